	.target	sm_90a

	.elftype	@"ET_EXEC"


//--------------------- .note.nv.tkinfo           --------------------------
	.section	.note.nv.tkinfo,"",@"SHT_NOTE"
	.sectionflags	@"SHF_NOTE_NV_TKINFO"
	.tkinfo
        /*0018*/ 	.word	0x00000002
        /*0030*/ 	.string	""
        /*0030*/ 	.string	"ptxas"
        /*0030*/ 	.string	"Cuda compilation tools, release 13.0, V13.0.88"
        /*0030*/ 	.string	"Build cuda_13.0.r13.0/compiler.36424714_0"
        /*0030*/ 	.string	"-arch sm_90a -m 64 "



//--------------------- .note.nv.cuinfo           --------------------------
	.section	.note.nv.cuinfo,"",@"SHT_NOTE"
	.sectionflags	@"SHF_NOTE_NV_CUINFO"
        /*0018*/ 	.short	0x0002
        /*001a*/ 	.short	0x005a
        /*001c*/ 	.short	0x0082
	.zero		2


//--------------------- .nv.info                  --------------------------
	.section	.nv.info,"",@"SHT_CUDA_INFO"
	.align	4


	//----- nvinfo : EIATTR_REGCOUNT
	.align		4
        /*0000*/ 	.byte	0x04, 0x2f
        /*0002*/ 	.short	(.L_22 - .L_21)
	.align		4
.L_21:
        /*0004*/ 	.word	index@(_ZN7cutlass13device_kernelIN5flash11enable_sm90INS1_16FlashAttnFwdSm90INS1_25CollectiveMainloopFwdSm90ILi2EN4cute5tupleIJNS5_1CILi1EEES8_S8_EEENS6_IJNS7_ILi128EEENS7_ILi160EEENS7_ILi192EEEEEELi128ENS_12float_e4m3_tEfNS_4arch4Sm90ELb1ELb0ELb0ELb1ELb0ELb1ELb0ELb1ELb1ELb1ELb1ELb0EEENS1_21CollectiveEpilogueFwdINS6_IJSA_SA_SB_EEES9_NS_10bfloat16_tESG_Li256ELb1ELb1ELb1ELb1EEENS1_36VarlenDynamicPersistentTileSchedulerILi128ELi160ELi256ELi128ELb1ELb1ELb1ELb1ELb1ELb1EEEEEEEEEvNT_6ParamsE)
        /*0008*/ 	.word	0x000000a8


	//----- nvinfo : EIATTR_FRAME_SIZE
	.align		4
.L_22:
        /*000c*/ 	.byte	0x04, 0x11
        /*000e*/ 	.short	(.L_24 - .L_23)
	.align		4
.L_23:
        /*0010*/ 	.word	index@(_ZN7cutlass13device_kernelIN5flash11enable_sm90INS1_16FlashAttnFwdSm90INS1_25CollectiveMainloopFwdSm90ILi2EN4cute5tupleIJNS5_1CILi1EEES8_S8_EEENS6_IJNS7_ILi128EEENS7_ILi160EEENS7_ILi192EEEEEELi128ENS_12float_e4m3_tEfNS_4arch4Sm90ELb1ELb0ELb0ELb1ELb0ELb1ELb0ELb1ELb1ELb1ELb1ELb0EEENS1_21CollectiveEpilogueFwdINS6_IJSA_SA_SB_EEES9_NS_10bfloat16_tESG_Li256ELb1ELb1ELb1ELb1EEENS1_36VarlenDynamicPersistentTileSchedulerILi128ELi160ELi256ELi128ELb1ELb1ELb1ELb1ELb1ELb1EEEEEEEEEvNT_6ParamsE)
        /*0014*/ 	.word	0x00000078


	//----- nvinfo : EIATTR_REGCOUNT
	.align		4
.L_24:
        /*0018*/ 	.byte	0x04, 0x2f
        /*001a*/ 	.short	(.L_26 - .L_25)
	.align		4
.L_25:
        /*001c*/ 	.word	index@(_ZN7cutlass13device_kernelIN5flash11enable_sm90INS1_16FlashAttnFwdSm90INS1_25CollectiveMainloopFwdSm90ILi2EN4cute5tupleIJNS5_1CILi1EEES8_S8_EEENS6_IJNS7_ILi128EEENS7_ILi160EEENS7_ILi192EEEEEELi128ENS_12float_e4m3_tEfNS_4arch4Sm90ELb1ELb0ELb0ELb1ELb0ELb0ELb0ELb1ELb1ELb1ELb1ELb0EEENS1_21CollectiveEpilogueFwdINS6_IJSA_SA_SB_EEES9_NS_10bfloat16_tESG_Li256ELb1ELb1ELb1ELb1EEENS1_36VarlenDynamicPersistentTileSchedulerILi128ELi160ELi256ELi128ELb1ELb1ELb1ELb1ELb1ELb1EEEEEEEEEvNT_6ParamsE)
        /*0020*/ 	.word	0x000000a8


	//----- nvinfo : EIATTR_FRAME_SIZE
	.align		4
.L_26:
        /*0024*/ 	.byte	0x04, 0x11
        /*0026*/ 	.short	(.L_28 - .L_27)
	.align		4
.L_27:
        /*0028*/ 	.word	index@(_ZN7cutlass13device_kernelIN5flash11enable_sm90INS1_16FlashAttnFwdSm90INS1_25CollectiveMainloopFwdSm90ILi2EN4cute5tupleIJNS5_1CILi1EEES8_S8_EEENS6_IJNS7_ILi128EEENS7_ILi160EEENS7_ILi192EEEEEELi128ENS_12float_e4m3_tEfNS_4arch4Sm90ELb1ELb0ELb0ELb1ELb0ELb0ELb0ELb1ELb1ELb1ELb1ELb0EEENS1_21CollectiveEpilogueFwdINS6_IJSA_SA_SB_EEES9_NS_10bfloat16_tESG_Li256ELb1ELb1ELb1ELb1EEENS1_36VarlenDynamicPersistentTileSchedulerILi128ELi160ELi256ELi128ELb1ELb1ELb1ELb1ELb1ELb1EEEEEEEEEvNT_6ParamsE)
        /*002c*/ 	.word	0x00000038


	//----- nvinfo : EIATTR_REGCOUNT
	.align		4
.L_28:
        /*0030*/ 	.byte	0x04, 0x2f
        /*0032*/ 	.short	(.L_30 - .L_29)
	.align		4
.L_29:
        /*0034*/ 	.word	index@(_ZN7cutlass13device_kernelIN5flash11enable_sm90INS1_16FlashAttnFwdSm90INS1_25CollectiveMainloopFwdSm90ILi2EN4cute5tupleIJNS5_1CILi1EEES8_S8_EEENS6_IJNS7_ILi128EEENS7_ILi160EEENS7_ILi192EEEEEELi128ENS_12float_e4m3_tEfNS_4arch4Sm90ELb1ELb0ELb0ELb0ELb0ELb0ELb0ELb1ELb1ELb1ELb1ELb0EEENS1_21CollectiveEpilogueFwdINS6_IJSA_SA_SB_EEES9_NS_10bfloat16_tESG_Li256ELb0ELb1ELb1ELb1EEENS1_19SingleTileSchedulerILb0ELb1ELb1ELi128EEEEEEEEEvNT_6ParamsE)
        /*0038*/ 	.word	0x000000a8


	//----- nvinfo : EIATTR_FRAME_SIZE
	.align		4
.L_30:
        /*003c*/ 	.byte	0x04, 0x11
        /*003e*/ 	.short	(.L_32 - .L_31)
	.align		4
.L_31:
        /*0040*/ 	.word	index@(_ZN7cutlass13device_kernelIN5flash11enable_sm90INS1_16FlashAttnFwdSm90INS1_25CollectiveMainloopFwdSm90ILi2EN4cute5tupleIJNS5_1CILi1EEES8_S8_EEENS6_IJNS7_ILi128EEENS7_ILi160EEENS7_ILi192EEEEEELi128ENS_12float_e4m3_tEfNS_4arch4Sm90ELb1ELb0ELb0ELb0ELb0ELb0ELb0ELb1ELb1ELb1ELb1ELb0EEENS1_21CollectiveEpilogueFwdINS6_IJSA_SA_SB_EEES9_NS_10bfloat16_tESG_Li256ELb0ELb1ELb1ELb1EEENS1_19SingleTileSchedulerILb0ELb1ELb1ELi128EEEEEEEEEvNT_6ParamsE)
        /*0044*/ 	.word	0x00000028


	//----- nvinfo : EIATTR_REGCOUNT
	.align		4
.L_32:
        /*0048*/ 	.byte	0x04, 0x2f
        /*004a*/ 	.short	(.L_34 - .L_33)
	.align		4
.L_33:
        /*004c*/ 	.word	index@(_ZN7cutlass13device_kernelIN5flash11enable_sm90INS1_16FlashAttnFwdSm90INS1_25CollectiveMainloopFwdSm90ILi2EN4cute5tupleIJNS5_1CILi1EEES8_S8_EEENS6_IJNS7_ILi128EEENS7_ILi160EEENS7_ILi192EEEEEELi128ENS_12float_e4m3_tEfNS_4arch4Sm90ELb0ELb1ELb0ELb1ELb0ELb1ELb0ELb1ELb1ELb1ELb1ELb0EEENS1_21CollectiveEpilogueFwdINS6_IJSA_SA_SB_EEES9_NS_10bfloat16_tESG_Li256ELb1ELb1ELb1ELb1EEENS1_36VarlenDynamicPersistentTileSchedulerILi128ELi160ELi256ELi128ELb1ELb1ELb1ELb1ELb0ELb1EEEEEEEEEvNT_6ParamsE)
        /*0050*/ 	.word	0x000000a8


	//----- nvinfo : EIATTR_FRAME_SIZE
	.align		4
.L_34:
        /*0054*/ 	.byte	0x04, 0x11
        /*0056*/ 	.short	(.L_36 - .L_35)
	.align		4
.L_35:
        /*0058*/ 	.word	index@(_ZN7cutlass13device_kernelIN5flash11enable_sm90INS1_16FlashAttnFwdSm90INS1_25CollectiveMainloopFwdSm90ILi2EN4cute5tupleIJNS5_1CILi1EEES8_S8_EEENS6_IJNS7_ILi128EEENS7_ILi160EEENS7_ILi192EEEEEELi128ENS_12float_e4m3_tEfNS_4arch4Sm90ELb0ELb1ELb0ELb1ELb0ELb1ELb0ELb1ELb1ELb1ELb1ELb0EEENS1_21CollectiveEpilogueFwdINS6_IJSA_SA_SB_EEES9_NS_10bfloat16_tESG_Li256ELb1ELb1ELb1ELb1EEENS1_36VarlenDynamicPersistentTileSchedulerILi128ELi160ELi256ELi128ELb1ELb1ELb1ELb1ELb0ELb1EEEEEEEEEvNT_6ParamsE)
        /*005c*/ 	.word	0x00000058


	//----- nvinfo : EIATTR_REGCOUNT
	.align		4
.L_36:
        /*0060*/ 	.byte	0x04, 0x2f
        /*0062*/ 	.short	(.L_38 - .L_37)
	.align		4
.L_37:
        /*0064*/ 	.word	index@(_ZN7cutlass13device_kernelIN5flash11enable_sm90INS1_16FlashAttnFwdSm90INS1_25CollectiveMainloopFwdSm90ILi2EN4cute5tupleIJNS5_1CILi1EEES8_S8_EEENS6_IJNS7_ILi128EEENS7_ILi160EEENS7_ILi192EEEEEELi128ENS_12float_e4m3_tEfNS_4arch4Sm90ELb0ELb1ELb0ELb1ELb0ELb0ELb0ELb1ELb1ELb1ELb1ELb0EEENS1_21CollectiveEpilogueFwdINS6_IJSA_SA_SB_EEES9_NS_10bfloat16_tESG_Li256ELb1ELb1ELb1ELb1EEENS1_36VarlenDynamicPersistentTileSchedulerILi128ELi160ELi256ELi128ELb1ELb1ELb1ELb1ELb0ELb1EEEEEEEEEvNT_6ParamsE)
        /*0068*/ 	.word	0x000000a8


	//----- nvinfo : EIATTR_FRAME_SIZE
	.align		4
.L_38:
        /*006c*/ 	.byte	0x04, 0x11
        /*006e*/ 	.short	(.L_40 - .L_39)
	.align		4
.L_39:
        /*0070*/ 	.word	index@(_ZN7cutlass13device_kernelIN5flash11enable_sm90INS1_16FlashAttnFwdSm90INS1_25CollectiveMainloopFwdSm90ILi2EN4cute5tupleIJNS5_1CILi1EEES8_S8_EEENS6_IJNS7_ILi128EEENS7_ILi160EEENS7_ILi192EEEEEELi128ENS_12float_e4m3_tEfNS_4arch4Sm90ELb0ELb1ELb0ELb1ELb0ELb0ELb0ELb1ELb1ELb1ELb1ELb0EEENS1_21CollectiveEpilogueFwdINS6_IJSA_SA_SB_EEES9_NS_10bfloat16_tESG_Li256ELb1ELb1ELb1ELb1EEENS1_36VarlenDynamicPersistentTileSchedulerILi128ELi160ELi256ELi128ELb1ELb1ELb1ELb1ELb0ELb1EEEEEEEEEvNT_6ParamsE)
        /*0074*/ 	.word	0x00000038


	//----- nvinfo : EIATTR_REGCOUNT
	.align		4
.L_40:
        /*0078*/ 	.byte	0x04, 0x2f
        /*007a*/ 	.short	(.L_42 - .L_41)
	.align		4
.L_41:
        /*007c*/ 	.word	index@(_ZN7cutlass13device_kernelIN5flash11enable_sm90INS1_16FlashAttnFwdSm90INS1_25CollectiveMainloopFwdSm90ILi2EN4cute5tupleIJNS5_1CILi1EEES8_S8_EEENS6_IJNS7_ILi128EEENS7_ILi160EEENS7_ILi192EEEEEELi128ENS_12float_e4m3_tEfNS_4arch4Sm90ELb0ELb1ELb0ELb0ELb0ELb0ELb0ELb1ELb1ELb1ELb1ELb0EEENS1_21CollectiveEpilogueFwdINS6_IJSA_SA_SB_EEES9_NS_10bfloat16_tESG_Li256ELb0ELb1ELb1ELb1EEENS1_19SingleTileSchedulerILb0ELb1ELb1ELi128EEEEEEEEEvNT_6ParamsE)
        /*0080*/ 	.word	0x000000a8


	//----- nvinfo : EIATTR_FRAME_SIZE
	.align		4
.L_42:
        /*0084*/ 	.byte	0x04, 0x11
        /*0086*/ 	.short	(.L_44 - .L_43)
	.align		4
.L_43:
        /*0088*/ 	.word	index@(_ZN7cutlass13device_kernelIN5flash11enable_sm90INS1_16FlashAttnFwdSm90INS1_25CollectiveMainloopFwdSm90ILi2EN4cute5tupleIJNS5_1CILi1EEES8_S8_EEENS6_IJNS7_ILi128EEENS7_ILi160EEENS7_ILi192EEEEEELi128ENS_12float_e4m3_tEfNS_4arch4Sm90ELb0ELb1ELb0ELb0ELb0ELb0ELb0ELb1ELb1ELb1ELb1ELb0EEENS1_21CollectiveEpilogueFwdINS6_IJSA_SA_SB_EEES9_NS_10bfloat16_tESG_Li256ELb0ELb1ELb1ELb1EEENS1_19SingleTileSchedulerILb0ELb1ELb1ELi128EEEEEEEEEvNT_6ParamsE)
        /*008c*/ 	.word	0x00000020


	//----- nvinfo : EIATTR_REGCOUNT
	.align		4
.L_44:
        /*0090*/ 	.byte	0x04, 0x2f
        /*0092*/ 	.short	(.L_46 - .L_45)
	.align		4
.L_45:
        /*0094*/ 	.word	index@(_ZN7cutlass13device_kernelIN5flash11enable_sm90INS1_16FlashAttnFwdSm90INS1_25CollectiveMainloopFwdSm90ILi2EN4cute5tupleIJNS5_1CILi1EEES8_S8_EEENS6_IJNS7_ILi128EEENS7_ILi160EEENS7_ILi192EEEEEELi128ENS_12float_e4m3_tEfNS_4arch4Sm90ELb0ELb0ELb0ELb1ELb0ELb1ELb0ELb1ELb1ELb1ELb1ELb0EEENS1_21CollectiveEpilogueFwdINS6_IJSA_SA_SB_EEES9_NS_10bfloat16_tESG_Li256ELb1ELb1ELb1ELb1EEENS1_36VarlenDynamicPersistentTileSchedulerILi128ELi160ELi256ELi128ELb1ELb1ELb1ELb0ELb1ELb1EEEEEEEEEvNT_6ParamsE)
        /*0098*/ 	.word	0x000000a8


	//----- nvinfo : EIATTR_FRAME_SIZE
	.align		4
.L_46:
        /*009c*/ 	.byte	0x04, 0x11
        /*009e*/ 	.short	(.L_48 - .L_47)
	.align		4
.L_47:
        /*00a0*/ 	.word	index@(_ZN7cutlass13device_kernelIN5flash11enable_sm90INS1_16FlashAttnFwdSm90INS1_25CollectiveMainloopFwdSm90ILi2EN4cute5tupleIJNS5_1CILi1EEES8_S8_EEENS6_IJNS7_ILi128EEENS7_ILi160EEENS7_ILi192EEEEEELi128ENS_12float_e4m3_tEfNS_4arch4Sm90ELb0ELb0ELb0ELb1ELb0ELb1ELb0ELb1ELb1ELb1ELb1ELb0EEENS1_21CollectiveEpilogueFwdINS6_IJSA_SA_SB_EEES9_NS_10bfloat16_tESG_Li256ELb1ELb1ELb1ELb1EEENS1_36VarlenDynamicPersistentTileSchedulerILi128ELi160ELi256ELi128ELb1ELb1ELb1ELb0ELb1ELb1EEEEEEEEEvNT_6ParamsE)
        /*00a4*/ 	.word	0x00000070


	//----- nvinfo : EIATTR_REGCOUNT
	.align		4
.L_48:
        /*00a8*/ 	.byte	0x04, 0x2f
        /*00aa*/ 	.short	(.L_50 - .L_49)
	.align		4
.L_49:
        /*00ac*/ 	.word	index@(_ZN7cutlass13device_kernelIN5flash11enable_sm90INS1_16FlashAttnFwdSm90INS1_25CollectiveMainloopFwdSm90ILi2EN4cute5tupleIJNS5_1CILi1EEES8_S8_EEENS6_IJNS7_ILi128EEENS7_ILi160EEENS7_ILi192EEEEEELi128ENS_12float_e4m3_tEfNS_4arch4Sm90ELb0ELb0ELb0ELb1ELb0ELb0ELb0ELb1ELb1ELb1ELb1ELb0EEENS1_21CollectiveEpilogueFwdINS6_IJSA_SA_SB_EEES9_NS_10bfloat16_tESG_Li256ELb1ELb1ELb1ELb1EEENS1_36VarlenDynamicPersistentTileSchedulerILi128ELi160ELi256ELi128ELb1ELb1ELb1ELb0ELb1ELb1EEEEEEEEEvNT_6ParamsE)
        /*00b0*/ 	.word	0x000000a8


	//----- nvinfo : EIATTR_FRAME_SIZE
	.align		4
.L_50:
        /*00b4*/ 	.byte	0x04, 0x11
        /*00b6*/ 	.short	(.L_52 - .L_51)
	.align		4
.L_51:
        /*00b8*/ 	.word	index@(_ZN7cutlass13device_kernelIN5flash11enable_sm90INS1_16FlashAttnFwdSm90INS1_25CollectiveMainloopFwdSm90ILi2EN4cute5tupleIJNS5_1CILi1EEES8_S8_EEENS6_IJNS7_ILi128EEENS7_ILi160EEENS7_ILi192EEEEEELi128ENS_12float_e4m3_tEfNS_4arch4Sm90ELb0ELb0ELb0ELb1ELb0ELb0ELb0ELb1ELb1ELb1ELb1ELb0EEENS1_21CollectiveEpilogueFwdINS6_IJSA_SA_SB_EEES9_NS_10bfloat16_tESG_Li256ELb1ELb1ELb1ELb1EEENS1_36VarlenDynamicPersistentTileSchedulerILi128ELi160ELi256ELi128ELb1ELb1ELb1ELb0ELb1ELb1EEEEEEEEEvNT_6ParamsE)
        /*00bc*/ 	.word	0x00000038


	//----- nvinfo : EIATTR_REGCOUNT
	.align		4
.L_52:
        /*00c0*/ 	.byte	0x04, 0x2f
        /*00c2*/ 	.short	(.L_54 - .L_53)
	.align		4
.L_53:
        /*00c4*/ 	.word	index@(_ZN7cutlass13device_kernelIN5flash11enable_sm90INS1_16FlashAttnFwdSm90INS1_25CollectiveMainloopFwdSm90ILi2EN4cute5tupleIJNS5_1CILi1EEES8_S8_EEENS6_IJNS7_ILi128EEENS7_ILi160EEENS7_ILi192EEEEEELi128ENS_12float_e4m3_tEfNS_4arch4Sm90ELb0ELb0ELb0ELb0ELb0ELb0ELb0ELb1ELb1ELb1ELb1ELb0EEENS1_21CollectiveEpilogueFwdINS6_IJSA_SA_SB_EEES9_NS_10bfloat16_tESG_Li256ELb0ELb1ELb1ELb1EEENS1_19SingleTileSchedulerILb0ELb1ELb1ELi128EEEEEEEEEvNT_6ParamsE)
        /*00c8*/ 	.word	0x000000a8


	//----- nvinfo : EIATTR_FRAME_SIZE
	.align		4
.L_54:
        /*00cc*/ 	.byte	0x04, 0x11
        /*00ce*/ 	.short	(.L_56 - .L_55)
	.align		4
.L_55:
        /*00d0*/ 	.word	index@(_ZN7cutlass13device_kernelIN5flash11enable_sm90INS1_16FlashAttnFwdSm90INS1_25CollectiveMainloopFwdSm90ILi2EN4cute5tupleIJNS5_1CILi1EEES8_S8_EEENS6_IJNS7_ILi128EEENS7_ILi160EEENS7_ILi192EEEEEELi128ENS_12float_e4m3_tEfNS_4arch4Sm90ELb0ELb0ELb0ELb0ELb0ELb0ELb0ELb1ELb1ELb1ELb1ELb0EEENS1_21CollectiveEpilogueFwdINS6_IJSA_SA_SB_EEES9_NS_10bfloat16_tESG_Li256ELb0ELb1ELb1ELb1EEENS1_19SingleTileSchedulerILb0ELb1ELb1ELi128EEEEEEEEEvNT_6ParamsE)
        /*00d4*/ 	.word	0x00000028


	//----- nvinfo : EIATTR_MIN_STACK_SIZE
	.align		4
.L_56:
        /*00d8*/ 	.byte	0x04, 0x12
        /*00da*/ 	.short	(.L_58 - .L_57)
	.align		4
.L_57:
        /*00dc*/ 	.word	index@(_ZN7cutlass13device_kernelIN5flash11enable_sm90INS1_16FlashAttnFwdSm90INS1_25CollectiveMainloopFwdSm90ILi2EN4cute5tupleIJNS5_1CILi1EEES8_S8_EEENS6_IJNS7_ILi128EEENS7_ILi160EEENS7_ILi192EEEEEELi128ENS_12float_e4m3_tEfNS_4arch4Sm90ELb0ELb0ELb0ELb0ELb0ELb0ELb0ELb1ELb1ELb1ELb1ELb0EEENS1_21CollectiveEpilogueFwdINS6_IJSA_SA_SB_EEES9_NS_10bfloat16_tESG_Li256ELb0ELb1ELb1ELb1EEENS1_19SingleTileSchedulerILb0ELb1ELb1ELi128EEEEEEEEEvNT_6ParamsE)
        /*00e0*/ 	.word	0x00000028


	//----- nvinfo : EIATTR_MIN_STACK_SIZE
	.align		4
.L_58:
        /*00e4*/ 	.byte	0x04, 0x12
        /*00e6*/ 	.short	(.L_60 - .L_59)
	.align		4
.L_59:
        /*00e8*/ 	.word	index@(_ZN7cutlass13device_kernelIN5flash11enable_sm90INS1_16FlashAttnFwdSm90INS1_25CollectiveMainloopFwdSm90ILi2EN4cute5tupleIJNS5_1CILi1EEES8_S8_EEENS6_IJNS7_ILi128EEENS7_ILi160EEENS7_ILi192EEEEEELi128ENS_12float_e4m3_tEfNS_4arch4Sm90ELb0ELb0ELb0ELb1ELb0ELb0ELb0ELb1ELb1ELb1ELb1ELb0EEENS1_21CollectiveEpilogueFwdINS6_IJSA_SA_SB_EEES9_NS_10bfloat16_tESG_Li256ELb1ELb1ELb1ELb1EEENS1_36VarlenDynamicPersistentTileSchedulerILi128ELi160ELi256ELi128ELb1ELb1ELb1ELb0ELb1ELb1EEEEEEEEEvNT_6ParamsE)
        /*00ec*/ 	.word	0x00000038


	//----- nvinfo : EIATTR_MIN_STACK_SIZE
	.align		4
.L_60:
        /*00f0*/ 	.byte	0x04, 0x12
        /*00f2*/ 	.short	(.L_62 - .L_61)
	.align		4
.L_61:
        /*00f4*/ 	.word	index@(_ZN7cutlass13device_kernelIN5flash11enable_sm90INS1_16FlashAttnFwdSm90INS1_25CollectiveMainloopFwdSm90ILi2EN4cute5tupleIJNS5_1CILi1EEES8_S8_EEENS6_IJNS7_ILi128EEENS7_ILi160EEENS7_ILi192EEEEEELi128ENS_12float_e4m3_tEfNS_4arch4Sm90ELb0ELb0ELb0ELb1ELb0ELb1ELb0ELb1ELb1ELb1ELb1ELb0EEENS1_21CollectiveEpilogueFwdINS6_IJSA_SA_SB_EEES9_NS_10bfloat16_tESG_Li256ELb1ELb1ELb1ELb1EEENS1_36VarlenDynamicPersistentTileSchedulerILi128ELi160ELi256ELi128ELb1ELb1ELb1ELb0ELb1ELb1EEEEEEEEEvNT_6ParamsE)
        /*00f8*/ 	.word	0x00000070


	//----- nvinfo : EIATTR_MIN_STACK_SIZE
	.align		4
.L_62:
        /*00fc*/ 	.byte	0x04, 0x12
        /*00fe*/ 	.short	(.L_64 - .L_63)
	.align		4
.L_63:
        /*0100*/ 	.word	index@(_ZN7cutlass13device_kernelIN5flash11enable_sm90INS1_16FlashAttnFwdSm90INS1_25CollectiveMainloopFwdSm90ILi2EN4cute5tupleIJNS5_1CILi1EEES8_S8_EEENS6_IJNS7_ILi128EEENS7_ILi160EEENS7_ILi192EEEEEELi128ENS_12float_e4m3_tEfNS_4arch4Sm90ELb0ELb1ELb0ELb0ELb0ELb0ELb0ELb1ELb1ELb1ELb1ELb0EEENS1_21CollectiveEpilogueFwdINS6_IJSA_SA_SB_EEES9_NS_10bfloat16_tESG_Li256ELb0ELb1ELb1ELb1EEENS1_19SingleTileSchedulerILb0ELb1ELb1ELi128EEEEEEEEEvNT_6ParamsE)
        /*0104*/ 	.word	0x00000020


	//----- nvinfo : EIATTR_MIN_STACK_SIZE
	.align		4
.L_64:
        /*0108*/ 	.byte	0x04, 0x12
        /*010a*/ 	.short	(.L_66 - .L_65)
	.align		4
.L_65:
        /*010c*/ 	.word	index@(_ZN7cutlass13device_kernelIN5flash11enable_sm90INS1_16FlashAttnFwdSm90INS1_25CollectiveMainloopFwdSm90ILi2EN4cute5tupleIJNS5_1CILi1EEES8_S8_EEENS6_IJNS7_ILi128EEENS7_ILi160EEENS7_ILi192EEEEEELi128ENS_12float_e4m3_tEfNS_4arch4Sm90ELb0ELb1ELb0ELb1ELb0ELb0ELb0ELb1ELb1ELb1ELb1ELb0EEENS1_21CollectiveEpilogueFwdINS6_IJSA_SA_SB_EEES9_NS_10bfloat16_tESG_Li256ELb1ELb1ELb1ELb1EEENS1_36VarlenDynamicPersistentTileSchedulerILi128ELi160ELi256ELi128ELb1ELb1ELb1ELb1ELb0ELb1EEEEEEEEEvNT_6ParamsE)
        /*0110*/ 	.word	0x00000038


	//----- nvinfo : EIATTR_MIN_STACK_SIZE
	.align		4
.L_66:
        /*0114*/ 	.byte	0x04, 0x12
        /*0116*/ 	.short	(.L_68 - .L_67)
	.align		4
.L_67:
        /*0118*/ 	.word	index@(_ZN7cutlass13device_kernelIN5flash11enable_sm90INS1_16FlashAttnFwdSm90INS1_25CollectiveMainloopFwdSm90ILi2EN4cute5tupleIJNS5_1CILi1EEES8_S8_EEENS6_IJNS7_ILi128EEENS7_ILi160EEENS7_ILi192EEEEEELi128ENS_12float_e4m3_tEfNS_4arch4Sm90ELb0ELb1ELb0ELb1ELb0ELb1ELb0ELb1ELb1ELb1ELb1ELb0EEENS1_21CollectiveEpilogueFwdINS6_IJSA_SA_SB_EEES9_NS_10bfloat16_tESG_Li256ELb1ELb1ELb1ELb1EEENS1_36VarlenDynamicPersistentTileSchedulerILi128ELi160ELi256ELi128ELb1ELb1ELb1ELb1ELb0ELb1EEEEEEEEEvNT_6ParamsE)
        /*011c*/ 	.word	0x00000058


	//----- nvinfo : EIATTR_MIN_STACK_SIZE
	.align		4
.L_68:
        /*0120*/ 	.byte	0x04, 0x12
        /*0122*/ 	.short	(.L_70 - .L_69)
	.align		4
.L_69:
        /*0124*/ 	.word	index@(_ZN7cutlass13device_kernelIN5flash11enable_sm90INS1_16FlashAttnFwdSm90INS1_25CollectiveMainloopFwdSm90ILi2EN4cute5tupleIJNS5_1CILi1EEES8_S8_EEENS6_IJNS7_ILi128EEENS7_ILi160EEENS7_ILi192EEEEEELi128ENS_12float_e4m3_tEfNS_4arch4Sm90ELb1ELb0ELb0ELb0ELb0ELb0ELb0ELb1ELb1ELb1ELb1ELb0EEENS1_21CollectiveEpilogueFwdINS6_IJSA_SA_SB_EEES9_NS_10bfloat16_tESG_Li256ELb0ELb1ELb1ELb1EEENS1_19SingleTileSchedulerILb0ELb1ELb1ELi128EEEEEEEEEvNT_6ParamsE)
        /*0128*/ 	.word	0x00000028


	//----- nvinfo : EIATTR_MIN_STACK_SIZE
	.align		4
.L_70:
        /*012c*/ 	.byte	0x04, 0x12
        /*012e*/ 	.short	(.L_72 - .L_71)
	.align		4
.L_71:
        /*0130*/ 	.word	index@(_ZN7cutlass13device_kernelIN5flash11enable_sm90INS1_16FlashAttnFwdSm90INS1_25CollectiveMainloopFwdSm90ILi2EN4cute5tupleIJNS5_1CILi1EEES8_S8_EEENS6_IJNS7_ILi128EEENS7_ILi160EEENS7_ILi192EEEEEELi128ENS_12float_e4m3_tEfNS_4arch4Sm90ELb1ELb0ELb0ELb1ELb0ELb0ELb0ELb1ELb1ELb1ELb1ELb0EEENS1_21CollectiveEpilogueFwdINS6_IJSA_SA_SB_EEES9_NS_10bfloat16_tESG_Li256ELb1ELb1ELb1ELb1EEENS1_36VarlenDynamicPersistentTileSchedulerILi128ELi160ELi256ELi128ELb1ELb1ELb1ELb1ELb1ELb1EEEEEEEEEvNT_6ParamsE)
        /*0134*/ 	.word	0x00000038


	//----- nvinfo : EIATTR_MIN_STACK_SIZE
	.align		4
.L_72:
        /*0138*/ 	.byte	0x04, 0x12
        /*013a*/ 	.short	(.L_74 - .L_73)
	.align		4
.L_73:
        /*013c*/ 	.word	index@(_ZN7cutlass13device_kernelIN5flash11enable_sm90INS1_16FlashAttnFwdSm90INS1_25CollectiveMainloopFwdSm90ILi2EN4cute5tupleIJNS5_1CILi1EEES8_S8_EEENS6_IJNS7_ILi128EEENS7_ILi160EEENS7_ILi192EEEEEELi128ENS_12float_e4m3_tEfNS_4arch4Sm90ELb1ELb0ELb0ELb1ELb0ELb1ELb0ELb1ELb1ELb1ELb1ELb0EEENS1_21CollectiveEpilogueFwdINS6_IJSA_SA_SB_EEES9_NS_10bfloat16_tESG_Li256ELb1ELb1ELb1ELb1EEENS1_36VarlenDynamicPersistentTileSchedulerILi128ELi160ELi256ELi128ELb1ELb1ELb1ELb1ELb1ELb1EEEEEEEEEvNT_6ParamsE)
        /*0140*/ 	.word	0x00000078
.L_74:


//--------------------- .nv.compat                --------------------------
	.section	.nv.compat,"",@"SHT_CUDA_COMPAT_INFO"
	.align	4
        /*0000*/ 	.byte	0x02, 0x09, 0x01, 0x00, 0x02, 0x02, 0x04, 0x00, 0x02, 0x05, 0x05, 0x00, 0x03, 0x07, 0x01, 0x01
        /*0010*/ 	.byte	0x02, 0x03, 0x01, 0x00, 0x02, 0x06, 0x01, 0x00, 0x04, 0x0b, 0x08, 0x00, 0x00, 0x00, 0x00, 0x00
        /*0020*/ 	.byte	0x00, 0x00, 0x00, 0x00


//--------------------- .nv.info._ZN7cutlass13device_kernelIN5flash11enable_sm90INS1_16FlashAttnFwdSm90INS1_25CollectiveMainloopFwdSm90ILi2EN4cute5tupleIJNS5_1CILi1EEES8_S8_EEENS6_IJNS7_ILi128EEENS7_ILi160EEENS7_ILi192EEEEEELi128ENS_12float_e4m3_tEfNS_4arch4Sm90ELb0ELb0ELb0ELb0ELb0ELb0ELb0ELb1ELb1ELb1ELb1ELb0EEENS1_21CollectiveEpilogueFwdINS6_IJSA_SA_SB_EEES9_NS_10bfloat16_tESG_Li256ELb0ELb1ELb1ELb1EEENS1_19SingleTileSchedulerILb0ELb1ELb1ELi128EEEEEEEEEvNT_6ParamsE --------------------------
	.section	.nv.info._ZN7cutlass13device_kernelIN5flash11enable_sm90INS1_16FlashAttnFwdSm90INS1_25CollectiveMainloopFwdSm90ILi2EN4cute5tupleIJNS5_1CILi1EEES8_S8_EEENS6_IJNS7_ILi128EEENS7_ILi160EEENS7_ILi192EEEEEELi128ENS_12float_e4m3_tEfNS_4arch4Sm90ELb0ELb0ELb0ELb0ELb0ELb0ELb0ELb1ELb1ELb1ELb1ELb0EEENS1_21CollectiveEpilogueFwdINS6_IJSA_SA_SB_EEES9_NS_10bfloat16_tESG_Li256ELb0ELb1ELb1ELb1EEENS1_19SingleTileSchedulerILb0ELb1ELb1ELi128EEEEEEEEEvNT_6ParamsE,"",@"SHT_CUDA_INFO"
	.sectionflags	@""
	.align	4


	//----- nvinfo : EIATTR_CUDA_API_VERSION
	.align		4
        /*0000*/ 	.byte	0x04, 0x37
        /*0002*/ 	.short	(.L_76 - .L_75)
.L_75:
        /*0004*/ 	.word	0x00000082


	//----- nvinfo : EIATTR_KPARAM_INFO
	.align		4
.L_76:
        /*0008*/ 	.byte	0x04, 0x17
        /*000a*/ 	.short	(.L_78 - .L_77)
.L_77:
        /*000c*/ 	.word	0x00000000
        /*0010*/ 	.short	0x0000
        /*0012*/ 	.short	0x0070
        /*0014*/ 	.byte	0x00, 0xf0, 0x01, 0x28


	//----- nvinfo : EIATTR_SPARSE_MMA_MASK
	.align		4
.L_78:
        /*0018*/ 	.byte	0x03, 0x50
        /*001a*/ 	.short	0x0000


	//----- nvinfo : EIATTR_MAXREG_COUNT
	.align		4
        /*001c*/ 	.byte	0x03, 0x1b
        /*001e*/ 	.short	0x00a8


	//----- nvinfo : EIATTR_NUM_BARRIERS
	.align		4
        /*0020*/ 	.byte	0x02, 0x4c
        /*0022*/ 	.byte	0x10
	.zero		1


	//----- nvinfo : EIATTR_EXTERNS
	.align		4
        /*0024*/ 	.byte	0x04, 0x0f
        /*0026*/ 	.short	(.L_80 - .L_79)


	//   ....[0]....
	.align		4
.L_79:
        /*0028*/ 	.word	index@(__assertfail)


	//----- nvinfo : EIATTR_ANNOTATIONS
	.align		4
.L_80:
        /*002c*/ 	.byte	0x04, 0x55
        /*002e*/ 	.short	(.L_82 - .L_81)


	//   ....[0]....
.L_81:
        /*0030*/ 	.word	0x00000001
        /*0034*/ 	.byte	0x40, 0x09, 0x00, 0x00, 0x01, 0x00, 0x00, 0x00, 0x10, 0x15, 0x00, 0x00, 0x01, 0x00, 0x00, 0x00
        /* <DEDUP_REMOVED lines=13> */
        /*0114*/ 	.byte	0x00, 0xd9, 0x00, 0x00


	//----- nvinfo : EIATTR_MERCURY_ISA_VERSION
	.align		4
.L_82:
        /*0118*/ 	.byte	0x03, 0x5f
        /*011a*/ 	.short	0x0101


	//----- nvinfo : EIATTR_INT_WARP_WIDE_INSTR_OFFSETS
	.align		4
        /*011c*/ 	.byte	0x04, 0x31
        /*011e*/ 	.short	(.L_84 - .L_83)


	//   ....[0]....
.L_83:
        /*0120*/ 	.word	0x00000120


	//   ....[1]....
        /*0124*/ 	.word	0x000001c0


	//   ....[2]....
        /*0128*/ 	.word	0x00000230


	//----- nvinfo : EIATTR_COOP_GROUP_MASK_REGIDS
	.align		4
.L_84:
        /*012c*/ 	.byte	0x04, 0x29
        /*012e*/ 	.short	(.L_86 - .L_85)


	//   ....[0]....
.L_85:
        /*0130*/ 	.word	0xffffffff


	//   ....[1]....
        /*0134*/ 	.word	0xffffffff


	//   ....[2]....
        /*0138*/ 	.word	0xffffffff


	//   ....[3]....
        /*013c*/ 	.word	0xffffffff


	//   ....[4]....
        /*0140*/ 	.word	0xffffffff


	//   ....[5]....
        /*0144*/ 	.word	0xffffffff


	//   ....[6]....
        /*0148*/ 	.word	0xffffffff


	//   ....[7]....
        /*014c*/ 	.word	0xffffffff


	//   ....[8]....
        /*0150*/ 	.word	0xffffffff


	//   ....[9]....
        /*0154*/ 	.word	0xffffffff


	//   ....[10]....
        /*0158*/ 	.word	0xffffffff


	//   ....[11]....
        /*015c*/ 	.word	0xffffffff


	//   ....[12]....
        /*0160*/ 	.word	0xffffffff


	//   ....[13]....
        /*0164*/ 	.word	0xffffffff


	//   ....[14]....
        /*0168*/ 	.word	0xffffffff


	//   ....[15]....
        /*016c*/ 	.word	0xffffffff


	//   ....[16]....
        /*0170*/ 	.word	0xffffffff


	//   ....[17]....
        /*0174*/ 	.word	0xffffffff


	//   ....[18]....
        /*0178*/ 	.word	0xffffffff


	//   ....[19]....
        /*017c*/ 	.word	0xffffffff


	//   ....[20]....
        /*0180*/ 	.word	0xffffffff


	//   ....[21]....
        /*0184*/ 	.word	0xffffffff


	//   ....[22]....
        /*0188*/ 	.word	0xffffffff


	//   ....[23]....
        /*018c*/ 	.word	0xffffffff


	//   ....[24]....
        /*0190*/ 	.word	0xffffffff


	//   ....[25]....
        /*0194*/ 	.word	0xffffffff


	//   ....[26]....
        /*0198*/ 	.word	0xffffffff


	//   ....[27]....
        /*019c*/ 	.word	0xffffffff


	//   ....[28]....
        /*01a0*/ 	.word	0xffffffff


	//   ....[29]....
        /*01a4*/ 	.word	0xffffffff


	//   ....[30]....
        /*01a8*/ 	.word	0xffffffff


	//   ....[31]....
        /*01ac*/ 	.word	0xffffffff


	//   ....[32]....
        /*01b0*/ 	.word	0xffffffff


	//   ....[33]....
        /*01b4*/ 	.word	0xffffffff


	//   ....[34]....
        /*01b8*/ 	.word	0xffffffff


	//   ....[35]....
        /*01bc*/ 	.word	0xffffffff


	//   ....[36]....
        /*01c0*/ 	.word	0xffffffff


	//   ....[37]....
        /*01c4*/ 	.word	0xffffffff


	//   ....[38]....
        /*01c8*/ 	.word	0xffffffff


	//   ....[39]....
        /*01cc*/ 	.word	0xffffffff


	//   ....[40]....
        /*01d0*/ 	.word	0xffffffff


	//   ....[41]....
        /*01d4*/ 	.word	0xffffffff


	//   ....[42]....
        /*01d8*/ 	.word	0xffffffff


	//   ....[43]....
        /*01dc*/ 	.word	0xffffffff


	//   ....[44]....
        /*01e0*/ 	.word	0xffffffff


	//   ....[45]....
        /*01e4*/ 	.word	0xffffffff


	//   ....[46]....
        /*01e8*/ 	.word	0xffffffff


	//   ....[47]....
        /*01ec*/ 	.word	0xffffffff


	//   ....[48]....
        /*01f0*/ 	.word	0xffffffff


	//   ....[49]....
        /*01f4*/ 	.word	0xffffffff


	//   ....[50]....
        /*01f8*/ 	.word	0xffffffff


	//   ....[51]....
        /*01fc*/ 	.word	0xffffffff


	//   ....[52]....
        /*0200*/ 	.word	0xffffffff


	//   ....[53]....
        /*0204*/ 	.word	0xffffffff


	//   ....[54]....
        /*0208*/ 	.word	0xffffffff


	//   ....[55]....
        /*020c*/ 	.word	0xffffffff


	//   ....[56]....
        /*0210*/ 	.word	0xffffffff


	//   ....[57]....
        /*0214*/ 	.word	0xffffffff


	//   ....[58]....
        /*0218*/ 	.word	0xffffffff


	//   ....[59]....
        /*021c*/ 	.word	0xffffffff


	//   ....[60]....
        /*0220*/ 	.word	0xffffffff


	//   ....[61]....
        /*0224*/ 	.word	0xffffffff


	//   ....[62]....
        /*0228*/ 	.word	0xffffffff


	//   ....[63]....
        /*022c*/ 	.word	0xffffffff


	//   ....[64]....
        /*0230*/ 	.word	0xffffffff


	//   ....[65]....
        /*0234*/ 	.word	0xffffffff


	//   ....[66]....
        /*0238*/ 	.word	0xffffffff


	//   ....[67]....
        /*023c*/ 	.word	0xffffffff


	//   ....[68]....
        /*0240*/ 	.word	0xffffffff


	//   ....[69]....
        /*0244*/ 	.word	0xffffffff


	//   ....[70]....
        /*0248*/ 	.word	0xffffffff


	//   ....[71]....
        /*024c*/ 	.word	0xffffffff


	//   ....[72]....
        /*0250*/ 	.word	0xffffffff


	//   ....[73]....
        /*0254*/ 	.word	0xffffffff


	//   ....[74]....
        /*0258*/ 	.word	0xffffffff


	//   ....[75]....
        /*025c*/ 	.word	0xffffffff


	//   ....[76]....
        /*0260*/ 	.word	0xffffffff


	//   ....[77]....
        /*0264*/ 	.word	0xffffffff


	//   ....[78]....
        /*0268*/ 	.word	0xffffffff


	//   ....[79]....
        /*026c*/ 	.word	0xffffffff


	//   ....[80]....
        /*0270*/ 	.word	0xffffffff


	//   ....[81]....
        /*0274*/ 	.word	0xffffffff


	//   ....[82]....
        /*0278*/ 	.word	0xffffffff


	//   ....[83]....
        /*027c*/ 	.word	0xffffffff


	//   ....[84]....
        /*0280*/ 	.word	0xffffffff


	//   ....[85]....
        /*0284*/ 	.word	0xffffffff


	//   ....[86]....
        /*0288*/ 	.word	0xffffffff


	//   ....[87]....
        /*028c*/ 	.word	0xffffffff


	//   ....[88]....
        /*0290*/ 	.word	0xffffffff


	//   ....[89]....
        /*0294*/ 	.word	0xffffffff


	//   ....[90]....
        /*0298*/ 	.word	0xffffffff


	//   ....[91]....
        /*029c*/ 	.word	0xffffffff


	//   ....[92]....
        /*02a0*/ 	.word	0xffffffff


	//   ....[93]....
        /*02a4*/ 	.word	0xffffffff


	//   ....[94]....
        /*02a8*/ 	.word	0xffffffff


	//   ....[95]....
        /*02ac*/ 	.word	0xffffffff


	//   ....[96]....
        /*02b0*/ 	.word	0xffffffff


	//   ....[97]....
        /*02b4*/ 	.word	0xffffffff


	//   ....[98]....
        /*02b8*/ 	.word	0xffffffff


	//   ....[99]....
        /*02bc*/ 	.word	0xffffffff


	//   ....[100]....
        /*02c0*/ 	.word	0xffffffff


	//   ....[101]....
        /*02c4*/ 	.word	0xffffffff


	//   ....[102]....
        /*02c8*/ 	.word	0xffffffff


	//   ....[103]....
        /*02cc*/ 	.word	0x0500000f


	//   ....[104]....
        /*02d0*/ 	.word	0x0500000f


	//   ....[105]....
        /*02d4*/ 	.word	0x0500000f


	//   ....[106]....
        /*02d8*/ 	.word	0x0500000f


	//   ....[107]....
        /*02dc*/ 	.word	0x0500000f


	//   ....[108]....
        /*02e0*/ 	.word	0x0500000f


	//   ....[109]....
        /*02e4*/ 	.word	0x0500000f


	//   ....[110]....
        /*02e8*/ 	.word	0x0500000f


	//   ....[111]....
        /*02ec*/ 	.word	0x0500000f


	//----- nvinfo : EIATTR_COOP_GROUP_INSTR_OFFSETS
	.align		4
.L_86:
        /*02f0*/ 	.byte	0x04, 0x28
        /*02f2*/ 	.short	(.L_88 - .L_87)


	//   ....[0]....
.L_87:
        /*02f4*/ 	.word	0x00000060


	//   ....[1]....
        /*02f8*/ 	.word	0x00000130


	//   ....[2]....
        /*02fc*/ 	.word	0x000001e0


	//   ....[3]....
        /*0300*/ 	.word	0x000003a0


	//   ....[4]....
        /*0304*/ 	.word	0x00000500


	//   ....[5]....
        /*0308*/ 	.word	0x00000620


	//   ....[6]....
        /*030c*/ 	.word	0x00000780


	//   ....[7]....
        /*0310*/ 	.word	0x00001340


	//   ....[8]....
        /*0314*/ 	.word	0x00002cf0


	//   ....[9]....
        /*0318*/ 	.word	0x00002da0


	//   ....[10]....
        /*031c*/ 	.word	0x00003440


	//   ....[11]....
        /*0320*/ 	.word	0x000034b0


	//   ....[12]....
        /*0324*/ 	.word	0x00005ce0


	//   ....[13]....
        /*0328*/ 	.word	0x00005d40


	//   ....[14]....
        /*032c*/ 	.word	0x00005d70


	//   ....[15]....
        /*0330*/ 	.word	0x00005d90


	//   ....[16]....
        /*0334*/ 	.word	0x00007950


	//   ....[17]....
        /*0338*/ 	.word	0x00007960


	//   ....[18]....
        /*033c*/ 	.word	0x000079e0


	//   ....[19]....
        /*0340*/ 	.word	0x000079f0


	//   ....[20]....
        /*0344*/ 	.word	0x00008820


	//   ....[21]....
        /*0348*/ 	.word	0x00008830


	//   ....[22]....
        /*034c*/ 	.word	0x00008840


	//   ....[23]....
        /*0350*/ 	.word	0x00008860


	//   ....[24]....
        /*0354*/ 	.word	0x00008870


	//   ....[25]....
        /*0358*/ 	.word	0x00008880


	//   ....[26]....
        /*035c*/ 	.word	0x00008890


	//   ....[27]....
        /*0360*/ 	.word	0x000088a0


	//   ....[28]....
        /*0364*/ 	.word	0x000088b0


	//   ....[29]....
        /*0368*/ 	.word	0x000088c0


	//   ....[30]....
        /*036c*/ 	.word	0x000088d0


	//   ....[31]....
        /*0370*/ 	.word	0x000088e0


	//   ....[32]....
        /*0374*/ 	.word	0x00008900


	//   ....[33]....
        /*0378*/ 	.word	0x00008920


	//   ....[34]....
        /*037c*/ 	.word	0x00008930


	//   ....[35]....
        /*0380*/ 	.word	0x00008940


	//   ....[36]....
        /*0384*/ 	.word	0x00008950


	//   ....[37]....
        /*0388*/ 	.word	0x00008960


	//   ....[38]....
        /*038c*/ 	.word	0x00008970


	//   ....[39]....
        /*0390*/ 	.word	0x00008980


	//   ....[40]....
        /*0394*/ 	.word	0x00008990


	//   ....[41]....
        /*0398*/ 	.word	0x000089a0


	//   ....[42]....
        /*039c*/ 	.word	0x000089b0


	//   ....[43]....
        /*03a0*/ 	.word	0x000089c0


	//   ....[44]....
        /*03a4*/ 	.word	0x000089d0


	//   ....[45]....
        /*03a8*/ 	.word	0x000089e0


	//   ....[46]....
        /*03ac*/ 	.word	0x000089f0


	//   ....[47]....
        /*03b0*/ 	.word	0x00008a00


	//   ....[48]....
        /*03b4*/ 	.word	0x00008a10


	//   ....[49]....
        /*03b8*/ 	.word	0x00008a20


	//   ....[50]....
        /*03bc*/ 	.word	0x00008a30


	//   ....[51]....
        /*03c0*/ 	.word	0x00008a50


	//   ....[52]....
        /*03c4*/ 	.word	0x00008a60


	//   ....[53]....
        /*03c8*/ 	.word	0x00008a70


	//   ....[54]....
        /*03cc*/ 	.word	0x00008a80


	//   ....[55]....
        /*03d0*/ 	.word	0x00008a90


	//   ....[56]....
        /*03d4*/ 	.word	0x00008ab0


	//   ....[57]....
        /*03d8*/ 	.word	0x00008ad0


	//   ....[58]....
        /*03dc*/ 	.word	0x00008ae0


	//   ....[59]....
        /*03e0*/ 	.word	0x00008b00


	//   ....[60]....
        /*03e4*/ 	.word	0x00008b30


	//   ....[61]....
        /*03e8*/ 	.word	0x00008b40


	//   ....[62]....
        /*03ec*/ 	.word	0x00008b50


	//   ....[63]....
        /*03f0*/ 	.word	0x00008b60


	//   ....[64]....
        /*03f4*/ 	.word	0x00008b70


	//   ....[65]....
        /*03f8*/ 	.word	0x00008b80


	//   ....[66]....
        /*03fc*/ 	.word	0x00008b90


	//   ....[67]....
        /*0400*/ 	.word	0x00008ba0


	//   ....[68]....
        /*0404*/ 	.word	0x00008bb0


	//   ....[69]....
        /*0408*/ 	.word	0x00008bc0


	//   ....[70]....
        /*040c*/ 	.word	0x00008bf0


	//   ....[71]....
        /*0410*/ 	.word	0x00008c20


	//   ....[72]....
        /*0414*/ 	.word	0x00008c60


	//   ....[73]....
        /*0418*/ 	.word	0x00008ca0


	//   ....[74]....
        /*041c*/ 	.word	0x00008cd0


	//   ....[75]....
        /*0420*/ 	.word	0x00008d10


	//   ....[76]....
        /*0424*/ 	.word	0x00008d40


	//   ....[77]....
        /*0428*/ 	.word	0x00008d60


	//   ....[78]....
        /*042c*/ 	.word	0x00008d70


	//   ....[79]....
        /*0430*/ 	.word	0x00008d80


	//   ....[80]....
        /*0434*/ 	.word	0x00008d90


	//   ....[81]....
        /*0438*/ 	.word	0x00008da0


	//   ....[82]....
        /*043c*/ 	.word	0x00008db0


	//   ....[83]....
        /*0440*/ 	.word	0x00008dc0


	//   ....[84]....
        /*0444*/ 	.word	0x000091e0


	//   ....[85]....
        /*0448*/ 	.word	0x00009230


	//   ....[86]....
        /*044c*/ 	.word	0x00009270


	//   ....[87]....
        /*0450*/ 	.word	0x000092b0


	//   ....[88]....
        /*0454*/ 	.word	0x000092e0


	//   ....[89]....
        /*0458*/ 	.word	0x00009320


	//   ....[90]....
        /*045c*/ 	.word	0x000099f0


	//   ....[91]....
        /*0460*/ 	.word	0x00009a20


	//   ....[92]....
        /*0464*/ 	.word	0x0000a540


	//   ....[93]....
        /*0468*/ 	.word	0x0000b240


	//   ....[94]....
        /*046c*/ 	.word	0x0000bd60


	//   ....[95]....
        /*0470*/ 	.word	0x0000bd90


	//   ....[96]....
        /*0474*/ 	.word	0x0000bdc0


	//   ....[97]....
        /*0478*/ 	.word	0x0000be90


	//   ....[98]....
        /*047c*/ 	.word	0x0000bec0


	//   ....[99]....
        /*0480*/ 	.word	0x0000bf50


	//   ....[100]....
        /*0484*/ 	.word	0x0000bf80


	//   ....[101]....
        /*0488*/ 	.word	0x0000bf90


	//   ....[102]....
        /*048c*/ 	.word	0x0000d8b0


	//   ....[103]....
        /*0490*/ 	.word	0x0000dda0


	//   ....[104]....
        /*0494*/ 	.word	0x0000df70


	//   ....[105]....
        /*0498*/ 	.word	0x0000dfd0


	//   ....[106]....
        /*049c*/ 	.word	0x0000e0d0


	//   ....[107]....
        /*04a0*/ 	.word	0x0000e1a0


	//   ....[108]....
        /*04a4*/ 	.word	0x0000e210


	//   ....[109]....
        /*04a8*/ 	.word	0x0000e310


	//   ....[110]....
        /*04ac*/ 	.word	0x0000e380


	//   ....[111]....
        /*04b0*/ 	.word	0x0000e470


	//----- nvinfo : EIATTR_REG_RECONFIG
	.align		4
.L_88:
        /*04b4*/ 	.byte	0x01, 0x54
	.zero		2


	//----- nvinfo : EIATTR_SYSCALL_OFFSETS
	.align		4
        /*04b8*/ 	.byte	0x04, 0x46
        /*04ba*/ 	.short	(.L_90 - .L_89)


	//   ....[0]....
.L_89:
        /*04bc*/ 	.word	0x00001500


	//   ....[1]....
        /*04c0*/ 	.word	0x0000abb0


	//   ....[2]....
        /*04c4*/ 	.word	0x0000acf0


	//   ....[3]....
        /*04c8*/ 	.word	0x0000ae30


	//   ....[4]....
        /*04cc*/ 	.word	0x0000af50


	//   ....[5]....
        /*04d0*/ 	.word	0x0000b980


	//----- nvinfo : EIATTR_MBARRIER_INSTR_OFFSETS
	.align		4
.L_90:
        /*04d4*/ 	.byte	0x04, 0x39
        /*04d6*/ 	.short	(.L_92 - .L_91)


	//   ....[0]....
.L_91:
        /*04d8*/ 	.word	0x00000250
        /*04dc*/ 	.word	0x000000ff
        /*04e0*/ 	.word	0x00029800
        /*04e4*/ 	.short	0x0100
        /*04e6*/ 	.byte	0x08
	.zero		1


	//   ....[1]....
        /*04e8*/ 	.word	0x00000260
        /*04ec*/ 	.word	0x000000ff
        /*04f0*/ 	.word	0x00029820
        /*04f4*/ 	.short	0x0100
        /*04f6*/ 	.byte	0x08
	.zero		1


	//   ....[2]....
        /*04f8*/ 	.word	0x00000350
        /*04fc*/ 	.word	0x000000ff
        /*0500*/ 	.word	0x00029830
        /*0504*/ 	.short	0x0100
        /*0506*/ 	.byte	0x08
	.zero		1


	//   ....[3]....
        /*0508*/ 	.word	0x00000360
        /*050c*/ 	.word	0x000000ff
        /*0510*/ 	.word	0x00029840
        /*0514*/ 	.short	0x0100
        /*0516*/ 	.byte	0x08
	.zero		1


	//   ....[4]....
        /*0518*/ 	.word	0x00000370
        /*051c*/ 	.word	0x000000ff
        /*0520*/ 	.word	0x00029838
        /*0524*/ 	.short	0x0100
        /*0526*/ 	.byte	0x08
	.zero		1


	//   ....[5]....
        /*0528*/ 	.word	0x00000380
        /*052c*/ 	.word	0x000000ff
        /*0530*/ 	.word	0x00029848
        /*0534*/ 	.short	0x0100
        /*0536*/ 	.byte	0x08
	.zero		1


	//   ....[6]....
        /*0538*/ 	.word	0x000004b0
        /*053c*/ 	.word	0x000000ff
        /*0540*/ 	.word	0x00029850
        /*0544*/ 	.short	0x0100
        /*0546*/ 	.byte	0x08
	.zero		1


	//   ....[7]....
        /*0548*/ 	.word	0x000004c0
        /*054c*/ 	.word	0x000000ff
        /*0550*/ 	.word	0x00029860
        /*0554*/ 	.short	0x0100
        /*0556*/ 	.byte	0x08
	.zero		1


	//   ....[8]....
        /*0558*/ 	.word	0x000004d0
        /*055c*/ 	.word	0x000000ff
        /*0560*/ 	.word	0x00029858
        /*0564*/ 	.short	0x0100
        /*0566*/ 	.byte	0x08
	.zero		1


	//   ....[9]....
        /*0568*/ 	.word	0x000004e0
        /*056c*/ 	.word	0x000000ff
        /*0570*/ 	.word	0x00029868
        /*0574*/ 	.short	0x0100
        /*0576*/ 	.byte	0x08
	.zero		1


	//   ....[10]....
        /*0578*/ 	.word	0x000005d0
        /*057c*/ 	.word	0x000000ff
        /*0580*/ 	.word	0x00029870
        /*0584*/ 	.short	0x0100
        /*0586*/ 	.byte	0x06
	.zero		1


	//   ....[11]....
        /*0588*/ 	.word	0x000005e0
        /*058c*/ 	.word	0x000000ff
        /*0590*/ 	.word	0x00029880
        /*0594*/ 	.short	0x0100
        /*0596*/ 	.byte	0x06
	.zero		1


	//   ....[12]....
        /*0598*/ 	.word	0x000005f0
        /*059c*/ 	.word	0x000000ff
        /*05a0*/ 	.word	0x00029878
        /*05a4*/ 	.short	0x0100
        /*05a6*/ 	.byte	0x06
	.zero		1


	//   ....[13]....
        /*05a8*/ 	.word	0x00000600
        /*05ac*/ 	.word	0x000000ff
        /*05b0*/ 	.word	0x00029888
        /*05b4*/ 	.short	0x0100
        /*05b6*/ 	.byte	0x06
	.zero		1


	//   ....[14]....
        /*05b8*/ 	.word	0x00000730
        /*05bc*/ 	.word	0x000000ff
        /*05c0*/ 	.word	0x00029890
        /*05c4*/ 	.short	0x0100
        /*05c6*/ 	.byte	0x08
	.zero		1


	//   ....[15]....
        /*05c8*/ 	.word	0x00000740
        /*05cc*/ 	.word	0x000000ff
        /*05d0*/ 	.word	0x000298a0
        /*05d4*/ 	.short	0x0100
        /*05d6*/ 	.byte	0x08
	.zero		1


	//   ....[16]....
        /*05d8*/ 	.word	0x00000750
        /*05dc*/ 	.word	0x000000ff
        /*05e0*/ 	.word	0x00029898
        /*05e4*/ 	.short	0x0100
        /*05e6*/ 	.byte	0x08
	.zero		1


	//   ....[17]....
        /*05e8*/ 	.word	0x00000760
        /*05ec*/ 	.word	0x000000ff
        /*05f0*/ 	.word	0x000298a8
        /*05f4*/ 	.short	0x0100
        /*05f6*/ 	.byte	0x08
	.zero		1


	//   ....[18]....
        /*05f8*/ 	.word	0x00000890
        /*05fc*/ 	.word	0x000000ff
        /*0600*/ 	.word	0x000298b0
        /*0604*/ 	.short	0x0100
        /*0606*/ 	.byte	0x08
	.zero		1


	//   ....[19]....
        /*0608*/ 	.word	0x000008a0
        /*060c*/ 	.word	0x000000ff
        /*0610*/ 	.word	0x000298c0
        /*0614*/ 	.short	0x0100
        /*0616*/ 	.byte	0x08
	.zero		1


	//   ....[20]....
        /*0618*/ 	.word	0x000008b0
        /*061c*/ 	.word	0x000000ff
        /*0620*/ 	.word	0x000298b8
        /*0624*/ 	.short	0x0100
        /*0626*/ 	.byte	0x08
	.zero		1


	//   ....[21]....
        /*0628*/ 	.word	0x000008c0
        /*062c*/ 	.word	0x000000ff
        /*0630*/ 	.word	0x000298c8
        /*0634*/ 	.short	0x0100
        /*0636*/ 	.byte	0x08
	.zero		1


	//   ....[22]....
        /*0638*/ 	.word	0x00001530
        /*063c*/ 	.word	0x000000ff
        /*0640*/ 	.word	0x00029800
        /*0644*/ 	.short	0x010a
        /*0646*/ 	.byte	0x28
	.zero		1


	//   ....[23]....
        /*0648*/ 	.word	0x00001590
        /*064c*/ 	.word	0x000000ff
        /*0650*/ 	.word	0x00029830
        /*0654*/ 	.short	0x010a
        /*0656*/ 	.byte	0x28
	.zero		1


	//   ....[24]....
        /*0658*/ 	.word	0x00001610
        /*065c*/ 	.word	0x000000ff
        /*0660*/ 	.word	0x00029830
        /*0664*/ 	.short	0x010a
        /*0666*/ 	.byte	0x28
	.zero		1


	//   ....[25]....
        /*0668*/ 	.word	0x00003a80
        /*066c*/ 	.word	0x00000015
        /*0670*/ 	.word	0x00000000
        /*0674*/ 	.short	0x0101
        /*0676*/ 	.byte	0x3f
	.zero		1


	//   ....[26]....
        /*0678*/ 	.word	0x000049f0
        /*067c*/ 	.word	0x000000ff
        /*0680*/ 	.word	0x00029830
        /*0684*/ 	.short	0x010a
        /*0686*/ 	.byte	0x04
	.zero		1


	//   ....[27]....
        /*0688*/ 	.word	0x00004a30
        /*068c*/ 	.word	0x000000ff
        /*0690*/ 	.word	0x00029830
        /*0694*/ 	.short	0x010a
        /*0696*/ 	.byte	0x04
	.zero		1


	//   ....[28]....
        /*0698*/ 	.word	0x000056e0
        /*069c*/ 	.word	0x000000ff
        /*06a0*/ 	.word	0x00029850
        /*06a4*/ 	.short	0x010a
        /*06a6*/ 	.byte	0x04
	.zero		1


	//   ....[29]....
        /*06a8*/ 	.word	0x00005720
        /*06ac*/ 	.word	0x000000ff
        /*06b0*/ 	.word	0x00029850
        /*06b4*/ 	.short	0x010a
        /*06b6*/ 	.byte	0x04
	.zero		1


	//   ....[30]....
        /*06b8*/ 	.word	0x00006dd0
        /*06bc*/ 	.word	0x00000000
        /*06c0*/ 	.word	0x00000000
        /*06c4*/ 	.short	0x0101
        /*06c6*/ 	.byte	0x3f
	.zero		1


	//   ....[31]....
        /*06c8*/ 	.word	0x00006fe0
        /*06cc*/ 	.word	0x000000ff
        /*06d0*/ 	.word	0x00000000
        /*06d4*/ 	.short	0x0101
        /*06d6*/ 	.byte	0x04
	.zero		1


	//   ....[32]....
        /*06d8*/ 	.word	0x00007660
        /*06dc*/ 	.word	0x000000ff
        /*06e0*/ 	.word	0x00029850
        /*06e4*/ 	.short	0x010a
        /*06e6*/ 	.byte	0x05
	.zero		1


	//   ....[33]....
        /*06e8*/ 	.word	0x000076a0
        /*06ec*/ 	.word	0x000000ff
        /*06f0*/ 	.word	0x00029850
        /*06f4*/ 	.short	0x010a
        /*06f6*/ 	.byte	0x05
	.zero		1


	//   ....[34]....
        /*06f8*/ 	.word	0x00007cb0
        /*06fc*/ 	.word	0x000000ff
        /*0700*/ 	.word	0x00000000
        /*0704*/ 	.short	0x0101
        /*0706*/ 	.byte	0x04
	.zero		1


	//   ....[35]....
        /*0708*/ 	.word	0x00009310
        /*070c*/ 	.word	0x000000ff
        /*0710*/ 	.word	0x00000000
        /*0714*/ 	.short	0x0101
        /*0716*/ 	.byte	0x04
	.zero		1


	//   ....[36]....
        /*0718*/ 	.word	0x0000b470
        /*071c*/ 	.word	0x000000ff
        /*0720*/ 	.word	0x00029880
        /*0724*/ 	.short	0x010a
        /*0726*/ 	.byte	0x28
	.zero		1


	//   ....[37]....
        /*0728*/ 	.word	0x0000b5c0
        /*072c*/ 	.word	0x000000ff
        /*0730*/ 	.word	0x00029840
        /*0734*/ 	.short	0x010a
        /*0736*/ 	.byte	0x28
	.zero		1


	//   ....[38]....
        /*0738*/ 	.word	0x0000c0f0
        /*073c*/ 	.word	0x000000ff
        /*0740*/ 	.word	0x00029800
        /*0744*/ 	.short	0x0107
        /*0746*/ 	.byte	0x28
	.zero		1


	//   ....[39]....
        /*0748*/ 	.word	0x0000c160
        /*074c*/ 	.word	0x000000ff
        /*0750*/ 	.word	0x00029800
        /*0754*/ 	.short	0x0101
        /*0756*/ 	.byte	0x28
	.zero		1


	//   ....[40]....
        /*0758*/ 	.word	0x0000c180
        /*075c*/ 	.word	0x000000ff
        /*0760*/ 	.word	0x00029820
        /*0764*/ 	.short	0x010a
        /*0766*/ 	.byte	0x28
	.zero		1


	//   ....[41]....
        /*0768*/ 	.word	0x0000c460
        /*076c*/ 	.word	0x00000006
        /*0770*/ 	.word	0x00029880
        /*0774*/ 	.short	0x010a
        /*0776*/ 	.byte	0x3f
	.zero		1


	//   ....[42]....
        /*0778*/ 	.word	0x0000c690
        /*077c*/ 	.word	0x00000006
        /*0780*/ 	.word	0x00029840
        /*0784*/ 	.short	0x010a
        /*0786*/ 	.byte	0x3f
	.zero		1


	//   ....[43]....
        /*0788*/ 	.word	0x0000cae0
        /*078c*/ 	.word	0x00000012
        /*0790*/ 	.word	0x00029870
        /*0794*/ 	.short	0x010a
        /*0796*/ 	.byte	0x3f
	.zero		1


	//   ....[44]....
        /*0798*/ 	.word	0x0000cb40
        /*079c*/ 	.word	0x00000012
        /*07a0*/ 	.word	0x00029860
        /*07a4*/ 	.short	0x010a
        /*07a6*/ 	.byte	0x3f
	.zero		1


	//   ....[45]....
        /*07a8*/ 	.word	0x0000d040
        /*07ac*/ 	.word	0x00000012
        /*07b0*/ 	.word	0x00029850
        /*07b4*/ 	.short	0x0101
        /*07b6*/ 	.byte	0x3f
	.zero		1


	//   ....[46]....
        /*07b8*/ 	.word	0x0000d0b0
        /*07bc*/ 	.word	0x00000000
        /*07c0*/ 	.word	0x00000000
        /*07c4*/ 	.short	0x0101
        /*07c6*/ 	.byte	0x3f
	.zero		1


	//   ....[47]....
        /*07c8*/ 	.word	0x0000d1d0
        /*07cc*/ 	.word	0x00000003
        /*07d0*/ 	.word	0x00029870
        /*07d4*/ 	.short	0x010a
        /*07d6*/ 	.byte	0x3f
	.zero		1


	//   ....[48]....
        /*07d8*/ 	.word	0x0000d260
        /*07dc*/ 	.word	0x00000003
        /*07e0*/ 	.word	0x00029860
        /*07e4*/ 	.short	0x010a
        /*07e6*/ 	.byte	0x3f
	.zero		1


	//   ....[49]....
        /*07e8*/ 	.word	0x0000d750
        /*07ec*/ 	.word	0x00000003
        /*07f0*/ 	.word	0x00029850
        /*07f4*/ 	.short	0x0101
        /*07f6*/ 	.byte	0x3f
	.zero		1


	//   ....[50]....
        /*07f8*/ 	.word	0x0000d7c0
        /*07fc*/ 	.word	0x00000000
        /*0800*/ 	.word	0x00000000
        /*0804*/ 	.short	0x0101
        /*0806*/ 	.byte	0x3f
	.zero		1


	//   ....[51]....
        /*0808*/ 	.word	0x0000d860
        /*080c*/ 	.word	0x00000009
        /*0810*/ 	.word	0x00029820
        /*0814*/ 	.short	0x010a
        /*0816*/ 	.byte	0x3f
	.zero		1


	//   ....[52]....
        /*0818*/ 	.word	0x0000d9a0
        /*081c*/ 	.word	0x00000005
        /*0820*/ 	.word	0x00000000
        /*0824*/ 	.short	0x010a
        /*0826*/ 	.byte	0x3f
	.zero		1


	//   ....[53]....
        /*0828*/ 	.word	0x0000da10
        /*082c*/ 	.word	0x00000007
        /*0830*/ 	.word	0x00000000
        /*0834*/ 	.short	0x010a
        /*0836*/ 	.byte	0x3f
	.zero		1


	//   ....[54]....
        /*0838*/ 	.word	0x0000da60
        /*083c*/ 	.word	0x00000005
        /*0840*/ 	.word	0x00029860
        /*0844*/ 	.short	0x010a
        /*0846*/ 	.byte	0x3f
	.zero		1


	//   ....[55]....
        /*0848*/ 	.word	0x0000dab0
        /*084c*/ 	.word	0x00000003
        /*0850*/ 	.word	0x00029860
        /*0854*/ 	.short	0x010a
        /*0856*/ 	.byte	0x3f
	.zero		1


	//   ....[56]....
        /*0858*/ 	.word	0x0000daf0
        /*085c*/ 	.word	0x00000005
        /*0860*/ 	.word	0x00029880
        /*0864*/ 	.short	0x010a
        /*0866*/ 	.byte	0x3f
	.zero		1


	//   ....[57]....
        /*0868*/ 	.word	0x0000db10
        /*086c*/ 	.word	0x00000003
        /*0870*/ 	.word	0x00029880
        /*0874*/ 	.short	0x010a
        /*0876*/ 	.byte	0x3f
	.zero		1


	//   ....[58]....
        /*0878*/ 	.word	0x0000db80
        /*087c*/ 	.word	0x00000000
        /*0880*/ 	.word	0x00029800
        /*0884*/ 	.short	0x010a
        /*0886*/ 	.byte	0x3f
	.zero		1


	//   ....[59]....
        /*0888*/ 	.word	0x0000dbe0
        /*088c*/ 	.word	0x00000000
        /*0890*/ 	.word	0x00029830
        /*0894*/ 	.short	0x010a
        /*0896*/ 	.byte	0x3f
	.zero		1


	//   ....[60]....
        /*0898*/ 	.word	0x0000dc40
        /*089c*/ 	.word	0x0000000e
        /*08a0*/ 	.word	0x00029830
        /*08a4*/ 	.short	0x010a
        /*08a6*/ 	.byte	0x3f
	.zero		1


	//   ....[61]....
        /*08a8*/ 	.word	0x0000dca0
        /*08ac*/ 	.word	0x0000000c
        /*08b0*/ 	.word	0x00029850
        /*08b4*/ 	.short	0x010a
        /*08b6*/ 	.byte	0x3f
	.zero		1


	//   ....[62]....
        /*08b8*/ 	.word	0x0000dd00
        /*08bc*/ 	.word	0x00000005
        /*08c0*/ 	.word	0x00029850
        /*08c4*/ 	.short	0x010a
        /*08c6*/ 	.byte	0x3f
	.zero		1


	//   ....[63]....
        /*08c8*/ 	.word	0x0000de60
        /*08cc*/ 	.word	0x00000003
        /*08d0*/ 	.word	0x00029880
        /*08d4*/ 	.short	0x010a
        /*08d6*/ 	.byte	0x3f
	.zero		1


	//   ....[64]....
        /*08d8*/ 	.word	0x0000dec0
        /*08dc*/ 	.word	0x00000003
        /*08e0*/ 	.word	0x00029840
        /*08e4*/ 	.short	0x010a
        /*08e6*/ 	.byte	0x3f
	.zero		1


	//   ....[65]....
        /*08e8*/ 	.word	0x0000e4b0
        /*08ec*/ 	.word	0x00000003
        /*08f0*/ 	.word	0x00029820
        /*08f4*/ 	.short	0x010a
        /*08f6*/ 	.byte	0x3f
	.zero		1


	//   ....[66]....
        /*08f8*/ 	.word	0x0000e500
        /*08fc*/ 	.word	0x00000006
        /*0900*/ 	.word	0x00029880
        /*0904*/ 	.short	0x010a
        /*0906*/ 	.byte	0x3f
	.zero		1


	//   ....[67]....
        /*0908*/ 	.word	0x0000e550
        /*090c*/ 	.word	0x00000006
        /*0910*/ 	.word	0x00029840
        /*0914*/ 	.short	0x010a
        /*0916*/ 	.byte	0x3f
	.zero		1


	//   ....[68]....
        /*0918*/ 	.word	0x0000e5a0
        /*091c*/ 	.word	0x00000012
        /*0920*/ 	.word	0x00029870
        /*0924*/ 	.short	0x010a
        /*0926*/ 	.byte	0x3f
	.zero		1


	//   ....[69]....
        /*0928*/ 	.word	0x0000e5f0
        /*092c*/ 	.word	0x00000012
        /*0930*/ 	.word	0x00029860
        /*0934*/ 	.short	0x010a
        /*0936*/ 	.byte	0x3f
	.zero		1


	//   ....[70]....
        /*0938*/ 	.word	0x0000e640
        /*093c*/ 	.word	0x00000003
        /*0940*/ 	.word	0x00029870
        /*0944*/ 	.short	0x010a
        /*0946*/ 	.byte	0x3f
	.zero		1


	//   ....[71]....
        /*0948*/ 	.word	0x0000e690
        /*094c*/ 	.word	0x00000003
        /*0950*/ 	.word	0x00029860
        /*0954*/ 	.short	0x010a
        /*0956*/ 	.byte	0x3f
	.zero		1


	//   ....[72]....
        /*0958*/ 	.word	0x0000e6e0
        /*095c*/ 	.word	0x00000009
        /*0960*/ 	.word	0x00029820
        /*0964*/ 	.short	0x010a
        /*0966*/ 	.byte	0x3f
	.zero		1


	//   ....[73]....
        /*0968*/ 	.word	0x0000e730
        /*096c*/ 	.word	0x00000005
        /*0970*/ 	.word	0x00000000
        /*0974*/ 	.short	0x010a
        /*0976*/ 	.byte	0x3f
	.zero		1


	//   ....[74]....
        /*0978*/ 	.word	0x0000e780
        /*097c*/ 	.word	0x00000007
        /*0980*/ 	.word	0x00000000
        /*0984*/ 	.short	0x010a
        /*0986*/ 	.byte	0x3f
	.zero		1


	//   ....[75]....
        /*0988*/ 	.word	0x0000e7d0
        /*098c*/ 	.word	0x00000005
        /*0990*/ 	.word	0x00029860
        /*0994*/ 	.short	0x010a
        /*0996*/ 	.byte	0x3f
	.zero		1


	//   ....[76]....
        /*0998*/ 	.word	0x0000e820
        /*099c*/ 	.word	0x00000003
        /*09a0*/ 	.word	0x00029860
        /*09a4*/ 	.short	0x010a
        /*09a6*/ 	.byte	0x3f
	.zero		1


	//   ....[77]....
        /*09a8*/ 	.word	0x0000e870
        /*09ac*/ 	.word	0x00000005
        /*09b0*/ 	.word	0x00029880
        /*09b4*/ 	.short	0x010a
        /*09b6*/ 	.byte	0x3f
	.zero		1


	//----- nvinfo : EIATTR_NUM_MBARRIERS
	.align		4
.L_92:
        /*09b8*/ 	.byte	0x03, 0x38
        /*09ba*/ 	.short	0x0016


	//----- nvinfo : EIATTR_EXIT_INSTR_OFFSETS
	.align		4
        /*09bc*/ 	.byte	0x04, 0x1c
        /*09be*/ 	.short	(.L_94 - .L_93)


	//   ....[0]....
.L_93:
        /*09c0*/ 	.word	0x0000db60


	//----- nvinfo : EIATTR_MAX_THREADS
	.align		4
.L_94:
        /*09c4*/ 	.byte	0x04, 0x05
        /*09c6*/ 	.short	(.L_96 - .L_95)
.L_95:
        /*09c8*/ 	.word	0x00000180
        /*09cc*/ 	.word	0x00000001
        /*09d0*/ 	.word	0x00000001


	//----- nvinfo : EIATTR_CRS_STACK_SIZE
	.align		4
.L_96:
        /*09d4*/ 	.byte	0x04, 0x1e
        /*09d6*/ 	.short	(.L_98 - .L_97)
.L_97:
        /*09d8*/ 	.word	0x00000000


	//----- nvinfo : EIATTR_CBANK_PARAM_SIZE
	.align		4
.L_98:
        /*09dc*/ 	.byte	0x03, 0x19
        /*09de*/ 	.short	0x0a70


	//----- nvinfo : EIATTR_PARAM_CBANK
	.align		4
        /*09e0*/ 	.byte	0x04, 0x0a
        /*09e2*/ 	.short	(.L_100 - .L_99)
	.align		4
.L_99:
        /*09e4*/ 	.word	index@(.nv.constant0._ZN7cutlass13device_kernelIN5flash11enable_sm90INS1_16FlashAttnFwdSm90INS1_25CollectiveMainloopFwdSm90ILi2EN4cute5tupleIJNS5_1CILi1EEES8_S8_EEENS6_IJNS7_ILi128EEENS7_ILi160EEENS7_ILi192EEEEEELi128ENS_12float_e4m3_tEfNS_4arch4Sm90ELb0ELb0ELb0ELb0ELb0ELb0ELb0ELb1ELb1ELb1ELb1ELb0EEENS1_21CollectiveEpilogueFwdINS6_IJSA_SA_SB_EEES9_NS_10bfloat16_tESG_Li256ELb0ELb1ELb1ELb1EEENS1_19SingleTileSchedulerILb0ELb1ELb1ELi128EEEEEEEEEvNT_6ParamsE)
        /*09e8*/ 	.short	0x0210
        /*09ea*/ 	.short	0x0a70


	//----- nvinfo : EIATTR_SW_WAR
	.align		4
.L_100:
        /*09ec*/ 	.byte	0x04, 0x36
        /*09ee*/ 	.short	(.L_102 - .L_101)
.L_101:
        /*09f0*/ 	.word	0x00000008
.L_102:


//--------------------- .nv.info._ZN7cutlass13device_kernelIN5flash11enable_sm90INS1_16FlashAttnFwdSm90INS1_25CollectiveMainloopFwdSm90ILi2EN4cute5tupleIJNS5_1CILi1EEES8_S8_EEENS6_IJNS7_ILi128EEENS7_ILi160EEENS7_ILi192EEEEEELi128ENS_12float_e4m3_tEfNS_4arch4Sm90ELb0ELb0ELb0ELb1ELb0ELb0ELb0ELb1ELb1ELb1ELb1ELb0EEENS1_21CollectiveEpilogueFwdINS6_IJSA_SA_SB_EEES9_NS_10bfloat16_tESG_Li256ELb1ELb1ELb1ELb1EEENS1_36VarlenDynamicPersistentTileSchedulerILi128ELi160ELi256ELi128ELb1ELb1ELb1ELb0ELb1ELb1EEEEEEEEEvNT_6ParamsE --------------------------
	.section	.nv.info._ZN7cutlass13device_kernelIN5flash11enable_sm90INS1_16FlashAttnFwdSm90INS1_25CollectiveMainloopFwdSm90ILi2EN4cute5tupleIJNS5_1CILi1EEES8_S8_EEENS6_IJNS7_ILi128EEENS7_ILi160EEENS7_ILi192EEEEEELi128ENS_12float_e4m3_tEfNS_4arch4Sm90ELb0ELb0ELb0ELb1ELb0ELb0ELb0ELb1ELb1ELb1ELb1ELb0EEENS1_21CollectiveEpilogueFwdINS6_IJSA_SA_SB_EEES9_NS_10bfloat16_tESG_Li256ELb1ELb1ELb1ELb1EEENS1_36VarlenDynamicPersistentTileSchedulerILi128ELi160ELi256ELi128ELb1ELb1ELb1ELb0ELb1ELb1EEEEEEEEEvNT_6ParamsE,"",@"SHT_CUDA_INFO"
	.sectionflags	@""
	.align	4


	//----- nvinfo : EIATTR_CUDA_API_VERSION
	.align		4
        /*0000*/ 	.byte	0x04, 0x37
        /*0002*/ 	.short	(.L_104 - .L_103)
.L_103:
        /*0004*/ 	.word	0x00000082


	//----- nvinfo : EIATTR_KPARAM_INFO
	.align		4
.L_104:
        /*0008*/ 	.byte	0x04, 0x17
        /*000a*/ 	.short	(.L_106 - .L_105)
.L_105:
        /*000c*/ 	.word	0x00000000
        /*0010*/ 	.short	0x0000
        /*0012*/ 	.short	0x0070
        /*0014*/ 	.byte	0x00, 0xf0, 0x01, 0x2a


	//----- nvinfo : EIATTR_SPARSE_MMA_MASK
	.align		4
.L_106:
        /*0018*/ 	.byte	0x03, 0x50
        /*001a*/ 	.short	0x0000


	//----- nvinfo : EIATTR_MAXREG_COUNT
	.align		4
        /*001c*/ 	.byte	0x03, 0x1b
        /*001e*/ 	.short	0x00a8


	//----- nvinfo : EIATTR_NUM_BARRIERS
	.align		4
        /*0020*/ 	.byte	0x02, 0x4c
        /*0022*/ 	.byte	0x10
	.zero		1


	//----- nvinfo : EIATTR_EXTERNS
	.align		4
        /*0024*/ 	.byte	0x04, 0x0f
        /*0026*/ 	.short	(.L_108 - .L_107)


	//   ....[0]....
	.align		4
.L_107:
        /*0028*/ 	.word	index@(__assertfail)


	//----- nvinfo : EIATTR_ANNOTATIONS
	.align		4
.L_108:
        /*002c*/ 	.byte	0x04, 0x55
        /*002e*/ 	.short	(.L_110 - .L_109)


	//   ....[0]....
.L_109:
        /* <DEDUP_REMOVED lines=40> */


	//----- nvinfo : EIATTR_MERCURY_ISA_VERSION
	.align		4
.L_110:
        /*0298*/ 	.byte	0x03, 0x5f
        /*029a*/ 	.short	0x0101


	//----- nvinfo : EIATTR_UNUSED_LOAD_BYTE_OFFSET
	.align		4
        /*029c*/ 	.byte	0x04, 0x44
        /*029e*/ 	.short	(.L_112 - .L_111)


	//   ....[0]....
.L_111:
        /*02a0*/ 	.word	0x00000a40
        /*02a4*/ 	.word	0x0000fff0


	//   ....[1]....
        /*02a8*/ 	.word	0x00008a60
        /*02ac*/ 	.word	0x0000fff0


	//----- nvinfo : EIATTR_INT_WARP_WIDE_INSTR_OFFSETS
	.align		4
.L_112:
        /*02b0*/ 	.byte	0x04, 0x31
        /*02b2*/ 	.short	(.L_114 - .L_113)


	//   ....[0]....
.L_113:
        /*02b4*/ 	.word	0x00000130


	//   ....[1]....
        /*02b8*/ 	.word	0x00000170


	//   ....[2]....
        /*02bc*/ 	.word	0x000001e0


	//   ....[3]....
        /*02c0*/ 	.word	0x0000ddd0


	//   ....[4]....
        /*02c4*/ 	.word	0x0000de60


	//   ....[5]....
        /*02c8*/ 	.word	0x00010710


	//   ....[6]....
        /*02cc*/ 	.word	0x000107a0


	//----- nvinfo : EIATTR_COOP_GROUP_MASK_REGIDS
	.align		4
.L_114:
        /*02d0*/ 	.byte	0x04, 0x29
        /*02d2*/ 	.short	(.L_116 - .L_115)


	//   ....[0]....
.L_115:
        /*02d4*/ 	.word	0xffffffff


	//   ....[1]....
        /*02d8*/ 	.word	0xffffffff


	//   ....[2]....
        /*02dc*/ 	.word	0xffffffff


	//   ....[3]....
        /*02e0*/ 	.word	0xffffffff


	//   ....[4]....
        /*02e4*/ 	.word	0xffffffff


	//   ....[5]....
        /*02e8*/ 	.word	0xffffffff


	//   ....[6]....
        /*02ec*/ 	.word	0xffffffff


	//   ....[7]....
        /*02f0*/ 	.word	0xffffffff


	//   ....[8]....
        /*02f4*/ 	.word	0xffffffff


	//   ....[9]....
        /*02f8*/ 	.word	0xffffffff


	//   ....[10]....
        /*02fc*/ 	.word	0xffffffff


	//   ....[11]....
        /*0300*/ 	.word	0xffffffff


	//   ....[12]....
        /*0304*/ 	.word	0xffffffff


	//   ....[13]....
        /*0308*/ 	.word	0xffffffff


	//   ....[14]....
        /*030c*/ 	.word	0xffffffff


	//   ....[15]....
        /*0310*/ 	.word	0xffffffff


	//   ....[16]....
        /*0314*/ 	.word	0xffffffff


	//   ....[17]....
        /*0318*/ 	.word	0xffffffff


	//   ....[18]....
        /*031c*/ 	.word	0xffffffff


	//   ....[19]....
        /*0320*/ 	.word	0xffffffff


	//   ....[20]....
        /*0324*/ 	.word	0xffffffff


	//   ....[21]....
        /*0328*/ 	.word	0xffffffff


	//   ....[22]....
        /*032c*/ 	.word	0xffffffff


	//   ....[23]....
        /*0330*/ 	.word	0xffffffff


	//   ....[24]....
        /*0334*/ 	.word	0xffffffff


	//   ....[25]....
        /*0338*/ 	.word	0xffffffff


	//   ....[26]....
        /*033c*/ 	.word	0xffffffff


	//   ....[27]....
        /*0340*/ 	.word	0xffffffff


	//   ....[28]....
        /*0344*/ 	.word	0xffffffff


	//   ....[29]....
        /*0348*/ 	.word	0xffffffff


	//   ....[30]....
        /*034c*/ 	.word	0xffffffff


	//   ....[31]....
        /*0350*/ 	.word	0xffffffff


	//   ....[32]....
        /*0354*/ 	.word	0xffffffff


	//   ....[33]....
        /*0358*/ 	.word	0xffffffff


	//   ....[34]....
        /*035c*/ 	.word	0xffffffff


	//   ....[35]....
        /*0360*/ 	.word	0xffffffff


	//   ....[36]....
        /*0364*/ 	.word	0xffffffff


	//   ....[37]....
        /*0368*/ 	.word	0xffffffff


	//   ....[38]....
        /*036c*/ 	.word	0xffffffff


	//   ....[39]....
        /*0370*/ 	.word	0xffffffff


	//   ....[40]....
        /*0374*/ 	.word	0xffffffff


	//   ....[41]....
        /*0378*/ 	.word	0xffffffff


	//   ....[42]....
        /*037c*/ 	.word	0xffffffff


	//   ....[43]....
        /*0380*/ 	.word	0xffffffff


	//   ....[44]....
        /*0384*/ 	.word	0xffffffff


	//   ....[45]....
        /*0388*/ 	.word	0xffffffff


	//   ....[46]....
        /*038c*/ 	.word	0xffffffff


	//   ....[47]....
        /*0390*/ 	.word	0xffffffff


	//   ....[48]....
        /*0394*/ 	.word	0xffffffff


	//   ....[49]....
        /*0398*/ 	.word	0xffffffff


	//   ....[50]....
        /*039c*/ 	.word	0xffffffff


	//   ....[51]....
        /*03a0*/ 	.word	0xffffffff


	//   ....[52]....
        /*03a4*/ 	.word	0xffffffff


	//   ....[53]....
        /*03a8*/ 	.word	0xffffffff


	//   ....[54]....
        /*03ac*/ 	.word	0xffffffff


	//   ....[55]....
        /*03b0*/ 	.word	0xffffffff


	//   ....[56]....
        /*03b4*/ 	.word	0xffffffff


	//   ....[57]....
        /*03b8*/ 	.word	0xffffffff


	//   ....[58]....
        /*03bc*/ 	.word	0xffffffff


	//   ....[59]....
        /*03c0*/ 	.word	0xffffffff


	//   ....[60]....
        /*03c4*/ 	.word	0xffffffff


	//   ....[61]....
        /*03c8*/ 	.word	0xffffffff


	//   ....[62]....
        /*03cc*/ 	.word	0xffffffff


	//   ....[63]....
        /*03d0*/ 	.word	0xffffffff


	//   ....[64]....
        /*03d4*/ 	.word	0xffffffff


	//   ....[65]....
        /*03d8*/ 	.word	0xffffffff


	//   ....[66]....
        /*03dc*/ 	.word	0xffffffff


	//   ....[67]....
        /*03e0*/ 	.word	0xffffffff


	//   ....[68]....
        /*03e4*/ 	.word	0xffffffff


	//   ....[69]....
        /*03e8*/ 	.word	0xffffffff


	//   ....[70]....
        /*03ec*/ 	.word	0xffffffff


	//   ....[71]....
        /*03f0*/ 	.word	0xffffffff


	//   ....[72]....
        /*03f4*/ 	.word	0xffffffff


	//   ....[73]....
        /*03f8*/ 	.word	0xffffffff


	//   ....[74]....
        /*03fc*/ 	.word	0xffffffff


	//   ....[75]....
        /*0400*/ 	.word	0xffffffff


	//   ....[76]....
        /*0404*/ 	.word	0xffffffff


	//   ....[77]....
        /*0408*/ 	.word	0xffffffff


	//   ....[78]....
        /*040c*/ 	.word	0xffffffff


	//   ....[79]....
        /*0410*/ 	.word	0xffffffff


	//   ....[80]....
        /*0414*/ 	.word	0xffffffff


	//   ....[81]....
        /*0418*/ 	.word	0xffffffff


	//   ....[82]....
        /*041c*/ 	.word	0xffffffff


	//   ....[83]....
        /*0420*/ 	.word	0xffffffff


	//   ....[84]....
        /*0424*/ 	.word	0xffffffff


	//   ....[85]....
        /*0428*/ 	.word	0xffffffff


	//   ....[86]....
        /*042c*/ 	.word	0xffffffff


	//   ....[87]....
        /*0430*/ 	.word	0xffffffff


	//   ....[88]....
        /*0434*/ 	.word	0xffffffff


	//   ....[89]....
        /*0438*/ 	.word	0xffffffff


	//   ....[90]....
        /*043c*/ 	.word	0xffffffff


	//   ....[91]....
        /*0440*/ 	.word	0xffffffff


	//   ....[92]....
        /*0444*/ 	.word	0xffffffff


	//   ....[93]....
        /*0448*/ 	.word	0xffffffff


	//   ....[94]....
        /*044c*/ 	.word	0xffffffff


	//   ....[95]....
        /*0450*/ 	.word	0xffffffff


	//   ....[96]....
        /*0454*/ 	.word	0xffffffff


	//   ....[97]....
        /*0458*/ 	.word	0xffffffff


	//   ....[98]....
        /*045c*/ 	.word	0xffffffff


	//   ....[99]....
        /*0460*/ 	.word	0xffffffff


	//   ....[100]....
        /*0464*/ 	.word	0xffffffff


	//   ....[101]....
        /*0468*/ 	.word	0xffffffff


	//   ....[102]....
        /*046c*/ 	.word	0xffffffff


	//   ....[103]....
        /*0470*/ 	.word	0xffffffff


	//   ....[104]....
        /*0474*/ 	.word	0xffffffff


	//   ....[105]....
        /*0478*/ 	.word	0xffffffff


	//   ....[106]....
        /*047c*/ 	.word	0xffffffff


	//   ....[107]....
        /*0480*/ 	.word	0xffffffff


	//   ....[108]....
        /*0484*/ 	.word	0xffffffff


	//   ....[109]....
        /*0488*/ 	.word	0xffffffff


	//   ....[110]....
        /*048c*/ 	.word	0xffffffff


	//   ....[111]....
        /*0490*/ 	.word	0xffffffff


	//   ....[112]....
        /*0494*/ 	.word	0xffffffff


	//   ....[113]....
        /*0498*/ 	.word	0xffffffff


	//   ....[114]....
        /*049c*/ 	.word	0xffffffff


	//   ....[115]....
        /*04a0*/ 	.word	0xffffffff


	//   ....[116]....
        /*04a4*/ 	.word	0xffffffff


	//   ....[117]....
        /*04a8*/ 	.word	0xffffffff


	//   ....[118]....
        /*04ac*/ 	.word	0xffffffff


	//   ....[119]....
        /*04b0*/ 	.word	0xffffffff


	//   ....[120]....
        /*04b4*/ 	.word	0xffffffff


	//   ....[121]....
        /*04b8*/ 	.word	0xffffffff


	//   ....[122]....
        /*04bc*/ 	.word	0xffffffff


	//   ....[123]....
        /*04c0*/ 	.word	0xffffffff


	//   ....[124]....
        /*04c4*/ 	.word	0xffffffff


	//   ....[125]....
        /*04c8*/ 	.word	0xffffffff


	//   ....[126]....
        /*04cc*/ 	.word	0xffffffff


	//   ....[127]....
        /*04d0*/ 	.word	0xffffffff


	//   ....[128]....
        /*04d4*/ 	.word	0xffffffff


	//   ....[129]....
        /*04d8*/ 	.word	0xffffffff


	//   ....[130]....
        /*04dc*/ 	.word	0xffffffff


	//   ....[131]....
        /*04e0*/ 	.word	0xffffffff


	//   ....[132]....
        /*04e4*/ 	.word	0xffffffff


	//   ....[133]....
        /*04e8*/ 	.word	0xffffffff


	//   ....[134]....
        /*04ec*/ 	.word	0xffffffff


	//   ....[135]....
        /*04f0*/ 	.word	0xffffffff


	//   ....[136]....
        /*04f4*/ 	.word	0xffffffff


	//   ....[137]....
        /*04f8*/ 	.word	0xffffffff


	//   ....[138]....
        /*04fc*/ 	.word	0xffffffff


	//   ....[139]....
        /*0500*/ 	.word	0xffffffff


	//   ....[140]....
        /*0504*/ 	.word	0xffffffff


	//   ....[141]....
        /*0508*/ 	.word	0xffffffff


	//   ....[142]....
        /*050c*/ 	.word	0xffffffff


	//   ....[143]....
        /*0510*/ 	.word	0xffffffff


	//   ....[144]....
        /*0514*/ 	.word	0xffffffff


	//   ....[145]....
        /*0518*/ 	.word	0xffffffff


	//   ....[146]....
        /*051c*/ 	.word	0xffffffff


	//   ....[147]....
        /*0520*/ 	.word	0xffffffff


	//   ....[148]....
        /*0524*/ 	.word	0xffffffff


	//   ....[149]....
        /*0528*/ 	.word	0xffffffff


	//   ....[150]....
        /*052c*/ 	.word	0xffffffff


	//   ....[151]....
        /*0530*/ 	.word	0xffffffff


	//   ....[152]....
        /*0534*/ 	.word	0xffffffff


	//   ....[153]....
        /*0538*/ 	.word	0x0500000f


	//   ....[154]....
        /*053c*/ 	.word	0x0500000f


	//   ....[155]....
        /*0540*/ 	.word	0x0500000f


	//   ....[156]....
        /*0544*/ 	.word	0x0500000f


	//   ....[157]....
        /*0548*/ 	.word	0x0500000f


	//   ....[158]....
        /*054c*/ 	.word	0x0500000f


	//   ....[159]....
        /*0550*/ 	.word	0x0500000f


	//   ....[160]....
        /*0554*/ 	.word	0x0500000f


	//   ....[161]....
        /*0558*/ 	.word	0x0500000f


	//   ....[162]....
        /*055c*/ 	.word	0x0500000f


	//----- nvinfo : EIATTR_COOP_GROUP_INSTR_OFFSETS
	.align		4
.L_116:
        /*0560*/ 	.byte	0x04, 0x28
        /*0562*/ 	.short	(.L_118 - .L_117)


	//   ....[0]....
.L_117:
        /*0564*/ 	.word	0x00000070


	//   ....[1]....
        /*0568*/ 	.word	0x00000140


	//   ....[2]....
        /*056c*/ 	.word	0x00000190


	//   ....[3]....
        /*0570*/ 	.word	0x000003c0


	//   ....[4]....
        /*0574*/ 	.word	0x00000520


	//   ....[5]....
        /*0578*/ 	.word	0x00000640


	//   ....[6]....
        /*057c*/ 	.word	0x000007a0


	//   ....[7]....
        /*0580*/ 	.word	0x00001b30


	//   ....[8]....
        /*0584*/ 	.word	0x00003550


	//   ....[9]....
        /*0588*/ 	.word	0x00003660


	//   ....[10]....
        /*058c*/ 	.word	0x00003c70


	//   ....[11]....
        /*0590*/ 	.word	0x00003cd0


	//   ....[12]....
        /*0594*/ 	.word	0x000064c0


	//   ....[13]....
        /*0598*/ 	.word	0x00006500


	//   ....[14]....
        /*059c*/ 	.word	0x00006530


	//   ....[15]....
        /*05a0*/ 	.word	0x00006570


	//   ....[16]....
        /*05a4*/ 	.word	0x000082a0


	//   ....[17]....
        /*05a8*/ 	.word	0x00008300


	//   ....[18]....
        /*05ac*/ 	.word	0x00008320


	//   ....[19]....
        /*05b0*/ 	.word	0x00008340


	//   ....[20]....
        /*05b4*/ 	.word	0x000092d0


	//   ....[21]....
        /*05b8*/ 	.word	0x000092e0


	//   ....[22]....
        /*05bc*/ 	.word	0x000092f0


	//   ....[23]....
        /*05c0*/ 	.word	0x00009300


	//   ....[24]....
        /*05c4*/ 	.word	0x00009310


	//   ....[25]....
        /*05c8*/ 	.word	0x00009320


	//   ....[26]....
        /*05cc*/ 	.word	0x00009330


	//   ....[27]....
        /*05d0*/ 	.word	0x00009340


	//   ....[28]....
        /*05d4*/ 	.word	0x00009350


	//   ....[29]....
        /*05d8*/ 	.word	0x00009360


	//   ....[30]....
        /*05dc*/ 	.word	0x00009370


	//   ....[31]....
        /*05e0*/ 	.word	0x000093a0


	//   ....[32]....
        /*05e4*/ 	.word	0x000093d0


	//   ....[33]....
        /*05e8*/ 	.word	0x000093e0


	//   ....[34]....
        /*05ec*/ 	.word	0x000093f0


	//   ....[35]....
        /*05f0*/ 	.word	0x00009400


	//   ....[36]....
        /*05f4*/ 	.word	0x00009410


	//   ....[37]....
        /*05f8*/ 	.word	0x00009420


	//   ....[38]....
        /*05fc*/ 	.word	0x00009430


	//   ....[39]....
        /*0600*/ 	.word	0x00009450


	//   ....[40]....
        /*0604*/ 	.word	0x00009480


	//   ....[41]....
        /*0608*/ 	.word	0x00009490


	//   ....[42]....
        /*060c*/ 	.word	0x000094b0


	//   ....[43]....
        /*0610*/ 	.word	0x000094d0


	//   ....[44]....
        /*0614*/ 	.word	0x000094e0


	//   ....[45]....
        /*0618*/ 	.word	0x000094f0


	//   ....[46]....
        /*061c*/ 	.word	0x00009500


	//   ....[47]....
        /*0620*/ 	.word	0x00009520


	//   ....[48]....
        /*0624*/ 	.word	0x00009530


	//   ....[49]....
        /*0628*/ 	.word	0x00009550


	//   ....[50]....
        /*062c*/ 	.word	0x00009580


	//   ....[51]....
        /*0630*/ 	.word	0x00009590


	//   ....[52]....
        /*0634*/ 	.word	0x000095a0


	//   ....[53]....
        /*0638*/ 	.word	0x000095b0


	//   ....[54]....
        /*063c*/ 	.word	0x000095c0


	//   ....[55]....
        /*0640*/ 	.word	0x000095d0


	//   ....[56]....
        /*0644*/ 	.word	0x000095e0


	//   ....[57]....
        /*0648*/ 	.word	0x000095f0


	//   ....[58]....
        /*064c*/ 	.word	0x00009600


	//   ....[59]....
        /*0650*/ 	.word	0x00009620


	//   ....[60]....
        /*0654*/ 	.word	0x00009640


	//   ....[61]....
        /*0658*/ 	.word	0x00009670


	//   ....[62]....
        /*065c*/ 	.word	0x00009680


	//   ....[63]....
        /*0660*/ 	.word	0x000096a0


	//   ....[64]....
        /*0664*/ 	.word	0x000096b0


	//   ....[65]....
        /*0668*/ 	.word	0x000096d0


	//   ....[66]....
        /*066c*/ 	.word	0x000096f0


	//   ....[67]....
        /*0670*/ 	.word	0x00009710


	//   ....[68]....
        /*0674*/ 	.word	0x00009720


	//   ....[69]....
        /*0678*/ 	.word	0x00009750


	//   ....[70]....
        /*067c*/ 	.word	0x00009780


	//   ....[71]....
        /*0680*/ 	.word	0x000097a0


	//   ....[72]....
        /*0684*/ 	.word	0x000097b0


	//   ....[73]....
        /*0688*/ 	.word	0x000097c0


	//   ....[74]....
        /*068c*/ 	.word	0x000097d0


	//   ....[75]....
        /*0690*/ 	.word	0x000097e0


	//   ....[76]....
        /*0694*/ 	.word	0x000097f0


	//   ....[77]....
        /*0698*/ 	.word	0x00009810


	//   ....[78]....
        /*069c*/ 	.word	0x00009840


	//   ....[79]....
        /*06a0*/ 	.word	0x00009870


	//   ....[80]....
        /*06a4*/ 	.word	0x000098a0


	//   ....[81]....
        /*06a8*/ 	.word	0x000098d0


	//   ....[82]....
        /*06ac*/ 	.word	0x00009900


	//   ....[83]....
        /*06b0*/ 	.word	0x00009930


	//   ....[84]....
        /*06b4*/ 	.word	0x0000a220


	//   ....[85]....
        /*06b8*/ 	.word	0x0000a260


	//   ....[86]....
        /*06bc*/ 	.word	0x0000a280


	//   ....[87]....
        /*06c0*/ 	.word	0x0000a2a0


	//   ....[88]....
        /*06c4*/ 	.word	0x0000a990


	//   ....[89]....
        /*06c8*/ 	.word	0x0000a9b0


	//   ....[90]....
        /*06cc*/ 	.word	0x0000aa80


	//   ....[91]....
        /*06d0*/ 	.word	0x0000aaa0


	//   ....[92]....
        /*06d4*/ 	.word	0x0000ab60


	//   ....[93]....
        /*06d8*/ 	.word	0x0000ab80


	//   ....[94]....
        /*06dc*/ 	.word	0x0000ac50


	//   ....[95]....
        /*06e0*/ 	.word	0x0000ac70


	//   ....[96]....
        /*06e4*/ 	.word	0x0000b040


	//   ....[97]....
        /*06e8*/ 	.word	0x0000b050


	//   ....[98]....
        /*06ec*/ 	.word	0x0000b490


	//   ....[99]....
        /*06f0*/ 	.word	0x0000b4a0


	//   ....[100]....
        /*06f4*/ 	.word	0x0000c1a0


	//   ....[101]....
        /*06f8*/ 	.word	0x0000c1d0


	//   ....[102]....
        /*06fc*/ 	.word	0x0000c2a0


	//   ....[103]....
        /*0700*/ 	.word	0x0000c2c0


	//   ....[104]....
        /*0704*/ 	.word	0x0000c380


	//   ....[105]....
        /*0708*/ 	.word	0x0000c3a0


	//   ....[106]....
        /*070c*/ 	.word	0x0000c470


	//   ....[107]....
        /*0710*/ 	.word	0x0000c490


	//   ....[108]....
        /*0714*/ 	.word	0x0000c5e0


	//   ....[109]....
        /*0718*/ 	.word	0x0000c820


	//   ....[110]....
        /*071c*/ 	.word	0x0000c850


	//   ....[111]....
        /*0720*/ 	.word	0x0000c890


	//   ....[112]....
        /*0724*/ 	.word	0x0000c8c0


	//   ....[113]....
        /*0728*/ 	.word	0x0000c8f0


	//   ....[114]....
        /*072c*/ 	.word	0x0000c930


	//   ....[115]....
        /*0730*/ 	.word	0x0000cac0


	//   ....[116]....
        /*0734*/ 	.word	0x0000caf0


	//   ....[117]....
        /*0738*/ 	.word	0x0000cb20


	//   ....[118]....
        /*073c*/ 	.word	0x0000cb50


	//   ....[119]....
        /*0740*/ 	.word	0x0000cb80


	//   ....[120]....
        /*0744*/ 	.word	0x0000cbc0


	//   ....[121]....
        /*0748*/ 	.word	0x0000cc50


	//   ....[122]....
        /*074c*/ 	.word	0x0000cca0


	//   ....[123]....
        /*0750*/ 	.word	0x0000ccb0


	//   ....[124]....
        /*0754*/ 	.word	0x0000cd40


	//   ....[125]....
        /*0758*/ 	.word	0x0000e580


	//   ....[126]....
        /*075c*/ 	.word	0x0000f270


	//   ....[127]....
        /*0760*/ 	.word	0x0000f290


	//   ....[128]....
        /*0764*/ 	.word	0x0000f2d0


	//   ....[129]....
        /*0768*/ 	.word	0x0000f340


	//   ....[130]....
        /*076c*/ 	.word	0x0000f3d0


	//   ....[131]....
        /*0770*/ 	.word	0x0000f3e0


	//   ....[132]....
        /*0774*/ 	.word	0x0000f3f0


	//   ....[133]....
        /*0778*/ 	.word	0x0000f400


	//   ....[134]....
        /*077c*/ 	.word	0x000110f0


	//   ....[135]....
        /*0780*/ 	.word	0x00011120


	//   ....[136]....
        /*0784*/ 	.word	0x00011150


	//   ....[137]....
        /*0788*/ 	.word	0x00011180


	//   ....[138]....
        /*078c*/ 	.word	0x000111b0


	//   ....[139]....
        /*0790*/ 	.word	0x000111e0


	//   ....[140]....
        /*0794*/ 	.word	0x00011210


	//   ....[141]....
        /*0798*/ 	.word	0x00011250


	//   ....[142]....
        /*079c*/ 	.word	0x000113b0


	//   ....[143]....
        /*07a0*/ 	.word	0x000113e0


	//   ....[144]....
        /*07a4*/ 	.word	0x00011410


	//   ....[145]....
        /*07a8*/ 	.word	0x00011440


	//   ....[146]....
        /*07ac*/ 	.word	0x00011470


	//   ....[147]....
        /*07b0*/ 	.word	0x000114b0


	//   ....[148]....
        /*07b4*/ 	.word	0x00011530


	//   ....[149]....
        /*07b8*/ 	.word	0x00011570


	//   ....[150]....
        /*07bc*/ 	.word	0x00011580


	//   ....[151]....
        /*07c0*/ 	.word	0x000115c0


	//   ....[152]....
        /*07c4*/ 	.word	0x00011c40


	//   ....[153]....
        /*07c8*/ 	.word	0x00012140


	//   ....[154]....
        /*07cc*/ 	.word	0x00012320


	//   ....[155]....
        /*07d0*/ 	.word	0x00012380


	//   ....[156]....
        /*07d4*/ 	.word	0x00012400


	//   ....[157]....
        /*07d8*/ 	.word	0x000124b0


	//   ....[158]....
        /*07dc*/ 	.word	0x00012570


	//   ....[159]....
        /*07e0*/ 	.word	0x00012670


	//   ....[160]....
        /*07e4*/ 	.word	0x000126d0


	//   ....[161]....
        /*07e8*/ 	.word	0x000127b0


	//   ....[162]....
        /*07ec*/ 	.word	0x00012b00


	//----- nvinfo : EIATTR_REG_RECONFIG
	.align		4
.L_118:
        /*07f0*/ 	.byte	0x01, 0x54
	.zero		2


	//----- nvinfo : EIATTR_SYSCALL_OFFSETS
	.align		4
        /*07f4*/ 	.byte	0x04, 0x46
        /*07f6*/ 	.short	(.L_120 - .L_119)


	//   ....[0]....
.L_119:
        /*07f8*/ 	.word	0x00001d10


	//   ....[1]....
        /*07fc*/ 	.word	0x0000dfd0


	//   ....[2]....
        /*0800*/ 	.word	0x0000e160


	//   ....[3]....
        /*0804*/ 	.word	0x0000e2b0


	//   ....[4]....
        /*0808*/ 	.word	0x0000e3f0


	//   ....[5]....
        /*080c*/ 	.word	0x0000ee40


	//----- nvinfo : EIATTR_MBARRIER_INSTR_OFFSETS
	.align		4
.L_120:
        /*0810*/ 	.byte	0x04, 0x39
        /*0812*/ 	.short	(.L_122 - .L_121)


	//   ....[0]....
.L_121:
        /*0814*/ 	.word	0x00000270
        /*0818*/ 	.word	0x000000ff
        /*081c*/ 	.word	0x00029800
        /*0820*/ 	.short	0x0100
        /*0822*/ 	.byte	0x08
	.zero		1


	//   ....[1]....
        /*0824*/ 	.word	0x00000280
        /*0828*/ 	.word	0x000000ff
        /*082c*/ 	.word	0x00029820
        /*0830*/ 	.short	0x0100
        /*0832*/ 	.byte	0x08
	.zero		1


	//   ....[2]....
        /*0834*/ 	.word	0x00000370
        /*0838*/ 	.word	0x000000ff
        /*083c*/ 	.word	0x00029830
        /*0840*/ 	.short	0x0100
        /*0842*/ 	.byte	0x08
	.zero		1


	//   ....[3]....
        /*0844*/ 	.word	0x00000380
        /*0848*/ 	.word	0x000000ff
        /*084c*/ 	.word	0x00029840
        /*0850*/ 	.short	0x0100
        /*0852*/ 	.byte	0x08
	.zero		1


	//   ....[4]....
        /*0854*/ 	.word	0x00000390
        /*0858*/ 	.word	0x000000ff
        /*085c*/ 	.word	0x00029838
        /*0860*/ 	.short	0x0100
        /*0862*/ 	.byte	0x08
	.zero		1


	//   ....[5]....
        /*0864*/ 	.word	0x000003a0
        /*0868*/ 	.word	0x000000ff
        /*086c*/ 	.word	0x00029848
        /*0870*/ 	.short	0x0100
        /*0872*/ 	.byte	0x08
	.zero		1


	//   ....[6]....
        /*0874*/ 	.word	0x000004d0
        /*0878*/ 	.word	0x000000ff
        /*087c*/ 	.word	0x00029850
        /*0880*/ 	.short	0x0100
        /*0882*/ 	.byte	0x08
	.zero		1


	//   ....[7]....
        /*0884*/ 	.word	0x000004e0
        /*0888*/ 	.word	0x000000ff
        /*088c*/ 	.word	0x00029860
        /*0890*/ 	.short	0x0100
        /*0892*/ 	.byte	0x08
	.zero		1


	//   ....[8]....
        /*0894*/ 	.word	0x000004f0
        /*0898*/ 	.word	0x000000ff
        /*089c*/ 	.word	0x00029858
        /*08a0*/ 	.short	0x0100
        /*08a2*/ 	.byte	0x08
	.zero		1


	//   ....[9]....
        /*08a4*/ 	.word	0x00000500
        /*08a8*/ 	.word	0x000000ff
        /*08ac*/ 	.word	0x00029868
        /*08b0*/ 	.short	0x0100
        /*08b2*/ 	.byte	0x08
	.zero		1


	//   ....[10]....
        /*08b4*/ 	.word	0x000005f0
        /*08b8*/ 	.word	0x000000ff
        /*08bc*/ 	.word	0x00029870
        /*08c0*/ 	.short	0x0100
        /*08c2*/ 	.byte	0x06
	.zero		1


	//   ....[11]....
        /*08c4*/ 	.word	0x00000600
        /*08c8*/ 	.word	0x000000ff
        /*08cc*/ 	.word	0x00029880
        /*08d0*/ 	.short	0x0100
        /*08d2*/ 	.byte	0x06
	.zero		1


	//   ....[12]....
        /*08d4*/ 	.word	0x00000610
        /*08d8*/ 	.word	0x000000ff
        /*08dc*/ 	.word	0x00029878
        /*08e0*/ 	.short	0x0100
        /*08e2*/ 	.byte	0x06
	.zero		1


	//   ....[13]....
        /*08e4*/ 	.word	0x00000620
        /*08e8*/ 	.word	0x000000ff
        /*08ec*/ 	.word	0x00029888
        /*08f0*/ 	.short	0x0100
        /*08f2*/ 	.byte	0x06
	.zero		1


	//   ....[14]....
        /*08f4*/ 	.word	0x00000750
        /*08f8*/ 	.word	0x000000ff
        /*08fc*/ 	.word	0x00029890
        /*0900*/ 	.short	0x0100
        /*0902*/ 	.byte	0x08
	.zero		1


	//   ....[15]....
        /*0904*/ 	.word	0x00000760
        /*0908*/ 	.word	0x000000ff
        /*090c*/ 	.word	0x000298a0
        /*0910*/ 	.short	0x0100
        /*0912*/ 	.byte	0x08
	.zero		1


	//   ....[16]....
        /*0914*/ 	.word	0x00000770
        /*0918*/ 	.word	0x000000ff
        /*091c*/ 	.word	0x00029898
        /*0920*/ 	.short	0x0100
        /*0922*/ 	.byte	0x08
	.zero		1


	//   ....[17]....
        /*0924*/ 	.word	0x00000780
        /*0928*/ 	.word	0x000000ff
        /*092c*/ 	.word	0x000298a8
        /*0930*/ 	.short	0x0100
        /*0932*/ 	.byte	0x08
	.zero		1


	//   ....[18]....
        /*0934*/ 	.word	0x000008b0
        /*0938*/ 	.word	0x000000ff
        /*093c*/ 	.word	0x000298b0
        /*0940*/ 	.short	0x0100
        /*0942*/ 	.byte	0x08
	.zero		1


	//   ....[19]....
        /*0944*/ 	.word	0x000008c0
        /*0948*/ 	.word	0x000000ff
        /*094c*/ 	.word	0x000298c0
        /*0950*/ 	.short	0x0100
        /*0952*/ 	.byte	0x08
	.zero		1


	//   ....[20]....
        /*0954*/ 	.word	0x000008d0
        /*0958*/ 	.word	0x000000ff
        /*095c*/ 	.word	0x000298b8
        /*0960*/ 	.short	0x0100
        /*0962*/ 	.byte	0x08
	.zero		1


	//   ....[21]....
        /*0964*/ 	.word	0x000008e0
        /*0968*/ 	.word	0x000000ff
        /*096c*/ 	.word	0x000298c8
        /*0970*/ 	.short	0x0100
        /*0972*/ 	.byte	0x08
	.zero		1


	//   ....[22]....
        /*0974*/ 	.word	0x00001dd0
        /*0978*/ 	.word	0x00000003
        /*097c*/ 	.word	0x00029800
        /*0980*/ 	.short	0x010a
        /*0982*/ 	.byte	0x3f
	.zero		1


	//   ....[23]....
        /*0984*/ 	.word	0x00001e50
        /*0988*/ 	.word	0x00000006
        /*098c*/ 	.word	0x00029830
        /*0990*/ 	.short	0x010a
        /*0992*/ 	.byte	0x3f
	.zero		1


	//   ....[24]....
        /*0994*/ 	.word	0x00001ec0
        /*0998*/ 	.word	0x00000006
        /*099c*/ 	.word	0x00029830
        /*09a0*/ 	.short	0x010a
        /*09a2*/ 	.byte	0x3f
	.zero		1


	//   ....[25]....
        /*09a4*/ 	.word	0x00003f50
        /*09a8*/ 	.word	0x0000002e
        /*09ac*/ 	.word	0x00000000
        /*09b0*/ 	.short	0x0101
        /*09b2*/ 	.byte	0x3f
	.zero		1


	//   ....[26]....
        /*09b4*/ 	.word	0x00005270
        /*09b8*/ 	.word	0x000000ff
        /*09bc*/ 	.word	0x00029830
        /*09c0*/ 	.short	0x010a
        /*09c2*/ 	.byte	0x06
	.zero		1


	//   ....[27]....
        /*09c4*/ 	.word	0x000052b0
        /*09c8*/ 	.word	0x000000ff
        /*09cc*/ 	.word	0x00029830
        /*09d0*/ 	.short	0x010a
        /*09d2*/ 	.byte	0x06
	.zero		1


	//   ....[28]....
        /*09d4*/ 	.word	0x00005f20
        /*09d8*/ 	.word	0x000000ff
        /*09dc*/ 	.word	0x00029850
        /*09e0*/ 	.short	0x010a
        /*09e2*/ 	.byte	0x06
	.zero		1


	//   ....[29]....
        /*09e4*/ 	.word	0x00005f60
        /*09e8*/ 	.word	0x000000ff
        /*09ec*/ 	.word	0x00029850
        /*09f0*/ 	.short	0x010a
        /*09f2*/ 	.byte	0x06
	.zero		1


	//   ....[30]....
        /*09f4*/ 	.word	0x000076e0
        /*09f8*/ 	.word	0x00000008
        /*09fc*/ 	.word	0x00000000
        /*0a00*/ 	.short	0x0101
        /*0a02*/ 	.byte	0x3f
	.zero		1


	//   ....[31]....
        /*0a04*/ 	.word	0x00007900
        /*0a08*/ 	.word	0x0000000b
        /*0a0c*/ 	.word	0x00000000
        /*0a10*/ 	.short	0x0101
        /*0a12*/ 	.byte	0x3f
	.zero		1


	//   ....[32]....
        /*0a14*/ 	.word	0x00007f50
        /*0a18*/ 	.word	0x00000015
        /*0a1c*/ 	.word	0x00029850
        /*0a20*/ 	.short	0x010a
        /*0a22*/ 	.byte	0x3f
	.zero		1


	//   ....[33]....
        /*0a24*/ 	.word	0x00007fe0
        /*0a28*/ 	.word	0x00000015
        /*0a2c*/ 	.word	0x00029850
        /*0a30*/ 	.short	0x010a
        /*0a32*/ 	.byte	0x3f
	.zero		1


	//   ....[34]....
        /*0a34*/ 	.word	0x000085e0
        /*0a38*/ 	.word	0x00000005
        /*0a3c*/ 	.word	0x00000000
        /*0a40*/ 	.short	0x0101
        /*0a42*/ 	.byte	0x3f
	.zero		1


	//   ....[35]....
        /*0a44*/ 	.word	0x0000a980
        /*0a48*/ 	.word	0x00000020
        /*0a4c*/ 	.word	0x00000000
        /*0a50*/ 	.short	0x0101
        /*0a52*/ 	.byte	0x3f
	.zero		1


	//   ....[36]....
        /*0a54*/ 	.word	0x0000ae30
        /*0a58*/ 	.word	0x00000020
        /*0a5c*/ 	.word	0x00000000
        /*0a60*/ 	.short	0x0101
        /*0a62*/ 	.byte	0x3f
	.zero		1


	//   ....[37]....
        /*0a64*/ 	.word	0x0000e7f0
        /*0a68*/ 	.word	0x00000002
        /*0a6c*/ 	.word	0x00029880
        /*0a70*/ 	.short	0x010a
        /*0a72*/ 	.byte	0x3f
	.zero		1


	//   ....[38]....
        /*0a74*/ 	.word	0x0000e980
        /*0a78*/ 	.word	0x00000002
        /*0a7c*/ 	.word	0x00029840
        /*0a80*/ 	.short	0x010a
        /*0a82*/ 	.byte	0x3f
	.zero		1


	//   ....[39]....
        /*0a84*/ 	.word	0x0000f540
        /*0a88*/ 	.word	0x00000011
        /*0a8c*/ 	.word	0x00029800
        /*0a90*/ 	.short	0x0107
        /*0a92*/ 	.byte	0x3f
	.zero		1


	//   ....[40]....
        /*0a94*/ 	.word	0x0000f640
        /*0a98*/ 	.word	0x00000011
        /*0a9c*/ 	.word	0x00029800
        /*0aa0*/ 	.short	0x0101
        /*0aa2*/ 	.byte	0x3f
	.zero		1


	//   ....[41]....
        /*0aa4*/ 	.word	0x0000f660
        /*0aa8*/ 	.word	0x00000011
        /*0aac*/ 	.word	0x00029820
        /*0ab0*/ 	.short	0x010a
        /*0ab2*/ 	.byte	0x3f
	.zero		1


	//   ....[42]....
        /*0ab4*/ 	.word	0x0000f980
        /*0ab8*/ 	.word	0x00000005
        /*0abc*/ 	.word	0x00029880
        /*0ac0*/ 	.short	0x010a
        /*0ac2*/ 	.byte	0x3f
	.zero		1


	//   ....[43]....
        /*0ac4*/ 	.word	0x0000fbb0
        /*0ac8*/ 	.word	0x00000005
        /*0acc*/ 	.word	0x00029840
        /*0ad0*/ 	.short	0x010a
        /*0ad2*/ 	.byte	0x3f
	.zero		1


	//   ....[44]....
        /*0ad4*/ 	.word	0x00010070
        /*0ad8*/ 	.word	0x00000013
        /*0adc*/ 	.word	0x00029870
        /*0ae0*/ 	.short	0x010a
        /*0ae2*/ 	.byte	0x3f
	.zero		1


	//   ....[45]....
        /*0ae4*/ 	.word	0x000100e0
        /*0ae8*/ 	.word	0x00000013
        /*0aec*/ 	.word	0x00029860
        /*0af0*/ 	.short	0x010a
        /*0af2*/ 	.byte	0x3f
	.zero		1


	//   ....[46]....
        /*0af4*/ 	.word	0x000105e0
        /*0af8*/ 	.word	0x00000013
        /*0afc*/ 	.word	0x00029850
        /*0b00*/ 	.short	0x0101
        /*0b02*/ 	.byte	0x3f
	.zero		1


	//   ....[47]....
        /*0b04*/ 	.word	0x00010650
        /*0b08*/ 	.word	0x00000013
        /*0b0c*/ 	.word	0x00000000
        /*0b10*/ 	.short	0x0101
        /*0b12*/ 	.byte	0x3f
	.zero		1


	//   ....[48]....
        /*0b14*/ 	.word	0x00010890
        /*0b18*/ 	.word	0x00000010
        /*0b1c*/ 	.word	0x00029870
        /*0b20*/ 	.short	0x010a
        /*0b22*/ 	.byte	0x3f
	.zero		1


	//   ....[49]....
        /*0b24*/ 	.word	0x00010900
        /*0b28*/ 	.word	0x00000010
        /*0b2c*/ 	.word	0x00029860
        /*0b30*/ 	.short	0x010a
        /*0b32*/ 	.byte	0x3f
	.zero		1


	//   ....[50]....
        /*0b34*/ 	.word	0x00010e10
        /*0b38*/ 	.word	0x00000010
        /*0b3c*/ 	.word	0x00029850
        /*0b40*/ 	.short	0x0101
        /*0b42*/ 	.byte	0x3f
	.zero		1


	//   ....[51]....
        /*0b44*/ 	.word	0x00010e60
        /*0b48*/ 	.word	0x00000010
        /*0b4c*/ 	.word	0x00000000
        /*0b50*/ 	.short	0x0101
        /*0b52*/ 	.byte	0x3f
	.zero		1


	//   ....[52]....
        /*0b54*/ 	.word	0x00011bc0
        /*0b58*/ 	.word	0x00000003
        /*0b5c*/ 	.word	0x00029820
        /*0b60*/ 	.short	0x010a
        /*0b62*/ 	.byte	0x3f
	.zero		1


	//   ....[53]....
        /*0b64*/ 	.word	0x00011d90
        /*0b68*/ 	.word	0x00000007
        /*0b6c*/ 	.word	0x00000000
        /*0b70*/ 	.short	0x010a
        /*0b72*/ 	.byte	0x3f
	.zero		1


	//   ....[54]....
        /*0b74*/ 	.word	0x00011de0
        /*0b78*/ 	.word	0x00000005
        /*0b7c*/ 	.word	0x00000000
        /*0b80*/ 	.short	0x010a
        /*0b82*/ 	.byte	0x3f
	.zero		1


	//   ....[55]....
        /*0b84*/ 	.word	0x00011e30
        /*0b88*/ 	.word	0x00000005
        /*0b8c*/ 	.word	0x00029860
        /*0b90*/ 	.short	0x010a
        /*0b92*/ 	.byte	0x3f
	.zero		1


	//   ....[56]....
        /*0b94*/ 	.word	0x00011e80
        /*0b98*/ 	.word	0x00000003
        /*0b9c*/ 	.word	0x00029860
        /*0ba0*/ 	.short	0x010a
        /*0ba2*/ 	.byte	0x3f
	.zero		1


	//   ....[57]....
        /*0ba4*/ 	.word	0x00011ec0
        /*0ba8*/ 	.word	0x00000005
        /*0bac*/ 	.word	0x00029880
        /*0bb0*/ 	.short	0x010a
        /*0bb2*/ 	.byte	0x3f
	.zero		1


	//   ....[58]....
        /*0bb4*/ 	.word	0x00011ee0
        /*0bb8*/ 	.word	0x00000003
        /*0bbc*/ 	.word	0x00029880
        /*0bc0*/ 	.short	0x010a
        /*0bc2*/ 	.byte	0x3f
	.zero		1


	//   ....[59]....
        /*0bc4*/ 	.word	0x00011f40
        /*0bc8*/ 	.word	0x00000003
        /*0bcc*/ 	.word	0x00029800
        /*0bd0*/ 	.short	0x010a
        /*0bd2*/ 	.byte	0x3f
	.zero		1


	//   ....[60]....
        /*0bd4*/ 	.word	0x00011f90
        /*0bd8*/ 	.word	0x00000006
        /*0bdc*/ 	.word	0x00029830
        /*0be0*/ 	.short	0x010a
        /*0be2*/ 	.byte	0x3f
	.zero		1


	//   ....[61]....
        /*0be4*/ 	.word	0x00011ff0
        /*0be8*/ 	.word	0x00000004
        /*0bec*/ 	.word	0x00029830
        /*0bf0*/ 	.short	0x010a
        /*0bf2*/ 	.byte	0x3f
	.zero		1


	//   ....[62]....
        /*0bf4*/ 	.word	0x00012050
        /*0bf8*/ 	.word	0x00000004
        /*0bfc*/ 	.word	0x00029850
        /*0c00*/ 	.short	0x010a
        /*0c02*/ 	.byte	0x3f
	.zero		1


	//   ....[63]....
        /*0c04*/ 	.word	0x000120a0
        /*0c08*/ 	.word	0x00000015
        /*0c0c*/ 	.word	0x00029850
        /*0c10*/ 	.short	0x010a
        /*0c12*/ 	.byte	0x3f
	.zero		1


	//   ....[64]....
        /*0c14*/ 	.word	0x000121f0
        /*0c18*/ 	.word	0x00000002
        /*0c1c*/ 	.word	0x00029880
        /*0c20*/ 	.short	0x010a
        /*0c22*/ 	.byte	0x3f
	.zero		1


	//   ....[65]....
        /*0c24*/ 	.word	0x00012240
        /*0c28*/ 	.word	0x00000002
        /*0c2c*/ 	.word	0x00029840
        /*0c30*/ 	.short	0x010a
        /*0c32*/ 	.byte	0x3f
	.zero		1


	//   ....[66]....
        /*0c34*/ 	.word	0x000127f0
        /*0c38*/ 	.word	0x00000011
        /*0c3c*/ 	.word	0x00029820
        /*0c40*/ 	.short	0x010a
        /*0c42*/ 	.byte	0x3f
	.zero		1


	//   ....[67]....
        /*0c44*/ 	.word	0x00012840
        /*0c48*/ 	.word	0x00000005
        /*0c4c*/ 	.word	0x00029880
        /*0c50*/ 	.short	0x010a
        /*0c52*/ 	.byte	0x3f
	.zero		1


	//   ....[68]....
        /*0c54*/ 	.word	0x00012890
        /*0c58*/ 	.word	0x00000005
        /*0c5c*/ 	.word	0x00029840
        /*0c60*/ 	.short	0x010a
        /*0c62*/ 	.byte	0x3f
	.zero		1


	//   ....[69]....
        /*0c64*/ 	.word	0x000128e0
        /*0c68*/ 	.word	0x00000013
        /*0c6c*/ 	.word	0x00029870
        /*0c70*/ 	.short	0x010a
        /*0c72*/ 	.byte	0x3f
	.zero		1


	//   ....[70]....
        /*0c74*/ 	.word	0x00012930
        /*0c78*/ 	.word	0x00000013
        /*0c7c*/ 	.word	0x00029860
        /*0c80*/ 	.short	0x010a
        /*0c82*/ 	.byte	0x3f
	.zero		1


	//   ....[71]....
        /*0c84*/ 	.word	0x00012980
        /*0c88*/ 	.word	0x00000010
        /*0c8c*/ 	.word	0x00029870
        /*0c90*/ 	.short	0x010a
        /*0c92*/ 	.byte	0x3f
	.zero		1


	//   ....[72]....
        /*0c94*/ 	.word	0x000129d0
        /*0c98*/ 	.word	0x00000010
        /*0c9c*/ 	.word	0x00029860
        /*0ca0*/ 	.short	0x010a
        /*0ca2*/ 	.byte	0x3f
	.zero		1


	//   ....[73]....
        /*0ca4*/ 	.word	0x00012a20
        /*0ca8*/ 	.word	0x00000003
        /*0cac*/ 	.word	0x00029820
        /*0cb0*/ 	.short	0x010a
        /*0cb2*/ 	.byte	0x3f
	.zero		1


	//   ....[74]....
        /*0cb4*/ 	.word	0x00012bc0
        /*0cb8*/ 	.word	0x00000007
        /*0cbc*/ 	.word	0x00000000
        /*0cc0*/ 	.short	0x010a
        /*0cc2*/ 	.byte	0x3f
	.zero		1


	//   ....[75]....
        /*0cc4*/ 	.word	0x00012c10
        /*0cc8*/ 	.word	0x00000005
        /*0ccc*/ 	.word	0x00000000
        /*0cd0*/ 	.short	0x010a
        /*0cd2*/ 	.byte	0x3f
	.zero		1


	//   ....[76]....
        /*0cd4*/ 	.word	0x00012c60
        /*0cd8*/ 	.word	0x00000005
        /*0cdc*/ 	.word	0x00029860
        /*0ce0*/ 	.short	0x010a
        /*0ce2*/ 	.byte	0x3f
	.zero		1


	//   ....[77]....
        /*0ce4*/ 	.word	0x00012cb0
        /*0ce8*/ 	.word	0x00000003
        /*0cec*/ 	.word	0x00029860
        /*0cf0*/ 	.short	0x010a
        /*0cf2*/ 	.byte	0x3f
	.zero		1


	//   ....[78]....
        /*0cf4*/ 	.word	0x00012d00
        /*0cf8*/ 	.word	0x00000005
        /*0cfc*/ 	.word	0x00029880
        /*0d00*/ 	.short	0x010a
        /*0d02*/ 	.byte	0x3f
	.zero		1


	//----- nvinfo : EIATTR_NUM_MBARRIERS
	.align		4
.L_122:
        /*0d04*/ 	.byte	0x03, 0x38
        /*0d06*/ 	.short	0x0016


	//----- nvinfo : EIATTR_EXIT_INSTR_OFFSETS
	.align		4
        /*0d08*/ 	.byte	0x04, 0x1c
        /*0d0a*/ 	.short	(.L_124 - .L_123)


	//   ....[0]....
.L_123:
        /*0d0c*/ 	.word	0x00000a80


	//   ....[1]....
        /*0d10*/ 	.word	0x0000c580


	//   ....[2]....
        /*0d14*/ 	.word	0x00011f30


	//----- nvinfo : EIATTR_MAX_THREADS
	.align		4
.L_124:
        /*0d18*/ 	.byte	0x04, 0x05
        /*0d1a*/ 	.short	(.L_126 - .L_125)
.L_125:
        /*0d1c*/ 	.word	0x00000180
        /*0d20*/ 	.word	0x00000001
        /*0d24*/ 	.word	0x00000001


	//----- nvinfo : EIATTR_CRS_STACK_SIZE
	.align		4
.L_126:
        /*0d28*/ 	.byte	0x04, 0x1e
        /*0d2a*/ 	.short	(.L_128 - .L_127)
.L_127:
        /*0d2c*/ 	.word	0x00000000


	//----- nvinfo : EIATTR_CBANK_PARAM_SIZE
	.align		4
.L_128:
        /*0d30*/ 	.byte	0x03, 0x19
        /*0d32*/ 	.short	0x0af0


	//----- nvinfo : EIATTR_PARAM_CBANK
	.align		4
        /*0d34*/ 	.byte	0x04, 0x0a
        /*0d36*/ 	.short	(.L_130 - .L_129)
	.align		4
.L_129:
        /*0d38*/ 	.word	index@(.nv.constant0._ZN7cutlass13device_kernelIN5flash11enable_sm90INS1_16FlashAttnFwdSm90INS1_25CollectiveMainloopFwdSm90ILi2EN4cute5tupleIJNS5_1CILi1EEES8_S8_EEENS6_IJNS7_ILi128EEENS7_ILi160EEENS7_ILi192EEEEEELi128ENS_12float_e4m3_tEfNS_4arch4Sm90ELb0ELb0ELb0ELb1ELb0ELb0ELb0ELb1ELb1ELb1ELb1ELb0EEENS1_21CollectiveEpilogueFwdINS6_IJSA_SA_SB_EEES9_NS_10bfloat16_tESG_Li256ELb1ELb1ELb1ELb1EEENS1_36VarlenDynamicPersistentTileSchedulerILi128ELi160ELi256ELi128ELb1ELb1ELb1ELb0ELb1ELb1EEEEEEEEEvNT_6ParamsE)
        /*0d3c*/ 	.short	0x0210
        /*0d3e*/ 	.short	0x0af0


	//----- nvinfo : EIATTR_SW_WAR
	.align		4
.L_130:
        /*0d40*/ 	.byte	0x04, 0x36
        /*0d42*/ 	.short	(.L_132 - .L_131)
.L_131:
        /*0d44*/ 	.word	0x00000008
.L_132:


//--------------------- .nv.info._ZN7cutlass13device_kernelIN5flash11enable_sm90INS1_16FlashAttnFwdSm90INS1_25CollectiveMainloopFwdSm90ILi2EN4cute5tupleIJNS5_1CILi1EEES8_S8_EEENS6_IJNS7_ILi128EEENS7_ILi160EEENS7_ILi192EEEEEELi128ENS_12float_e4m3_tEfNS_4arch4Sm90ELb0ELb0ELb0ELb1ELb0ELb1ELb0ELb1ELb1ELb1ELb1ELb0EEENS1_21CollectiveEpilogueFwdINS6_IJSA_SA_SB_EEES9_NS_10bfloat16_tESG_Li256ELb1ELb1ELb1ELb1EEENS1_36VarlenDynamicPersistentTileSchedulerILi128ELi160ELi256ELi128ELb1ELb1ELb1ELb0ELb1ELb1EEEEEEEEEvNT_6ParamsE --------------------------
	.section	.nv.info._ZN7cutlass13device_kernelIN5flash11enable_sm90INS1_16FlashAttnFwdSm90INS1_25CollectiveMainloopFwdSm90ILi2EN4cute5tupleIJNS5_1CILi1EEES8_S8_EEENS6_IJNS7_ILi128EEENS7_ILi160EEENS7_ILi192EEEEEELi128ENS_12float_e4m3_tEfNS_4arch4Sm90ELb0ELb0ELb0ELb1ELb0ELb1ELb0ELb1ELb1ELb1ELb1ELb0EEENS1_21CollectiveEpilogueFwdINS6_IJSA_SA_SB_EEES9_NS_10bfloat16_tESG_Li256ELb1ELb1ELb1ELb1EEENS1_36VarlenDynamicPersistentTileSchedulerILi128ELi160ELi256ELi128ELb1ELb1ELb1ELb0ELb1ELb1EEEEEEEEEvNT_6ParamsE,"",@"SHT_CUDA_INFO"
	.sectionflags	@""
	.align	4


	//----- nvinfo : EIATTR_CUDA_API_VERSION
	.align		4
        /*0000*/ 	.byte	0x04, 0x37
        /*0002*/ 	.short	(.L_134 - .L_133)
.L_133:
        /*0004*/ 	.word	0x00000082


	//----- nvinfo : EIATTR_KPARAM_INFO
	.align		4
.L_134:
        /*0008*/ 	.byte	0x04, 0x17
        /*000a*/ 	.short	(.L_136 - .L_135)
.L_135:
        /*000c*/ 	.word	0x00000000
        /*0010*/ 	.short	0x0000
        /*0012*/ 	.short	0x0070
        /*0014*/ 	.byte	0x00, 0xf0, 0x01, 0x2a


	//----- nvinfo : EIATTR_SPARSE_MMA_MASK
	.align		4
.L_136:
        /*0018*/ 	.byte	0x03, 0x50
        /*001a*/ 	.short	0x0000


	//----- nvinfo : EIATTR_MAXREG_COUNT
	.align		4
        /*001c*/ 	.byte	0x03, 0x1b
        /*001e*/ 	.short	0x00a8


	//----- nvinfo : EIATTR_NUM_BARRIERS
	.align		4
        /*0020*/ 	.byte	0x02, 0x4c
        /*0022*/ 	.byte	0x10
	.zero		1


	//----- nvinfo : EIATTR_EXTERNS
	.align		4
        /*0024*/ 	.byte	0x04, 0x0f
        /*0026*/ 	.short	(.L_138 - .L_137)


	//   ....[0]....
	.align		4
.L_137:
        /*0028*/ 	.word	index@(__assertfail)


	//----- nvinfo : EIATTR_ANNOTATIONS
	.align		4
.L_138:
        /*002c*/ 	.byte	0x04, 0x55
        /*002e*/ 	.short	(.L_140 - .L_139)


	//   ....[0]....
.L_139:
        /* <DEDUP_REMOVED lines=83> */
        /*0554*/ 	.byte	0xa0, 0xd9, 0x02, 0x00, 0x01, 0x00, 0x00, 0x00, 0x40, 0xda, 0x02, 0x00


	//----- nvinfo : EIATTR_MERCURY_ISA_VERSION
	.align		4
.L_140:
        /*0560*/ 	.byte	0x03, 0x5f
        /*0562*/ 	.short	0x0101


	//----- nvinfo : EIATTR_UNUSED_LOAD_BYTE_OFFSET
	.align		4
        /*0564*/ 	.byte	0x04, 0x44
        /*0566*/ 	.short	(.L_142 - .L_141)


	//   ....[0]....
.L_141:
        /*0568*/ 	.word	0x00000ae0
        /*056c*/ 	.word	0x0000fff0


	//   ....[1]....
        /*0570*/ 	.word	0x0001ebf0
        /*0574*/ 	.word	0x0000fff0


	//----- nvinfo : EIATTR_INT_WARP_WIDE_INSTR_OFFSETS
	.align		4
.L_142:
        /*0578*/ 	.byte	0x04, 0x31
        /*057a*/ 	.short	(.L_144 - .L_143)


	//   ....[0]....
.L_143:
        /*057c*/ 	.word	0x00000190


	//   ....[1]....
        /*0580*/ 	.word	0x000001d0


	//   ....[2]....
        /*0584*/ 	.word	0x00000240


	//   ....[3]....
        /*0588*/ 	.word	0x000259f0


	//   ....[4]....
        /*058c*/ 	.word	0x00025a50


	//   ....[5]....
        /*0590*/ 	.word	0x000283c0


	//   ....[6]....
        /*0594*/ 	.word	0x00028420


	//----- nvinfo : EIATTR_COOP_GROUP_MASK_REGIDS
	.align		4
.L_144:
        /*0598*/ 	.byte	0x04, 0x29
        /*059a*/ 	.short	(.L_146 - .L_145)


	//   ....[0]....
.L_145:
        /*059c*/ 	.word	0xffffffff


	//   ....[1]....
        /*05a0*/ 	.word	0xffffffff


	//   ....[2]....
        /*05a4*/ 	.word	0xffffffff


	//   ....[3]....
        /*05a8*/ 	.word	0xffffffff


	//   ....[4]....
        /*05ac*/ 	.word	0xffffffff


	//   ....[5]....
        /*05b0*/ 	.word	0xffffffff


	//   ....[6]....
        /*05b4*/ 	.word	0xffffffff


	//   ....[7]....
        /*05b8*/ 	.word	0xffffffff


	//   ....[8]....
        /*05bc*/ 	.word	0xffffffff


	//   ....[9]....
        /*05c0*/ 	.word	0xffffffff


	//   ....[10]....
        /*05c4*/ 	.word	0xffffffff


	//   ....[11]....
        /*05c8*/ 	.word	0xffffffff


	//   ....[12]....
        /*05cc*/ 	.word	0xffffffff


	//   ....[13]....
        /*05d0*/ 	.word	0xffffffff


	//   ....[14]....
        /*05d4*/ 	.word	0xffffffff


	//   ....[15]....
        /*05d8*/ 	.word	0xffffffff


	//   ....[16]....
        /*05dc*/ 	.word	0xffffffff


	//   ....[17]....
        /*05e0*/ 	.word	0xffffffff


	//   ....[18]....
        /*05e4*/ 	.word	0xffffffff


	//   ....[19]....
        /*05e8*/ 	.word	0xffffffff


	//   ....[20]....
        /*05ec*/ 	.word	0xffffffff


	//   ....[21]....
        /*05f0*/ 	.word	0xffffffff


	//   ....[22]....
        /*05f4*/ 	.word	0xffffffff


	//   ....[23]....
        /*05f8*/ 	.word	0xffffffff


	//   ....[24]....
        /*05fc*/ 	.word	0xffffffff


	//   ....[25]....
        /*0600*/ 	.word	0xffffffff


	//   ....[26]....
        /*0604*/ 	.word	0xffffffff


	//   ....[27]....
        /*0608*/ 	.word	0xffffffff


	//   ....[28]....
        /*060c*/ 	.word	0xffffffff


	//   ....[29]....
        /*0610*/ 	.word	0xffffffff


	//   ....[30]....
        /*0614*/ 	.word	0xffffffff


	//   ....[31]....
        /*0618*/ 	.word	0xffffffff


	//   ....[32]....
        /*061c*/ 	.word	0xffffffff


	//   ....[33]....
        /*0620*/ 	.word	0xffffffff


	//   ....[34]....
        /*0624*/ 	.word	0xffffffff


	//   ....[35]....
        /*0628*/ 	.word	0xffffffff


	//   ....[36]....
        /*062c*/ 	.word	0xffffffff


	//   ....[37]....
        /*0630*/ 	.word	0xffffffff


	//   ....[38]....
        /*0634*/ 	.word	0xffffffff


	//   ....[39]....
        /*0638*/ 	.word	0xffffffff


	//   ....[40]....
        /*063c*/ 	.word	0xffffffff


	//   ....[41]....
        /*0640*/ 	.word	0xffffffff


	//   ....[42]....
        /*0644*/ 	.word	0xffffffff


	//   ....[43]....
        /*0648*/ 	.word	0xffffffff


	//   ....[44]....
        /*064c*/ 	.word	0xffffffff


	//   ....[45]....
        /*0650*/ 	.word	0xffffffff


	//   ....[46]....
        /*0654*/ 	.word	0xffffffff


	//   ....[47]....
        /*0658*/ 	.word	0xffffffff


	//   ....[48]....
        /*065c*/ 	.word	0xffffffff


	//   ....[49]....
        /*0660*/ 	.word	0xffffffff


	//   ....[50]....
        /*0664*/ 	.word	0xffffffff


	//   ....[51]....
        /*0668*/ 	.word	0xffffffff


	//   ....[52]....
        /*066c*/ 	.word	0xffffffff


	//   ....[53]....
        /*0670*/ 	.word	0xffffffff


	//   ....[54]....
        /*0674*/ 	.word	0xffffffff


	//   ....[55]....
        /*0678*/ 	.word	0xffffffff


	//   ....[56]....
        /*067c*/ 	.word	0xffffffff


	//   ....[57]....
        /*0680*/ 	.word	0xffffffff


	//   ....[58]....
        /*0684*/ 	.word	0xffffffff


	//   ....[59]....
        /*0688*/ 	.word	0xffffffff


	//   ....[60]....
        /*068c*/ 	.word	0xffffffff


	//   ....[61]....
        /*0690*/ 	.word	0xffffffff


	//   ....[62]....
        /*0694*/ 	.word	0xffffffff


	//   ....[63]....
        /*0698*/ 	.word	0xffffffff


	//   ....[64]....
        /*069c*/ 	.word	0xffffffff


	//   ....[65]....
        /*06a0*/ 	.word	0xffffffff


	//   ....[66]....
        /*06a4*/ 	.word	0xffffffff


	//   ....[67]....
        /*06a8*/ 	.word	0xffffffff


	//   ....[68]....
        /*06ac*/ 	.word	0xffffffff


	//   ....[69]....
        /*06b0*/ 	.word	0xffffffff


	//   ....[70]....
        /*06b4*/ 	.word	0xffffffff


	//   ....[71]....
        /*06b8*/ 	.word	0xffffffff


	//   ....[72]....
        /*06bc*/ 	.word	0xffffffff


	//   ....[73]....
        /*06c0*/ 	.word	0xffffffff


	//   ....[74]....
        /*06c4*/ 	.word	0xffffffff


	//   ....[75]....
        /*06c8*/ 	.word	0xffffffff


	//   ....[76]....
        /*06cc*/ 	.word	0xffffffff


	//   ....[77]....
        /*06d0*/ 	.word	0xffffffff


	//   ....[78]....
        /*06d4*/ 	.word	0xffffffff


	//   ....[79]....
        /*06d8*/ 	.word	0xffffffff


	//   ....[80]....
        /*06dc*/ 	.word	0xffffffff


	//   ....[81]....
        /*06e0*/ 	.word	0xffffffff


	//   ....[82]....
        /*06e4*/ 	.word	0xffffffff


	//   ....[83]....
        /*06e8*/ 	.word	0xffffffff


	//   ....[84]....
        /*06ec*/ 	.word	0xffffffff


	//   ....[85]....
        /*06f0*/ 	.word	0xffffffff


	//   ....[86]....
        /*06f4*/ 	.word	0xffffffff


	//   ....[87]....
        /*06f8*/ 	.word	0xffffffff


	//   ....[88]....
        /*06fc*/ 	.word	0xffffffff


	//   ....[89]....
        /*0700*/ 	.word	0xffffffff


	//   ....[90]....
        /*0704*/ 	.word	0xffffffff


	//   ....[91]....
        /*0708*/ 	.word	0xffffffff


	//   ....[92]....
        /*070c*/ 	.word	0xffffffff


	//   ....[93]....
        /*0710*/ 	.word	0xffffffff


	//   ....[94]....
        /*0714*/ 	.word	0xffffffff


	//   ....[95]....
        /*0718*/ 	.word	0xffffffff


	//   ....[96]....
        /*071c*/ 	.word	0xffffffff


	//   ....[97]....
        /*0720*/ 	.word	0xffffffff


	//   ....[98]....
        /*0724*/ 	.word	0xffffffff


	//   ....[99]....
        /*0728*/ 	.word	0xffffffff


	//   ....[100]....
        /*072c*/ 	.word	0xffffffff


	//   ....[101]....
        /*0730*/ 	.word	0xffffffff


	//   ....[102]....
        /*0734*/ 	.word	0xffffffff


	//   ....[103]....
        /*0738*/ 	.word	0xffffffff


	//   ....[104]....
        /*073c*/ 	.word	0xffffffff


	//   ....[105]....
        /*0740*/ 	.word	0xffffffff


	//   ....[106]....
        /*0744*/ 	.word	0xffffffff


	//   ....[107]....
        /*0748*/ 	.word	0xffffffff


	//   ....[108]....
        /*074c*/ 	.word	0xffffffff


	//   ....[109]....
        /*0750*/ 	.word	0xffffffff


	//   ....[110]....
        /*0754*/ 	.word	0xffffffff


	//   ....[111]....
        /*0758*/ 	.word	0xffffffff


	//   ....[112]....
        /*075c*/ 	.word	0xffffffff


	//   ....[113]....
        /*0760*/ 	.word	0xffffffff


	//   ....[114]....
        /*0764*/ 	.word	0xffffffff


	//   ....[115]....
        /*0768*/ 	.word	0xffffffff


	//   ....[116]....
        /*076c*/ 	.word	0xffffffff


	//   ....[117]....
        /*0770*/ 	.word	0xffffffff


	//   ....[118]....
        /*0774*/ 	.word	0xffffffff


	//   ....[119]....
        /*0778*/ 	.word	0xffffffff


	//   ....[120]....
        /*077c*/ 	.word	0xffffffff


	//   ....[121]....
        /*0780*/ 	.word	0xffffffff


	//   ....[122]....
        /*0784*/ 	.word	0xffffffff


	//   ....[123]....
        /*0788*/ 	.word	0xffffffff


	//   ....[124]....
        /*078c*/ 	.word	0xffffffff


	//   ....[125]....
        /*0790*/ 	.word	0xffffffff


	//   ....[126]....
        /*0794*/ 	.word	0xffffffff


	//   ....[127]....
        /*0798*/ 	.word	0xffffffff


	//   ....[128]....
        /*079c*/ 	.word	0xffffffff


	//   ....[129]....
        /*07a0*/ 	.word	0xffffffff


	//   ....[130]....
        /*07a4*/ 	.word	0xffffffff


	//   ....[131]....
        /*07a8*/ 	.word	0xffffffff


	//   ....[132]....
        /*07ac*/ 	.word	0xffffffff


	//   ....[133]....
        /*07b0*/ 	.word	0xffffffff


	//   ....[134]....
        /*07b4*/ 	.word	0xffffffff


	//   ....[135]....
        /*07b8*/ 	.word	0xffffffff


	//   ....[136]....
        /*07bc*/ 	.word	0xffffffff


	//   ....[137]....
        /*07c0*/ 	.word	0xffffffff


	//   ....[138]....
        /*07c4*/ 	.word	0xffffffff


	//   ....[139]....
        /*07c8*/ 	.word	0xffffffff


	//   ....[140]....
        /*07cc*/ 	.word	0xffffffff


	//   ....[141]....
        /*07d0*/ 	.word	0xffffffff


	//   ....[142]....
        /*07d4*/ 	.word	0xffffffff


	//   ....[143]....
        /*07d8*/ 	.word	0xffffffff


	//   ....[144]....
        /*07dc*/ 	.word	0xffffffff


	//   ....[145]....
        /*07e0*/ 	.word	0xffffffff


	//   ....[146]....
        /*07e4*/ 	.word	0xffffffff


	//   ....[147]....
        /*07e8*/ 	.word	0xffffffff


	//   ....[148]....
        /*07ec*/ 	.word	0xffffffff


	//   ....[149]....
        /*07f0*/ 	.word	0xffffffff


	//   ....[150]....
        /*07f4*/ 	.word	0xffffffff


	//   ....[151]....
        /*07f8*/ 	.word	0xffffffff


	//   ....[152]....
        /*07fc*/ 	.word	0xffffffff


	//   ....[153]....
        /*0800*/ 	.word	0xffffffff


	//   ....[154]....
        /*0804*/ 	.word	0xffffffff


	//   ....[155]....
        /*0808*/ 	.word	0xffffffff


	//   ....[156]....
        /*080c*/ 	.word	0xffffffff


	//   ....[157]....
        /*0810*/ 	.word	0xffffffff


	//   ....[158]....
        /*0814*/ 	.word	0xffffffff


	//   ....[159]....
        /*0818*/ 	.word	0xffffffff


	//   ....[160]....
        /*081c*/ 	.word	0xffffffff


	//   ....[161]....
        /*0820*/ 	.word	0xffffffff


	//   ....[162]....
        /*0824*/ 	.word	0x0500000f


	//   ....[163]....
        /*0828*/ 	.word	0x0500000f


	//   ....[164]....
        /*082c*/ 	.word	0x0500000f


	//   ....[165]....
        /*0830*/ 	.word	0x0500000f


	//   ....[166]....
        /*0834*/ 	.word	0x0500000f


	//   ....[167]....
        /*0838*/ 	.word	0x0500000f


	//   ....[168]....
        /*083c*/ 	.word	0x0500000f


	//   ....[169]....
        /*0840*/ 	.word	0x0500000f


	//   ....[170]....
        /*0844*/ 	.word	0x0500000f


	//   ....[171]....
        /*0848*/ 	.word	0x0500000f


	//   ....[172]....
        /*084c*/ 	.word	0x0500000f


	//   ....[173]....
        /*0850*/ 	.word	0x0500000f


	//   ....[174]....
        /*0854*/ 	.word	0x0500000f


	//   ....[175]....
        /*0858*/ 	.word	0x0500000f


	//   ....[176]....
        /*085c*/ 	.word	0x0500000f


	//   ....[177]....
        /*0860*/ 	.word	0x0500000f


	//   ....[178]....
        /*0864*/ 	.word	0x0500000f


	//   ....[179]....
        /*0868*/ 	.word	0x0500000f


	//   ....[180]....
        /*086c*/ 	.word	0x0500000f


	//   ....[181]....
        /*0870*/ 	.word	0x0500000f


	//   ....[182]....
        /*0874*/ 	.word	0x0500000f


	//   ....[183]....
        /*0878*/ 	.word	0x0500000f


	//   ....[184]....
        /*087c*/ 	.word	0x0500000f


	//   ....[185]....
        /*0880*/ 	.word	0x0500000f


	//   ....[186]....
        /*0884*/ 	.word	0x0500000f


	//   ....[187]....
        /*0888*/ 	.word	0x0500000f


	//   ....[188]....
        /*088c*/ 	.word	0x0500000f


	//   ....[189]....
        /*0890*/ 	.word	0x0500000f


	//   ....[190]....
        /*0894*/ 	.word	0x0500000f


	//   ....[191]....
        /*0898*/ 	.word	0x0500000f


	//   ....[192]....
        /*089c*/ 	.word	0x0500000f


	//   ....[193]....
        /*08a0*/ 	.word	0x0500000f


	//   ....[194]....
        /*08a4*/ 	.word	0x0500000f


	//   ....[195]....
        /*08a8*/ 	.word	0x0500000f


	//   ....[196]....
        /*08ac*/ 	.word	0x0500000f


	//   ....[197]....
        /*08b0*/ 	.word	0x0500000f


	//   ....[198]....
        /*08b4*/ 	.word	0x0500000f


	//   ....[199]....
        /*08b8*/ 	.word	0x0500000f


	//   ....[200]....
        /*08bc*/ 	.word	0x0500000f


	//   ....[201]....
        /*08c0*/ 	.word	0x0500000f


	//   ....[202]....
        /*08c4*/ 	.word	0x0500000f


	//   ....[203]....
        /*08c8*/ 	.word	0x0500000f


	//   ....[204]....
        /*08cc*/ 	.word	0x0500000f


	//   ....[205]....
        /*08d0*/ 	.word	0x0500000f


	//   ....[206]....
        /*08d4*/ 	.word	0x0500000f


	//   ....[207]....
        /*08d8*/ 	.word	0x0500000f


	//   ....[208]....
        /*08dc*/ 	.word	0x0500000f


	//   ....[209]....
        /*08e0*/ 	.word	0x0500000f


	//   ....[210]....
        /*08e4*/ 	.word	0x0500000f


	//   ....[211]....
        /*08e8*/ 	.word	0x0500000f


	//   ....[212]....
        /*08ec*/ 	.word	0x0500000f


	//   ....[213]....
        /*08f0*/ 	.word	0x0500000f


	//   ....[214]....
        /*08f4*/ 	.word	0x0500000f


	//   ....[215]....
        /*08f8*/ 	.word	0x0500000f


	//   ....[216]....
        /*08fc*/ 	.word	0x0500000f


	//   ....[217]....
        /*0900*/ 	.word	0x0500000f


	//   ....[218]....
        /*0904*/ 	.word	0x0500000f


	//   ....[219]....
        /*0908*/ 	.word	0x0500000f


	//   ....[220]....
        /*090c*/ 	.word	0x0500000f


	//   ....[221]....
        /*0910*/ 	.word	0x0500000f


	//   ....[222]....
        /*0914*/ 	.word	0x0500000f


	//   ....[223]....
        /*0918*/ 	.word	0x0500000f


	//   ....[224]....
        /*091c*/ 	.word	0x0500000f


	//   ....[225]....
        /*0920*/ 	.word	0x0500000f


	//   ....[226]....
        /*0924*/ 	.word	0x0500000f


	//   ....[227]....
        /*0928*/ 	.word	0x0500000f


	//   ....[228]....
        /*092c*/ 	.word	0x0500000f


	//   ....[229]....
        /*0930*/ 	.word	0x0500000f


	//   ....[230]....
        /*0934*/ 	.word	0x0500000f


	//   ....[231]....
        /*0938*/ 	.word	0x0500000f


	//   ....[232]....
        /*093c*/ 	.word	0x0500000f


	//   ....[233]....
        /*0940*/ 	.word	0x0500000f


	//   ....[234]....
        /*0944*/ 	.word	0x0500000f


	//   ....[235]....
        /*0948*/ 	.word	0x0500000f


	//   ....[236]....
        /*094c*/ 	.word	0x0500000f


	//   ....[237]....
        /*0950*/ 	.word	0x0500000f


	//   ....[238]....
        /*0954*/ 	.word	0x0500000f


	//   ....[239]....
        /*0958*/ 	.word	0x0500000f


	//   ....[240]....
        /*095c*/ 	.word	0x0500000f


	//   ....[241]....
        /*0960*/ 	.word	0x0500000f


	//   ....[242]....
        /*0964*/ 	.word	0x0500000f


	//   ....[243]....
        /*0968*/ 	.word	0x0500000f


	//   ....[244]....
        /*096c*/ 	.word	0x0500000f


	//   ....[245]....
        /*0970*/ 	.word	0x0500000f


	//   ....[246]....
        /*0974*/ 	.word	0x0500000f


	//   ....[247]....
        /*0978*/ 	.word	0x0500000f


	//   ....[248]....
        /*097c*/ 	.word	0x0500000f


	//   ....[249]....
        /*0980*/ 	.word	0x0500000f


	//   ....[250]....
        /*0984*/ 	.word	0x0500000f


	//   ....[251]....
        /*0988*/ 	.word	0x0500000f


	//   ....[252]....
        /*098c*/ 	.word	0x0500000f


	//   ....[253]....
        /*0990*/ 	.word	0x0500000f


	//   ....[254]....
        /*0994*/ 	.word	0x0500000f


	//   ....[255]....
        /*0998*/ 	.word	0x0500000f


	//   ....[0]....
        /*099c*/ 	.word	0x0500000f


	//   ....[1]....
        /*09a0*/ 	.word	0x0500000f


	//   ....[2]....
        /*09a4*/ 	.word	0x0500000f


	//   ....[3]....
        /*09a8*/ 	.word	0x0500000f


	//   ....[4]....
        /*09ac*/ 	.word	0x0500000f


	//   ....[5]....
        /*09b0*/ 	.word	0x0500000f


	//   ....[6]....
        /*09b4*/ 	.word	0x0500000f


	//   ....[7]....
        /*09b8*/ 	.word	0x0500000f


	//   ....[8]....
        /*09bc*/ 	.word	0x0500000f


	//   ....[9]....
        /*09c0*/ 	.word	0x0500000f


	//   ....[10]....
        /*09c4*/ 	.word	0x0500000f


	//   ....[11]....
        /*09c8*/ 	.word	0x0500000f


	//   ....[12]....
        /*09cc*/ 	.word	0x0500000f


	//   ....[13]....
        /*09d0*/ 	.word	0x0500000f


	//   ....[14]....
        /*09d4*/ 	.word	0x0500000f


	//   ....[15]....
        /*09d8*/ 	.word	0x0500000f


	//   ....[16]....
        /*09dc*/ 	.word	0x0500000f


	//   ....[17]....
        /*09e0*/ 	.word	0x0500000f


	//   ....[18]....
        /*09e4*/ 	.word	0x0500000f


	//   ....[19]....
        /*09e8*/ 	.word	0x0500000f


	//   ....[20]....
        /*09ec*/ 	.word	0x0500000f


	//   ....[21]....
        /*09f0*/ 	.word	0x0500000f


	//   ....[22]....
        /*09f4*/ 	.word	0x0500000f


	//   ....[23]....
        /*09f8*/ 	.word	0x0500000f


	//   ....[24]....
        /*09fc*/ 	.word	0x0500000f


	//   ....[25]....
        /*0a00*/ 	.word	0x0500000f


	//   ....[26]....
        /*0a04*/ 	.word	0x0500000f


	//   ....[27]....
        /*0a08*/ 	.word	0x0500000f


	//----- nvinfo : EIATTR_COOP_GROUP_INSTR_OFFSETS
	.align		4
.L_146:
        /*0a0c*/ 	.byte	0x04, 0x28
        /*0a0e*/ 	.short	(.L_148 - .L_147)


	//   ....[0]....
.L_147:
        /*0a10*/ 	.word	0x00000070


	//   ....[1]....
        /*0a14*/ 	.word	0x000001a0


	//   ....[2]....
        /*0a18*/ 	.word	0x000001f0


	//   ....[3]....
        /*0a1c*/ 	.word	0x00000420


	//   ....[4]....
        /*0a20*/ 	.word	0x00000580


	//   ....[5]....
        /*0a24*/ 	.word	0x000006a0


	//   ....[6]....
        /*0a28*/ 	.word	0x00000800


	//   ....[7]....
        /*0a2c*/ 	.word	0x000107b0


	//   ....[8]....
        /*0a30*/ 	.word	0x00010cf0


	//   ....[9]....
        /*0a34*/ 	.word	0x00010d00


	//   ....[10]....
        /*0a38*/ 	.word	0x00010d10


	//   ....[11]....
        /*0a3c*/ 	.word	0x00010d20


	//   ....[12]....
        /*0a40*/ 	.word	0x000141a0


	//   ....[13]....
        /*0a44*/ 	.word	0x000141b0


	//   ....[14]....
        /*0a48*/ 	.word	0x000141c0


	//   ....[15]....
        /*0a4c*/ 	.word	0x000141d0


	//   ....[16]....
        /*0a50*/ 	.word	0x000193a0


	//   ....[17]....
        /*0a54*/ 	.word	0x00019440


	//   ....[18]....
        /*0a58*/ 	.word	0x00019740


	//   ....[19]....
        /*0a5c*/ 	.word	0x000198f0


	//   ....[20]....
        /*0a60*/ 	.word	0x0001c760


	//   ....[21]....
        /*0a64*/ 	.word	0x0001c830


	//   ....[22]....
        /*0a68*/ 	.word	0x0001c860


	//   ....[23]....
        /*0a6c*/ 	.word	0x0001c8f0


	//   ....[24]....
        /*0a70*/ 	.word	0x0001e420


	//   ....[25]....
        /*0a74*/ 	.word	0x0001e480


	//   ....[26]....
        /*0a78*/ 	.word	0x0001e4a0


	//   ....[27]....
        /*0a7c*/ 	.word	0x0001e4c0


	//   ....[28]....
        /*0a80*/ 	.word	0x0001f070


	//   ....[29]....
        /*0a84*/ 	.word	0x0001f0c0


	//   ....[30]....
        /*0a88*/ 	.word	0x0001f0f0


	//   ....[31]....
        /*0a8c*/ 	.word	0x0001f120


	//   ....[32]....
        /*0a90*/ 	.word	0x0001f150


	//   ....[33]....
        /*0a94*/ 	.word	0x0001f180


	//   ....[34]....
        /*0a98*/ 	.word	0x0001f1b0


	//   ....[35]....
        /*0a9c*/ 	.word	0x0001f1e0


	//   ....[36]....
        /*0aa0*/ 	.word	0x0001f210


	//   ....[37]....
        /*0aa4*/ 	.word	0x0001f240


	//   ....[38]....
        /*0aa8*/ 	.word	0x0001f270


	//   ....[39]....
        /*0aac*/ 	.word	0x0001f2a0


	//   ....[40]....
        /*0ab0*/ 	.word	0x0001f2d0


	//   ....[41]....
        /*0ab4*/ 	.word	0x0001f300


	//   ....[42]....
        /*0ab8*/ 	.word	0x0001f330


	//   ....[43]....
        /*0abc*/ 	.word	0x0001f360


	//   ....[44]....
        /*0ac0*/ 	.word	0x0001f390


	//   ....[45]....
        /*0ac4*/ 	.word	0x0001f3c0


	//   ....[46]....
        /*0ac8*/ 	.word	0x0001f3f0


	//   ....[47]....
        /*0acc*/ 	.word	0x0001f420


	//   ....[48]....
        /*0ad0*/ 	.word	0x0001f450


	//   ....[49]....
        /*0ad4*/ 	.word	0x0001f480


	//   ....[50]....
        /*0ad8*/ 	.word	0x0001f4b0


	//   ....[51]....
        /*0adc*/ 	.word	0x0001f4e0


	//   ....[52]....
        /*0ae0*/ 	.word	0x0001f510


	//   ....[53]....
        /*0ae4*/ 	.word	0x0001f540


	//   ....[54]....
        /*0ae8*/ 	.word	0x0001f570


	//   ....[55]....
        /*0aec*/ 	.word	0x0001f5a0


	//   ....[56]....
        /*0af0*/ 	.word	0x0001f5d0


	//   ....[57]....
        /*0af4*/ 	.word	0x0001f600


	//   ....[58]....
        /*0af8*/ 	.word	0x0001f630


	//   ....[59]....
        /*0afc*/ 	.word	0x0001f660


	//   ....[60]....
        /*0b00*/ 	.word	0x0001f690


	//   ....[61]....
        /*0b04*/ 	.word	0x0001f6c0


	//   ....[62]....
        /*0b08*/ 	.word	0x0001f6f0


	//   ....[63]....
        /*0b0c*/ 	.word	0x0001f720


	//   ....[64]....
        /*0b10*/ 	.word	0x0001f750


	//   ....[65]....
        /*0b14*/ 	.word	0x0001f780


	//   ....[66]....
        /*0b18*/ 	.word	0x0001f790


	//   ....[67]....
        /*0b1c*/ 	.word	0x0001f7a0


	//   ....[68]....
        /*0b20*/ 	.word	0x0001f7b0


	//   ....[69]....
        /*0b24*/ 	.word	0x0001f7c0


	//   ....[70]....
        /*0b28*/ 	.word	0x0001f7d0


	//   ....[71]....
        /*0b2c*/ 	.word	0x0001f7e0


	//   ....[72]....
        /*0b30*/ 	.word	0x0001f7f0


	//   ....[73]....
        /*0b34*/ 	.word	0x0001f810


	//   ....[74]....
        /*0b38*/ 	.word	0x0001f830


	//   ....[75]....
        /*0b3c*/ 	.word	0x0001f840


	//   ....[76]....
        /*0b40*/ 	.word	0x0001f850


	//   ....[77]....
        /*0b44*/ 	.word	0x0001f880


	//   ....[78]....
        /*0b48*/ 	.word	0x0001f8b0


	//   ....[79]....
        /*0b4c*/ 	.word	0x0001f8e0


	//   ....[80]....
        /*0b50*/ 	.word	0x0001f900


	//   ....[81]....
        /*0b54*/ 	.word	0x0001f930


	//   ....[82]....
        /*0b58*/ 	.word	0x0001f960


	//   ....[83]....
        /*0b5c*/ 	.word	0x0001f990


	//   ....[84]....
        /*0b60*/ 	.word	0x0001f9c0


	//   ....[85]....
        /*0b64*/ 	.word	0x0001f9f0


	//   ....[86]....
        /*0b68*/ 	.word	0x0001fa20


	//   ....[87]....
        /*0b6c*/ 	.word	0x0001fa50


	//   ....[88]....
        /*0b70*/ 	.word	0x0001fa80


	//   ....[89]....
        /*0b74*/ 	.word	0x0001fab0


	//   ....[90]....
        /*0b78*/ 	.word	0x0001fae0


	//   ....[91]....
        /*0b7c*/ 	.word	0x0001fb10


	//   ....[92]....
        /*0b80*/ 	.word	0x00020360


	//   ....[93]....
        /*0b84*/ 	.word	0x00020380


	//   ....[94]....
        /*0b88*/ 	.word	0x000203a0


	//   ....[95]....
        /*0b8c*/ 	.word	0x000203c0


	//   ....[96]....
        /*0b90*/ 	.word	0x00020a60


	//   ....[97]....
        /*0b94*/ 	.word	0x00020a70


	//   ....[98]....
        /*0b98*/ 	.word	0x00020ba0


	//   ....[99]....
        /*0b9c*/ 	.word	0x00020bb0


	//   ....[100]....
        /*0ba0*/ 	.word	0x00020ce0


	//   ....[101]....
        /*0ba4*/ 	.word	0x00020cf0


	//   ....[102]....
        /*0ba8*/ 	.word	0x00020e20


	//   ....[103]....
        /*0bac*/ 	.word	0x00020e30


	//   ....[104]....
        /*0bb0*/ 	.word	0x00021210


	//   ....[105]....
        /*0bb4*/ 	.word	0x00021220


	//   ....[106]....
        /*0bb8*/ 	.word	0x00021990


	//   ....[107]....
        /*0bbc*/ 	.word	0x000219a0


	//   ....[108]....
        /*0bc0*/ 	.word	0x000227c0


	//   ....[109]....
        /*0bc4*/ 	.word	0x000227d0


	//   ....[110]....
        /*0bc8*/ 	.word	0x00022910


	//   ....[111]....
        /*0bcc*/ 	.word	0x00022920


	//   ....[112]....
        /*0bd0*/ 	.word	0x00022a50


	//   ....[113]....
        /*0bd4*/ 	.word	0x00022a60


	//   ....[114]....
        /*0bd8*/ 	.word	0x00022b90


	//   ....[115]....
        /*0bdc*/ 	.word	0x00022ba0


	//   ....[116]....
        /*0be0*/ 	.word	0x00022d30


	//   ....[117]....
        /*0be4*/ 	.word	0x00022f70


	//   ....[118]....
        /*0be8*/ 	.word	0x00022fa0


	//   ....[119]....
        /*0bec*/ 	.word	0x00022fd0


	//   ....[120]....
        /*0bf0*/ 	.word	0x00023000


	//   ....[121]....
        /*0bf4*/ 	.word	0x00023030


	//   ....[122]....
        /*0bf8*/ 	.word	0x00023060


	//   ....[123]....
        /*0bfc*/ 	.word	0x00023200


	//   ....[124]....
        /*0c00*/ 	.word	0x00023230


	//   ....[125]....
        /*0c04*/ 	.word	0x00023260


	//   ....[126]....
        /*0c08*/ 	.word	0x00023290


	//   ....[127]....
        /*0c0c*/ 	.word	0x000232c0


	//   ....[128]....
        /*0c10*/ 	.word	0x000232f0


	//   ....[129]....
        /*0c14*/ 	.word	0x00023370


	//   ....[130]....
        /*0c18*/ 	.word	0x000233b0


	//   ....[131]....
        /*0c1c*/ 	.word	0x000233c0


	//   ....[132]....
        /*0c20*/ 	.word	0x00023470


	//   ....[133]....
        /*0c24*/ 	.word	0x00024650


	//   ....[134]....
        /*0c28*/ 	.word	0x00026190


	//   ....[135]....
        /*0c2c*/ 	.word	0x00026ec0


	//   ....[136]....
        /*0c30*/ 	.word	0x00026f00


	//   ....[137]....
        /*0c34*/ 	.word	0x00026f50


	//   ....[138]....
        /*0c38*/ 	.word	0x00026fd0


	//   ....[139]....
        /*0c3c*/ 	.word	0x00027060


	//   ....[140]....
        /*0c40*/ 	.word	0x00027070


	//   ....[141]....
        /*0c44*/ 	.word	0x000270c0


	//   ....[142]....
        /*0c48*/ 	.word	0x00027100


	//   ....[143]....
        /*0c4c*/ 	.word	0x00028d90


	//   ....[144]....
        /*0c50*/ 	.word	0x00028dc0


	//   ....[145]....
        /*0c54*/ 	.word	0x00028e30


	//   ....[146]....
        /*0c58*/ 	.word	0x00028e60


	//   ....[147]....
        /*0c5c*/ 	.word	0x00028e90


	//   ....[148]....
        /*0c60*/ 	.word	0x00028ec0


	//   ....[149]....
        /*0c64*/ 	.word	0x00028ef0


	//   ....[150]....
        /*0c68*/ 	.word	0x00028f20


	//   ....[151]....
        /*0c6c*/ 	.word	0x000290f0


	//   ....[152]....
        /*0c70*/ 	.word	0x00029120


	//   ....[153]....
        /*0c74*/ 	.word	0x00029150


	//   ....[154]....
        /*0c78*/ 	.word	0x00029180


	//   ....[155]....
        /*0c7c*/ 	.word	0x000291b0


	//   ....[156]....
        /*0c80*/ 	.word	0x000291e0


	//   ....[157]....
        /*0c84*/ 	.word	0x000292a0


	//   ....[158]....
        /*0c88*/ 	.word	0x000292c0


	//   ....[159]....
        /*0c8c*/ 	.word	0x000292d0


	//   ....[160]....
        /*0c90*/ 	.word	0x00029330


	//   ....[161]....
        /*0c94*/ 	.word	0x00029a50


	//   ....[162]....
        /*0c98*/ 	.word	0x00029f30


	//   ....[163]....
        /*0c9c*/ 	.word	0x00029fe0


	//   ....[164]....
        /*0ca0*/ 	.word	0x0002a070


	//   ....[165]....
        /*0ca4*/ 	.word	0x0002a0c0


	//   ....[166]....
        /*0ca8*/ 	.word	0x0002a110


	//   ....[167]....
        /*0cac*/ 	.word	0x0002a1f0


	//   ....[168]....
        /*0cb0*/ 	.word	0x0002a280


	//   ....[169]....
        /*0cb4*/ 	.word	0x0002a2d0


	//   ....[170]....
        /*0cb8*/ 	.word	0x0002a320


	//   ....[171]....
        /*0cbc*/ 	.word	0x0002a570


	//   ....[172]....
        /*0cc0*/ 	.word	0x0002a690


	//   ....[173]....
        /*0cc4*/ 	.word	0x0002a7b0


	//   ....[174]....
        /*0cc8*/ 	.word	0x0002a8d0


	//   ....[175]....
        /*0ccc*/ 	.word	0x0002a9f0


	//   ....[176]....
        /*0cd0*/ 	.word	0x0002aaf0


	//   ....[177]....
        /*0cd4*/ 	.word	0x0002ab50


	//   ....[178]....
        /*0cd8*/ 	.word	0x0002aba0


	//   ....[179]....
        /*0cdc*/ 	.word	0x0002ac20


	//   ....[180]....
        /*0ce0*/ 	.word	0x0002ac70


	//   ....[181]....
        /*0ce4*/ 	.word	0x0002acf0


	//   ....[182]....
        /*0ce8*/ 	.word	0x0002ad40


	//   ....[183]....
        /*0cec*/ 	.word	0x0002adc0


	//   ....[184]....
        /*0cf0*/ 	.word	0x0002ae30


	//   ....[185]....
        /*0cf4*/ 	.word	0x0002ae90


	//   ....[186]....
        /*0cf8*/ 	.word	0x0002aee0


	//   ....[187]....
        /*0cfc*/ 	.word	0x0002af60


	//   ....[188]....
        /*0d00*/ 	.word	0x0002afd0


	//   ....[189]....
        /*0d04*/ 	.word	0x0002b030


	//   ....[190]....
        /*0d08*/ 	.word	0x0002b080


	//   ....[191]....
        /*0d0c*/ 	.word	0x0002b100


	//   ....[192]....
        /*0d10*/ 	.word	0x0002b150


	//   ....[193]....
        /*0d14*/ 	.word	0x0002b1b0


	//   ....[194]....
        /*0d18*/ 	.word	0x0002b200


	//   ....[195]....
        /*0d1c*/ 	.word	0x0002b260


	//   ....[196]....
        /*0d20*/ 	.word	0x0002b2d0


	//   ....[197]....
        /*0d24*/ 	.word	0x0002b330


	//   ....[198]....
        /*0d28*/ 	.word	0x0002b380


	//   ....[199]....
        /*0d2c*/ 	.word	0x0002b3e0


	//   ....[200]....
        /*0d30*/ 	.word	0x0002b430


	//   ....[201]....
        /*0d34*/ 	.word	0x0002b490


	//   ....[202]....
        /*0d38*/ 	.word	0x0002b500


	//   ....[203]....
        /*0d3c*/ 	.word	0x0002b580


	//   ....[204]....
        /*0d40*/ 	.word	0x0002b5f0


	//   ....[205]....
        /*0d44*/ 	.word	0x0002b670


	//   ....[206]....
        /*0d48*/ 	.word	0x0002b6e0


	//   ....[207]....
        /*0d4c*/ 	.word	0x0002b760


	//   ....[208]....
        /*0d50*/ 	.word	0x0002b7c0


	//   ....[209]....
        /*0d54*/ 	.word	0x0002b840


	//   ....[210]....
        /*0d58*/ 	.word	0x0002b890


	//   ....[211]....
        /*0d5c*/ 	.word	0x0002b910


	//   ....[212]....
        /*0d60*/ 	.word	0x0002b970


	//   ....[213]....
        /*0d64*/ 	.word	0x0002b9d0


	//   ....[214]....
        /*0d68*/ 	.word	0x0002ba30


	//   ....[215]....
        /*0d6c*/ 	.word	0x0002baa0


	//   ....[216]....
        /*0d70*/ 	.word	0x0002bb30


	//   ....[217]....
        /*0d74*/ 	.word	0x0002bb90


	//   ....[218]....
        /*0d78*/ 	.word	0x0002bbe0


	//   ....[219]....
        /*0d7c*/ 	.word	0x0002bc60


	//   ....[220]....
        /*0d80*/ 	.word	0x0002bcd0


	//   ....[221]....
        /*0d84*/ 	.word	0x0002bd30


	//   ....[222]....
        /*0d88*/ 	.word	0x0002bd80


	//   ....[223]....
        /*0d8c*/ 	.word	0x0002be00


	//   ....[224]....
        /*0d90*/ 	.word	0x0002be70


	//   ....[225]....
        /*0d94*/ 	.word	0x0002bed0


	//   ....[226]....
        /*0d98*/ 	.word	0x0002bf20


	//   ....[227]....
        /*0d9c*/ 	.word	0x0002bfa0


	//   ....[228]....
        /*0da0*/ 	.word	0x0002c010


	//   ....[229]....
        /*0da4*/ 	.word	0x0002c080


	//   ....[230]....
        /*0da8*/ 	.word	0x0002c0d0


	//   ....[231]....
        /*0dac*/ 	.word	0x0002c150


	//   ....[232]....
        /*0db0*/ 	.word	0x0002c1c0


	//   ....[233]....
        /*0db4*/ 	.word	0x0002c220


	//   ....[234]....
        /*0db8*/ 	.word	0x0002c270


	//   ....[235]....
        /*0dbc*/ 	.word	0x0002c2f0


	//   ....[236]....
        /*0dc0*/ 	.word	0x0002c340


	//   ....[237]....
        /*0dc4*/ 	.word	0x0002c3d0


	//   ....[238]....
        /*0dc8*/ 	.word	0x0002c460


	//   ....[239]....
        /*0dcc*/ 	.word	0x0002c4f0


	//   ....[240]....
        /*0dd0*/ 	.word	0x0002c580


	//   ....[241]....
        /*0dd4*/ 	.word	0x0002c610


	//   ....[242]....
        /*0dd8*/ 	.word	0x0002c6a0


	//   ....[243]....
        /*0ddc*/ 	.word	0x0002c720


	//   ....[244]....
        /*0de0*/ 	.word	0x0002c770


	//   ....[245]....
        /*0de4*/ 	.word	0x0002c800


	//   ....[246]....
        /*0de8*/ 	.word	0x0002c890


	//   ....[247]....
        /*0dec*/ 	.word	0x0002c910


	//   ....[248]....
        /*0df0*/ 	.word	0x0002c960


	//   ....[249]....
        /*0df4*/ 	.word	0x0002c9f0


	//   ....[250]....
        /*0df8*/ 	.word	0x0002ca80


	//   ....[251]....
        /*0dfc*/ 	.word	0x0002cb10


	//   ....[252]....
        /*0e00*/ 	.word	0x0002cba0


	//   ....[253]....
        /*0e04*/ 	.word	0x0002cc30


	//   ....[254]....
        /*0e08*/ 	.word	0x0002ccc0


	//   ....[255]....
        /*0e0c*/ 	.word	0x0002cd80


	//   ....[0]....
        /*0e10*/ 	.word	0x0002d060


	//   ....[1]....
        /*0e14*/ 	.word	0x0002d280


	//   ....[2]....
        /*0e18*/ 	.word	0x0002d2d0


	//   ....[3]....
        /*0e1c*/ 	.word	0x0002d330


	//   ....[4]....
        /*0e20*/ 	.word	0x0002d440


	//   ....[5]....
        /*0e24*/ 	.word	0x0002d4a0


	//   ....[6]....
        /*0e28*/ 	.word	0x0002d5b0


	//   ....[7]....
        /*0e2c*/ 	.word	0x0002d610


	//   ....[8]....
        /*0e30*/ 	.word	0x0002d6f0


	//   ....[9]....
        /*0e34*/ 	.word	0x0002da10


	//   ....[10]....
        /*0e38*/ 	.word	0x0002dab0


	//   ....[11]....
        /*0e3c*/ 	.word	0x0002dc50


	//   ....[12]....
        /*0e40*/ 	.word	0x0002dcd0


	//   ....[13]....
        /*0e44*/ 	.word	0x0002dd50


	//   ....[14]....
        /*0e48*/ 	.word	0x0002ddd0


	//   ....[15]....
        /*0e4c*/ 	.word	0x0002de50


	//   ....[16]....
        /*0e50*/ 	.word	0x0002dee0


	//   ....[17]....
        /*0e54*/ 	.word	0x0002df80


	//   ....[18]....
        /*0e58*/ 	.word	0x0002e030


	//   ....[19]....
        /*0e5c*/ 	.word	0x0002e0b0


	//   ....[20]....
        /*0e60*/ 	.word	0x0002e130


	//   ....[21]....
        /*0e64*/ 	.word	0x0002e1b0


	//   ....[22]....
        /*0e68*/ 	.word	0x0002e240


	//   ....[23]....
        /*0e6c*/ 	.word	0x0002e2c0


	//   ....[24]....
        /*0e70*/ 	.word	0x0002e360


	//   ....[25]....
        /*0e74*/ 	.word	0x0002e3b0


	//   ....[26]....
        /*0e78*/ 	.word	0x0002e440


	//   ....[27]....
        /*0e7c*/ 	.word	0x0002e570


	//----- nvinfo : EIATTR_REG_RECONFIG
	.align		4
.L_148:
        /*0e80*/ 	.byte	0x01, 0x54
	.zero		2


	//----- nvinfo : EIATTR_SYSCALL_OFFSETS
	.align		4
        /*0e84*/ 	.byte	0x04, 0x46
        /*0e86*/ 	.short	(.L_150 - .L_149)


	//   ....[0]....
.L_149:
        /*0e88*/ 	.word	0x000020a0


	//   ....[1]....
        /*0e8c*/ 	.word	0x000021f0


	//   ....[2]....
        /*0e90*/ 	.word	0x00010940


	//   ....[3]....
        /*0e94*/ 	.word	0x00010c70


	//   ....[4]....
        /*0e98*/ 	.word	0x00025bf0


	//   ....[5]....
        /*0e9c*/ 	.word	0x00025d80


	//   ....[6]....
        /*0ea0*/ 	.word	0x00025ed0


	//   ....[7]....
        /*0ea4*/ 	.word	0x00026010


	//   ....[8]....
        /*0ea8*/ 	.word	0x00026ab0


	//----- nvinfo : EIATTR_MBARRIER_INSTR_OFFSETS
	.align		4
.L_150:
        /*0eac*/ 	.byte	0x04, 0x39
        /*0eae*/ 	.short	(.L_152 - .L_151)


	//   ....[0]....
.L_151:
        /*0eb0*/ 	.word	0x000002d0
        /*0eb4*/ 	.word	0x000000ff
        /*0eb8*/ 	.word	0x00029800
        /*0ebc*/ 	.short	0x0100
        /*0ebe*/ 	.byte	0x08
	.zero		1


	//   ....[1]....
        /*0ec0*/ 	.word	0x000002e0
        /*0ec4*/ 	.word	0x000000ff
        /*0ec8*/ 	.word	0x00029820
        /*0ecc*/ 	.short	0x0100
        /*0ece*/ 	.byte	0x08
	.zero		1


	//   ....[2]....
        /*0ed0*/ 	.word	0x000003d0
        /*0ed4*/ 	.word	0x000000ff
        /*0ed8*/ 	.word	0x00029830
        /*0edc*/ 	.short	0x0100
        /*0ede*/ 	.byte	0x08
	.zero		1


	//   ....[3]....
        /*0ee0*/ 	.word	0x000003e0
        /*0ee4*/ 	.word	0x000000ff
        /*0ee8*/ 	.word	0x00029840
        /*0eec*/ 	.short	0x0100
        /*0eee*/ 	.byte	0x08
	.zero		1


	//   ....[4]....
        /*0ef0*/ 	.word	0x000003f0
        /*0ef4*/ 	.word	0x000000ff
        /*0ef8*/ 	.word	0x00029838
        /*0efc*/ 	.short	0x0100
        /*0efe*/ 	.byte	0x08
	.zero		1


	//   ....[5]....
        /*0f00*/ 	.word	0x00000400
        /*0f04*/ 	.word	0x000000ff
        /*0f08*/ 	.word	0x00029848
        /*0f0c*/ 	.short	0x0100
        /*0f0e*/ 	.byte	0x08
	.zero		1


	//   ....[6]....
        /*0f10*/ 	.word	0x00000530
        /*0f14*/ 	.word	0x000000ff
        /*0f18*/ 	.word	0x00029850
        /*0f1c*/ 	.short	0x0100
        /*0f1e*/ 	.byte	0x08
	.zero		1


	//   ....[7]....
        /*0f20*/ 	.word	0x00000540
        /*0f24*/ 	.word	0x000000ff
        /*0f28*/ 	.word	0x00029860
        /*0f2c*/ 	.short	0x0100
        /*0f2e*/ 	.byte	0x08
	.zero		1


	//   ....[8]....
        /*0f30*/ 	.word	0x00000550
        /*0f34*/ 	.word	0x000000ff
        /*0f38*/ 	.word	0x00029858
        /*0f3c*/ 	.short	0x0100
        /*0f3e*/ 	.byte	0x08
	.zero		1


	//   ....[9]....
        /*0f40*/ 	.word	0x00000560
        /*0f44*/ 	.word	0x000000ff
        /*0f48*/ 	.word	0x00029868
        /*0f4c*/ 	.short	0x0100
        /*0f4e*/ 	.byte	0x08
	.zero		1


	//   ....[10]....
        /*0f50*/ 	.word	0x00000650
        /*0f54*/ 	.word	0x000000ff
        /*0f58*/ 	.word	0x00029870
        /*0f5c*/ 	.short	0x0100
        /*0f5e*/ 	.byte	0x06
	.zero		1


	//   ....[11]....
        /*0f60*/ 	.word	0x00000660
        /*0f64*/ 	.word	0x000000ff
        /*0f68*/ 	.word	0x00029880
        /*0f6c*/ 	.short	0x0100
        /*0f6e*/ 	.byte	0x06
	.zero		1


	//   ....[12]....
        /*0f70*/ 	.word	0x00000670
        /*0f74*/ 	.word	0x000000ff
        /*0f78*/ 	.word	0x00029878
        /*0f7c*/ 	.short	0x0100
        /*0f7e*/ 	.byte	0x06
	.zero		1


	//   ....[13]....
        /*0f80*/ 	.word	0x00000680
        /*0f84*/ 	.word	0x000000ff
        /*0f88*/ 	.word	0x00029888
        /*0f8c*/ 	.short	0x0100
        /*0f8e*/ 	.byte	0x06
	.zero		1


	//   ....[14]....
        /*0f90*/ 	.word	0x000007b0
        /*0f94*/ 	.word	0x000000ff
        /*0f98*/ 	.word	0x00029890
        /*0f9c*/ 	.short	0x0100
        /*0f9e*/ 	.byte	0x08
	.zero		1


	//   ....[15]....
        /*0fa0*/ 	.word	0x000007c0
        /*0fa4*/ 	.word	0x000000ff
        /*0fa8*/ 	.word	0x000298a0
        /*0fac*/ 	.short	0x0100
        /*0fae*/ 	.byte	0x08
	.zero		1


	//   ....[16]....
        /*0fb0*/ 	.word	0x000007d0
        /*0fb4*/ 	.word	0x000000ff
        /*0fb8*/ 	.word	0x00029898
        /*0fbc*/ 	.short	0x0100
        /*0fbe*/ 	.byte	0x08
	.zero		1


	//   ....[17]....
        /*0fc0*/ 	.word	0x000007e0
        /*0fc4*/ 	.word	0x000000ff
        /*0fc8*/ 	.word	0x000298a8
        /*0fcc*/ 	.short	0x0100
        /*0fce*/ 	.byte	0x08
	.zero		1


	//   ....[18]....
        /*0fd0*/ 	.word	0x00000910
        /*0fd4*/ 	.word	0x000000ff
        /*0fd8*/ 	.word	0x000298b0
        /*0fdc*/ 	.short	0x0100
        /*0fde*/ 	.byte	0x08
	.zero		1


	//   ....[19]....
        /*0fe0*/ 	.word	0x00000920
        /*0fe4*/ 	.word	0x000000ff
        /*0fe8*/ 	.word	0x000298c0
        /*0fec*/ 	.short	0x0100
        /*0fee*/ 	.byte	0x08
	.zero		1


	//   ....[20]....
        /*0ff0*/ 	.word	0x00000930
        /*0ff4*/ 	.word	0x000000ff
        /*0ff8*/ 	.word	0x000298b8
        /*0ffc*/ 	.short	0x0100
        /*0ffe*/ 	.byte	0x08
	.zero		1


	//   ....[21]....
        /*1000*/ 	.word	0x00000940
        /*1004*/ 	.word	0x000000ff
        /*1008*/ 	.word	0x000298c8
        /*100c*/ 	.short	0x0100
        /*100e*/ 	.byte	0x08
	.zero		1


	//   ....[22]....
        /*1010*/ 	.word	0x00003940
        /*1014*/ 	.word	0x00000061
        /*1018*/ 	.word	0x00029890
        /*101c*/ 	.short	0x010a
        /*101e*/ 	.byte	0x3f
	.zero		1


	//   ....[23]....
        /*1020*/ 	.word	0x000096f0
        /*1024*/ 	.word	0x00000061
        /*1028*/ 	.word	0x00029890
        /*102c*/ 	.short	0x010a
        /*102e*/ 	.byte	0x3f
	.zero		1


	//   ....[24]....
        /*1030*/ 	.word	0x0000f630
        /*1034*/ 	.word	0x00000061
        /*1038*/ 	.word	0x00029890
        /*103c*/ 	.short	0x010a
        /*103e*/ 	.byte	0x3f
	.zero		1


	//   ....[25]....
        /*1040*/ 	.word	0x0000fa00
        /*1044*/ 	.word	0x00000028
        /*1048*/ 	.word	0x00000000
        /*104c*/ 	.short	0x0101
        /*104e*/ 	.byte	0x3f
	.zero		1


	//   ....[26]....
        /*1050*/ 	.word	0x0000fa40
        /*1054*/ 	.word	0x00000061
        /*1058*/ 	.word	0x000298b0
        /*105c*/ 	.short	0x010a
        /*105e*/ 	.byte	0x3f
	.zero		1


	//   ....[27]....
        /*1060*/ 	.word	0x0000fee0
        /*1064*/ 	.word	0x00000061
        /*1068*/ 	.word	0x00000000
        /*106c*/ 	.short	0x0101
        /*106e*/ 	.byte	0x3f
	.zero		1


	//   ....[28]....
        /*1070*/ 	.word	0x000109d0
        /*1074*/ 	.word	0x00000010
        /*1078*/ 	.word	0x00029800
        /*107c*/ 	.short	0x010a
        /*107e*/ 	.byte	0x3f
	.zero		1


	//   ....[29]....
        /*1080*/ 	.word	0x00010a20
        /*1084*/ 	.word	0x00000010
        /*1088*/ 	.word	0x00029800
        /*108c*/ 	.short	0x010a
        /*108e*/ 	.byte	0x3f
	.zero		1


	//   ....[30]....
        /*1090*/ 	.word	0x000112b0
        /*1094*/ 	.word	0x00000010
        /*1098*/ 	.word	0x00029800
        /*109c*/ 	.short	0x010a
        /*109e*/ 	.byte	0x3f
	.zero		1


	//   ....[31]....
        /*10a0*/ 	.word	0x00014640
        /*10a4*/ 	.word	0x00000010
        /*10a8*/ 	.word	0x00029800
        /*10ac*/ 	.short	0x010a
        /*10ae*/ 	.byte	0x3f
	.zero		1


	//   ....[32]....
        /*10b0*/ 	.word	0x00017780
        /*10b4*/ 	.word	0x00000003
        /*10b8*/ 	.word	0x00029830
        /*10bc*/ 	.short	0x010a
        /*10be*/ 	.byte	0x3f
	.zero		1


	//   ....[33]....
        /*10c0*/ 	.word	0x00017800
        /*10c4*/ 	.word	0x00000003
        /*10c8*/ 	.word	0x00029830
        /*10cc*/ 	.short	0x010a
        /*10ce*/ 	.byte	0x3f
	.zero		1


	//   ....[34]....
        /*10d0*/ 	.word	0x00019ba0
        /*10d4*/ 	.word	0x0000002d
        /*10d8*/ 	.word	0x00000000
        /*10dc*/ 	.short	0x0101
        /*10de*/ 	.byte	0x3f
	.zero		1


	//   ....[35]....
        /*10e0*/ 	.word	0x0001af30
        /*10e4*/ 	.word	0x0000000b
        /*10e8*/ 	.word	0x00029830
        /*10ec*/ 	.short	0x010a
        /*10ee*/ 	.byte	0x3f
	.zero		1


	//   ....[36]....
        /*10f0*/ 	.word	0x0001af80
        /*10f4*/ 	.word	0x0000000b
        /*10f8*/ 	.word	0x00029830
        /*10fc*/ 	.short	0x010a
        /*10fe*/ 	.byte	0x3f
	.zero		1


	//   ....[37]....
        /*1100*/ 	.word	0x0001c080
        /*1104*/ 	.word	0x0000000b
        /*1108*/ 	.word	0x00029850
        /*110c*/ 	.short	0x010a
        /*110e*/ 	.byte	0x3f
	.zero		1


	//   ....[38]....
        /*1110*/ 	.word	0x0001c0c0
        /*1114*/ 	.word	0x0000000b
        /*1118*/ 	.word	0x00029850
        /*111c*/ 	.short	0x010a
        /*111e*/ 	.byte	0x3f
	.zero		1


	//   ....[39]....
        /*1120*/ 	.word	0x0001d720
        /*1124*/ 	.word	0x00000004
        /*1128*/ 	.word	0x00000000
        /*112c*/ 	.short	0x0101
        /*112e*/ 	.byte	0x3f
	.zero		1


	//   ....[40]....
        /*1130*/ 	.word	0x0001da10
        /*1134*/ 	.word	0x00000009
        /*1138*/ 	.word	0x00000000
        /*113c*/ 	.short	0x0101
        /*113e*/ 	.byte	0x3f
	.zero		1


	//   ....[41]....
        /*1140*/ 	.word	0x0001e0e0
        /*1144*/ 	.word	0x0000000d
        /*1148*/ 	.word	0x00029850
        /*114c*/ 	.short	0x010a
        /*114e*/ 	.byte	0x3f
	.zero		1


	//   ....[42]....
        /*1150*/ 	.word	0x0001e160
        /*1154*/ 	.word	0x0000000d
        /*1158*/ 	.word	0x00029850
        /*115c*/ 	.short	0x010a
        /*115e*/ 	.byte	0x3f
	.zero		1


	//   ....[43]....
        /*1160*/ 	.word	0x0001e740
        /*1164*/ 	.word	0x00000002
        /*1168*/ 	.word	0x00000000
        /*116c*/ 	.short	0x0101
        /*116e*/ 	.byte	0x3f
	.zero		1


	//   ....[44]....
        /*1170*/ 	.word	0x00020980
        /*1174*/ 	.word	0x00000000
        /*1178*/ 	.word	0x00000000
        /*117c*/ 	.short	0x0101
        /*117e*/ 	.byte	0x3f
	.zero		1


	//   ....[45]....
        /*1180*/ 	.word	0x00021110
        /*1184*/ 	.word	0x00000008
        /*1188*/ 	.word	0x00000000
        /*118c*/ 	.short	0x0101
        /*118e*/ 	.byte	0x3f
	.zero		1


	//   ....[46]....
        /*1190*/ 	.word	0x00024730
        /*1194*/ 	.word	0x00000012
        /*1198*/ 	.word	0x00029820
        /*119c*/ 	.short	0x010a
        /*119e*/ 	.byte	0x3f
	.zero		1


	//   ....[47]....
        /*11a0*/ 	.word	0x00024800
        /*11a4*/ 	.word	0x00000007
        /*11a8*/ 	.word	0x000298a0
        /*11ac*/ 	.short	0x010a
        /*11ae*/ 	.byte	0x3f
	.zero		1


	//   ....[48]....
        /*11b0*/ 	.word	0x00024c20
        /*11b4*/ 	.word	0x00000007
        /*11b8*/ 	.word	0x000298c0
        /*11bc*/ 	.short	0x010a
        /*11be*/ 	.byte	0x3f
	.zero		1


	//   ....[49]....
        /*11c0*/ 	.word	0x00024ff0
        /*11c4*/ 	.word	0x00000008
        /*11c8*/ 	.word	0x000298a0
        /*11cc*/ 	.short	0x010a
        /*11ce*/ 	.byte	0x3f
	.zero		1


	//   ....[50]....
        /*11d0*/ 	.word	0x00025400
        /*11d4*/ 	.word	0x00000008
        /*11d8*/ 	.word	0x000298c0
        /*11dc*/ 	.short	0x010a
        /*11de*/ 	.byte	0x3f
	.zero		1


	//   ....[51]....
        /*11e0*/ 	.word	0x00026410
        /*11e4*/ 	.word	0x00000002
        /*11e8*/ 	.word	0x00029880
        /*11ec*/ 	.short	0x010a
        /*11ee*/ 	.byte	0x3f
	.zero		1


	//   ....[52]....
        /*11f0*/ 	.word	0x000265b0
        /*11f4*/ 	.word	0x00000002
        /*11f8*/ 	.word	0x00029840
        /*11fc*/ 	.short	0x010a
        /*11fe*/ 	.byte	0x3f
	.zero		1


	//   ....[53]....
        /*1200*/ 	.word	0x000271e0
        /*1204*/ 	.word	0x00000012
        /*1208*/ 	.word	0x00029800
        /*120c*/ 	.short	0x0107
        /*120e*/ 	.byte	0x3f
	.zero		1


	//   ....[54]....
        /*1210*/ 	.word	0x000272e0
        /*1214*/ 	.word	0x00000012
        /*1218*/ 	.word	0x00029800
        /*121c*/ 	.short	0x0101
        /*121e*/ 	.byte	0x3f
	.zero		1


	//   ....[55]....
        /*1220*/ 	.word	0x00027300
        /*1224*/ 	.word	0x00000012
        /*1228*/ 	.word	0x00029820
        /*122c*/ 	.short	0x010a
        /*122e*/ 	.byte	0x3f
	.zero		1


	//   ....[56]....
        /*1230*/ 	.word	0x00027630
        /*1234*/ 	.word	0x00000005
        /*1238*/ 	.word	0x00029880
        /*123c*/ 	.short	0x010a
        /*123e*/ 	.byte	0x3f
	.zero		1


	//   ....[57]....
        /*1240*/ 	.word	0x00027860
        /*1244*/ 	.word	0x00000005
        /*1248*/ 	.word	0x00029840
        /*124c*/ 	.short	0x010a
        /*124e*/ 	.byte	0x3f
	.zero		1


	//   ....[58]....
        /*1250*/ 	.word	0x00027d20
        /*1254*/ 	.word	0x00000014
        /*1258*/ 	.word	0x00029870
        /*125c*/ 	.short	0x010a
        /*125e*/ 	.byte	0x3f
	.zero		1


	//   ....[59]....
        /*1260*/ 	.word	0x00027d90
        /*1264*/ 	.word	0x00000014
        /*1268*/ 	.word	0x00029860
        /*126c*/ 	.short	0x010a
        /*126e*/ 	.byte	0x3f
	.zero		1


	//   ....[60]....
        /*1270*/ 	.word	0x00028290
        /*1274*/ 	.word	0x00000014
        /*1278*/ 	.word	0x00029850
        /*127c*/ 	.short	0x0101
        /*127e*/ 	.byte	0x3f
	.zero		1


	//   ....[61]....
        /*1280*/ 	.word	0x00028310
        /*1284*/ 	.word	0x00000014
        /*1288*/ 	.word	0x00000000
        /*128c*/ 	.short	0x0101
        /*128e*/ 	.byte	0x3f
	.zero		1


	//   ....[62]....
        /*1290*/ 	.word	0x00028540
        /*1294*/ 	.word	0x00000010
        /*1298*/ 	.word	0x00029870
        /*129c*/ 	.short	0x010a
        /*129e*/ 	.byte	0x3f
	.zero		1


	//   ....[63]....
        /*12a0*/ 	.word	0x000285b0
        /*12a4*/ 	.word	0x00000010
        /*12a8*/ 	.word	0x00029860
        /*12ac*/ 	.short	0x010a
        /*12ae*/ 	.byte	0x3f
	.zero		1


	//   ....[64]....
        /*12b0*/ 	.word	0x00028ac0
        /*12b4*/ 	.word	0x00000010
        /*12b8*/ 	.word	0x00029850
        /*12bc*/ 	.short	0x0101
        /*12be*/ 	.byte	0x3f
	.zero		1


	//   ....[65]....
        /*12c0*/ 	.word	0x00028b10
        /*12c4*/ 	.word	0x00000010
        /*12c8*/ 	.word	0x00000000
        /*12cc*/ 	.short	0x0101
        /*12ce*/ 	.byte	0x3f
	.zero		1


	//   ....[66]....
        /*12d0*/ 	.word	0x000299d0
        /*12d4*/ 	.word	0x00000000
        /*12d8*/ 	.word	0x00029820
        /*12dc*/ 	.short	0x010a
        /*12de*/ 	.byte	0x3f
	.zero		1


	//   ....[67]....
        /*12e0*/ 	.word	0x00029bb0
        /*12e4*/ 	.word	0x00000006
        /*12e8*/ 	.word	0x00000000
        /*12ec*/ 	.short	0x010a
        /*12ee*/ 	.byte	0x3f
	.zero		1


	//   ....[68]....
        /*12f0*/ 	.word	0x00029be0
        /*12f4*/ 	.word	0x00000007
        /*12f8*/ 	.word	0x00000000
        /*12fc*/ 	.short	0x010a
        /*12fe*/ 	.byte	0x3f
	.zero		1


	//   ....[69]....
        /*1300*/ 	.word	0x00029c30
        /*1304*/ 	.word	0x00000004
        /*1308*/ 	.word	0x00029860
        /*130c*/ 	.short	0x010a
        /*130e*/ 	.byte	0x3f
	.zero		1


	//   ....[70]....
        /*1310*/ 	.word	0x00029c80
        /*1314*/ 	.word	0x00000003
        /*1318*/ 	.word	0x00029860
        /*131c*/ 	.short	0x010a
        /*131e*/ 	.byte	0x3f
	.zero		1


	//   ....[71]....
        /*1320*/ 	.word	0x00029cc0
        /*1324*/ 	.word	0x00000004
        /*1328*/ 	.word	0x00029880
        /*132c*/ 	.short	0x010a
        /*132e*/ 	.byte	0x3f
	.zero		1


	//   ....[72]....
        /*1330*/ 	.word	0x00029ce0
        /*1334*/ 	.word	0x00000003
        /*1338*/ 	.word	0x00029880
        /*133c*/ 	.short	0x010a
        /*133e*/ 	.byte	0x3f
	.zero		1


	//   ....[73]....
        /*1340*/ 	.word	0x00029d40
        /*1344*/ 	.word	0x00000061
        /*1348*/ 	.word	0x00029890
        /*134c*/ 	.short	0x010a
        /*134e*/ 	.byte	0x3f
	.zero		1


	//   ....[74]....
        /*1350*/ 	.word	0x00029d90
        /*1354*/ 	.word	0x00000061
        /*1358*/ 	.word	0x00029890
        /*135c*/ 	.short	0x010a
        /*135e*/ 	.byte	0x3f
	.zero		1


	//   ....[75]....
        /*1360*/ 	.word	0x00029de0
        /*1364*/ 	.word	0x00000061
        /*1368*/ 	.word	0x00029890
        /*136c*/ 	.short	0x010a
        /*136e*/ 	.byte	0x3f
	.zero		1


	//   ....[76]....
        /*1370*/ 	.word	0x00029e30
        /*1374*/ 	.word	0x00000061
        /*1378*/ 	.word	0x000298b0
        /*137c*/ 	.short	0x010a
        /*137e*/ 	.byte	0x3f
	.zero		1


	//   ....[77]....
        /*1380*/ 	.word	0x0002a140
        /*1384*/ 	.word	0x00000010
        /*1388*/ 	.word	0x00029800
        /*138c*/ 	.short	0x010a
        /*138e*/ 	.byte	0x3f
	.zero		1


	//   ....[78]....
        /*1390*/ 	.word	0x0002a360
        /*1394*/ 	.word	0x00000010
        /*1398*/ 	.word	0x00029800
        /*139c*/ 	.short	0x010a
        /*139e*/ 	.byte	0x3f
	.zero		1


	//   ....[79]....
        /*13a0*/ 	.word	0x0002a3b0
        /*13a4*/ 	.word	0x00000003
        /*13a8*/ 	.word	0x00029830
        /*13ac*/ 	.short	0x010a
        /*13ae*/ 	.byte	0x3f
	.zero		1


	//   ....[80]....
        /*13b0*/ 	.word	0x0002a400
        /*13b4*/ 	.word	0x0000000b
        /*13b8*/ 	.word	0x00029830
        /*13bc*/ 	.short	0x010a
        /*13be*/ 	.byte	0x3f
	.zero		1


	//   ....[81]....
        /*13c0*/ 	.word	0x0002a450
        /*13c4*/ 	.word	0x0000000b
        /*13c8*/ 	.word	0x00029850
        /*13cc*/ 	.short	0x010a
        /*13ce*/ 	.byte	0x3f
	.zero		1


	//   ....[82]....
        /*13d0*/ 	.word	0x0002a4a0
        /*13d4*/ 	.word	0x0000000d
        /*13d8*/ 	.word	0x00029850
        /*13dc*/ 	.short	0x010a
        /*13de*/ 	.byte	0x3f
	.zero		1


	//   ....[83]....
        /*13e0*/ 	.word	0x0002ce40
        /*13e4*/ 	.word	0x00000012
        /*13e8*/ 	.word	0x00029820
        /*13ec*/ 	.short	0x010a
        /*13ee*/ 	.byte	0x3f
	.zero		1


	//   ....[84]....
        /*13f0*/ 	.word	0x0002ce90
        /*13f4*/ 	.word	0x00000007
        /*13f8*/ 	.word	0x000298a0
        /*13fc*/ 	.short	0x010a
        /*13fe*/ 	.byte	0x3f
	.zero		1


	//   ....[85]....
        /*1400*/ 	.word	0x0002cee0
        /*1404*/ 	.word	0x00000007
        /*1408*/ 	.word	0x000298c0
        /*140c*/ 	.short	0x010a
        /*140e*/ 	.byte	0x3f
	.zero		1


	//   ....[86]....
        /*1410*/ 	.word	0x0002cf30
        /*1414*/ 	.word	0x00000008
        /*1418*/ 	.word	0x000298a0
        /*141c*/ 	.short	0x010a
        /*141e*/ 	.byte	0x3f
	.zero		1


	//   ....[87]....
        /*1420*/ 	.word	0x0002cf80
        /*1424*/ 	.word	0x00000008
        /*1428*/ 	.word	0x000298c0
        /*142c*/ 	.short	0x010a
        /*142e*/ 	.byte	0x3f
	.zero		1


	//   ....[88]....
        /*1430*/ 	.word	0x0002d120
        /*1434*/ 	.word	0x00000002
        /*1438*/ 	.word	0x00029880
        /*143c*/ 	.short	0x010a
        /*143e*/ 	.byte	0x3f
	.zero		1


	//   ....[89]....
        /*1440*/ 	.word	0x0002d170
        /*1444*/ 	.word	0x00000002
        /*1448*/ 	.word	0x00029840
        /*144c*/ 	.short	0x010a
        /*144e*/ 	.byte	0x3f
	.zero		1


	//   ....[90]....
        /*1450*/ 	.word	0x0002d770
        /*1454*/ 	.word	0x00000012
        /*1458*/ 	.word	0x00029820
        /*145c*/ 	.short	0x010a
        /*145e*/ 	.byte	0x3f
	.zero		1


	//   ....[91]....
        /*1460*/ 	.word	0x0002d7c0
        /*1464*/ 	.word	0x00000005
        /*1468*/ 	.word	0x00029880
        /*146c*/ 	.short	0x010a
        /*146e*/ 	.byte	0x3f
	.zero		1


	//   ....[92]....
        /*1470*/ 	.word	0x0002d810
        /*1474*/ 	.word	0x00000005
        /*1478*/ 	.word	0x00029840
        /*147c*/ 	.short	0x010a
        /*147e*/ 	.byte	0x3f
	.zero		1


	//   ....[93]....
        /*1480*/ 	.word	0x0002d860
        /*1484*/ 	.word	0x00000014
        /*1488*/ 	.word	0x00029870
        /*148c*/ 	.short	0x010a
        /*148e*/ 	.byte	0x3f
	.zero		1


	//   ....[94]....
        /*1490*/ 	.word	0x0002d8b0
        /*1494*/ 	.word	0x00000014
        /*1498*/ 	.word	0x00029860
        /*149c*/ 	.short	0x010a
        /*149e*/ 	.byte	0x3f
	.zero		1


	//   ....[95]....
        /*14a0*/ 	.word	0x0002d900
        /*14a4*/ 	.word	0x00000010
        /*14a8*/ 	.word	0x00029870
        /*14ac*/ 	.short	0x010a
        /*14ae*/ 	.byte	0x3f
	.zero		1


	//   ....[96]....
        /*14b0*/ 	.word	0x0002d950
        /*14b4*/ 	.word	0x00000010
        /*14b8*/ 	.word	0x00029860
        /*14bc*/ 	.short	0x010a
        /*14be*/ 	.byte	0x3f
	.zero		1


	//   ....[97]....
        /*14c0*/ 	.word	0x0002e490
        /*14c4*/ 	.word	0x00000000
        /*14c8*/ 	.word	0x00029820
        /*14cc*/ 	.short	0x010a
        /*14ce*/ 	.byte	0x3f
	.zero		1


	//   ....[98]....
        /*14d0*/ 	.word	0x0002e630
        /*14d4*/ 	.word	0x00000006
        /*14d8*/ 	.word	0x00000000
        /*14dc*/ 	.short	0x010a
        /*14de*/ 	.byte	0x3f
	.zero		1


	//   ....[99]....
        /*14e0*/ 	.word	0x0002e680
        /*14e4*/ 	.word	0x00000007
        /*14e8*/ 	.word	0x00000000
        /*14ec*/ 	.short	0x010a
        /*14ee*/ 	.byte	0x3f
	.zero		1


	//   ....[100]....
        /*14f0*/ 	.word	0x0002e6d0
        /*14f4*/ 	.word	0x00000004
        /*14f8*/ 	.word	0x00029860
        /*14fc*/ 	.short	0x010a
        /*14fe*/ 	.byte	0x3f
	.zero		1


	//   ....[101]....
        /*1500*/ 	.word	0x0002e720
        /*1504*/ 	.word	0x00000003
        /*1508*/ 	.word	0x00029860
        /*150c*/ 	.short	0x010a
        /*150e*/ 	.byte	0x3f
	.zero		1


	//   ....[102]....
        /*1510*/ 	.word	0x0002e770
        /*1514*/ 	.word	0x00000004
        /*1518*/ 	.word	0x00029880
        /*151c*/ 	.short	0x010a
        /*151e*/ 	.byte	0x3f
	.zero		1


	//----- nvinfo : EIATTR_NUM_MBARRIERS
	.align		4
.L_152:
        /*1520*/ 	.byte	0x03, 0x38
        /*1522*/ 	.short	0x0016


	//----- nvinfo : EIATTR_EXIT_INSTR_OFFSETS
	.align		4
        /*1524*/ 	.byte	0x04, 0x1c
        /*1526*/ 	.short	(.L_154 - .L_153)


	//   ....[0]....
.L_153:
        /*1528*/ 	.word	0x00029d30


	//----- nvinfo : EIATTR_MAX_THREADS
	.align		4
.L_154:
        /*152c*/ 	.byte	0x04, 0x05
        /*152e*/ 	.short	(.L_156 - .L_155)
.L_155:
        /*1530*/ 	.word	0x00000180
        /*1534*/ 	.word	0x00000001
        /*1538*/ 	.word	0x00000001


	//----- nvinfo : EIATTR_CRS_STACK_SIZE
	.align		4
.L_156:
        /*153c*/ 	.byte	0x04, 0x1e
        /*153e*/ 	.short	(.L_158 - .L_157)
.L_157:
        /*1540*/ 	.word	0x00000000


	//----- nvinfo : EIATTR_CBANK_PARAM_SIZE
	.align		4
.L_158:
        /*1544*/ 	.byte	0x03, 0x19
        /*1546*/ 	.short	0x0af0


	//----- nvinfo : EIATTR_PARAM_CBANK
	.align		4
        /*1548*/ 	.byte	0x04, 0x0a
        /*154a*/ 	.short	(.L_160 - .L_159)
	.align		4
.L_159:
        /*154c*/ 	.word	index@(.nv.constant0._ZN7cutlass13device_kernelIN5flash11enable_sm90INS1_16FlashAttnFwdSm90INS1_25CollectiveMainloopFwdSm90ILi2EN4cute5tupleIJNS5_1CILi1EEES8_S8_EEENS6_IJNS7_ILi128EEENS7_ILi160EEENS7_ILi192EEEEEELi128ENS_12float_e4m3_tEfNS_4arch4Sm90ELb0ELb0ELb0ELb1ELb0ELb1ELb0ELb1ELb1ELb1ELb1ELb0EEENS1_21CollectiveEpilogueFwdINS6_IJSA_SA_SB_EEES9_NS_10bfloat16_tESG_Li256ELb1ELb1ELb1ELb1EEENS1_36VarlenDynamicPersistentTileSchedulerILi128ELi160ELi256ELi128ELb1ELb1ELb1ELb0ELb1ELb1EEEEEEEEEvNT_6ParamsE)
        /*1550*/ 	.short	0x0210
        /*1552*/ 	.short	0x0af0


	//----- nvinfo : EIATTR_SW_WAR
	.align		4
.L_160:
        /*1554*/ 	.byte	0x04, 0x36
        /*1556*/ 	.short	(.L_162 - .L_161)
.L_161:
        /*1558*/ 	.word	0x00000008
.L_162:


//--------------------- .nv.info._ZN7cutlass13device_kernelIN5flash11enable_sm90INS1_16FlashAttnFwdSm90INS1_25CollectiveMainloopFwdSm90ILi2EN4cute5tupleIJNS5_1CILi1EEES8_S8_EEENS6_IJNS7_ILi128EEENS7_ILi160EEENS7_ILi192EEEEEELi128ENS_12float_e4m3_tEfNS_4arch4Sm90ELb0ELb1ELb0ELb0ELb0ELb0ELb0ELb1ELb1ELb1ELb1ELb0EEENS1_21CollectiveEpilogueFwdINS6_IJSA_SA_SB_EEES9_NS_10bfloat16_tESG_Li256ELb0ELb1ELb1ELb1EEENS1_19SingleTileSchedulerILb0ELb1ELb1ELi128EEEEEEEEEvNT_6ParamsE --------------------------
	.section	.nv.info._ZN7cutlass13device_kernelIN5flash11enable_sm90INS1_16FlashAttnFwdSm90INS1_25CollectiveMainloopFwdSm90ILi2EN4cute5tupleIJNS5_1CILi1EEES8_S8_EEENS6_IJNS7_ILi128EEENS7_ILi160EEENS7_ILi192EEEEEELi128ENS_12float_e4m3_tEfNS_4arch4Sm90ELb0ELb1ELb0ELb0ELb0ELb0ELb0ELb1ELb1ELb1ELb1ELb0EEENS1_21CollectiveEpilogueFwdINS6_IJSA_SA_SB_EEES9_NS_10bfloat16_tESG_Li256ELb0ELb1ELb1ELb1EEENS1_19SingleTileSchedulerILb0ELb1ELb1ELi128EEEEEEEEEvNT_6ParamsE,"",@"SHT_CUDA_INFO"
	.sectionflags	@""
	.align	4


	//----- nvinfo : EIATTR_CUDA_API_VERSION
	.align		4
        /*0000*/ 	.byte	0x04, 0x37
        /*0002*/ 	.short	(.L_164 - .L_163)
.L_163:
        /*0004*/ 	.word	0x00000082


	//----- nvinfo : EIATTR_KPARAM_INFO
	.align		4
.L_164:
        /*0008*/ 	.byte	0x04, 0x17
        /*000a*/ 	.short	(.L_166 - .L_165)
.L_165:
        /*000c*/ 	.word	0x00000000
        /*0010*/ 	.short	0x0000
        /*0012*/ 	.short	0x0070
        /*0014*/ 	.byte	0x00, 0xf0, 0x01, 0x28


	//----- nvinfo : EIATTR_SPARSE_MMA_MASK
	.align		4
.L_166:
        /*0018*/ 	.byte	0x03, 0x50
        /*001a*/ 	.short	0x0000


	//----- nvinfo : EIATTR_MAXREG_COUNT
	.align		4
        /*001c*/ 	.byte	0x03, 0x1b
        /*001e*/ 	.short	0x00a8


	//----- nvinfo : EIATTR_NUM_BARRIERS
	.align		4
        /*0020*/ 	.byte	0x02, 0x4c
        /*0022*/ 	.byte	0x10
	.zero		1


	//----- nvinfo : EIATTR_EXTERNS
	.align		4
        /*0024*/ 	.byte	0x04, 0x0f
        /*0026*/ 	.short	(.L_168 - .L_167)


	//   ....[0]....
	.align		4
.L_167:
        /*0028*/ 	.word	index@(__assertfail)


	//----- nvinfo : EIATTR_ANNOTATIONS
	.align		4
.L_168:
        /*002c*/ 	.byte	0x04, 0x55
        /*002e*/ 	.short	(.L_170 - .L_169)


	//   ....[0]....
.L_169:
        /* <DEDUP_REMOVED lines=13> */


	//----- nvinfo : EIATTR_MERCURY_ISA_VERSION
	.align		4
.L_170:
        /*00f0*/ 	.byte	0x03, 0x5f
        /*00f2*/ 	.short	0x0101


	//----- nvinfo : EIATTR_INT_WARP_WIDE_INSTR_OFFSETS
	.align		4
        /*00f4*/ 	.byte	0x04, 0x31
        /*00f6*/ 	.short	(.L_172 - .L_171)


	//   ....[0]....
.L_171:
        /*00f8*/ 	.word	0x00000130


	//   ....[1]....
        /*00fc*/ 	.word	0x00000170


	//   ....[2]....
        /*0100*/ 	.word	0x000001e0


	//----- nvinfo : EIATTR_COOP_GROUP_MASK_REGIDS
	.align		4
.L_172:
        /*0104*/ 	.byte	0x04, 0x29
        /*0106*/ 	.short	(.L_174 - .L_173)


	//   ....[0]....
.L_173:
        /*0108*/ 	.word	0xffffffff


	//   ....[1]....
        /*010c*/ 	.word	0xffffffff


	//   ....[2]....
        /*0110*/ 	.word	0xffffffff


	//   ....[3]....
        /*0114*/ 	.word	0xffffffff


	//   ....[4]....
        /*0118*/ 	.word	0xffffffff


	//   ....[5]....
        /*011c*/ 	.word	0xffffffff


	//   ....[6]....
        /*0120*/ 	.word	0xffffffff


	//   ....[7]....
        /*0124*/ 	.word	0xffffffff


	//   ....[8]....
        /*0128*/ 	.word	0xffffffff


	//   ....[9]....
        /*012c*/ 	.word	0xffffffff


	//   ....[10]....
        /*0130*/ 	.word	0xffffffff


	//   ....[11]....
        /*0134*/ 	.word	0xffffffff


	//   ....[12]....
        /*0138*/ 	.word	0xffffffff


	//   ....[13]....
        /*013c*/ 	.word	0xffffffff


	//   ....[14]....
        /*0140*/ 	.word	0xffffffff


	//   ....[15]....
        /*0144*/ 	.word	0xffffffff


	//   ....[16]....
        /*0148*/ 	.word	0xffffffff


	//   ....[17]....
        /*014c*/ 	.word	0xffffffff


	//   ....[18]....
        /*0150*/ 	.word	0xffffffff


	//   ....[19]....
        /*0154*/ 	.word	0xffffffff


	//   ....[20]....
        /*0158*/ 	.word	0xffffffff


	//   ....[21]....
        /*015c*/ 	.word	0xffffffff


	//   ....[22]....
        /*0160*/ 	.word	0xffffffff


	//   ....[23]....
        /*0164*/ 	.word	0xffffffff


	//   ....[24]....
        /*0168*/ 	.word	0xffffffff


	//   ....[25]....
        /*016c*/ 	.word	0xffffffff


	//   ....[26]....
        /*0170*/ 	.word	0xffffffff


	//   ....[27]....
        /*0174*/ 	.word	0xffffffff


	//   ....[28]....
        /*0178*/ 	.word	0xffffffff


	//   ....[29]....
        /*017c*/ 	.word	0xffffffff


	//   ....[30]....
        /*0180*/ 	.word	0xffffffff


	//   ....[31]....
        /*0184*/ 	.word	0xffffffff


	//   ....[32]....
        /*0188*/ 	.word	0xffffffff


	//   ....[33]....
        /*018c*/ 	.word	0xffffffff


	//   ....[34]....
        /*0190*/ 	.word	0xffffffff


	//   ....[35]....
        /*0194*/ 	.word	0xffffffff


	//   ....[36]....
        /*0198*/ 	.word	0xffffffff


	//   ....[37]....
        /*019c*/ 	.word	0xffffffff


	//   ....[38]....
        /*01a0*/ 	.word	0xffffffff


	//   ....[39]....
        /*01a4*/ 	.word	0xffffffff


	//   ....[40]....
        /*01a8*/ 	.word	0xffffffff


	//   ....[41]....
        /*01ac*/ 	.word	0xffffffff


	//   ....[42]....
        /*01b0*/ 	.word	0xffffffff


	//   ....[43]....
        /*01b4*/ 	.word	0xffffffff


	//   ....[44]....
        /*01b8*/ 	.word	0xffffffff


	//   ....[45]....
        /*01bc*/ 	.word	0xffffffff


	//   ....[46]....
        /*01c0*/ 	.word	0xffffffff


	//   ....[47]....
        /*01c4*/ 	.word	0xffffffff


	//   ....[48]....
        /*01c8*/ 	.word	0xffffffff


	//   ....[49]....
        /*01cc*/ 	.word	0xffffffff


	//   ....[50]....
        /*01d0*/ 	.word	0xffffffff


	//   ....[51]....
        /*01d4*/ 	.word	0xffffffff


	//   ....[52]....
        /*01d8*/ 	.word	0xffffffff


	//   ....[53]....
        /*01dc*/ 	.word	0xffffffff


	//   ....[54]....
        /*01e0*/ 	.word	0xffffffff


	//   ....[55]....
        /*01e4*/ 	.word	0xffffffff


	//   ....[56]....
        /*01e8*/ 	.word	0xffffffff


	//   ....[57]....
        /*01ec*/ 	.word	0xffffffff


	//   ....[58]....
        /*01f0*/ 	.word	0xffffffff


	//   ....[59]....
        /*01f4*/ 	.word	0xffffffff


	//   ....[60]....
        /*01f8*/ 	.word	0xffffffff


	//   ....[61]....
        /*01fc*/ 	.word	0xffffffff


	//   ....[62]....
        /*0200*/ 	.word	0xffffffff


	//   ....[63]....
        /*0204*/ 	.word	0xffffffff


	//   ....[64]....
        /*0208*/ 	.word	0xffffffff


	//   ....[65]....
        /*020c*/ 	.word	0xffffffff


	//   ....[66]....
        /*0210*/ 	.word	0xffffffff


	//   ....[67]....
        /*0214*/ 	.word	0xffffffff


	//   ....[68]....
        /*0218*/ 	.word	0xffffffff


	//   ....[69]....
        /*021c*/ 	.word	0xffffffff


	//   ....[70]....
        /*0220*/ 	.word	0xffffffff


	//   ....[71]....
        /*0224*/ 	.word	0xffffffff


	//   ....[72]....
        /*0228*/ 	.word	0xffffffff


	//   ....[73]....
        /*022c*/ 	.word	0xffffffff


	//   ....[74]....
        /*0230*/ 	.word	0xffffffff


	//   ....[75]....
        /*0234*/ 	.word	0xffffffff


	//   ....[76]....
        /*0238*/ 	.word	0xffffffff


	//   ....[77]....
        /*023c*/ 	.word	0xffffffff


	//   ....[78]....
        /*0240*/ 	.word	0xffffffff


	//   ....[79]....
        /*0244*/ 	.word	0xffffffff


	//   ....[80]....
        /*0248*/ 	.word	0xffffffff


	//   ....[81]....
        /*024c*/ 	.word	0xffffffff


	//   ....[82]....
        /*0250*/ 	.word	0xffffffff


	//   ....[83]....
        /*0254*/ 	.word	0xffffffff


	//   ....[84]....
        /*0258*/ 	.word	0xffffffff


	//   ....[85]....
        /*025c*/ 	.word	0xffffffff


	//   ....[86]....
        /*0260*/ 	.word	0xffffffff


	//   ....[87]....
        /*0264*/ 	.word	0xffffffff


	//   ....[88]....
        /*0268*/ 	.word	0xffffffff


	//   ....[89]....
        /*026c*/ 	.word	0xffffffff


	//   ....[90]....
        /*0270*/ 	.word	0xffffffff


	//   ....[91]....
        /*0274*/ 	.word	0xffffffff


	//   ....[92]....
        /*0278*/ 	.word	0xffffffff


	//   ....[93]....
        /*027c*/ 	.word	0xffffffff


	//   ....[94]....
        /*0280*/ 	.word	0xffffffff


	//   ....[95]....
        /*0284*/ 	.word	0xffffffff


	//   ....[96]....
        /*0288*/ 	.word	0xffffffff


	//   ....[97]....
        /*028c*/ 	.word	0xffffffff


	//   ....[98]....
        /*0290*/ 	.word	0xffffffff


	//   ....[99]....
        /*0294*/ 	.word	0xffffffff


	//   ....[100]....
        /*0298*/ 	.word	0xffffffff


	//   ....[101]....
        /*029c*/ 	.word	0xffffffff


	//   ....[102]....
        /*02a0*/ 	.word	0xffffffff


	//   ....[103]....
        /*02a4*/ 	.word	0xffffffff


	//   ....[104]....
        /*02a8*/ 	.word	0xffffffff


	//   ....[105]....
        /*02ac*/ 	.word	0xffffffff


	//   ....[106]....
        /*02b0*/ 	.word	0xffffffff


	//   ....[107]....
        /*02b4*/ 	.word	0xffffffff


	//   ....[108]....
        /*02b8*/ 	.word	0xffffffff


	//   ....[109]....
        /*02bc*/ 	.word	0xffffffff


	//   ....[110]....
        /*02c0*/ 	.word	0xffffffff


	//   ....[111]....
        /*02c4*/ 	.word	0xffffffff


	//   ....[112]....
        /*02c8*/ 	.word	0xffffffff


	//   ....[113]....
        /*02cc*/ 	.word	0xffffffff


	//   ....[114]....
        /*02d0*/ 	.word	0xffffffff


	//   ....[115]....
        /*02d4*/ 	.word	0xffffffff


	//   ....[116]....
        /*02d8*/ 	.word	0xffffffff


	//   ....[117]....
        /*02dc*/ 	.word	0x0500000f


	//   ....[118]....
        /*02e0*/ 	.word	0x0500000f


	//   ....[119]....
        /*02e4*/ 	.word	0x0500000f


	//   ....[120]....
        /*02e8*/ 	.word	0x0500000f


	//   ....[121]....
        /*02ec*/ 	.word	0x0500000f


	//   ....[122]....
        /*02f0*/ 	.word	0x0500000f


	//   ....[123]....
        /*02f4*/ 	.word	0x0500000f


	//   ....[124]....
        /*02f8*/ 	.word	0x0500000f


	//   ....[125]....
        /*02fc*/ 	.word	0x0500000f


	//----- nvinfo : EIATTR_COOP_GROUP_INSTR_OFFSETS
	.align		4
.L_174:
        /*0300*/ 	.byte	0x04, 0x28
        /*0302*/ 	.short	(.L_176 - .L_175)


	//   ....[0]....
.L_175:
        /*0304*/ 	.word	0x00000070


	//   ....[1]....
        /*0308*/ 	.word	0x00000140


	//   ....[2]....
        /*030c*/ 	.word	0x00000190


	//   ....[3]....
        /*0310*/ 	.word	0x000003c0


	//   ....[4]....
        /*0314*/ 	.word	0x00000520


	//   ....[5]....
        /*0318*/ 	.word	0x00000640


	//   ....[6]....
        /*031c*/ 	.word	0x000007a0


	//   ....[7]....
        /*0320*/ 	.word	0x000018e0


	//   ....[8]....
        /*0324*/ 	.word	0x00002ca0


	//   ....[9]....
        /*0328*/ 	.word	0x00003b90


	//   ....[10]....
        /*032c*/ 	.word	0x000043e0


	//   ....[11]....
        /*0330*/ 	.word	0x000044f0


	//   ....[12]....
        /*0334*/ 	.word	0x00005090


	//   ....[13]....
        /*0338*/ 	.word	0x000050f0


	//   ....[14]....
        /*033c*/ 	.word	0x00007530


	//   ....[15]....
        /*0340*/ 	.word	0x000083d0


	//   ....[16]....
        /*0344*/ 	.word	0x00008c10


	//   ....[17]....
        /*0348*/ 	.word	0x00008d20


	//   ....[18]....
        /*034c*/ 	.word	0x00009850


	//   ....[19]....
        /*0350*/ 	.word	0x000098d0


	//   ....[20]....
        /*0354*/ 	.word	0x0000c320


	//   ....[21]....
        /*0358*/ 	.word	0x0000c380


	//   ....[22]....
        /*035c*/ 	.word	0x0000c3b0


	//   ....[23]....
        /*0360*/ 	.word	0x0000c3d0


	//   ....[24]....
        /*0364*/ 	.word	0x0000ed50


	//   ....[25]....
        /*0368*/ 	.word	0x0000efe0


	//   ....[26]....
        /*036c*/ 	.word	0x00010430


	//   ....[27]....
        /*0370*/ 	.word	0x00010540


	//   ....[28]....
        /*0374*/ 	.word	0x000110a0


	//   ....[29]....
        /*0378*/ 	.word	0x00011110


	//   ....[30]....
        /*037c*/ 	.word	0x00012820


	//   ....[31]....
        /*0380*/ 	.word	0x00012830


	//   ....[32]....
        /*0384*/ 	.word	0x000128b0


	//   ....[33]....
        /*0388*/ 	.word	0x000128c0


	//   ....[34]....
        /*038c*/ 	.word	0x000137a0


	//   ....[35]....
        /*0390*/ 	.word	0x000137b0


	//   ....[36]....
        /*0394*/ 	.word	0x000137c0


	//   ....[37]....
        /*0398*/ 	.word	0x000137e0


	//   ....[38]....
        /*039c*/ 	.word	0x000137f0


	//   ....[39]....
        /*03a0*/ 	.word	0x00013800


	//   ....[40]....
        /*03a4*/ 	.word	0x00013810


	//   ....[41]....
        /*03a8*/ 	.word	0x00013820


	//   ....[42]....
        /*03ac*/ 	.word	0x00013830


	//   ....[43]....
        /*03b0*/ 	.word	0x00013840


	//   ....[44]....
        /*03b4*/ 	.word	0x00013850


	//   ....[45]....
        /*03b8*/ 	.word	0x00013870


	//   ....[46]....
        /*03bc*/ 	.word	0x00013880


	//   ....[47]....
        /*03c0*/ 	.word	0x00013890


	//   ....[48]....
        /*03c4*/ 	.word	0x000138a0


	//   ....[49]....
        /*03c8*/ 	.word	0x000138b0


	//   ....[50]....
        /*03cc*/ 	.word	0x000138c0


	//   ....[51]....
        /*03d0*/ 	.word	0x000138d0


	//   ....[52]....
        /*03d4*/ 	.word	0x000138e0


	//   ....[53]....
        /*03d8*/ 	.word	0x000138f0


	//   ....[54]....
        /*03dc*/ 	.word	0x00013900


	//   ....[55]....
        /*03e0*/ 	.word	0x00013910


	//   ....[56]....
        /*03e4*/ 	.word	0x00013920


	//   ....[57]....
        /*03e8*/ 	.word	0x00013930


	//   ....[58]....
        /*03ec*/ 	.word	0x00013940


	//   ....[59]....
        /*03f0*/ 	.word	0x00013950


	//   ....[60]....
        /*03f4*/ 	.word	0x00013960


	//   ....[61]....
        /*03f8*/ 	.word	0x00013970


	//   ....[62]....
        /*03fc*/ 	.word	0x00013980


	//   ....[63]....
        /*0400*/ 	.word	0x00013990


	//   ....[64]....
        /*0404*/ 	.word	0x000139b0


	//   ....[65]....
        /*0408*/ 	.word	0x000139c0


	//   ....[66]....
        /*040c*/ 	.word	0x000139d0


	//   ....[67]....
        /*0410*/ 	.word	0x000139e0


	//   ....[68]....
        /*0414*/ 	.word	0x000139f0


	//   ....[69]....
        /*0418*/ 	.word	0x00013a00


	//   ....[70]....
        /*041c*/ 	.word	0x00013a10


	//   ....[71]....
        /*0420*/ 	.word	0x00013a30


	//   ....[72]....
        /*0424*/ 	.word	0x00013a40


	//   ....[73]....
        /*0428*/ 	.word	0x00013a50


	//   ....[74]....
        /*042c*/ 	.word	0x00013a60


	//   ....[75]....
        /*0430*/ 	.word	0x00013a80


	//   ....[76]....
        /*0434*/ 	.word	0x00013a90


	//   ....[77]....
        /*0438*/ 	.word	0x00013ac0


	//   ....[78]....
        /*043c*/ 	.word	0x00013ad0


	//   ....[79]....
        /*0440*/ 	.word	0x00013ae0


	//   ....[80]....
        /*0444*/ 	.word	0x00013af0


	//   ....[81]....
        /*0448*/ 	.word	0x00013b10


	//   ....[82]....
        /*044c*/ 	.word	0x00013b20


	//   ....[83]....
        /*0450*/ 	.word	0x00013b30


	//   ....[84]....
        /*0454*/ 	.word	0x00013b40


	//   ....[85]....
        /*0458*/ 	.word	0x00013b50


	//   ....[86]....
        /*045c*/ 	.word	0x00013b80


	//   ....[87]....
        /*0460*/ 	.word	0x00013bc0


	//   ....[88]....
        /*0464*/ 	.word	0x00013bf0


	//   ....[89]....
        /*0468*/ 	.word	0x00013c30


	//   ....[90]....
        /*046c*/ 	.word	0x00013c60


	//   ....[91]....
        /*0470*/ 	.word	0x00013c90


	//   ....[92]....
        /*0474*/ 	.word	0x00013cc0


	//   ....[93]....
        /*0478*/ 	.word	0x00013ce0


	//   ....[94]....
        /*047c*/ 	.word	0x00013cf0


	//   ....[95]....
        /*0480*/ 	.word	0x00013d20


	//   ....[96]....
        /*0484*/ 	.word	0x00013d50


	//   ....[97]....
        /*0488*/ 	.word	0x00013d70


	//   ....[98]....
        /*048c*/ 	.word	0x00014180


	//   ....[99]....
        /*0490*/ 	.word	0x000141c0


	//   ....[100]....
        /*0494*/ 	.word	0x00014200


	//   ....[101]....
        /*0498*/ 	.word	0x00014240


	//   ....[102]....
        /*049c*/ 	.word	0x00014290


	//   ....[103]....
        /*04a0*/ 	.word	0x000142c0


	//   ....[104]....
        /*04a4*/ 	.word	0x00014970


	//   ....[105]....
        /*04a8*/ 	.word	0x000149a0


	//   ....[106]....
        /*04ac*/ 	.word	0x00015520


	//   ....[107]....
        /*04b0*/ 	.word	0x00016700


	//   ....[108]....
        /*04b4*/ 	.word	0x00017230


	//   ....[109]....
        /*04b8*/ 	.word	0x00017270


	//   ....[110]....
        /*04bc*/ 	.word	0x000172b0


	//   ....[111]....
        /*04c0*/ 	.word	0x00017350


	//   ....[112]....
        /*04c4*/ 	.word	0x00017360


	//   ....[113]....
        /*04c8*/ 	.word	0x000173f0


	//   ....[114]....
        /*04cc*/ 	.word	0x00017420


	//   ....[115]....
        /*04d0*/ 	.word	0x00017430


	//   ....[116]....
        /*04d4*/ 	.word	0x00018e00


	//   ....[117]....
        /*04d8*/ 	.word	0x00019490


	//   ....[118]....
        /*04dc*/ 	.word	0x00019660


	//   ....[119]....
        /*04e0*/ 	.word	0x000196b0


	//   ....[120]....
        /*04e4*/ 	.word	0x00019750


	//   ....[121]....
        /*04e8*/ 	.word	0x00019850


	//   ....[122]....
        /*04ec*/ 	.word	0x000198b0


	//   ....[123]....
        /*04f0*/ 	.word	0x000199b0


	//   ....[124]....
        /*04f4*/ 	.word	0x00019a20


	//   ....[125]....
        /*04f8*/ 	.word	0x00019b00


	//----- nvinfo : EIATTR_REG_RECONFIG
	.align		4
.L_176:
        /*04fc*/ 	.byte	0x01, 0x54
	.zero		2


	//----- nvinfo : EIATTR_SYSCALL_OFFSETS
	.align		4
        /*0500*/ 	.byte	0x04, 0x46
        /*0502*/ 	.short	(.L_178 - .L_177)


	//   ....[0]....
.L_177:
        /*0504*/ 	.word	0x00001aa0


	//   ....[1]....
        /*0508*/ 	.word	0x00016070


	//   ....[2]....
        /*050c*/ 	.word	0x000161b0


	//   ....[3]....
        /*0510*/ 	.word	0x000162f0


	//   ....[4]....
        /*0514*/ 	.word	0x00016410


	//   ....[5]....
        /*0518*/ 	.word	0x00016e70


	//----- nvinfo : EIATTR_MBARRIER_INSTR_OFFSETS
	.align		4
.L_178:
        /*051c*/ 	.byte	0x04, 0x39
        /*051e*/ 	.short	(.L_180 - .L_179)


	//   ....[0]....
.L_179:
        /*0520*/ 	.word	0x00000270
        /*0524*/ 	.word	0x000000ff
        /*0528*/ 	.word	0x00029800
        /*052c*/ 	.short	0x0100
        /*052e*/ 	.byte	0x08
	.zero		1


	//   ....[1]....
        /*0530*/ 	.word	0x00000280
        /*0534*/ 	.word	0x000000ff
        /*0538*/ 	.word	0x00029820
        /*053c*/ 	.short	0x0100
        /*053e*/ 	.byte	0x08
	.zero		1


	//   ....[2]....
        /*0540*/ 	.word	0x00000370
        /*0544*/ 	.word	0x000000ff
        /*0548*/ 	.word	0x00029830
        /*054c*/ 	.short	0x0100
        /*054e*/ 	.byte	0x08
	.zero		1


	//   ....[3]....
        /*0550*/ 	.word	0x00000380
        /*0554*/ 	.word	0x000000ff
        /*0558*/ 	.word	0x00029840
        /*055c*/ 	.short	0x0100
        /*055e*/ 	.byte	0x08
	.zero		1


	//   ....[4]....
        /*0560*/ 	.word	0x00000390
        /*0564*/ 	.word	0x000000ff
        /*0568*/ 	.word	0x00029838
        /*056c*/ 	.short	0x0100
        /*056e*/ 	.byte	0x08
	.zero		1


	//   ....[5]....
        /*0570*/ 	.word	0x000003a0
        /*0574*/ 	.word	0x000000ff
        /*0578*/ 	.word	0x00029848
        /*057c*/ 	.short	0x0100
        /*057e*/ 	.byte	0x08
	.zero		1


	//   ....[6]....
        /*0580*/ 	.word	0x000004d0
        /*0584*/ 	.word	0x000000ff
        /*0588*/ 	.word	0x00029850
        /*058c*/ 	.short	0x0100
        /*058e*/ 	.byte	0x08
	.zero		1


	//   ....[7]....
        /*0590*/ 	.word	0x000004e0
        /*0594*/ 	.word	0x000000ff
        /*0598*/ 	.word	0x00029860
        /*059c*/ 	.short	0x0100
        /*059e*/ 	.byte	0x08
	.zero		1


	//   ....[8]....
        /*05a0*/ 	.word	0x000004f0
        /*05a4*/ 	.word	0x000000ff
        /*05a8*/ 	.word	0x00029858
        /*05ac*/ 	.short	0x0100
        /*05ae*/ 	.byte	0x08
	.zero		1


	//   ....[9]....
        /*05b0*/ 	.word	0x00000500
        /*05b4*/ 	.word	0x000000ff
        /*05b8*/ 	.word	0x00029868
        /*05bc*/ 	.short	0x0100
        /*05be*/ 	.byte	0x08
	.zero		1


	//   ....[10]....
        /*05c0*/ 	.word	0x000005f0
        /*05c4*/ 	.word	0x000000ff
        /*05c8*/ 	.word	0x00029870
        /*05cc*/ 	.short	0x0100
        /*05ce*/ 	.byte	0x06
	.zero		1


	//   ....[11]....
        /*05d0*/ 	.word	0x00000600
        /*05d4*/ 	.word	0x000000ff
        /*05d8*/ 	.word	0x00029880
        /*05dc*/ 	.short	0x0100
        /*05de*/ 	.byte	0x06
	.zero		1


	//   ....[12]....
        /*05e0*/ 	.word	0x00000610
        /*05e4*/ 	.word	0x000000ff
        /*05e8*/ 	.word	0x00029878
        /*05ec*/ 	.short	0x0100
        /*05ee*/ 	.byte	0x06
	.zero		1


	//   ....[13]....
        /*05f0*/ 	.word	0x00000620
        /*05f4*/ 	.word	0x000000ff
        /*05f8*/ 	.word	0x00029888
        /*05fc*/ 	.short	0x0100
        /*05fe*/ 	.byte	0x06
	.zero		1


	//   ....[14]....
        /*0600*/ 	.word	0x00000750
        /*0604*/ 	.word	0x000000ff
        /*0608*/ 	.word	0x00029890
        /*060c*/ 	.short	0x0100
        /*060e*/ 	.byte	0x08
	.zero		1


	//   ....[15]....
        /*0610*/ 	.word	0x00000760
        /*0614*/ 	.word	0x000000ff
        /*0618*/ 	.word	0x000298a0
        /*061c*/ 	.short	0x0100
        /*061e*/ 	.byte	0x08
	.zero		1


	//   ....[16]....
        /*0620*/ 	.word	0x00000770
        /*0624*/ 	.word	0x000000ff
        /*0628*/ 	.word	0x00029898
        /*062c*/ 	.short	0x0100
        /*062e*/ 	.byte	0x08
	.zero		1


	//   ....[17]....
        /*0630*/ 	.word	0x00000780
        /*0634*/ 	.word	0x000000ff
        /*0638*/ 	.word	0x000298a8
        /*063c*/ 	.short	0x0100
        /*063e*/ 	.byte	0x08
	.zero		1


	//   ....[18]....
        /*0640*/ 	.word	0x000008b0
        /*0644*/ 	.word	0x000000ff
        /*0648*/ 	.word	0x000298b0
        /*064c*/ 	.short	0x0100
        /*064e*/ 	.byte	0x08
	.zero		1


	//   ....[19]....
        /*0650*/ 	.word	0x000008c0
        /*0654*/ 	.word	0x000000ff
        /*0658*/ 	.word	0x000298c0
        /*065c*/ 	.short	0x0100
        /*065e*/ 	.byte	0x08
	.zero		1


	//   ....[20]....
        /*0660*/ 	.word	0x000008d0
        /*0664*/ 	.word	0x000000ff
        /*0668*/ 	.word	0x000298b8
        /*066c*/ 	.short	0x0100
        /*066e*/ 	.byte	0x08
	.zero		1


	//   ....[21]....
        /*0670*/ 	.word	0x000008e0
        /*0674*/ 	.word	0x000000ff
        /*0678*/ 	.word	0x000298c8
        /*067c*/ 	.short	0x0100
        /*067e*/ 	.byte	0x08
	.zero		1


	//   ....[22]....
        /*0680*/ 	.word	0x00001ac0
        /*0684*/ 	.word	0x000000ff
        /*0688*/ 	.word	0x00029800
        /*068c*/ 	.short	0x010a
        /*068e*/ 	.byte	0x25
	.zero		1


	//   ....[23]....
        /*0690*/ 	.word	0x00001b50
        /*0694*/ 	.word	0x000000ff
        /*0698*/ 	.word	0x00029830
        /*069c*/ 	.short	0x010a
        /*069e*/ 	.byte	0x25
	.zero		1


	//   ....[24]....
        /*06a0*/ 	.word	0x00001be0
        /*06a4*/ 	.word	0x000000ff
        /*06a8*/ 	.word	0x00029830
        /*06ac*/ 	.short	0x010a
        /*06ae*/ 	.byte	0x25
	.zero		1


	//   ....[25]....
        /*06b0*/ 	.word	0x00002dc0
        /*06b4*/ 	.word	0x00000000
        /*06b8*/ 	.word	0x00000000
        /*06bc*/ 	.short	0x0101
        /*06be*/ 	.byte	0x3f
	.zero		1


	//   ....[26]....
        /*06c0*/ 	.word	0x000065d0
        /*06c4*/ 	.word	0x000000ff
        /*06c8*/ 	.word	0x00029830
        /*06cc*/ 	.short	0x010a
        /*06ce*/ 	.byte	0x0a
	.zero		1


	//   ....[27]....
        /*06d0*/ 	.word	0x00006610
        /*06d4*/ 	.word	0x000000ff
        /*06d8*/ 	.word	0x00029830
        /*06dc*/ 	.short	0x010a
        /*06de*/ 	.byte	0x0a
	.zero		1


	//   ....[28]....
        /*06e0*/ 	.word	0x00007250
        /*06e4*/ 	.word	0x000000ff
        /*06e8*/ 	.word	0x00029850
        /*06ec*/ 	.short	0x010a
        /*06ee*/ 	.byte	0x0a
	.zero		1


	//   ....[29]....
        /*06f0*/ 	.word	0x00007290
        /*06f4*/ 	.word	0x000000ff
        /*06f8*/ 	.word	0x00029850
        /*06fc*/ 	.short	0x010a
        /*06fe*/ 	.byte	0x0a
	.zero		1


	//   ....[30]....
        /*0700*/ 	.word	0x000075c0
        /*0704*/ 	.word	0x0000000a
        /*0708*/ 	.word	0x00000000
        /*070c*/ 	.short	0x0101
        /*070e*/ 	.byte	0x3f
	.zero		1


	//   ....[31]....
        /*0710*/ 	.word	0x0000a620
        /*0714*/ 	.word	0x000000ff
        /*0718*/ 	.word	0x00000000
        /*071c*/ 	.short	0x0101
        /*071e*/ 	.byte	0x06
	.zero		1


	//   ....[32]....
        /*0720*/ 	.word	0x0000b010
        /*0724*/ 	.word	0x000000ff
        /*0728*/ 	.word	0x00029830
        /*072c*/ 	.short	0x010a
        /*072e*/ 	.byte	0x07
	.zero		1


	//   ....[33]....
        /*0730*/ 	.word	0x0000b050
        /*0734*/ 	.word	0x000000ff
        /*0738*/ 	.word	0x00029830
        /*073c*/ 	.short	0x010a
        /*073e*/ 	.byte	0x07
	.zero		1


	//   ....[34]....
        /*0740*/ 	.word	0x0000bd20
        /*0744*/ 	.word	0x000000ff
        /*0748*/ 	.word	0x00029850
        /*074c*/ 	.short	0x010a
        /*074e*/ 	.byte	0x0a
	.zero		1


	//   ....[35]....
        /*0750*/ 	.word	0x0000bd60
        /*0754*/ 	.word	0x000000ff
        /*0758*/ 	.word	0x00029850
        /*075c*/ 	.short	0x010a
        /*075e*/ 	.byte	0x0a
	.zero		1


	//   ....[36]....
        /*0760*/ 	.word	0x0000d350
        /*0764*/ 	.word	0x00000006
        /*0768*/ 	.word	0x00000000
        /*076c*/ 	.short	0x0101
        /*076e*/ 	.byte	0x3f
	.zero		1


	//   ....[37]....
        /*0770*/ 	.word	0x0000d630
        /*0774*/ 	.word	0x000000ff
        /*0778*/ 	.word	0x00000000
        /*077c*/ 	.short	0x0101
        /*077e*/ 	.byte	0x05
	.zero		1


	//   ....[38]....
        /*0780*/ 	.word	0x0000ddd0
        /*0784*/ 	.word	0x000000ff
        /*0788*/ 	.word	0x00029830
        /*078c*/ 	.short	0x010a
        /*078e*/ 	.byte	0x0a
	.zero		1


	//   ....[39]....
        /*0790*/ 	.word	0x0000de10
        /*0794*/ 	.word	0x000000ff
        /*0798*/ 	.word	0x00029830
        /*079c*/ 	.short	0x010a
        /*079e*/ 	.byte	0x0a
	.zero		1


	//   ....[40]....
        /*07a0*/ 	.word	0x0000eaa0
        /*07a4*/ 	.word	0x000000ff
        /*07a8*/ 	.word	0x00029850
        /*07ac*/ 	.short	0x010a
        /*07ae*/ 	.byte	0x0a
	.zero		1


	//   ....[41]....
        /*07b0*/ 	.word	0x0000eae0
        /*07b4*/ 	.word	0x000000ff
        /*07b8*/ 	.word	0x00029850
        /*07bc*/ 	.short	0x010a
        /*07be*/ 	.byte	0x0a
	.zero		1


	//   ....[42]....
        /*07c0*/ 	.word	0x0000ee30
        /*07c4*/ 	.word	0x00000004
        /*07c8*/ 	.word	0x00000000
        /*07cc*/ 	.short	0x0101
        /*07ce*/ 	.byte	0x3f
	.zero		1


	//   ....[43]....
        /*07d0*/ 	.word	0x00011e40
        /*07d4*/ 	.word	0x000000ff
        /*07d8*/ 	.word	0x00000000
        /*07dc*/ 	.short	0x0101
        /*07de*/ 	.byte	0x06
	.zero		1


	//   ....[44]....
        /*07e0*/ 	.word	0x000124b0
        /*07e4*/ 	.word	0x000000ff
        /*07e8*/ 	.word	0x00029850
        /*07ec*/ 	.short	0x010a
        /*07ee*/ 	.byte	0x09
	.zero		1


	//   ....[45]....
        /*07f0*/ 	.word	0x000124f0
        /*07f4*/ 	.word	0x000000ff
        /*07f8*/ 	.word	0x00029850
        /*07fc*/ 	.short	0x010a
        /*07fe*/ 	.byte	0x09
	.zero		1


	//   ....[46]....
        /*0800*/ 	.word	0x00012ba0
        /*0804*/ 	.word	0x000000ff
        /*0808*/ 	.word	0x00000000
        /*080c*/ 	.short	0x0101
        /*080e*/ 	.byte	0x04
	.zero		1


	//   ....[47]....
        /*0810*/ 	.word	0x000142b0
        /*0814*/ 	.word	0x000000ff
        /*0818*/ 	.word	0x00000000
        /*081c*/ 	.short	0x0101
        /*081e*/ 	.byte	0x04
	.zero		1


	//   ....[48]....
        /*0820*/ 	.word	0x00016930
        /*0824*/ 	.word	0x000000ff
        /*0828*/ 	.word	0x00029880
        /*082c*/ 	.short	0x010a
        /*082e*/ 	.byte	0x26
	.zero		1


	//   ....[49]....
        /*0830*/ 	.word	0x00016a90
        /*0834*/ 	.word	0x000000ff
        /*0838*/ 	.word	0x00029840
        /*083c*/ 	.short	0x010a
        /*083e*/ 	.byte	0x26
	.zero		1


	//   ....[50]....
        /*0840*/ 	.word	0x00017580
        /*0844*/ 	.word	0x000000ff
        /*0848*/ 	.word	0x00029800
        /*084c*/ 	.short	0x0107
        /*084e*/ 	.byte	0x26
	.zero		1


	//   ....[51]....
        /*0850*/ 	.word	0x000175e0
        /*0854*/ 	.word	0x000000ff
        /*0858*/ 	.word	0x00029800
        /*085c*/ 	.short	0x0101
        /*085e*/ 	.byte	0x26
	.zero		1


	//   ....[52]....
        /*0860*/ 	.word	0x00017610
        /*0864*/ 	.word	0x000000ff
        /*0868*/ 	.word	0x00029820
        /*086c*/ 	.short	0x010a
        /*086e*/ 	.byte	0x26
	.zero		1


	//   ....[53]....
        /*0870*/ 	.word	0x00017930
        /*0874*/ 	.word	0x00000006
        /*0878*/ 	.word	0x00029880
        /*087c*/ 	.short	0x010a
        /*087e*/ 	.byte	0x3f
	.zero		1


	//   ....[54]....
        /*0880*/ 	.word	0x00017b40
        /*0884*/ 	.word	0x00000006
        /*0888*/ 	.word	0x00029840
        /*088c*/ 	.short	0x010a
        /*088e*/ 	.byte	0x3f
	.zero		1


	//   ....[55]....
        /*0890*/ 	.word	0x00017f80
        /*0894*/ 	.word	0x00000012
        /*0898*/ 	.word	0x00029870
        /*089c*/ 	.short	0x010a
        /*089e*/ 	.byte	0x3f
	.zero		1


	//   ....[56]....
        /*08a0*/ 	.word	0x00017ff0
        /*08a4*/ 	.word	0x00000012
        /*08a8*/ 	.word	0x00029860
        /*08ac*/ 	.short	0x010a
        /*08ae*/ 	.byte	0x3f
	.zero		1


	//   ....[57]....
        /*08b0*/ 	.word	0x00018520
        /*08b4*/ 	.word	0x00000012
        /*08b8*/ 	.word	0x00029850
        /*08bc*/ 	.short	0x0101
        /*08be*/ 	.byte	0x3f
	.zero		1


	//   ....[58]....
        /*08c0*/ 	.word	0x00018590
        /*08c4*/ 	.word	0x00000000
        /*08c8*/ 	.word	0x00000000
        /*08cc*/ 	.short	0x0101
        /*08ce*/ 	.byte	0x3f
	.zero		1


	//   ....[59]....
        /*08d0*/ 	.word	0x000186b0
        /*08d4*/ 	.word	0x00000003
        /*08d8*/ 	.word	0x00029870
        /*08dc*/ 	.short	0x010a
        /*08de*/ 	.byte	0x3f
	.zero		1


	//   ....[60]....
        /*08e0*/ 	.word	0x00018780
        /*08e4*/ 	.word	0x00000003
        /*08e8*/ 	.word	0x00029860
        /*08ec*/ 	.short	0x010a
        /*08ee*/ 	.byte	0x3f
	.zero		1


	//   ....[61]....
        /*08f0*/ 	.word	0x00018ca0
        /*08f4*/ 	.word	0x00000003
        /*08f8*/ 	.word	0x00029850
        /*08fc*/ 	.short	0x0101
        /*08fe*/ 	.byte	0x3f
	.zero		1


	//   ....[62]....
        /*0900*/ 	.word	0x00018d10
        /*0904*/ 	.word	0x00000000
        /*0908*/ 	.word	0x00000000
        /*090c*/ 	.short	0x0101
        /*090e*/ 	.byte	0x3f
	.zero		1


	//   ....[63]....
        /*0910*/ 	.word	0x00018db0
        /*0914*/ 	.word	0x00000009
        /*0918*/ 	.word	0x00029820
        /*091c*/ 	.short	0x010a
        /*091e*/ 	.byte	0x3f
	.zero		1


	//   ....[64]....
        /*0920*/ 	.word	0x00018f10
        /*0924*/ 	.word	0x00000005
        /*0928*/ 	.word	0x00000000
        /*092c*/ 	.short	0x010a
        /*092e*/ 	.byte	0x3f
	.zero		1


	//   ....[65]....
        /*0930*/ 	.word	0x00018f80
        /*0934*/ 	.word	0x00000007
        /*0938*/ 	.word	0x00000000
        /*093c*/ 	.short	0x010a
        /*093e*/ 	.byte	0x3f
	.zero		1


	//   ....[66]....
        /*0940*/ 	.word	0x00018fd0
        /*0944*/ 	.word	0x00000005
        /*0948*/ 	.word	0x00029860
        /*094c*/ 	.short	0x010a
        /*094e*/ 	.byte	0x3f
	.zero		1


	//   ....[67]....
        /*0950*/ 	.word	0x00019020
        /*0954*/ 	.word	0x00000003
        /*0958*/ 	.word	0x00029860
        /*095c*/ 	.short	0x010a
        /*095e*/ 	.byte	0x3f
	.zero		1


	//   ....[68]....
        /*0960*/ 	.word	0x00019060
        /*0964*/ 	.word	0x00000005
        /*0968*/ 	.word	0x00029880
        /*096c*/ 	.short	0x010a
        /*096e*/ 	.byte	0x3f
	.zero		1


	//   ....[69]....
        /*0970*/ 	.word	0x00019080
        /*0974*/ 	.word	0x00000003
        /*0978*/ 	.word	0x00029880
        /*097c*/ 	.short	0x010a
        /*097e*/ 	.byte	0x3f
	.zero		1


	//   ....[70]....
        /*0980*/ 	.word	0x000190f0
        /*0984*/ 	.word	0x00000003
        /*0988*/ 	.word	0x00029800
        /*098c*/ 	.short	0x010a
        /*098e*/ 	.byte	0x3f
	.zero		1


	//   ....[71]....
        /*0990*/ 	.word	0x00019150
        /*0994*/ 	.word	0x00000005
        /*0998*/ 	.word	0x00029830
        /*099c*/ 	.short	0x010a
        /*099e*/ 	.byte	0x3f
	.zero		1


	//   ....[72]....
        /*09a0*/ 	.word	0x000191b0
        /*09a4*/ 	.word	0x0000000b
        /*09a8*/ 	.word	0x00029830
        /*09ac*/ 	.short	0x010a
        /*09ae*/ 	.byte	0x3f
	.zero		1


	//   ....[73]....
        /*09b0*/ 	.word	0x00019210
        /*09b4*/ 	.word	0x0000000b
        /*09b8*/ 	.word	0x00029850
        /*09bc*/ 	.short	0x010a
        /*09be*/ 	.byte	0x3f
	.zero		1


	//   ....[74]....
        /*09c0*/ 	.word	0x00019270
        /*09c4*/ 	.word	0x0000000f
        /*09c8*/ 	.word	0x00029830
        /*09cc*/ 	.short	0x010a
        /*09ce*/ 	.byte	0x3f
	.zero		1


	//   ....[75]....
        /*09d0*/ 	.word	0x000192d0
        /*09d4*/ 	.word	0x0000000f
        /*09d8*/ 	.word	0x00029850
        /*09dc*/ 	.short	0x010a
        /*09de*/ 	.byte	0x3f
	.zero		1


	//   ....[76]....
        /*09e0*/ 	.word	0x00019330
        /*09e4*/ 	.word	0x0000000d
        /*09e8*/ 	.word	0x00029830
        /*09ec*/ 	.short	0x010a
        /*09ee*/ 	.byte	0x3f
	.zero		1


	//   ....[77]....
        /*09f0*/ 	.word	0x00019390
        /*09f4*/ 	.word	0x0000000d
        /*09f8*/ 	.word	0x00029850
        /*09fc*/ 	.short	0x010a
        /*09fe*/ 	.byte	0x3f
	.zero		1


	//   ....[78]....
        /*0a00*/ 	.word	0x000193f0
        /*0a04*/ 	.word	0x00000003
        /*0a08*/ 	.word	0x00029850
        /*0a0c*/ 	.short	0x010a
        /*0a0e*/ 	.byte	0x3f
	.zero		1


	//   ....[79]....
        /*0a10*/ 	.word	0x00019550
        /*0a14*/ 	.word	0x00000003
        /*0a18*/ 	.word	0x00029880
        /*0a1c*/ 	.short	0x010a
        /*0a1e*/ 	.byte	0x3f
	.zero		1


	//   ....[80]....
        /*0a20*/ 	.word	0x000195b0
        /*0a24*/ 	.word	0x00000003
        /*0a28*/ 	.word	0x00029840
        /*0a2c*/ 	.short	0x010a
        /*0a2e*/ 	.byte	0x3f
	.zero		1


	//   ....[81]....
        /*0a30*/ 	.word	0x00019b40
        /*0a34*/ 	.word	0x00000003
        /*0a38*/ 	.word	0x00029820
        /*0a3c*/ 	.short	0x010a
        /*0a3e*/ 	.byte	0x3f
	.zero		1


	//   ....[82]....
        /*0a40*/ 	.word	0x00019b90
        /*0a44*/ 	.word	0x00000006
        /*0a48*/ 	.word	0x00029880
        /*0a4c*/ 	.short	0x010a
        /*0a4e*/ 	.byte	0x3f
	.zero		1


	//   ....[83]....
        /*0a50*/ 	.word	0x00019be0
        /*0a54*/ 	.word	0x00000006
        /*0a58*/ 	.word	0x00029840
        /*0a5c*/ 	.short	0x010a
        /*0a5e*/ 	.byte	0x3f
	.zero		1


	//   ....[84]....
        /*0a60*/ 	.word	0x00019c30
        /*0a64*/ 	.word	0x00000012
        /*0a68*/ 	.word	0x00029870
        /*0a6c*/ 	.short	0x010a
        /*0a6e*/ 	.byte	0x3f
	.zero		1


	//   ....[85]....
        /*0a70*/ 	.word	0x00019c80
        /*0a74*/ 	.word	0x00000012
        /*0a78*/ 	.word	0x00029860
        /*0a7c*/ 	.short	0x010a
        /*0a7e*/ 	.byte	0x3f
	.zero		1


	//   ....[86]....
        /*0a80*/ 	.word	0x00019cd0
        /*0a84*/ 	.word	0x00000003
        /*0a88*/ 	.word	0x00029870
        /*0a8c*/ 	.short	0x010a
        /*0a8e*/ 	.byte	0x3f
	.zero		1


	//   ....[87]....
        /*0a90*/ 	.word	0x00019d20
        /*0a94*/ 	.word	0x00000003
        /*0a98*/ 	.word	0x00029860
        /*0a9c*/ 	.short	0x010a
        /*0a9e*/ 	.byte	0x3f
	.zero		1


	//   ....[88]....
        /*0aa0*/ 	.word	0x00019d70
        /*0aa4*/ 	.word	0x00000009
        /*0aa8*/ 	.word	0x00029820
        /*0aac*/ 	.short	0x010a
        /*0aae*/ 	.byte	0x3f
	.zero		1


	//   ....[89]....
        /*0ab0*/ 	.word	0x00019dc0
        /*0ab4*/ 	.word	0x00000005
        /*0ab8*/ 	.word	0x00000000
        /*0abc*/ 	.short	0x010a
        /*0abe*/ 	.byte	0x3f
	.zero		1


	//   ....[90]....
        /*0ac0*/ 	.word	0x00019e10
        /*0ac4*/ 	.word	0x00000007
        /*0ac8*/ 	.word	0x00000000
        /*0acc*/ 	.short	0x010a
        /*0ace*/ 	.byte	0x3f
	.zero		1


	//   ....[91]....
        /*0ad0*/ 	.word	0x00019e60
        /*0ad4*/ 	.word	0x00000005
        /*0ad8*/ 	.word	0x00029860
        /*0adc*/ 	.short	0x010a
        /*0ade*/ 	.byte	0x3f
	.zero		1


	//   ....[92]....
        /*0ae0*/ 	.word	0x00019eb0
        /*0ae4*/ 	.word	0x00000003
        /*0ae8*/ 	.word	0x00029860
        /*0aec*/ 	.short	0x010a
        /*0aee*/ 	.byte	0x3f
	.zero		1


	//   ....[93]....
        /*0af0*/ 	.word	0x00019f00
        /*0af4*/ 	.word	0x00000005
        /*0af8*/ 	.word	0x00029880
        /*0afc*/ 	.short	0x010a
        /*0afe*/ 	.byte	0x3f
	.zero		1


	//----- nvinfo : EIATTR_NUM_MBARRIERS
	.align		4
.L_180:
        /*0b00*/ 	.byte	0x03, 0x38
        /*0b02*/ 	.short	0x0016


	//----- nvinfo : EIATTR_EXIT_INSTR_OFFSETS
	.align		4
        /*0b04*/ 	.byte	0x04, 0x1c
        /*0b06*/ 	.short	(.L_182 - .L_181)


	//   ....[0]....
.L_181:
        /*0b08*/ 	.word	0x000190d0


	//----- nvinfo : EIATTR_MAX_THREADS
	.align		4
.L_182:
        /*0b0c*/ 	.byte	0x04, 0x05
        /*0b0e*/ 	.short	(.L_184 - .L_183)
.L_183:
        /*0b10*/ 	.word	0x00000180
        /*0b14*/ 	.word	0x00000001
        /*0b18*/ 	.word	0x00000001


	//----- nvinfo : EIATTR_CRS_STACK_SIZE
	.align		4
.L_184:
        /*0b1c*/ 	.byte	0x04, 0x1e
        /*0b1e*/ 	.short	(.L_186 - .L_185)
.L_185:
        /*0b20*/ 	.word	0x00000000


	//----- nvinfo : EIATTR_CBANK_PARAM_SIZE
	.align		4
.L_186:
        /*0b24*/ 	.byte	0x03, 0x19
        /*0b26*/ 	.short	0x0a70


	//----- nvinfo : EIATTR_PARAM_CBANK
	.align		4
        /*0b28*/ 	.byte	0x04, 0x0a
        /*0b2a*/ 	.short	(.L_188 - .L_187)
	.align		4
.L_187:
        /*0b2c*/ 	.word	index@(.nv.constant0._ZN7cutlass13device_kernelIN5flash11enable_sm90INS1_16FlashAttnFwdSm90INS1_25CollectiveMainloopFwdSm90ILi2EN4cute5tupleIJNS5_1CILi1EEES8_S8_EEENS6_IJNS7_ILi128EEENS7_ILi160EEENS7_ILi192EEEEEELi128ENS_12float_e4m3_tEfNS_4arch4Sm90ELb0ELb1ELb0ELb0ELb0ELb0ELb0ELb1ELb1ELb1ELb1ELb0EEENS1_21CollectiveEpilogueFwdINS6_IJSA_SA_SB_EEES9_NS_10bfloat16_tESG_Li256ELb0ELb1ELb1ELb1EEENS1_19SingleTileSchedulerILb0ELb1ELb1ELi128EEEEEEEEEvNT_6ParamsE)
        /*0b30*/ 	.short	0x0210
        /*0b32*/ 	.short	0x0a70


	//----- nvinfo : EIATTR_SW_WAR
	.align		4
.L_188:
        /*0b34*/ 	.byte	0x04, 0x36
        /*0b36*/ 	.short	(.L_190 - .L_189)
.L_189:
        /*0b38*/ 	.word	0x00000008
.L_190:


//--------------------- .nv.info._ZN7cutlass13device_kernelIN5flash11enable_sm90INS1_16FlashAttnFwdSm90INS1_25CollectiveMainloopFwdSm90ILi2EN4cute5tupleIJNS5_1CILi1EEES8_S8_EEENS6_IJNS7_ILi128EEENS7_ILi160EEENS7_ILi192EEEEEELi128ENS_12float_e4m3_tEfNS_4arch4Sm90ELb0ELb1ELb0ELb1ELb0ELb0ELb0ELb1ELb1ELb1ELb1ELb0EEENS1_21CollectiveEpilogueFwdINS6_IJSA_SA_SB_EEES9_NS_10bfloat16_tESG_Li256ELb1ELb1ELb1ELb1EEENS1_36VarlenDynamicPersistentTileSchedulerILi128ELi160ELi256ELi128ELb1ELb1ELb1ELb1ELb0ELb1EEEEEEEEEvNT_6ParamsE --------------------------
	.section	.nv.info._ZN7cutlass13device_kernelIN5flash11enable_sm90INS1_16FlashAttnFwdSm90INS1_25CollectiveMainloopFwdSm90ILi2EN4cute5tupleIJNS5_1CILi1EEES8_S8_EEENS6_IJNS7_ILi128EEENS7_ILi160EEENS7_ILi192EEEEEELi128ENS_12float_e4m3_tEfNS_4arch4Sm90ELb0ELb1ELb0ELb1ELb0ELb0ELb0ELb1ELb1ELb1ELb1ELb0EEENS1_21CollectiveEpilogueFwdINS6_IJSA_SA_SB_EEES9_NS_10bfloat16_tESG_Li256ELb1ELb1ELb1ELb1EEENS1_36VarlenDynamicPersistentTileSchedulerILi128ELi160ELi256ELi128ELb1ELb1ELb1ELb1ELb0ELb1EEEEEEEEEvNT_6ParamsE,"",@"SHT_CUDA_INFO"
	.sectionflags	@""
	.align	4


	//----- nvinfo : EIATTR_CUDA_API_VERSION
	.align		4
        /*0000*/ 	.byte	0x04, 0x37
        /*0002*/ 	.short	(.L_192 - .L_191)
.L_191:
        /*0004*/ 	.word	0x00000082


	//----- nvinfo : EIATTR_KPARAM_INFO
	.align		4
.L_192:
        /*0008*/ 	.byte	0x04, 0x17
        /*000a*/ 	.short	(.L_194 - .L_193)
.L_193:
        /*000c*/ 	.word	0x00000000
        /*0010*/ 	.short	0x0000
        /*0012*/ 	.short	0x0070
        /*0014*/ 	.byte	0x00, 0xf0, 0x01, 0x2a


	//----- nvinfo : EIATTR_SPARSE_MMA_MASK
	.align		4
.L_194:
        /*0018*/ 	.byte	0x03, 0x50
        /*001a*/ 	.short	0x0000


	//----- nvinfo : EIATTR_MAXREG_COUNT
	.align		4
        /*001c*/ 	.byte	0x03, 0x1b
        /*001e*/ 	.short	0x00a8


	//----- nvinfo : EIATTR_NUM_BARRIERS
	.align		4
        /*0020*/ 	.byte	0x02, 0x4c
        /*0022*/ 	.byte	0x10
	.zero		1


	//----- nvinfo : EIATTR_EXTERNS
	.align		4
        /*0024*/ 	.byte	0x04, 0x0f
        /*0026*/ 	.short	(.L_196 - .L_195)


	//   ....[0]....
	.align		4
.L_195:
        /*0028*/ 	.word	index@(__assertfail)


	//----- nvinfo : EIATTR_ANNOTATIONS
	.align		4
.L_196:
        /*002c*/ 	.byte	0x04, 0x55
        /*002e*/ 	.short	(.L_198 - .L_197)


	//   ....[0]....
.L_197:
        /* <DEDUP_REMOVED lines=38> */


	//----- nvinfo : EIATTR_MERCURY_ISA_VERSION
	.align		4
.L_198:
        /*0278*/ 	.byte	0x03, 0x5f
        /*027a*/ 	.short	0x0101


	//----- nvinfo : EIATTR_UNUSED_LOAD_BYTE_OFFSET
	.align		4
        /*027c*/ 	.byte	0x04, 0x44
        /*027e*/ 	.short	(.L_200 - .L_199)


	//   ....[0]....
.L_199:
        /*0280*/ 	.word	0x00000a40
        /*0284*/ 	.word	0x0000fff0


	//   ....[1]....
        /*0288*/ 	.word	0x00013640
        /*028c*/ 	.word	0x0000fff0


	//----- nvinfo : EIATTR_INT_WARP_WIDE_INSTR_OFFSETS
	.align		4
.L_200:
        /*0290*/ 	.byte	0x04, 0x31
        /*0292*/ 	.short	(.L_202 - .L_201)


	//   ....[0]....
.L_201:
        /*0294*/ 	.word	0x00000130


	//   ....[1]....
        /*0298*/ 	.word	0x00000170


	//   ....[2]....
        /*029c*/ 	.word	0x000001e0


	//   ....[3]....
        /*02a0*/ 	.word	0x000191d0


	//   ....[4]....
        /*02a4*/ 	.word	0x00019260


	//   ....[5]....
        /*02a8*/ 	.word	0x0001bb30


	//   ....[6]....
        /*02ac*/ 	.word	0x0001bbc0


	//----- nvinfo : EIATTR_COOP_GROUP_MASK_REGIDS
	.align		4
.L_202:
        /*02b0*/ 	.byte	0x04, 0x29
        /*02b2*/ 	.short	(.L_204 - .L_203)


	//   ....[0]....
.L_203:
        /*02b4*/ 	.word	0xffffffff


	//   ....[1]....
        /*02b8*/ 	.word	0xffffffff


	//   ....[2]....
        /*02bc*/ 	.word	0xffffffff


	//   ....[3]....
        /*02c0*/ 	.word	0xffffffff


	//   ....[4]....
        /*02c4*/ 	.word	0xffffffff


	//   ....[5]....
        /*02c8*/ 	.word	0xffffffff


	//   ....[6]....
        /*02cc*/ 	.word	0xffffffff


	//   ....[7]....
        /*02d0*/ 	.word	0xffffffff


	//   ....[8]....
        /*02d4*/ 	.word	0xffffffff


	//   ....[9]....
        /*02d8*/ 	.word	0xffffffff


	//   ....[10]....
        /*02dc*/ 	.word	0xffffffff


	//   ....[11]....
        /*02e0*/ 	.word	0xffffffff


	//   ....[12]....
        /*02e4*/ 	.word	0xffffffff


	//   ....[13]....
        /*02e8*/ 	.word	0xffffffff


	//   ....[14]....
        /*02ec*/ 	.word	0xffffffff


	//   ....[15]....
        /*02f0*/ 	.word	0xffffffff


	//   ....[16]....
        /*02f4*/ 	.word	0xffffffff


	//   ....[17]....
        /*02f8*/ 	.word	0xffffffff


	//   ....[18]....
        /*02fc*/ 	.word	0xffffffff


	//   ....[19]....
        /*0300*/ 	.word	0xffffffff


	//   ....[20]....
        /*0304*/ 	.word	0xffffffff


	//   ....[21]....
        /*0308*/ 	.word	0xffffffff


	//   ....[22]....
        /*030c*/ 	.word	0xffffffff


	//   ....[23]....
        /*0310*/ 	.word	0xffffffff


	//   ....[24]....
        /*0314*/ 	.word	0xffffffff


	//   ....[25]....
        /*0318*/ 	.word	0xffffffff


	//   ....[26]....
        /*031c*/ 	.word	0xffffffff


	//   ....[27]....
        /*0320*/ 	.word	0xffffffff


	//   ....[28]....
        /*0324*/ 	.word	0xffffffff


	//   ....[29]....
        /*0328*/ 	.word	0xffffffff


	//   ....[30]....
        /*032c*/ 	.word	0xffffffff


	//   ....[31]....
        /*0330*/ 	.word	0xffffffff


	//   ....[32]....
        /*0334*/ 	.word	0xffffffff


	//   ....[33]....
        /*0338*/ 	.word	0xffffffff


	//   ....[34]....
        /*033c*/ 	.word	0xffffffff


	//   ....[35]....
        /*0340*/ 	.word	0xffffffff


	//   ....[36]....
        /*0344*/ 	.word	0xffffffff


	//   ....[37]....
        /*0348*/ 	.word	0xffffffff


	//   ....[38]....
        /*034c*/ 	.word	0xffffffff


	//   ....[39]....
        /*0350*/ 	.word	0xffffffff


	//   ....[40]....
        /*0354*/ 	.word	0xffffffff


	//   ....[41]....
        /*0358*/ 	.word	0xffffffff


	//   ....[42]....
        /*035c*/ 	.word	0xffffffff


	//   ....[43]....
        /*0360*/ 	.word	0xffffffff


	//   ....[44]....
        /*0364*/ 	.word	0xffffffff


	//   ....[45]....
        /*0368*/ 	.word	0xffffffff


	//   ....[46]....
        /*036c*/ 	.word	0xffffffff


	//   ....[47]....
        /*0370*/ 	.word	0xffffffff


	//   ....[48]....
        /*0374*/ 	.word	0xffffffff


	//   ....[49]....
        /*0378*/ 	.word	0xffffffff


	//   ....[50]....
        /*037c*/ 	.word	0xffffffff


	//   ....[51]....
        /*0380*/ 	.word	0xffffffff


	//   ....[52]....
        /*0384*/ 	.word	0xffffffff


	//   ....[53]....
        /*0388*/ 	.word	0xffffffff


	//   ....[54]....
        /*038c*/ 	.word	0xffffffff


	//   ....[55]....
        /*0390*/ 	.word	0xffffffff


	//   ....[56]....
        /*0394*/ 	.word	0xffffffff


	//   ....[57]....
        /*0398*/ 	.word	0xffffffff


	//   ....[58]....
        /*039c*/ 	.word	0xffffffff


	//   ....[59]....
        /*03a0*/ 	.word	0xffffffff


	//   ....[60]....
        /*03a4*/ 	.word	0xffffffff


	//   ....[61]....
        /*03a8*/ 	.word	0xffffffff


	//   ....[62]....
        /*03ac*/ 	.word	0xffffffff


	//   ....[63]....
        /*03b0*/ 	.word	0xffffffff


	//   ....[64]....
        /*03b4*/ 	.word	0xffffffff


	//   ....[65]....
        /*03b8*/ 	.word	0xffffffff


	//   ....[66]....
        /*03bc*/ 	.word	0xffffffff


	//   ....[67]....
        /*03c0*/ 	.word	0xffffffff


	//   ....[68]....
        /*03c4*/ 	.word	0xffffffff


	//   ....[69]....
        /*03c8*/ 	.word	0xffffffff


	//   ....[70]....
        /*03cc*/ 	.word	0xffffffff


	//   ....[71]....
        /*03d0*/ 	.word	0xffffffff


	//   ....[72]....
        /*03d4*/ 	.word	0xffffffff


	//   ....[73]....
        /*03d8*/ 	.word	0xffffffff


	//   ....[74]....
        /*03dc*/ 	.word	0xffffffff


	//   ....[75]....
        /*03e0*/ 	.word	0xffffffff


	//   ....[76]....
        /*03e4*/ 	.word	0xffffffff


	//   ....[77]....
        /*03e8*/ 	.word	0xffffffff


	//   ....[78]....
        /*03ec*/ 	.word	0xffffffff


	//   ....[79]....
        /*03f0*/ 	.word	0xffffffff


	//   ....[80]....
        /*03f4*/ 	.word	0xffffffff


	//   ....[81]....
        /*03f8*/ 	.word	0xffffffff


	//   ....[82]....
        /*03fc*/ 	.word	0xffffffff


	//   ....[83]....
        /*0400*/ 	.word	0xffffffff


	//   ....[84]....
        /*0404*/ 	.word	0xffffffff


	//   ....[85]....
        /*0408*/ 	.word	0xffffffff


	//   ....[86]....
        /*040c*/ 	.word	0xffffffff


	//   ....[87]....
        /*0410*/ 	.word	0xffffffff


	//   ....[88]....
        /*0414*/ 	.word	0xffffffff


	//   ....[89]....
        /*0418*/ 	.word	0xffffffff


	//   ....[90]....
        /*041c*/ 	.word	0xffffffff


	//   ....[91]....
        /*0420*/ 	.word	0xffffffff


	//   ....[92]....
        /*0424*/ 	.word	0xffffffff


	//   ....[93]....
        /*0428*/ 	.word	0xffffffff


	//   ....[94]....
        /*042c*/ 	.word	0xffffffff


	//   ....[95]....
        /*0430*/ 	.word	0xffffffff


	//   ....[96]....
        /*0434*/ 	.word	0xffffffff


	//   ....[97]....
        /*0438*/ 	.word	0xffffffff


	//   ....[98]....
        /*043c*/ 	.word	0xffffffff


	//   ....[99]....
        /*0440*/ 	.word	0xffffffff


	//   ....[100]....
        /*0444*/ 	.word	0xffffffff


	//   ....[101]....
        /*0448*/ 	.word	0xffffffff


	//   ....[102]....
        /*044c*/ 	.word	0xffffffff


	//   ....[103]....
        /*0450*/ 	.word	0xffffffff


	//   ....[104]....
        /*0454*/ 	.word	0xffffffff


	//   ....[105]....
        /*0458*/ 	.word	0xffffffff


	//   ....[106]....
        /*045c*/ 	.word	0xffffffff


	//   ....[107]....
        /*0460*/ 	.word	0xffffffff


	//   ....[108]....
        /*0464*/ 	.word	0xffffffff


	//   ....[109]....
        /*0468*/ 	.word	0xffffffff


	//   ....[110]....
        /*046c*/ 	.word	0xffffffff


	//   ....[111]....
        /*0470*/ 	.word	0xffffffff


	//   ....[112]....
        /*0474*/ 	.word	0xffffffff


	//   ....[113]....
        /*0478*/ 	.word	0xffffffff


	//   ....[114]....
        /*047c*/ 	.word	0xffffffff


	//   ....[115]....
        /*0480*/ 	.word	0xffffffff


	//   ....[116]....
        /*0484*/ 	.word	0xffffffff


	//   ....[117]....
        /*0488*/ 	.word	0xffffffff


	//   ....[118]....
        /*048c*/ 	.word	0xffffffff


	//   ....[119]....
        /*0490*/ 	.word	0xffffffff


	//   ....[120]....
        /*0494*/ 	.word	0xffffffff


	//   ....[121]....
        /*0498*/ 	.word	0xffffffff


	//   ....[122]....
        /*049c*/ 	.word	0xffffffff


	//   ....[123]....
        /*04a0*/ 	.word	0xffffffff


	//   ....[124]....
        /*04a4*/ 	.word	0xffffffff


	//   ....[125]....
        /*04a8*/ 	.word	0xffffffff


	//   ....[126]....
        /*04ac*/ 	.word	0xffffffff


	//   ....[127]....
        /*04b0*/ 	.word	0xffffffff


	//   ....[128]....
        /*04b4*/ 	.word	0xffffffff


	//   ....[129]....
        /*04b8*/ 	.word	0xffffffff


	//   ....[130]....
        /*04bc*/ 	.word	0xffffffff


	//   ....[131]....
        /*04c0*/ 	.word	0xffffffff


	//   ....[132]....
        /*04c4*/ 	.word	0xffffffff


	//   ....[133]....
        /*04c8*/ 	.word	0xffffffff


	//   ....[134]....
        /*04cc*/ 	.word	0xffffffff


	//   ....[135]....
        /*04d0*/ 	.word	0xffffffff


	//   ....[136]....
        /*04d4*/ 	.word	0xffffffff


	//   ....[137]....
        /*04d8*/ 	.word	0xffffffff


	//   ....[138]....
        /*04dc*/ 	.word	0xffffffff


	//   ....[139]....
        /*04e0*/ 	.word	0xffffffff


	//   ....[140]....
        /*04e4*/ 	.word	0xffffffff


	//   ....[141]....
        /*04e8*/ 	.word	0xffffffff


	//   ....[142]....
        /*04ec*/ 	.word	0xffffffff


	//   ....[143]....
        /*04f0*/ 	.word	0xffffffff


	//   ....[144]....
        /*04f4*/ 	.word	0xffffffff


	//   ....[145]....
        /*04f8*/ 	.word	0xffffffff


	//   ....[146]....
        /*04fc*/ 	.word	0xffffffff


	//   ....[147]....
        /*0500*/ 	.word	0xffffffff


	//   ....[148]....
        /*0504*/ 	.word	0xffffffff


	//   ....[149]....
        /*0508*/ 	.word	0xffffffff


	//   ....[150]....
        /*050c*/ 	.word	0xffffffff


	//   ....[151]....
        /*0510*/ 	.word	0xffffffff


	//   ....[152]....
        /*0514*/ 	.word	0xffffffff


	//   ....[153]....
        /*0518*/ 	.word	0xffffffff


	//   ....[154]....
        /*051c*/ 	.word	0xffffffff


	//   ....[155]....
        /*0520*/ 	.word	0xffffffff


	//   ....[156]....
        /*0524*/ 	.word	0xffffffff


	//   ....[157]....
        /*0528*/ 	.word	0xffffffff


	//   ....[158]....
        /*052c*/ 	.word	0xffffffff


	//   ....[159]....
        /*0530*/ 	.word	0xffffffff


	//   ....[160]....
        /*0534*/ 	.word	0xffffffff


	//   ....[161]....
        /*0538*/ 	.word	0xffffffff


	//   ....[162]....
        /*053c*/ 	.word	0xffffffff


	//   ....[163]....
        /*0540*/ 	.word	0xffffffff


	//   ....[164]....
        /*0544*/ 	.word	0xffffffff


	//   ....[165]....
        /*0548*/ 	.word	0xffffffff


	//   ....[166]....
        /*054c*/ 	.word	0xffffffff


	//   ....[167]....
        /*0550*/ 	.word	0x0500000f


	//   ....[168]....
        /*0554*/ 	.word	0x0500000f


	//   ....[169]....
        /*0558*/ 	.word	0x0500000f


	//   ....[170]....
        /*055c*/ 	.word	0x0500000f


	//   ....[171]....
        /*0560*/ 	.word	0x0500000f


	//   ....[172]....
        /*0564*/ 	.word	0x0500000f


	//   ....[173]....
        /*0568*/ 	.word	0x0500000f


	//   ....[174]....
        /*056c*/ 	.word	0x0500000f


	//   ....[175]....
        /*0570*/ 	.word	0x0500000f


	//   ....[176]....
        /*0574*/ 	.word	0x0500000f


	//----- nvinfo : EIATTR_COOP_GROUP_INSTR_OFFSETS
	.align		4
.L_204:
        /*0578*/ 	.byte	0x04, 0x28
        /*057a*/ 	.short	(.L_206 - .L_205)


	//   ....[0]....
.L_205:
        /*057c*/ 	.word	0x00000070


	//   ....[1]....
        /*0580*/ 	.word	0x00000140


	//   ....[2]....
        /*0584*/ 	.word	0x00000190


	//   ....[3]....
        /*0588*/ 	.word	0x000003c0


	//   ....[4]....
        /*058c*/ 	.word	0x00000520


	//   ....[5]....
        /*0590*/ 	.word	0x00000640


	//   ....[6]....
        /*0594*/ 	.word	0x000007a0


	//   ....[7]....
        /*0598*/ 	.word	0x00002050


	//   ....[8]....
        /*059c*/ 	.word	0x00003070


	//   ....[9]....
        /*05a0*/ 	.word	0x00003360


	//   ....[10]....
        /*05a4*/ 	.word	0x00004870


	//   ....[11]....
        /*05a8*/ 	.word	0x00004980


	//   ....[12]....
        /*05ac*/ 	.word	0x000054c0


	//   ....[13]....
        /*05b0*/ 	.word	0x00005520


	//   ....[14]....
        /*05b4*/ 	.word	0x000078f0


	//   ....[15]....
        /*05b8*/ 	.word	0x00008940


	//   ....[16]....
        /*05bc*/ 	.word	0x00009150


	//   ....[17]....
        /*05c0*/ 	.word	0x00009260


	//   ....[18]....
        /*05c4*/ 	.word	0x00009da0


	//   ....[19]....
        /*05c8*/ 	.word	0x00009e00


	//   ....[20]....
        /*05cc*/ 	.word	0x0000c810


	//   ....[21]....
        /*05d0*/ 	.word	0x0000c870


	//   ....[22]....
        /*05d4*/ 	.word	0x0000c8a0


	//   ....[23]....
        /*05d8*/ 	.word	0x0000c8d0


	//   ....[24]....
        /*05dc*/ 	.word	0x0000f290


	//   ....[25]....
        /*05e0*/ 	.word	0x000102e0


	//   ....[26]....
        /*05e4*/ 	.word	0x00010af0


	//   ....[27]....
        /*05e8*/ 	.word	0x00010c00


	//   ....[28]....
        /*05ec*/ 	.word	0x00011740


	//   ....[29]....
        /*05f0*/ 	.word	0x000117a0


	//   ....[30]....
        /*05f4*/ 	.word	0x00012e80


	//   ....[31]....
        /*05f8*/ 	.word	0x00012e90


	//   ....[32]....
        /*05fc*/ 	.word	0x00012f10


	//   ....[33]....
        /*0600*/ 	.word	0x00012f20


	//   ....[34]....
        /*0604*/ 	.word	0x00013ea0


	//   ....[35]....
        /*0608*/ 	.word	0x00013eb0


	//   ....[36]....
        /*060c*/ 	.word	0x00013ec0


	//   ....[37]....
        /*0610*/ 	.word	0x00013ed0


	//   ....[38]....
        /*0614*/ 	.word	0x00013ee0


	//   ....[39]....
        /*0618*/ 	.word	0x00013ef0


	//   ....[40]....
        /*061c*/ 	.word	0x00013f00


	//   ....[41]....
        /*0620*/ 	.word	0x00013f10


	//   ....[42]....
        /*0624*/ 	.word	0x00013f40


	//   ....[43]....
        /*0628*/ 	.word	0x00013f50


	//   ....[44]....
        /*062c*/ 	.word	0x00013f60


	//   ....[45]....
        /*0630*/ 	.word	0x00013f70


	//   ....[46]....
        /*0634*/ 	.word	0x00013f80


	//   ....[47]....
        /*0638*/ 	.word	0x00013f90


	//   ....[48]....
        /*063c*/ 	.word	0x00013fa0


	//   ....[49]....
        /*0640*/ 	.word	0x00013fb0


	//   ....[50]....
        /*0644*/ 	.word	0x00013fc0


	//   ....[51]....
        /*0648*/ 	.word	0x00013fd0


	//   ....[52]....
        /*064c*/ 	.word	0x00013fe0


	//   ....[53]....
        /*0650*/ 	.word	0x00013ff0


	//   ....[54]....
        /*0654*/ 	.word	0x00014000


	//   ....[55]....
        /*0658*/ 	.word	0x00014010


	//   ....[56]....
        /*065c*/ 	.word	0x00014020


	//   ....[57]....
        /*0660*/ 	.word	0x00014030


	//   ....[58]....
        /*0664*/ 	.word	0x00014040


	//   ....[59]....
        /*0668*/ 	.word	0x00014050


	//   ....[60]....
        /*066c*/ 	.word	0x00014060


	//   ....[61]....
        /*0670*/ 	.word	0x00014070


	//   ....[62]....
        /*0674*/ 	.word	0x00014080


	//   ....[63]....
        /*0678*/ 	.word	0x00014090


	//   ....[64]....
        /*067c*/ 	.word	0x000140a0


	//   ....[65]....
        /*0680*/ 	.word	0x000140b0


	//   ....[66]....
        /*0684*/ 	.word	0x000140c0


	//   ....[67]....
        /*0688*/ 	.word	0x000140d0


	//   ....[68]....
        /*068c*/ 	.word	0x000140e0


	//   ....[69]....
        /*0690*/ 	.word	0x000140f0


	//   ....[70]....
        /*0694*/ 	.word	0x00014100


	//   ....[71]....
        /*0698*/ 	.word	0x00014110


	//   ....[72]....
        /*069c*/ 	.word	0x00014120


	//   ....[73]....
        /*06a0*/ 	.word	0x00014130


	//   ....[74]....
        /*06a4*/ 	.word	0x00014160


	//   ....[75]....
        /*06a8*/ 	.word	0x00014180


	//   ....[76]....
        /*06ac*/ 	.word	0x000141a0


	//   ....[77]....
        /*06b0*/ 	.word	0x000141d0


	//   ....[78]....
        /*06b4*/ 	.word	0x00014200


	//   ....[79]....
        /*06b8*/ 	.word	0x00014210


	//   ....[80]....
        /*06bc*/ 	.word	0x00014230


	//   ....[81]....
        /*06c0*/ 	.word	0x00014260


	//   ....[82]....
        /*06c4*/ 	.word	0x00014270


	//   ....[83]....
        /*06c8*/ 	.word	0x000142a0


	//   ....[84]....
        /*06cc*/ 	.word	0x000142d0


	//   ....[85]....
        /*06d0*/ 	.word	0x00014300


	//   ....[86]....
        /*06d4*/ 	.word	0x00014320


	//   ....[87]....
        /*06d8*/ 	.word	0x00014350


	//   ....[88]....
        /*06dc*/ 	.word	0x00014370


	//   ....[89]....
        /*06e0*/ 	.word	0x000143a0


	//   ....[90]....
        /*06e4*/ 	.word	0x000143d0


	//   ....[91]....
        /*06e8*/ 	.word	0x00014400


	//   ....[92]....
        /*06ec*/ 	.word	0x00014430


	//   ....[93]....
        /*06f0*/ 	.word	0x00014460


	//   ....[94]....
        /*06f4*/ 	.word	0x00014490


	//   ....[95]....
        /*06f8*/ 	.word	0x000144c0


	//   ....[96]....
        /*06fc*/ 	.word	0x000144f0


	//   ....[97]....
        /*0700*/ 	.word	0x00014520


	//   ....[98]....
        /*0704*/ 	.word	0x00014e00


	//   ....[99]....
        /*0708*/ 	.word	0x00014e40


	//   ....[100]....
        /*070c*/ 	.word	0x00014e60


	//   ....[101]....
        /*0710*/ 	.word	0x00014e90


	//   ....[102]....
        /*0714*/ 	.word	0x00015560


	//   ....[103]....
        /*0718*/ 	.word	0x00015590


	//   ....[104]....
        /*071c*/ 	.word	0x00015650


	//   ....[105]....
        /*0720*/ 	.word	0x00015670


	//   ....[106]....
        /*0724*/ 	.word	0x00015730


	//   ....[107]....
        /*0728*/ 	.word	0x00015750


	//   ....[108]....
        /*072c*/ 	.word	0x00015820


	//   ....[109]....
        /*0730*/ 	.word	0x00015840


	//   ....[110]....
        /*0734*/ 	.word	0x00015c00


	//   ....[111]....
        /*0738*/ 	.word	0x00015c10


	//   ....[112]....
        /*073c*/ 	.word	0x00016050


	//   ....[113]....
        /*0740*/ 	.word	0x00016060


	//   ....[114]....
        /*0744*/ 	.word	0x00016dd0


	//   ....[115]....
        /*0748*/ 	.word	0x00016df0


	//   ....[116]....
        /*074c*/ 	.word	0x00016eb0


	//   ....[117]....
        /*0750*/ 	.word	0x00016ed0


	//   ....[118]....
        /*0754*/ 	.word	0x00016f90


	//   ....[119]....
        /*0758*/ 	.word	0x00016fb0


	//   ....[120]....
        /*075c*/ 	.word	0x00017080


	//   ....[121]....
        /*0760*/ 	.word	0x000170a0


	//   ....[122]....
        /*0764*/ 	.word	0x00017200


	//   ....[123]....
        /*0768*/ 	.word	0x00017420


	//   ....[124]....
        /*076c*/ 	.word	0x00017460


	//   ....[125]....
        /*0770*/ 	.word	0x000174a0


	//   ....[126]....
        /*0774*/ 	.word	0x000174d0


	//   ....[127]....
        /*0778*/ 	.word	0x00017500


	//   ....[128]....
        /*077c*/ 	.word	0x00017530


	//   ....[129]....
        /*0780*/ 	.word	0x000176c0


	//   ....[130]....
        /*0784*/ 	.word	0x000176f0


	//   ....[131]....
        /*0788*/ 	.word	0x00017730


	//   ....[132]....
        /*078c*/ 	.word	0x00017760


	//   ....[133]....
        /*0790*/ 	.word	0x00017790


	//   ....[134]....
        /*0794*/ 	.word	0x000177c0


	//   ....[135]....
        /*0798*/ 	.word	0x00017860


	//   ....[136]....
        /*079c*/ 	.word	0x000178b0


	//   ....[137]....
        /*07a0*/ 	.word	0x000178c0


	//   ....[138]....
        /*07a4*/ 	.word	0x00017900


	//   ....[139]....
        /*07a8*/ 	.word	0x00019960


	//   ....[140]....
        /*07ac*/ 	.word	0x0001a630


	//   ....[141]....
        /*07b0*/ 	.word	0x0001a650


	//   ....[142]....
        /*07b4*/ 	.word	0x0001a720


	//   ....[143]....
        /*07b8*/ 	.word	0x0001a730


	//   ....[144]....
        /*07bc*/ 	.word	0x0001a7c0


	//   ....[145]....
        /*07c0*/ 	.word	0x0001a7d0


	//   ....[146]....
        /*07c4*/ 	.word	0x0001a7e0


	//   ....[147]....
        /*07c8*/ 	.word	0x0001a7f0


	//   ....[148]....
        /*07cc*/ 	.word	0x0001c550


	//   ....[149]....
        /*07d0*/ 	.word	0x0001c580


	//   ....[150]....
        /*07d4*/ 	.word	0x0001c5b0


	//   ....[151]....
        /*07d8*/ 	.word	0x0001c5e0


	//   ....[152]....
        /*07dc*/ 	.word	0x0001c610


	//   ....[153]....
        /*07e0*/ 	.word	0x0001c640


	//   ....[154]....
        /*07e4*/ 	.word	0x0001c670


	//   ....[155]....
        /*07e8*/ 	.word	0x0001c6a0


	//   ....[156]....
        /*07ec*/ 	.word	0x0001c810


	//   ....[157]....
        /*07f0*/ 	.word	0x0001c840


	//   ....[158]....
        /*07f4*/ 	.word	0x0001c870


	//   ....[159]....
        /*07f8*/ 	.word	0x0001c8a0


	//   ....[160]....
        /*07fc*/ 	.word	0x0001c8d0


	//   ....[161]....
        /*0800*/ 	.word	0x0001c900


	//   ....[162]....
        /*0804*/ 	.word	0x0001c980


	//   ....[163]....
        /*0808*/ 	.word	0x0001c9c0


	//   ....[164]....
        /*080c*/ 	.word	0x0001c9d0


	//   ....[165]....
        /*0810*/ 	.word	0x0001ca10


	//   ....[166]....
        /*0814*/ 	.word	0x0001d4f0


	//   ....[167]....
        /*0818*/ 	.word	0x0001db90


	//   ....[168]....
        /*081c*/ 	.word	0x0001dda0


	//   ....[169]....
        /*0820*/ 	.word	0x0001ddf0


	//   ....[170]....
        /*0824*/ 	.word	0x0001de50


	//   ....[171]....
        /*0828*/ 	.word	0x0001df50


	//   ....[172]....
        /*082c*/ 	.word	0x0001dff0


	//   ....[173]....
        /*0830*/ 	.word	0x0001e0f0


	//   ....[174]....
        /*0834*/ 	.word	0x0001e150


	//   ....[175]....
        /*0838*/ 	.word	0x0001e230


	//   ....[176]....
        /*083c*/ 	.word	0x0001e580


	//----- nvinfo : EIATTR_REG_RECONFIG
	.align		4
.L_206:
        /*0840*/ 	.byte	0x01, 0x54
	.zero		2


	//----- nvinfo : EIATTR_SYSCALL_OFFSETS
	.align		4
        /*0844*/ 	.byte	0x04, 0x46
        /*0846*/ 	.short	(.L_208 - .L_207)


	//   ....[0]....
.L_207:
        /*0848*/ 	.word	0x00002230


	//   ....[1]....
        /*084c*/ 	.word	0x000193d0


	//   ....[2]....
        /*0850*/ 	.word	0x00019540


	//   ....[3]....
        /*0854*/ 	.word	0x00019690


	//   ....[4]....
        /*0858*/ 	.word	0x000197d0


	//   ....[5]....
        /*085c*/ 	.word	0x0001a1a0


	//----- nvinfo : EIATTR_MBARRIER_INSTR_OFFSETS
	.align		4
.L_208:
        /*0860*/ 	.byte	0x04, 0x39
        /*0862*/ 	.short	(.L_210 - .L_209)


	//   ....[0]....
.L_209:
        /*0864*/ 	.word	0x00000270
        /*0868*/ 	.word	0x000000ff
        /*086c*/ 	.word	0x00029800
        /*0870*/ 	.short	0x0100
        /*0872*/ 	.byte	0x08
	.zero		1


	//   ....[1]....
        /*0874*/ 	.word	0x00000280
        /*0878*/ 	.word	0x000000ff
        /*087c*/ 	.word	0x00029820
        /*0880*/ 	.short	0x0100
        /*0882*/ 	.byte	0x08
	.zero		1


	//   ....[2]....
        /*0884*/ 	.word	0x00000370
        /*0888*/ 	.word	0x000000ff
        /*088c*/ 	.word	0x00029830
        /*0890*/ 	.short	0x0100
        /*0892*/ 	.byte	0x08
	.zero		1


	//   ....[3]....
        /*0894*/ 	.word	0x00000380
        /*0898*/ 	.word	0x000000ff
        /*089c*/ 	.word	0x00029840
        /*08a0*/ 	.short	0x0100
        /*08a2*/ 	.byte	0x08
	.zero		1


	//   ....[4]....
        /*08a4*/ 	.word	0x00000390
        /*08a8*/ 	.word	0x000000ff
        /*08ac*/ 	.word	0x00029838
        /*08b0*/ 	.short	0x0100
        /*08b2*/ 	.byte	0x08
	.zero		1


	//   ....[5]....
        /*08b4*/ 	.word	0x000003a0
        /*08b8*/ 	.word	0x000000ff
        /*08bc*/ 	.word	0x00029848
        /*08c0*/ 	.short	0x0100
        /*08c2*/ 	.byte	0x08
	.zero		1


	//   ....[6]....
        /*08c4*/ 	.word	0x000004d0
        /*08c8*/ 	.word	0x000000ff
        /*08cc*/ 	.word	0x00029850
        /*08d0*/ 	.short	0x0100
        /*08d2*/ 	.byte	0x08
	.zero		1


	//   ....[7]....
        /*08d4*/ 	.word	0x000004e0
        /*08d8*/ 	.word	0x000000ff
        /*08dc*/ 	.word	0x00029860
        /*08e0*/ 	.short	0x0100
        /*08e2*/ 	.byte	0x08
	.zero		1


	//   ....[8]....
        /*08e4*/ 	.word	0x000004f0
        /*08e8*/ 	.word	0x000000ff
        /*08ec*/ 	.word	0x00029858
        /*08f0*/ 	.short	0x0100
        /*08f2*/ 	.byte	0x08
	.zero		1


	//   ....[9]....
        /*08f4*/ 	.word	0x00000500
        /*08f8*/ 	.word	0x000000ff
        /*08fc*/ 	.word	0x00029868
        /*0900*/ 	.short	0x0100
        /*0902*/ 	.byte	0x08
	.zero		1


	//   ....[10]....
        /*0904*/ 	.word	0x000005f0
        /*0908*/ 	.word	0x000000ff
        /*090c*/ 	.word	0x00029870
        /*0910*/ 	.short	0x0100
        /*0912*/ 	.byte	0x06
	.zero		1


	//   ....[11]....
        /*0914*/ 	.word	0x00000600
        /*0918*/ 	.word	0x000000ff
        /*091c*/ 	.word	0x00029880
        /*0920*/ 	.short	0x0100
        /*0922*/ 	.byte	0x06
	.zero		1


	//   ....[12]....
        /*0924*/ 	.word	0x00000610
        /*0928*/ 	.word	0x000000ff
        /*092c*/ 	.word	0x00029878
        /*0930*/ 	.short	0x0100
        /*0932*/ 	.byte	0x06
	.zero		1


	//   ....[13]....
        /*0934*/ 	.word	0x00000620
        /*0938*/ 	.word	0x000000ff
        /*093c*/ 	.word	0x00029888
        /*0940*/ 	.short	0x0100
        /*0942*/ 	.byte	0x06
	.zero		1


	//   ....[14]....
        /*0944*/ 	.word	0x00000750
        /*0948*/ 	.word	0x000000ff
        /*094c*/ 	.word	0x00029890
        /*0950*/ 	.short	0x0100
        /*0952*/ 	.byte	0x08
	.zero		1


	//   ....[15]....
        /*0954*/ 	.word	0x00000760
        /*0958*/ 	.word	0x000000ff
        /*095c*/ 	.word	0x000298a0
        /*0960*/ 	.short	0x0100
        /*0962*/ 	.byte	0x08
	.zero		1


	//   ....[16]....
        /*0964*/ 	.word	0x00000770
        /*0968*/ 	.word	0x000000ff
        /*096c*/ 	.word	0x00029898
        /*0970*/ 	.short	0x0100
        /*0972*/ 	.byte	0x08
	.zero		1


	//   ....[17]....
        /*0974*/ 	.word	0x00000780
        /*0978*/ 	.word	0x000000ff
        /*097c*/ 	.word	0x000298a8
        /*0980*/ 	.short	0x0100
        /*0982*/ 	.byte	0x08
	.zero		1


	//   ....[18]....
        /*0984*/ 	.word	0x000008b0
        /*0988*/ 	.word	0x000000ff
        /*098c*/ 	.word	0x000298b0
        /*0990*/ 	.short	0x0100
        /*0992*/ 	.byte	0x08
	.zero		1


	//   ....[19]....
        /*0994*/ 	.word	0x000008c0
        /*0998*/ 	.word	0x000000ff
        /*099c*/ 	.word	0x000298c0
        /*09a0*/ 	.short	0x0100
        /*09a2*/ 	.byte	0x08
	.zero		1


	//   ....[20]....
        /*09a4*/ 	.word	0x000008d0
        /*09a8*/ 	.word	0x000000ff
        /*09ac*/ 	.word	0x000298b8
        /*09b0*/ 	.short	0x0100
        /*09b2*/ 	.byte	0x08
	.zero		1


	//   ....[21]....
        /*09b4*/ 	.word	0x000008e0
        /*09b8*/ 	.word	0x000000ff
        /*09bc*/ 	.word	0x000298c8
        /*09c0*/ 	.short	0x0100
        /*09c2*/ 	.byte	0x08
	.zero		1


	//   ....[22]....
        /*09c4*/ 	.word	0x000022b0
        /*09c8*/ 	.word	0x000000ff
        /*09cc*/ 	.word	0x00029800
        /*09d0*/ 	.short	0x010a
        /*09d2*/ 	.byte	0x29
	.zero		1


	//   ....[23]....
        /*09d4*/ 	.word	0x00002330
        /*09d8*/ 	.word	0x00000005
        /*09dc*/ 	.word	0x00029830
        /*09e0*/ 	.short	0x010a
        /*09e2*/ 	.byte	0x3f
	.zero		1


	//   ....[24]....
        /*09e4*/ 	.word	0x000023b0
        /*09e8*/ 	.word	0x00000005
        /*09ec*/ 	.word	0x00029830
        /*09f0*/ 	.short	0x010a
        /*09f2*/ 	.byte	0x3f
	.zero		1


	//   ....[25]....
        /*09f4*/ 	.word	0x000031b0
        /*09f8*/ 	.word	0x00000000
        /*09fc*/ 	.word	0x00000000
        /*0a00*/ 	.short	0x0101
        /*0a02*/ 	.byte	0x3f
	.zero		1


	//   ....[26]....
        /*0a04*/ 	.word	0x00006950
        /*0a08*/ 	.word	0x000000ff
        /*0a0c*/ 	.word	0x00029830
        /*0a10*/ 	.short	0x010a
        /*0a12*/ 	.byte	0x06
	.zero		1


	//   ....[27]....
        /*0a14*/ 	.word	0x00006990
        /*0a18*/ 	.word	0x000000ff
        /*0a1c*/ 	.word	0x00029830
        /*0a20*/ 	.short	0x010a
        /*0a22*/ 	.byte	0x06
	.zero		1


	//   ....[28]....
        /*0a24*/ 	.word	0x000075a0
        /*0a28*/ 	.word	0x000000ff
        /*0a2c*/ 	.word	0x00029850
        /*0a30*/ 	.short	0x010a
        /*0a32*/ 	.byte	0x06
	.zero		1


	//   ....[29]....
        /*0a34*/ 	.word	0x000075e0
        /*0a38*/ 	.word	0x000000ff
        /*0a3c*/ 	.word	0x00029850
        /*0a40*/ 	.short	0x010a
        /*0a42*/ 	.byte	0x06
	.zero		1


	//   ....[30]....
        /*0a44*/ 	.word	0x00007920
        /*0a48*/ 	.word	0x00000007
        /*0a4c*/ 	.word	0x00000000
        /*0a50*/ 	.short	0x0101
        /*0a52*/ 	.byte	0x3f
	.zero		1


	//   ....[31]....
        /*0a54*/ 	.word	0x0000ab70
        /*0a58*/ 	.word	0x000000ff
        /*0a5c*/ 	.word	0x00000000
        /*0a60*/ 	.short	0x0101
        /*0a62*/ 	.byte	0x06
	.zero		1


	//   ....[32]....
        /*0a64*/ 	.word	0x0000b570
        /*0a68*/ 	.word	0x000000ff
        /*0a6c*/ 	.word	0x00029830
        /*0a70*/ 	.short	0x010a
        /*0a72*/ 	.byte	0x06
	.zero		1


	//   ....[33]....
        /*0a74*/ 	.word	0x0000b5b0
        /*0a78*/ 	.word	0x000000ff
        /*0a7c*/ 	.word	0x00029830
        /*0a80*/ 	.short	0x010a
        /*0a82*/ 	.byte	0x06
	.zero		1


	//   ....[34]....
        /*0a84*/ 	.word	0x0000c1f0
        /*0a88*/ 	.word	0x000000ff
        /*0a8c*/ 	.word	0x00029850
        /*0a90*/ 	.short	0x010a
        /*0a92*/ 	.byte	0x06
	.zero		1


	//   ....[35]....
        /*0a94*/ 	.word	0x0000c230
        /*0a98*/ 	.word	0x000000ff
        /*0a9c*/ 	.word	0x00029850
        /*0aa0*/ 	.short	0x010a
        /*0aa2*/ 	.byte	0x06
	.zero		1


	//   ....[36]....
        /*0aa4*/ 	.word	0x0000d870
        /*0aa8*/ 	.word	0x00000005
        /*0aac*/ 	.word	0x00000000
        /*0ab0*/ 	.short	0x0101
        /*0ab2*/ 	.byte	0x3f
	.zero		1


	//   ....[37]....
        /*0ab4*/ 	.word	0x0000db40
        /*0ab8*/ 	.word	0x000000ff
        /*0abc*/ 	.word	0x00000000
        /*0ac0*/ 	.short	0x0101
        /*0ac2*/ 	.byte	0x06
	.zero		1


	//   ....[38]....
        /*0ac4*/ 	.word	0x0000e2c0
        /*0ac8*/ 	.word	0x000000ff
        /*0acc*/ 	.word	0x00029830
        /*0ad0*/ 	.short	0x010a
        /*0ad2*/ 	.byte	0x06
	.zero		1


	//   ....[39]....
        /*0ad4*/ 	.word	0x0000e300
        /*0ad8*/ 	.word	0x000000ff
        /*0adc*/ 	.word	0x00029830
        /*0ae0*/ 	.short	0x010a
        /*0ae2*/ 	.byte	0x06
	.zero		1


	//   ....[40]....
        /*0ae4*/ 	.word	0x0000ef40
        /*0ae8*/ 	.word	0x000000ff
        /*0aec*/ 	.word	0x00029850
        /*0af0*/ 	.short	0x010a
        /*0af2*/ 	.byte	0x06
	.zero		1


	//   ....[41]....
        /*0af4*/ 	.word	0x0000ef80
        /*0af8*/ 	.word	0x000000ff
        /*0afc*/ 	.word	0x00029850
        /*0b00*/ 	.short	0x010a
        /*0b02*/ 	.byte	0x06
	.zero		1


	//   ....[42]....
        /*0b04*/ 	.word	0x0000f2c0
        /*0b08*/ 	.word	0x00000000
        /*0b0c*/ 	.word	0x00000000
        /*0b10*/ 	.short	0x0101
        /*0b12*/ 	.byte	0x3f
	.zero		1


	//   ....[43]....
        /*0b14*/ 	.word	0x00012510
        /*0b18*/ 	.word	0x000000ff
        /*0b1c*/ 	.word	0x00000000
        /*0b20*/ 	.short	0x0101
        /*0b22*/ 	.byte	0x06
	.zero		1


	//   ....[44]....
        /*0b24*/ 	.word	0x00012b90
        /*0b28*/ 	.word	0x000000ff
        /*0b2c*/ 	.word	0x00029850
        /*0b30*/ 	.short	0x010a
        /*0b32*/ 	.byte	0x09
	.zero		1


	//   ....[45]....
        /*0b34*/ 	.word	0x00012bd0
        /*0b38*/ 	.word	0x000000ff
        /*0b3c*/ 	.word	0x00029850
        /*0b40*/ 	.short	0x010a
        /*0b42*/ 	.byte	0x09
	.zero		1


	//   ....[46]....
        /*0b44*/ 	.word	0x00013200
        /*0b48*/ 	.word	0x000000ff
        /*0b4c*/ 	.word	0x00000000
        /*0b50*/ 	.short	0x0101
        /*0b52*/ 	.byte	0x04
	.zero		1


	//   ....[47]....
        /*0b54*/ 	.word	0x00015550
        /*0b58*/ 	.word	0x00000000
        /*0b5c*/ 	.word	0x00000000
        /*0b60*/ 	.short	0x0101
        /*0b62*/ 	.byte	0x3f
	.zero		1


	//   ....[48]....
        /*0b64*/ 	.word	0x00015bf0
        /*0b68*/ 	.word	0x00000006
        /*0b6c*/ 	.word	0x00000000
        /*0b70*/ 	.short	0x0101
        /*0b72*/ 	.byte	0x3f
	.zero		1


	//   ....[49]....
        /*0b74*/ 	.word	0x00019bc0
        /*0b78*/ 	.word	0x00000002
        /*0b7c*/ 	.word	0x00029880
        /*0b80*/ 	.short	0x010a
        /*0b82*/ 	.byte	0x3f
	.zero		1


	//   ....[50]....
        /*0b84*/ 	.word	0x00019d50
        /*0b88*/ 	.word	0x00000002
        /*0b8c*/ 	.word	0x00029840
        /*0b90*/ 	.short	0x010a
        /*0b92*/ 	.byte	0x3f
	.zero		1


	//   ....[51]....
        /*0b94*/ 	.word	0x0001a930
        /*0b98*/ 	.word	0x00000012
        /*0b9c*/ 	.word	0x00029800
        /*0ba0*/ 	.short	0x0107
        /*0ba2*/ 	.byte	0x3f
	.zero		1


	//   ....[52]....
        /*0ba4*/ 	.word	0x0001aa30
        /*0ba8*/ 	.word	0x00000012
        /*0bac*/ 	.word	0x00029800
        /*0bb0*/ 	.short	0x0101
        /*0bb2*/ 	.byte	0x3f
	.zero		1


	//   ....[53]....
        /*0bb4*/ 	.word	0x0001aa50
        /*0bb8*/ 	.word	0x00000012
        /*0bbc*/ 	.word	0x00029820
        /*0bc0*/ 	.short	0x010a
        /*0bc2*/ 	.byte	0x3f
	.zero		1


	//   ....[54]....
        /*0bc4*/ 	.word	0x0001ad70
        /*0bc8*/ 	.word	0x00000005
        /*0bcc*/ 	.word	0x00029880
        /*0bd0*/ 	.short	0x010a
        /*0bd2*/ 	.byte	0x3f
	.zero		1


	//   ....[55]....
        /*0bd4*/ 	.word	0x0001afa0
        /*0bd8*/ 	.word	0x00000005
        /*0bdc*/ 	.word	0x00029840
        /*0be0*/ 	.short	0x010a
        /*0be2*/ 	.byte	0x3f
	.zero		1


	//   ....[56]....
        /*0be4*/ 	.word	0x0001b460
        /*0be8*/ 	.word	0x00000014
        /*0bec*/ 	.word	0x00029870
        /*0bf0*/ 	.short	0x010a
        /*0bf2*/ 	.byte	0x3f
	.zero		1


	//   ....[57]....
        /*0bf4*/ 	.word	0x0001b4d0
        /*0bf8*/ 	.word	0x00000014
        /*0bfc*/ 	.word	0x00029860
        /*0c00*/ 	.short	0x010a
        /*0c02*/ 	.byte	0x3f
	.zero		1


	//   ....[58]....
        /*0c04*/ 	.word	0x0001ba00
        /*0c08*/ 	.word	0x00000014
        /*0c0c*/ 	.word	0x00029850
        /*0c10*/ 	.short	0x0101
        /*0c12*/ 	.byte	0x3f
	.zero		1


	//   ....[59]....
        /*0c14*/ 	.word	0x0001ba80
        /*0c18*/ 	.word	0x00000014
        /*0c1c*/ 	.word	0x00000000
        /*0c20*/ 	.short	0x0101
        /*0c22*/ 	.byte	0x3f
	.zero		1


	//   ....[60]....
        /*0c24*/ 	.word	0x0001bcb0
        /*0c28*/ 	.word	0x00000011
        /*0c2c*/ 	.word	0x00029870
        /*0c30*/ 	.short	0x010a
        /*0c32*/ 	.byte	0x3f
	.zero		1


	//   ....[61]....
        /*0c34*/ 	.word	0x0001bd20
        /*0c38*/ 	.word	0x00000011
        /*0c3c*/ 	.word	0x00029860
        /*0c40*/ 	.short	0x010a
        /*0c42*/ 	.byte	0x3f
	.zero		1


	//   ....[62]....
        /*0c44*/ 	.word	0x0001c260
        /*0c48*/ 	.word	0x00000011
        /*0c4c*/ 	.word	0x00029850
        /*0c50*/ 	.short	0x0101
        /*0c52*/ 	.byte	0x3f
	.zero		1


	//   ....[63]....
        /*0c54*/ 	.word	0x0001c2b0
        /*0c58*/ 	.word	0x00000011
        /*0c5c*/ 	.word	0x00000000
        /*0c60*/ 	.short	0x0101
        /*0c62*/ 	.byte	0x3f
	.zero		1


	//   ....[64]....
        /*0c64*/ 	.word	0x0001d470
        /*0c68*/ 	.word	0x00000000
        /*0c6c*/ 	.word	0x00029820
        /*0c70*/ 	.short	0x010a
        /*0c72*/ 	.byte	0x3f
	.zero		1


	//   ....[65]....
        /*0c74*/ 	.word	0x0001d660
        /*0c78*/ 	.word	0x00000006
        /*0c7c*/ 	.word	0x00000000
        /*0c80*/ 	.short	0x010a
        /*0c82*/ 	.byte	0x3f
	.zero		1


	//   ....[66]....
        /*0c84*/ 	.word	0x0001d690
        /*0c88*/ 	.word	0x00000007
        /*0c8c*/ 	.word	0x00000000
        /*0c90*/ 	.short	0x010a
        /*0c92*/ 	.byte	0x3f
	.zero		1


	//   ....[67]....
        /*0c94*/ 	.word	0x0001d6e0
        /*0c98*/ 	.word	0x00000004
        /*0c9c*/ 	.word	0x00029860
        /*0ca0*/ 	.short	0x010a
        /*0ca2*/ 	.byte	0x3f
	.zero		1


	//   ....[68]....
        /*0ca4*/ 	.word	0x0001d730
        /*0ca8*/ 	.word	0x00000003
        /*0cac*/ 	.word	0x00029860
        /*0cb0*/ 	.short	0x010a
        /*0cb2*/ 	.byte	0x3f
	.zero		1


	//   ....[69]....
        /*0cb4*/ 	.word	0x0001d770
        /*0cb8*/ 	.word	0x00000004
        /*0cbc*/ 	.word	0x00029880
        /*0cc0*/ 	.short	0x010a
        /*0cc2*/ 	.byte	0x3f
	.zero		1


	//   ....[70]....
        /*0cc4*/ 	.word	0x0001d790
        /*0cc8*/ 	.word	0x00000003
        /*0ccc*/ 	.word	0x00029880
        /*0cd0*/ 	.short	0x010a
        /*0cd2*/ 	.byte	0x3f
	.zero		1


	//   ....[71]....
        /*0cd4*/ 	.word	0x0001d800
        /*0cd8*/ 	.word	0x00000003
        /*0cdc*/ 	.word	0x00029800
        /*0ce0*/ 	.short	0x010a
        /*0ce2*/ 	.byte	0x3f
	.zero		1


	//   ....[72]....
        /*0ce4*/ 	.word	0x0001d850
        /*0ce8*/ 	.word	0x00000005
        /*0cec*/ 	.word	0x00029830
        /*0cf0*/ 	.short	0x010a
        /*0cf2*/ 	.byte	0x3f
	.zero		1


	//   ....[73]....
        /*0cf4*/ 	.word	0x0001d8b0
        /*0cf8*/ 	.word	0x00000008
        /*0cfc*/ 	.word	0x00029830
        /*0d00*/ 	.short	0x010a
        /*0d02*/ 	.byte	0x3f
	.zero		1


	//   ....[74]....
        /*0d04*/ 	.word	0x0001d910
        /*0d08*/ 	.word	0x00000008
        /*0d0c*/ 	.word	0x00029850
        /*0d10*/ 	.short	0x010a
        /*0d12*/ 	.byte	0x3f
	.zero		1


	//   ....[75]....
        /*0d14*/ 	.word	0x0001d970
        /*0d18*/ 	.word	0x00000003
        /*0d1c*/ 	.word	0x00029830
        /*0d20*/ 	.short	0x010a
        /*0d22*/ 	.byte	0x3f
	.zero		1


	//   ....[76]....
        /*0d24*/ 	.word	0x0001d9d0
        /*0d28*/ 	.word	0x00000003
        /*0d2c*/ 	.word	0x00029850
        /*0d30*/ 	.short	0x010a
        /*0d32*/ 	.byte	0x3f
	.zero		1


	//   ....[77]....
        /*0d34*/ 	.word	0x0001da30
        /*0d38*/ 	.word	0x00000003
        /*0d3c*/ 	.word	0x00029830
        /*0d40*/ 	.short	0x010a
        /*0d42*/ 	.byte	0x3f
	.zero		1


	//   ....[78]....
        /*0d44*/ 	.word	0x0001da90
        /*0d48*/ 	.word	0x00000003
        /*0d4c*/ 	.word	0x00029850
        /*0d50*/ 	.short	0x010a
        /*0d52*/ 	.byte	0x3f
	.zero		1


	//   ....[79]....
        /*0d54*/ 	.word	0x0001daf0
        /*0d58*/ 	.word	0x00000007
        /*0d5c*/ 	.word	0x00029850
        /*0d60*/ 	.short	0x010a
        /*0d62*/ 	.byte	0x3f
	.zero		1


	//   ....[80]....
        /*0d64*/ 	.word	0x0001dc40
        /*0d68*/ 	.word	0x00000002
        /*0d6c*/ 	.word	0x00029880
        /*0d70*/ 	.short	0x010a
        /*0d72*/ 	.byte	0x3f
	.zero		1


	//   ....[81]....
        /*0d74*/ 	.word	0x0001dc90
        /*0d78*/ 	.word	0x00000002
        /*0d7c*/ 	.word	0x00029840
        /*0d80*/ 	.short	0x010a
        /*0d82*/ 	.byte	0x3f
	.zero		1


	//   ....[82]....
        /*0d84*/ 	.word	0x0001e270
        /*0d88*/ 	.word	0x00000012
        /*0d8c*/ 	.word	0x00029820
        /*0d90*/ 	.short	0x010a
        /*0d92*/ 	.byte	0x3f
	.zero		1


	//   ....[83]....
        /*0d94*/ 	.word	0x0001e2c0
        /*0d98*/ 	.word	0x00000005
        /*0d9c*/ 	.word	0x00029880
        /*0da0*/ 	.short	0x010a
        /*0da2*/ 	.byte	0x3f
	.zero		1


	//   ....[84]....
        /*0da4*/ 	.word	0x0001e310
        /*0da8*/ 	.word	0x00000005
        /*0dac*/ 	.word	0x00029840
        /*0db0*/ 	.short	0x010a
        /*0db2*/ 	.byte	0x3f
	.zero		1


	//   ....[85]....
        /*0db4*/ 	.word	0x0001e360
        /*0db8*/ 	.word	0x00000014
        /*0dbc*/ 	.word	0x00029870
        /*0dc0*/ 	.short	0x010a
        /*0dc2*/ 	.byte	0x3f
	.zero		1


	//   ....[86]....
        /*0dc4*/ 	.word	0x0001e3b0
        /*0dc8*/ 	.word	0x00000014
        /*0dcc*/ 	.word	0x00029860
        /*0dd0*/ 	.short	0x010a
        /*0dd2*/ 	.byte	0x3f
	.zero		1


	//   ....[87]....
        /*0dd4*/ 	.word	0x0001e400
        /*0dd8*/ 	.word	0x00000011
        /*0ddc*/ 	.word	0x00029870
        /*0de0*/ 	.short	0x010a
        /*0de2*/ 	.byte	0x3f
	.zero		1


	//   ....[88]....
        /*0de4*/ 	.word	0x0001e450
        /*0de8*/ 	.word	0x00000011
        /*0dec*/ 	.word	0x00029860
        /*0df0*/ 	.short	0x010a
        /*0df2*/ 	.byte	0x3f
	.zero		1


	//   ....[89]....
        /*0df4*/ 	.word	0x0001e4a0
        /*0df8*/ 	.word	0x00000000
        /*0dfc*/ 	.word	0x00029820
        /*0e00*/ 	.short	0x010a
        /*0e02*/ 	.byte	0x3f
	.zero		1


	//   ....[90]....
        /*0e04*/ 	.word	0x0001e640
        /*0e08*/ 	.word	0x00000006
        /*0e0c*/ 	.word	0x00000000
        /*0e10*/ 	.short	0x010a
        /*0e12*/ 	.byte	0x3f
	.zero		1


	//   ....[91]....
        /*0e14*/ 	.word	0x0001e690
        /*0e18*/ 	.word	0x00000007
        /*0e1c*/ 	.word	0x00000000
        /*0e20*/ 	.short	0x010a
        /*0e22*/ 	.byte	0x3f
	.zero		1


	//   ....[92]....
        /*0e24*/ 	.word	0x0001e6e0
        /*0e28*/ 	.word	0x00000004
        /*0e2c*/ 	.word	0x00029860
        /*0e30*/ 	.short	0x010a
        /*0e32*/ 	.byte	0x3f
	.zero		1


	//   ....[93]....
        /*0e34*/ 	.word	0x0001e730
        /*0e38*/ 	.word	0x00000003
        /*0e3c*/ 	.word	0x00029860
        /*0e40*/ 	.short	0x010a
        /*0e42*/ 	.byte	0x3f
	.zero		1


	//   ....[94]....
        /*0e44*/ 	.word	0x0001e780
        /*0e48*/ 	.word	0x00000004
        /*0e4c*/ 	.word	0x00029880
        /*0e50*/ 	.short	0x010a
        /*0e52*/ 	.byte	0x3f
	.zero		1


	//----- nvinfo : EIATTR_NUM_MBARRIERS
	.align		4
.L_210:
        /*0e54*/ 	.byte	0x03, 0x38
        /*0e56*/ 	.short	0x0016


	//----- nvinfo : EIATTR_EXIT_INSTR_OFFSETS
	.align		4
        /*0e58*/ 	.byte	0x04, 0x1c
        /*0e5a*/ 	.short	(.L_212 - .L_211)


	//   ....[0]....
.L_211:
        /*0e5c*/ 	.word	0x00000a80


	//   ....[1]....
        /*0e60*/ 	.word	0x000171a0


	//   ....[2]....
        /*0e64*/ 	.word	0x0001d7e0


	//----- nvinfo : EIATTR_MAX_THREADS
	.align		4
.L_212:
        /*0e68*/ 	.byte	0x04, 0x05
        /*0e6a*/ 	.short	(.L_214 - .L_213)
.L_213:
        /*0e6c*/ 	.word	0x00000180
        /*0e70*/ 	.word	0x00000001
        /*0e74*/ 	.word	0x00000001


	//----- nvinfo : EIATTR_CRS_STACK_SIZE
	.align		4
.L_214:
        /*0e78*/ 	.byte	0x04, 0x1e
        /*0e7a*/ 	.short	(.L_216 - .L_215)
.L_215:
        /*0e7c*/ 	.word	0x00000000


	//----- nvinfo : EIATTR_CBANK_PARAM_SIZE
	.align		4
.L_216:
        /*0e80*/ 	.byte	0x03, 0x19
        /*0e82*/ 	.short	0x0af0


	//----- nvinfo : EIATTR_PARAM_CBANK
	.align		4
        /*0e84*/ 	.byte	0x04, 0x0a
        /*0e86*/ 	.short	(.L_218 - .L_217)
	.align		4
.L_217:
        /*0e88*/ 	.word	index@(.nv.constant0._ZN7cutlass13device_kernelIN5flash11enable_sm90INS1_16FlashAttnFwdSm90INS1_25CollectiveMainloopFwdSm90ILi2EN4cute5tupleIJNS5_1CILi1EEES8_S8_EEENS6_IJNS7_ILi128EEENS7_ILi160EEENS7_ILi192EEEEEELi128ENS_12float_e4m3_tEfNS_4arch4Sm90ELb0ELb1ELb0ELb1ELb0ELb0ELb0ELb1ELb1ELb1ELb1ELb0EEENS1_21CollectiveEpilogueFwdINS6_IJSA_SA_SB_EEES9_NS_10bfloat16_tESG_Li256ELb1ELb1ELb1ELb1EEENS1_36VarlenDynamicPersistentTileSchedulerILi128ELi160ELi256ELi128ELb1ELb1ELb1ELb1ELb0ELb1EEEEEEEEEvNT_6ParamsE)
        /*0e8c*/ 	.short	0x0210
        /*0e8e*/ 	.short	0x0af0


	//----- nvinfo : EIATTR_SW_WAR
	.align		4
.L_218:
        /*0e90*/ 	.byte	0x04, 0x36
        /*0e92*/ 	.short	(.L_220 - .L_219)
.L_219:
        /*0e94*/ 	.word	0x00000008
.L_220:


//--------------------- .nv.info._ZN7cutlass13device_kernelIN5flash11enable_sm90INS1_16FlashAttnFwdSm90INS1_25CollectiveMainloopFwdSm90ILi2EN4cute5tupleIJNS5_1CILi1EEES8_S8_EEENS6_IJNS7_ILi128EEENS7_ILi160EEENS7_ILi192EEEEEELi128ENS_12float_e4m3_tEfNS_4arch4Sm90ELb0ELb1ELb0ELb1ELb0ELb1ELb0ELb1ELb1ELb1ELb1ELb0EEENS1_21CollectiveEpilogueFwdINS6_IJSA_SA_SB_EEES9_NS_10bfloat16_tESG_Li256ELb1ELb1ELb1ELb1EEENS1_36VarlenDynamicPersistentTileSchedulerILi128ELi160ELi256ELi128ELb1ELb1ELb1ELb1ELb0ELb1EEEEEEEEEvNT_6ParamsE --------------------------
	.section	.nv.info._ZN7cutlass13device_kernelIN5flash11enable_sm90INS1_16FlashAttnFwdSm90INS1_25CollectiveMainloopFwdSm90ILi2EN4cute5tupleIJNS5_1CILi1EEES8_S8_EEENS6_IJNS7_ILi128EEENS7_ILi160EEENS7_ILi192EEEEEELi128ENS_12float_e4m3_tEfNS_4arch4Sm90ELb0ELb1ELb0ELb1ELb0ELb1ELb0ELb1ELb1ELb1ELb1ELb0EEENS1_21CollectiveEpilogueFwdINS6_IJSA_SA_SB_EEES9_NS_10bfloat16_tESG_Li256ELb1ELb1ELb1ELb1EEENS1_36VarlenDynamicPersistentTileSchedulerILi128ELi160ELi256ELi128ELb1ELb1ELb1ELb1ELb0ELb1EEEEEEEEEvNT_6ParamsE,"",@"SHT_CUDA_INFO"
	.sectionflags	@""
	.align	4


	//----- nvinfo : EIATTR_CUDA_API_VERSION
	.align		4
        /*0000*/ 	.byte	0x04, 0x37
        /*0002*/ 	.short	(.L_222 - .L_221)
.L_221:
        /*0004*/ 	.word	0x00000082


	//----- nvinfo : EIATTR_KPARAM_INFO
	.align		4
.L_222:
        /*0008*/ 	.byte	0x04, 0x17
        /*000a*/ 	.short	(.L_224 - .L_223)
.L_223:
        /*000c*/ 	.word	0x00000000
        /*0010*/ 	.short	0x0000
        /*0012*/ 	.short	0x0070
        /*0014*/ 	.byte	0x00, 0xf0, 0x01, 0x2a


	//----- nvinfo : EIATTR_SPARSE_MMA_MASK
	.align		4
.L_224:
        /*0018*/ 	.byte	0x03, 0x50
        /*001a*/ 	.short	0x0000


	//----- nvinfo : EIATTR_MAXREG_COUNT
	.align		4
        /*001c*/ 	.byte	0x03, 0x1b
        /*001e*/ 	.short	0x00a8


	//----- nvinfo : EIATTR_NUM_BARRIERS
	.align		4
        /*0020*/ 	.byte	0x02, 0x4c
        /*0022*/ 	.byte	0x10
	.zero		1


	//----- nvinfo : EIATTR_EXTERNS
	.align		4
        /*0024*/ 	.byte	0x04, 0x0f
        /*0026*/ 	.short	(.L_226 - .L_225)


	//   ....[0]....
	.align		4
.L_225:
        /*0028*/ 	.word	index@(__assertfail)


	//----- nvinfo : EIATTR_ANNOTATIONS
	.align		4
.L_226:
        /*002c*/ 	.byte	0x04, 0x55
        /*002e*/ 	.short	(.L_228 - .L_227)


	//   ....[0]....
.L_227:
        /* <DEDUP_REMOVED lines=74> */


	//----- nvinfo : EIATTR_MERCURY_ISA_VERSION
	.align		4
.L_228:
        /*04c0*/ 	.byte	0x03, 0x5f
        /*04c2*/ 	.short	0x0101


	//----- nvinfo : EIATTR_UNUSED_LOAD_BYTE_OFFSET
	.align		4
        /*04c4*/ 	.byte	0x04, 0x44
        /*04c6*/ 	.short	(.L_230 - .L_229)


	//   ....[0]....
.L_229:
        /*04c8*/ 	.word	0x00000af0
        /*04cc*/ 	.word	0x0000fff0


	//   ....[1]....
        /*04d0*/ 	.word	0x0002a650
        /*04d4*/ 	.word	0x0000fff0


	//----- nvinfo : EIATTR_INT_WARP_WIDE_INSTR_OFFSETS
	.align		4
.L_230:
        /*04d8*/ 	.byte	0x04, 0x31
        /*04da*/ 	.short	(.L_232 - .L_231)


	//   ....[0]....
.L_231:
        /*04dc*/ 	.word	0x00000190


	//   ....[1]....
        /*04e0*/ 	.word	0x000001d0


	//   ....[2]....
        /*04e4*/ 	.word	0x00000240


	//   ....[3]....
        /*04e8*/ 	.word	0x00031d70


	//   ....[4]....
        /*04ec*/ 	.word	0x00031dd0


	//   ....[5]....
        /*04f0*/ 	.word	0x00034710


	//   ....[6]....
        /*04f4*/ 	.word	0x00034770


	//----- nvinfo : EIATTR_COOP_GROUP_MASK_REGIDS
	.align		4
.L_232:
        /*04f8*/ 	.byte	0x04, 0x29
        /*04fa*/ 	.short	(.L_234 - .L_233)


	//   ....[0]....
.L_233:
        /*04fc*/ 	.word	0xffffffff


	//   ....[1]....
        /*0500*/ 	.word	0xffffffff


	//   ....[2]....
        /*0504*/ 	.word	0xffffffff


	//   ....[3]....
        /*0508*/ 	.word	0xffffffff


	//   ....[4]....
        /*050c*/ 	.word	0xffffffff


	//   ....[5]....
        /*0510*/ 	.word	0xffffffff


	//   ....[6]....
        /*0514*/ 	.word	0xffffffff


	//   ....[7]....
        /*0518*/ 	.word	0xffffffff


	//   ....[8]....
        /*051c*/ 	.word	0xffffffff


	//   ....[9]....
        /*0520*/ 	.word	0xffffffff


	//   ....[10]....
        /*0524*/ 	.word	0xffffffff


	//   ....[11]....
        /*0528*/ 	.word	0xffffffff


	//   ....[12]....
        /*052c*/ 	.word	0xffffffff


	//   ....[13]....
        /*0530*/ 	.word	0xffffffff


	//   ....[14]....
        /*0534*/ 	.word	0xffffffff


	//   ....[15]....
        /*0538*/ 	.word	0xffffffff


	//   ....[16]....
        /*053c*/ 	.word	0xffffffff


	//   ....[17]....
        /*0540*/ 	.word	0xffffffff


	//   ....[18]....
        /*0544*/ 	.word	0xffffffff


	//   ....[19]....
        /*0548*/ 	.word	0xffffffff


	//   ....[20]....
        /*054c*/ 	.word	0xffffffff


	//   ....[21]....
        /*0550*/ 	.word	0xffffffff


	//   ....[22]....
        /*0554*/ 	.word	0xffffffff


	//   ....[23]....
        /*0558*/ 	.word	0xffffffff


	//   ....[24]....
        /*055c*/ 	.word	0xffffffff


	//   ....[25]....
        /*0560*/ 	.word	0xffffffff


	//   ....[26]....
        /*0564*/ 	.word	0xffffffff


	//   ....[27]....
        /*0568*/ 	.word	0xffffffff


	//   ....[28]....
        /*056c*/ 	.word	0xffffffff


	//   ....[29]....
        /*0570*/ 	.word	0xffffffff


	//   ....[30]....
        /*0574*/ 	.word	0xffffffff


	//   ....[31]....
        /*0578*/ 	.word	0xffffffff


	//   ....[32]....
        /*057c*/ 	.word	0xffffffff


	//   ....[33]....
        /*0580*/ 	.word	0xffffffff


	//   ....[34]....
        /*0584*/ 	.word	0xffffffff


	//   ....[35]....
        /*0588*/ 	.word	0xffffffff


	//   ....[36]....
        /*058c*/ 	.word	0xffffffff


	//   ....[37]....
        /*0590*/ 	.word	0xffffffff


	//   ....[38]....
        /*0594*/ 	.word	0xffffffff


	//   ....[39]....
        /*0598*/ 	.word	0xffffffff


	//   ....[40]....
        /*059c*/ 	.word	0xffffffff


	//   ....[41]....
        /*05a0*/ 	.word	0xffffffff


	//   ....[42]....
        /*05a4*/ 	.word	0xffffffff


	//   ....[43]....
        /*05a8*/ 	.word	0xffffffff


	//   ....[44]....
        /*05ac*/ 	.word	0xffffffff


	//   ....[45]....
        /*05b0*/ 	.word	0xffffffff


	//   ....[46]....
        /*05b4*/ 	.word	0xffffffff


	//   ....[47]....
        /*05b8*/ 	.word	0xffffffff


	//   ....[48]....
        /*05bc*/ 	.word	0xffffffff


	//   ....[49]....
        /*05c0*/ 	.word	0xffffffff


	//   ....[50]....
        /*05c4*/ 	.word	0xffffffff


	//   ....[51]....
        /*05c8*/ 	.word	0xffffffff


	//   ....[52]....
        /*05cc*/ 	.word	0xffffffff


	//   ....[53]....
        /*05d0*/ 	.word	0xffffffff


	//   ....[54]....
        /*05d4*/ 	.word	0xffffffff


	//   ....[55]....
        /*05d8*/ 	.word	0xffffffff


	//   ....[56]....
        /*05dc*/ 	.word	0xffffffff


	//   ....[57]....
        /*05e0*/ 	.word	0xffffffff


	//   ....[58]....
        /*05e4*/ 	.word	0xffffffff


	//   ....[59]....
        /*05e8*/ 	.word	0xffffffff


	//   ....[60]....
        /*05ec*/ 	.word	0xffffffff


	//   ....[61]....
        /*05f0*/ 	.word	0xffffffff


	//   ....[62]....
        /*05f4*/ 	.word	0xffffffff


	//   ....[63]....
        /*05f8*/ 	.word	0xffffffff


	//   ....[64]....
        /*05fc*/ 	.word	0xffffffff


	//   ....[65]....
        /*0600*/ 	.word	0xffffffff


	//   ....[66]....
        /*0604*/ 	.word	0xffffffff


	//   ....[67]....
        /*0608*/ 	.word	0xffffffff


	//   ....[68]....
        /*060c*/ 	.word	0xffffffff


	//   ....[69]....
        /*0610*/ 	.word	0xffffffff


	//   ....[70]....
        /*0614*/ 	.word	0xffffffff


	//   ....[71]....
        /*0618*/ 	.word	0xffffffff


	//   ....[72]....
        /*061c*/ 	.word	0xffffffff


	//   ....[73]....
        /*0620*/ 	.word	0xffffffff


	//   ....[74]....
        /*0624*/ 	.word	0xffffffff


	//   ....[75]....
        /*0628*/ 	.word	0xffffffff


	//   ....[76]....
        /*062c*/ 	.word	0xffffffff


	//   ....[77]....
        /*0630*/ 	.word	0xffffffff


	//   ....[78]....
        /*0634*/ 	.word	0xffffffff


	//   ....[79]....
        /*0638*/ 	.word	0xffffffff


	//   ....[80]....
        /*063c*/ 	.word	0xffffffff


	//   ....[81]....
        /*0640*/ 	.word	0xffffffff


	//   ....[82]....
        /*0644*/ 	.word	0xffffffff


	//   ....[83]....
        /*0648*/ 	.word	0xffffffff


	//   ....[84]....
        /*064c*/ 	.word	0xffffffff


	//   ....[85]....
        /*0650*/ 	.word	0xffffffff


	//   ....[86]....
        /*0654*/ 	.word	0xffffffff


	//   ....[87]....
        /*0658*/ 	.word	0xffffffff


	//   ....[88]....
        /*065c*/ 	.word	0xffffffff


	//   ....[89]....
        /*0660*/ 	.word	0xffffffff


	//   ....[90]....
        /*0664*/ 	.word	0xffffffff


	//   ....[91]....
        /*0668*/ 	.word	0xffffffff


	//   ....[92]....
        /*066c*/ 	.word	0xffffffff


	//   ....[93]....
        /*0670*/ 	.word	0xffffffff


	//   ....[94]....
        /*0674*/ 	.word	0xffffffff


	//   ....[95]....
        /*0678*/ 	.word	0xffffffff


	//   ....[96]....
        /*067c*/ 	.word	0xffffffff


	//   ....[97]....
        /*0680*/ 	.word	0xffffffff


	//   ....[98]....
        /*0684*/ 	.word	0xffffffff


	//   ....[99]....
        /*0688*/ 	.word	0xffffffff


	//   ....[100]....
        /*068c*/ 	.word	0xffffffff


	//   ....[101]....
        /*0690*/ 	.word	0xffffffff


	//   ....[102]....
        /*0694*/ 	.word	0xffffffff


	//   ....[103]....
        /*0698*/ 	.word	0xffffffff


	//   ....[104]....
        /*069c*/ 	.word	0xffffffff


	//   ....[105]....
        /*06a0*/ 	.word	0xffffffff


	//   ....[106]....
        /*06a4*/ 	.word	0xffffffff


	//   ....[107]....
        /*06a8*/ 	.word	0xffffffff


	//   ....[108]....
        /*06ac*/ 	.word	0xffffffff


	//   ....[109]....
        /*06b0*/ 	.word	0xffffffff


	//   ....[110]....
        /*06b4*/ 	.word	0xffffffff


	//   ....[111]....
        /*06b8*/ 	.word	0xffffffff


	//   ....[112]....
        /*06bc*/ 	.word	0xffffffff


	//   ....[113]....
        /*06c0*/ 	.word	0xffffffff


	//   ....[114]....
        /*06c4*/ 	.word	0xffffffff


	//   ....[115]....
        /*06c8*/ 	.word	0xffffffff


	//   ....[116]....
        /*06cc*/ 	.word	0xffffffff


	//   ....[117]....
        /*06d0*/ 	.word	0xffffffff


	//   ....[118]....
        /*06d4*/ 	.word	0xffffffff


	//   ....[119]....
        /*06d8*/ 	.word	0xffffffff


	//   ....[120]....
        /*06dc*/ 	.word	0xffffffff


	//   ....[121]....
        /*06e0*/ 	.word	0xffffffff


	//   ....[122]....
        /*06e4*/ 	.word	0xffffffff


	//   ....[123]....
        /*06e8*/ 	.word	0xffffffff


	//   ....[124]....
        /*06ec*/ 	.word	0xffffffff


	//   ....[125]....
        /*06f0*/ 	.word	0xffffffff


	//   ....[126]....
        /*06f4*/ 	.word	0xffffffff


	//   ....[127]....
        /*06f8*/ 	.word	0xffffffff


	//   ....[128]....
        /*06fc*/ 	.word	0xffffffff


	//   ....[129]....
        /*0700*/ 	.word	0xffffffff


	//   ....[130]....
        /*0704*/ 	.word	0xffffffff


	//   ....[131]....
        /*0708*/ 	.word	0xffffffff


	//   ....[132]....
        /*070c*/ 	.word	0xffffffff


	//   ....[133]....
        /*0710*/ 	.word	0xffffffff


	//   ....[134]....
        /*0714*/ 	.word	0xffffffff


	//   ....[135]....
        /*0718*/ 	.word	0xffffffff


	//   ....[136]....
        /*071c*/ 	.word	0xffffffff


	//   ....[137]....
        /*0720*/ 	.word	0xffffffff


	//   ....[138]....
        /*0724*/ 	.word	0xffffffff


	//   ....[139]....
        /*0728*/ 	.word	0xffffffff


	//   ....[140]....
        /*072c*/ 	.word	0xffffffff


	//   ....[141]....
        /*0730*/ 	.word	0xffffffff


	//   ....[142]....
        /*0734*/ 	.word	0xffffffff


	//   ....[143]....
        /*0738*/ 	.word	0xffffffff


	//   ....[144]....
        /*073c*/ 	.word	0xffffffff


	//   ....[145]....
        /*0740*/ 	.word	0xffffffff


	//   ....[146]....
        /*0744*/ 	.word	0xffffffff


	//   ....[147]....
        /*0748*/ 	.word	0xffffffff


	//   ....[148]....
        /*074c*/ 	.word	0xffffffff


	//   ....[149]....
        /*0750*/ 	.word	0xffffffff


	//   ....[150]....
        /*0754*/ 	.word	0xffffffff


	//   ....[151]....
        /*0758*/ 	.word	0xffffffff


	//   ....[152]....
        /*075c*/ 	.word	0xffffffff


	//   ....[153]....
        /*0760*/ 	.word	0xffffffff


	//   ....[154]....
        /*0764*/ 	.word	0xffffffff


	//   ....[155]....
        /*0768*/ 	.word	0xffffffff


	//   ....[156]....
        /*076c*/ 	.word	0xffffffff


	//   ....[157]....
        /*0770*/ 	.word	0xffffffff


	//   ....[158]....
        /*0774*/ 	.word	0xffffffff


	//   ....[159]....
        /*0778*/ 	.word	0xffffffff


	//   ....[160]....
        /*077c*/ 	.word	0xffffffff


	//   ....[161]....
        /*0780*/ 	.word	0xffffffff


	//   ....[162]....
        /*0784*/ 	.word	0xffffffff


	//   ....[163]....
        /*0788*/ 	.word	0xffffffff


	//   ....[164]....
        /*078c*/ 	.word	0xffffffff


	//   ....[165]....
        /*0790*/ 	.word	0xffffffff


	//   ....[166]....
        /*0794*/ 	.word	0xffffffff


	//   ....[167]....
        /*0798*/ 	.word	0xffffffff


	//   ....[168]....
        /*079c*/ 	.word	0xffffffff


	//   ....[169]....
        /*07a0*/ 	.word	0xffffffff


	//   ....[170]....
        /*07a4*/ 	.word	0xffffffff


	//   ....[171]....
        /*07a8*/ 	.word	0xffffffff


	//   ....[172]....
        /*07ac*/ 	.word	0xffffffff


	//   ....[173]....
        /*07b0*/ 	.word	0xffffffff


	//   ....[174]....
        /*07b4*/ 	.word	0xffffffff


	//   ....[175]....
        /*07b8*/ 	.word	0xffffffff


	//   ....[176]....
        /*07bc*/ 	.word	0x0500000f


	//   ....[177]....
        /*07c0*/ 	.word	0x0500000f


	//   ....[178]....
        /*07c4*/ 	.word	0x0500000f


	//   ....[179]....
        /*07c8*/ 	.word	0x0500000f


	//   ....[180]....
        /*07cc*/ 	.word	0x0500000f


	//   ....[181]....
        /*07d0*/ 	.word	0x0500000f


	//   ....[182]....
        /*07d4*/ 	.word	0x0500000f


	//   ....[183]....
        /*07d8*/ 	.word	0x0500000f


	//   ....[184]....
        /*07dc*/ 	.word	0x0500000f


	//   ....[185]....
        /*07e0*/ 	.word	0x0500000f


	//   ....[186]....
        /*07e4*/ 	.word	0x0500000f


	//   ....[187]....
        /*07e8*/ 	.word	0x0500000f


	//   ....[188]....
        /*07ec*/ 	.word	0x0500000f


	//   ....[189]....
        /*07f0*/ 	.word	0x0500000f


	//   ....[190]....
        /*07f4*/ 	.word	0x0500000f


	//   ....[191]....
        /*07f8*/ 	.word	0x0500000f


	//   ....[192]....
        /*07fc*/ 	.word	0x0500000f


	//   ....[193]....
        /*0800*/ 	.word	0x0500000f


	//   ....[194]....
        /*0804*/ 	.word	0x0500000f


	//   ....[195]....
        /*0808*/ 	.word	0x0500000f


	//   ....[196]....
        /*080c*/ 	.word	0x0500000f


	//   ....[197]....
        /*0810*/ 	.word	0x0500000f


	//   ....[198]....
        /*0814*/ 	.word	0x0500000f


	//   ....[199]....
        /*0818*/ 	.word	0x0500000f


	//   ....[200]....
        /*081c*/ 	.word	0x0500000f


	//   ....[201]....
        /*0820*/ 	.word	0x0500000f


	//   ....[202]....
        /*0824*/ 	.word	0x0500000f


	//   ....[203]....
        /*0828*/ 	.word	0x0500000f


	//   ....[204]....
        /*082c*/ 	.word	0x0500000f


	//   ....[205]....
        /*0830*/ 	.word	0x0500000f


	//   ....[206]....
        /*0834*/ 	.word	0x0500000f


	//   ....[207]....
        /*0838*/ 	.word	0x0500000f


	//   ....[208]....
        /*083c*/ 	.word	0x0500000f


	//   ....[209]....
        /*0840*/ 	.word	0x0500000f


	//   ....[210]....
        /*0844*/ 	.word	0x0500000f


	//   ....[211]....
        /*0848*/ 	.word	0x0500000f


	//   ....[212]....
        /*084c*/ 	.word	0x0500000f


	//   ....[213]....
        /*0850*/ 	.word	0x0500000f


	//   ....[214]....
        /*0854*/ 	.word	0x0500000f


	//   ....[215]....
        /*0858*/ 	.word	0x0500000f


	//   ....[216]....
        /*085c*/ 	.word	0x0500000f


	//   ....[217]....
        /*0860*/ 	.word	0x0500000f


	//   ....[218]....
        /*0864*/ 	.word	0x0500000f


	//   ....[219]....
        /*0868*/ 	.word	0x0500000f


	//   ....[220]....
        /*086c*/ 	.word	0x0500000f


	//   ....[221]....
        /*0870*/ 	.word	0x0500000f


	//   ....[222]....
        /*0874*/ 	.word	0x0500000f


	//   ....[223]....
        /*0878*/ 	.word	0x0500000f


	//   ....[224]....
        /*087c*/ 	.word	0x0500000f


	//   ....[225]....
        /*0880*/ 	.word	0x0500000f


	//   ....[226]....
        /*0884*/ 	.word	0x0500000f


	//   ....[227]....
        /*0888*/ 	.word	0x0500000f


	//   ....[228]....
        /*088c*/ 	.word	0x0500000f


	//   ....[229]....
        /*0890*/ 	.word	0x0500000f


	//   ....[230]....
        /*0894*/ 	.word	0x0500000f


	//   ....[231]....
        /*0898*/ 	.word	0x0500000f


	//   ....[232]....
        /*089c*/ 	.word	0x0500000f


	//   ....[233]....
        /*08a0*/ 	.word	0x0500000f


	//   ....[234]....
        /*08a4*/ 	.word	0x0500000f


	//   ....[235]....
        /*08a8*/ 	.word	0x0500000f


	//   ....[236]....
        /*08ac*/ 	.word	0x0500000f


	//   ....[237]....
        /*08b0*/ 	.word	0x0500000f


	//   ....[238]....
        /*08b4*/ 	.word	0x0500000f


	//   ....[239]....
        /*08b8*/ 	.word	0x0500000f


	//   ....[240]....
        /*08bc*/ 	.word	0x0500000f


	//   ....[241]....
        /*08c0*/ 	.word	0x0500000f


	//   ....[242]....
        /*08c4*/ 	.word	0x0500000f


	//   ....[243]....
        /*08c8*/ 	.word	0x0500000f


	//   ....[244]....
        /*08cc*/ 	.word	0x0500000f


	//   ....[245]....
        /*08d0*/ 	.word	0x0500000f


	//   ....[246]....
        /*08d4*/ 	.word	0x0500000f


	//   ....[247]....
        /*08d8*/ 	.word	0x0500000f


	//   ....[248]....
        /*08dc*/ 	.word	0x0500000f


	//   ....[249]....
        /*08e0*/ 	.word	0x0500000f


	//   ....[250]....
        /*08e4*/ 	.word	0x0500000f


	//   ....[251]....
        /*08e8*/ 	.word	0x0500000f


	//   ....[252]....
        /*08ec*/ 	.word	0x0500000f


	//   ....[253]....
        /*08f0*/ 	.word	0x0500000f


	//   ....[254]....
        /*08f4*/ 	.word	0x0500000f


	//   ....[255]....
        /*08f8*/ 	.word	0x0500000f


	//   ....[0]....
        /*08fc*/ 	.word	0x0500000f


	//   ....[1]....
        /*0900*/ 	.word	0x0500000f


	//   ....[2]....
        /*0904*/ 	.word	0x0500000f


	//   ....[3]....
        /*0908*/ 	.word	0x0500000f


	//   ....[4]....
        /*090c*/ 	.word	0x0500000f


	//   ....[5]....
        /*0910*/ 	.word	0x0500000f


	//   ....[6]....
        /*0914*/ 	.word	0x0500000f


	//   ....[7]....
        /*0918*/ 	.word	0x0500000f


	//   ....[8]....
        /*091c*/ 	.word	0x0500000f


	//   ....[9]....
        /*0920*/ 	.word	0x0500000f


	//   ....[10]....
        /*0924*/ 	.word	0x0500000f


	//   ....[11]....
        /*0928*/ 	.word	0x0500000f


	//   ....[12]....
        /*092c*/ 	.word	0x0500000f


	//   ....[13]....
        /*0930*/ 	.word	0x0500000f


	//   ....[14]....
        /*0934*/ 	.word	0x0500000f


	//   ....[15]....
        /*0938*/ 	.word	0x0500000f


	//   ....[16]....
        /*093c*/ 	.word	0x0500000f


	//   ....[17]....
        /*0940*/ 	.word	0x0500000f


	//   ....[18]....
        /*0944*/ 	.word	0x0500000f


	//   ....[19]....
        /*0948*/ 	.word	0x0500000f


	//   ....[20]....
        /*094c*/ 	.word	0x0500000f


	//   ....[21]....
        /*0950*/ 	.word	0x0500000f


	//   ....[22]....
        /*0954*/ 	.word	0x0500000f


	//   ....[23]....
        /*0958*/ 	.word	0x0500000f


	//   ....[24]....
        /*095c*/ 	.word	0x0500000f


	//   ....[25]....
        /*0960*/ 	.word	0x0500000f


	//   ....[26]....
        /*0964*/ 	.word	0x0500000f


	//   ....[27]....
        /*0968*/ 	.word	0x0500000f


	//   ....[28]....
        /*096c*/ 	.word	0x0500000f


	//   ....[29]....
        /*0970*/ 	.word	0x0500000f


	//   ....[30]....
        /*0974*/ 	.word	0x0500000f


	//   ....[31]....
        /*0978*/ 	.word	0x0500000f


	//   ....[32]....
        /*097c*/ 	.word	0x0500000f


	//   ....[33]....
        /*0980*/ 	.word	0x0500000f


	//   ....[34]....
        /*0984*/ 	.word	0x0500000f


	//   ....[35]....
        /*0988*/ 	.word	0x0500000f


	//   ....[36]....
        /*098c*/ 	.word	0x0500000f


	//   ....[37]....
        /*0990*/ 	.word	0x0500000f


	//   ....[38]....
        /*0994*/ 	.word	0x0500000f


	//   ....[39]....
        /*0998*/ 	.word	0x0500000f


	//   ....[40]....
        /*099c*/ 	.word	0x0500000f


	//   ....[41]....
        /*09a0*/ 	.word	0x0500000f


	//----- nvinfo : EIATTR_COOP_GROUP_INSTR_OFFSETS
	.align		4
.L_234:
        /*09a4*/ 	.byte	0x04, 0x28
        /*09a6*/ 	.short	(.L_236 - .L_235)


	//   ....[0]....
.L_235:
        /*09a8*/ 	.word	0x00000070


	//   ....[1]....
        /*09ac*/ 	.word	0x000001a0


	//   ....[2]....
        /*09b0*/ 	.word	0x000001f0


	//   ....[3]....
        /*09b4*/ 	.word	0x00000420


	//   ....[4]....
        /*09b8*/ 	.word	0x00000580


	//   ....[5]....
        /*09bc*/ 	.word	0x000006a0


	//   ....[6]....
        /*09c0*/ 	.word	0x00000800


	//   ....[7]....
        /*09c4*/ 	.word	0x00010ca0


	//   ....[8]....
        /*09c8*/ 	.word	0x00011360


	//   ....[9]....
        /*09cc*/ 	.word	0x00011370


	//   ....[10]....
        /*09d0*/ 	.word	0x00011380


	//   ....[11]....
        /*09d4*/ 	.word	0x00011390


	//   ....[12]....
        /*09d8*/ 	.word	0x00014990


	//   ....[13]....
        /*09dc*/ 	.word	0x000149a0


	//   ....[14]....
        /*09e0*/ 	.word	0x000149b0


	//   ....[15]....
        /*09e4*/ 	.word	0x000149c0


	//   ....[16]....
        /*09e8*/ 	.word	0x00019000


	//   ....[17]....
        /*09ec*/ 	.word	0x00019330


	//   ....[18]....
        /*09f0*/ 	.word	0x0001a800


	//   ....[19]....
        /*09f4*/ 	.word	0x0001a910


	//   ....[20]....
        /*09f8*/ 	.word	0x0001b390


	//   ....[21]....
        /*09fc*/ 	.word	0x0001b420


	//   ....[22]....
        /*0a00*/ 	.word	0x0001de00


	//   ....[23]....
        /*0a04*/ 	.word	0x0001ee50


	//   ....[24]....
        /*0a08*/ 	.word	0x0001fc50


	//   ....[25]....
        /*0a0c*/ 	.word	0x0001fc70


	//   ....[26]....
        /*0a10*/ 	.word	0x000202f0


	//   ....[27]....
        /*0a14*/ 	.word	0x00020340


	//   ....[28]....
        /*0a18*/ 	.word	0x00023300


	//   ....[29]....
        /*0a1c*/ 	.word	0x00023330


	//   ....[30]....
        /*0a20*/ 	.word	0x00023390


	//   ....[31]....
        /*0a24*/ 	.word	0x000233a0


	//   ....[32]....
        /*0a28*/ 	.word	0x00026260


	//   ....[33]....
        /*0a2c*/ 	.word	0x00027260


	//   ....[34]....
        /*0a30*/ 	.word	0x00027a60


	//   ....[35]....
        /*0a34*/ 	.word	0x00027b70


	//   ....[36]....
        /*0a38*/ 	.word	0x000286c0


	//   ....[37]....
        /*0a3c*/ 	.word	0x00028720


	//   ....[38]....
        /*0a40*/ 	.word	0x00029e70


	//   ....[39]....
        /*0a44*/ 	.word	0x00029e80


	//   ....[40]....
        /*0a48*/ 	.word	0x00029f00


	//   ....[41]....
        /*0a4c*/ 	.word	0x00029f10


	//   ....[42]....
        /*0a50*/ 	.word	0x0002aab0


	//   ....[43]....
        /*0a54*/ 	.word	0x0002aae0


	//   ....[44]....
        /*0a58*/ 	.word	0x0002ab30


	//   ....[45]....
        /*0a5c*/ 	.word	0x0002ab60


	//   ....[46]....
        /*0a60*/ 	.word	0x0002abe0


	//   ....[47]....
        /*0a64*/ 	.word	0x0002ac10


	//   ....[48]....
        /*0a68*/ 	.word	0x0002ac40


	//   ....[49]....
        /*0a6c*/ 	.word	0x0002ac70


	//   ....[50]....
        /*0a70*/ 	.word	0x0002aca0


	//   ....[51]....
        /*0a74*/ 	.word	0x0002acd0


	//   ....[52]....
        /*0a78*/ 	.word	0x0002ad00


	//   ....[53]....
        /*0a7c*/ 	.word	0x0002ad30


	//   ....[54]....
        /*0a80*/ 	.word	0x0002ad60


	//   ....[55]....
        /*0a84*/ 	.word	0x0002ad90


	//   ....[56]....
        /*0a88*/ 	.word	0x0002adc0


	//   ....[57]....
        /*0a8c*/ 	.word	0x0002adf0


	//   ....[58]....
        /*0a90*/ 	.word	0x0002ae20


	//   ....[59]....
        /*0a94*/ 	.word	0x0002ae50


	//   ....[60]....
        /*0a98*/ 	.word	0x0002ae80


	//   ....[61]....
        /*0a9c*/ 	.word	0x0002aeb0


	//   ....[62]....
        /*0aa0*/ 	.word	0x0002aee0


	//   ....[63]....
        /*0aa4*/ 	.word	0x0002af10


	//   ....[64]....
        /*0aa8*/ 	.word	0x0002af40


	//   ....[65]....
        /*0aac*/ 	.word	0x0002af70


	//   ....[66]....
        /*0ab0*/ 	.word	0x0002afa0


	//   ....[67]....
        /*0ab4*/ 	.word	0x0002afd0


	//   ....[68]....
        /*0ab8*/ 	.word	0x0002b000


	//   ....[69]....
        /*0abc*/ 	.word	0x0002b030


	//   ....[70]....
        /*0ac0*/ 	.word	0x0002b060


	//   ....[71]....
        /*0ac4*/ 	.word	0x0002b090


	//   ....[72]....
        /*0ac8*/ 	.word	0x0002b0c0


	//   ....[73]....
        /*0acc*/ 	.word	0x0002b0f0


	//   ....[74]....
        /*0ad0*/ 	.word	0x0002b110


	//   ....[75]....
        /*0ad4*/ 	.word	0x0002b140


	//   ....[76]....
        /*0ad8*/ 	.word	0x0002b150


	//   ....[77]....
        /*0adc*/ 	.word	0x0002b170


	//   ....[78]....
        /*0ae0*/ 	.word	0x0002b180


	//   ....[79]....
        /*0ae4*/ 	.word	0x0002b190


	//   ....[80]....
        /*0ae8*/ 	.word	0x0002b1b0


	//   ....[81]....
        /*0aec*/ 	.word	0x0002b1c0


	//   ....[82]....
        /*0af0*/ 	.word	0x0002b1d0


	//   ....[83]....
        /*0af4*/ 	.word	0x0002b1e0


	//   ....[84]....
        /*0af8*/ 	.word	0x0002b1f0


	//   ....[85]....
        /*0afc*/ 	.word	0x0002b200


	//   ....[86]....
        /*0b00*/ 	.word	0x0002b230


	//   ....[87]....
        /*0b04*/ 	.word	0x0002b250


	//   ....[88]....
        /*0b08*/ 	.word	0x0002b280


	//   ....[89]....
        /*0b0c*/ 	.word	0x0002b2b0


	//   ....[90]....
        /*0b10*/ 	.word	0x0002b2e0


	//   ....[91]....
        /*0b14*/ 	.word	0x0002b310


	//   ....[92]....
        /*0b18*/ 	.word	0x0002b340


	//   ....[93]....
        /*0b1c*/ 	.word	0x0002b370


	//   ....[94]....
        /*0b20*/ 	.word	0x0002b3a0


	//   ....[95]....
        /*0b24*/ 	.word	0x0002b3d0


	//   ....[96]....
        /*0b28*/ 	.word	0x0002b400


	//   ....[97]....
        /*0b2c*/ 	.word	0x0002b420


	//   ....[98]....
        /*0b30*/ 	.word	0x0002b430


	//   ....[99]....
        /*0b34*/ 	.word	0x0002b440


	//   ....[100]....
        /*0b38*/ 	.word	0x0002b450


	//   ....[101]....
        /*0b3c*/ 	.word	0x0002b480


	//   ....[102]....
        /*0b40*/ 	.word	0x0002b4b0


	//   ....[103]....
        /*0b44*/ 	.word	0x0002b4e0


	//   ....[104]....
        /*0b48*/ 	.word	0x0002b510


	//   ....[105]....
        /*0b4c*/ 	.word	0x0002b550


	//   ....[106]....
        /*0b50*/ 	.word	0x0002bd90


	//   ....[107]....
        /*0b54*/ 	.word	0x0002bdb0


	//   ....[108]....
        /*0b58*/ 	.word	0x0002bdc0


	//   ....[109]....
        /*0b5c*/ 	.word	0x0002bdd0


	//   ....[110]....
        /*0b60*/ 	.word	0x0002c460


	//   ....[111]....
        /*0b64*/ 	.word	0x0002c470


	//   ....[112]....
        /*0b68*/ 	.word	0x0002c5a0


	//   ....[113]....
        /*0b6c*/ 	.word	0x0002c5b0


	//   ....[114]....
        /*0b70*/ 	.word	0x0002c6e0


	//   ....[115]....
        /*0b74*/ 	.word	0x0002c6f0


	//   ....[116]....
        /*0b78*/ 	.word	0x0002c820


	//   ....[117]....
        /*0b7c*/ 	.word	0x0002c830


	//   ....[118]....
        /*0b80*/ 	.word	0x0002cda0


	//   ....[119]....
        /*0b84*/ 	.word	0x0002cdb0


	//   ....[120]....
        /*0b88*/ 	.word	0x0002d2c0


	//   ....[121]....
        /*0b8c*/ 	.word	0x0002d2d0


	//   ....[122]....
        /*0b90*/ 	.word	0x0002df20


	//   ....[123]....
        /*0b94*/ 	.word	0x0002df30


	//   ....[124]....
        /*0b98*/ 	.word	0x0002e070


	//   ....[125]....
        /*0b9c*/ 	.word	0x0002e080


	//   ....[126]....
        /*0ba0*/ 	.word	0x0002e1b0


	//   ....[127]....
        /*0ba4*/ 	.word	0x0002e1c0


	//   ....[128]....
        /*0ba8*/ 	.word	0x0002e2f0


	//   ....[129]....
        /*0bac*/ 	.word	0x0002e300


	//   ....[130]....
        /*0bb0*/ 	.word	0x0002e490


	//   ....[131]....
        /*0bb4*/ 	.word	0x0002e6b0


	//   ....[132]....
        /*0bb8*/ 	.word	0x0002e6e0


	//   ....[133]....
        /*0bbc*/ 	.word	0x0002e710


	//   ....[134]....
        /*0bc0*/ 	.word	0x0002e740


	//   ....[135]....
        /*0bc4*/ 	.word	0x0002e770


	//   ....[136]....
        /*0bc8*/ 	.word	0x0002e7a0


	//   ....[137]....
        /*0bcc*/ 	.word	0x0002e940


	//   ....[138]....
        /*0bd0*/ 	.word	0x0002e970


	//   ....[139]....
        /*0bd4*/ 	.word	0x0002e9a0


	//   ....[140]....
        /*0bd8*/ 	.word	0x0002e9d0


	//   ....[141]....
        /*0bdc*/ 	.word	0x0002ea00


	//   ....[142]....
        /*0be0*/ 	.word	0x0002ea30


	//   ....[143]....
        /*0be4*/ 	.word	0x0002ead0


	//   ....[144]....
        /*0be8*/ 	.word	0x0002eb00


	//   ....[145]....
        /*0bec*/ 	.word	0x0002eb10


	//   ....[146]....
        /*0bf0*/ 	.word	0x0002eb40


	//   ....[147]....
        /*0bf4*/ 	.word	0x00030580


	//   ....[148]....
        /*0bf8*/ 	.word	0x000324e0


	//   ....[149]....
        /*0bfc*/ 	.word	0x000331d0


	//   ....[150]....
        /*0c00*/ 	.word	0x000331f0


	//   ....[151]....
        /*0c04*/ 	.word	0x00033250


	//   ....[152]....
        /*0c08*/ 	.word	0x000332d0


	//   ....[153]....
        /*0c0c*/ 	.word	0x00033360


	//   ....[154]....
        /*0c10*/ 	.word	0x00033370


	//   ....[155]....
        /*0c14*/ 	.word	0x000333c0


	//   ....[156]....
        /*0c18*/ 	.word	0x00033400


	//   ....[157]....
        /*0c1c*/ 	.word	0x00035140


	//   ....[158]....
        /*0c20*/ 	.word	0x00035170


	//   ....[159]....
        /*0c24*/ 	.word	0x000351d0


	//   ....[160]....
        /*0c28*/ 	.word	0x00035200


	//   ....[161]....
        /*0c2c*/ 	.word	0x00035230


	//   ....[162]....
        /*0c30*/ 	.word	0x00035260


	//   ....[163]....
        /*0c34*/ 	.word	0x00035290


	//   ....[164]....
        /*0c38*/ 	.word	0x000352c0


	//   ....[165]....
        /*0c3c*/ 	.word	0x00035490


	//   ....[166]....
        /*0c40*/ 	.word	0x000354c0


	//   ....[167]....
        /*0c44*/ 	.word	0x000354f0


	//   ....[168]....
        /*0c48*/ 	.word	0x00035520


	//   ....[169]....
        /*0c4c*/ 	.word	0x00035550


	//   ....[170]....
        /*0c50*/ 	.word	0x00035580


	//   ....[171]....
        /*0c54*/ 	.word	0x00035650


	//   ....[172]....
        /*0c58*/ 	.word	0x00035670


	//   ....[173]....
        /*0c5c*/ 	.word	0x00035680


	//   ....[174]....
        /*0c60*/ 	.word	0x00035700


	//   ....[175]....
        /*0c64*/ 	.word	0x00036250


	//   ....[176]....
        /*0c68*/ 	.word	0x00036760


	//   ....[177]....
        /*0c6c*/ 	.word	0x00036800


	//   ....[178]....
        /*0c70*/ 	.word	0x00036890


	//   ....[179]....
        /*0c74*/ 	.word	0x000368e0


	//   ....[180]....
        /*0c78*/ 	.word	0x00036930


	//   ....[181]....
        /*0c7c*/ 	.word	0x00036a00


	//   ....[182]....
        /*0c80*/ 	.word	0x00036a90


	//   ....[183]....
        /*0c84*/ 	.word	0x00036ae0


	//   ....[184]....
        /*0c88*/ 	.word	0x00036b30


	//   ....[185]....
        /*0c8c*/ 	.word	0x00036f20


	//   ....[186]....
        /*0c90*/ 	.word	0x00037040


	//   ....[187]....
        /*0c94*/ 	.word	0x00037170


	//   ....[188]....
        /*0c98*/ 	.word	0x00037290


	//   ....[189]....
        /*0c9c*/ 	.word	0x000373c0


	//   ....[190]....
        /*0ca0*/ 	.word	0x00037420


	//   ....[191]....
        /*0ca4*/ 	.word	0x00037480


	//   ....[192]....
        /*0ca8*/ 	.word	0x000374d0


	//   ....[193]....
        /*0cac*/ 	.word	0x00037550


	//   ....[194]....
        /*0cb0*/ 	.word	0x000375c0


	//   ....[195]....
        /*0cb4*/ 	.word	0x00037620


	//   ....[196]....
        /*0cb8*/ 	.word	0x00037670


	//   ....[197]....
        /*0cbc*/ 	.word	0x00037710


	//   ....[198]....
        /*0cc0*/ 	.word	0x00037770


	//   ....[199]....
        /*0cc4*/ 	.word	0x000377d0


	//   ....[200]....
        /*0cc8*/ 	.word	0x00037830


	//   ....[201]....
        /*0ccc*/ 	.word	0x000378b0


	//   ....[202]....
        /*0cd0*/ 	.word	0x00037900


	//   ....[203]....
        /*0cd4*/ 	.word	0x00037960


	//   ....[204]....
        /*0cd8*/ 	.word	0x000379c0


	//   ....[205]....
        /*0cdc*/ 	.word	0x00037a40


	//   ....[206]....
        /*0ce0*/ 	.word	0x00037a90


	//   ....[207]....
        /*0ce4*/ 	.word	0x00037af0


	//   ....[208]....
        /*0ce8*/ 	.word	0x00037b50


	//   ....[209]....
        /*0cec*/ 	.word	0x00037bd0


	//   ....[210]....
        /*0cf0*/ 	.word	0x00037c40


	//   ....[211]....
        /*0cf4*/ 	.word	0x00037ca0


	//   ....[212]....
        /*0cf8*/ 	.word	0x00037d00


	//   ....[213]....
        /*0cfc*/ 	.word	0x00037d80


	//   ....[214]....
        /*0d00*/ 	.word	0x00037dd0


	//   ....[215]....
        /*0d04*/ 	.word	0x00037e30


	//   ....[216]....
        /*0d08*/ 	.word	0x00037ea0


	//   ....[217]....
        /*0d0c*/ 	.word	0x00037f20


	//   ....[218]....
        /*0d10*/ 	.word	0x00037f90


	//   ....[219]....
        /*0d14*/ 	.word	0x00037ff0


	//   ....[220]....
        /*0d18*/ 	.word	0x00038050


	//   ....[221]....
        /*0d1c*/ 	.word	0x000380d0


	//   ....[222]....
        /*0d20*/ 	.word	0x00038120


	//   ....[223]....
        /*0d24*/ 	.word	0x00038180


	//   ....[224]....
        /*0d28*/ 	.word	0x000381d0


	//   ....[225]....
        /*0d2c*/ 	.word	0x00038250


	//   ....[226]....
        /*0d30*/ 	.word	0x000382a0


	//   ....[227]....
        /*0d34*/ 	.word	0x00038310


	//   ....[228]....
        /*0d38*/ 	.word	0x00038370


	//   ....[229]....
        /*0d3c*/ 	.word	0x000383f0


	//   ....[230]....
        /*0d40*/ 	.word	0x00038440


	//   ....[231]....
        /*0d44*/ 	.word	0x000384a0


	//   ....[232]....
        /*0d48*/ 	.word	0x00038500


	//   ....[233]....
        /*0d4c*/ 	.word	0x00038580


	//   ....[234]....
        /*0d50*/ 	.word	0x000385e0


	//   ....[235]....
        /*0d54*/ 	.word	0x00038650


	//   ....[236]....
        /*0d58*/ 	.word	0x000386b0


	//   ....[237]....
        /*0d5c*/ 	.word	0x00038730


	//   ....[238]....
        /*0d60*/ 	.word	0x000387d0


	//   ....[239]....
        /*0d64*/ 	.word	0x00038830


	//   ....[240]....
        /*0d68*/ 	.word	0x00038880


	//   ....[241]....
        /*0d6c*/ 	.word	0x00038900


	//   ....[242]....
        /*0d70*/ 	.word	0x00038970


	//   ....[243]....
        /*0d74*/ 	.word	0x000389d0


	//   ....[244]....
        /*0d78*/ 	.word	0x00038a20


	//   ....[245]....
        /*0d7c*/ 	.word	0x00038aa0


	//   ....[246]....
        /*0d80*/ 	.word	0x00038b10


	//   ....[247]....
        /*0d84*/ 	.word	0x00038b70


	//   ....[248]....
        /*0d88*/ 	.word	0x00038bc0


	//   ....[249]....
        /*0d8c*/ 	.word	0x00038c40


	//   ....[250]....
        /*0d90*/ 	.word	0x00038c90


	//   ....[251]....
        /*0d94*/ 	.word	0x00038d20


	//   ....[252]....
        /*0d98*/ 	.word	0x00038db0


	//   ....[253]....
        /*0d9c*/ 	.word	0x00038e40


	//   ....[254]....
        /*0da0*/ 	.word	0x00038ed0


	//   ....[255]....
        /*0da4*/ 	.word	0x00038f60


	//   ....[0]....
        /*0da8*/ 	.word	0x00038ff0


	//   ....[1]....
        /*0dac*/ 	.word	0x00039070


	//   ....[2]....
        /*0db0*/ 	.word	0x000390c0


	//   ....[3]....
        /*0db4*/ 	.word	0x00039150


	//   ....[4]....
        /*0db8*/ 	.word	0x000391e0


	//   ....[5]....
        /*0dbc*/ 	.word	0x00039260


	//   ....[6]....
        /*0dc0*/ 	.word	0x000392b0


	//   ....[7]....
        /*0dc4*/ 	.word	0x00039340


	//   ....[8]....
        /*0dc8*/ 	.word	0x000393d0


	//   ....[9]....
        /*0dcc*/ 	.word	0x00039460


	//   ....[10]....
        /*0dd0*/ 	.word	0x000394f0


	//   ....[11]....
        /*0dd4*/ 	.word	0x00039580


	//   ....[12]....
        /*0dd8*/ 	.word	0x00039610


	//   ....[13]....
        /*0ddc*/ 	.word	0x000396d0


	//   ....[14]....
        /*0de0*/ 	.word	0x000399b0


	//   ....[15]....
        /*0de4*/ 	.word	0x00039bc0


	//   ....[16]....
        /*0de8*/ 	.word	0x00039c10


	//   ....[17]....
        /*0dec*/ 	.word	0x00039c70


	//   ....[18]....
        /*0df0*/ 	.word	0x00039d80


	//   ....[19]....
        /*0df4*/ 	.word	0x00039de0


	//   ....[20]....
        /*0df8*/ 	.word	0x00039ef0


	//   ....[21]....
        /*0dfc*/ 	.word	0x00039f50


	//   ....[22]....
        /*0e00*/ 	.word	0x0003a030


	//   ....[23]....
        /*0e04*/ 	.word	0x0003a350


	//   ....[24]....
        /*0e08*/ 	.word	0x0003a3f0


	//   ....[25]....
        /*0e0c*/ 	.word	0x0003a590


	//   ....[26]....
        /*0e10*/ 	.word	0x0003a610


	//   ....[27]....
        /*0e14*/ 	.word	0x0003a690


	//   ....[28]....
        /*0e18*/ 	.word	0x0003a710


	//   ....[29]....
        /*0e1c*/ 	.word	0x0003a790


	//   ....[30]....
        /*0e20*/ 	.word	0x0003a820


	//   ....[31]....
        /*0e24*/ 	.word	0x0003a8c0


	//   ....[32]....
        /*0e28*/ 	.word	0x0003a970


	//   ....[33]....
        /*0e2c*/ 	.word	0x0003a9f0


	//   ....[34]....
        /*0e30*/ 	.word	0x0003aa70


	//   ....[35]....
        /*0e34*/ 	.word	0x0003aaf0


	//   ....[36]....
        /*0e38*/ 	.word	0x0003ab80


	//   ....[37]....
        /*0e3c*/ 	.word	0x0003ac00


	//   ....[38]....
        /*0e40*/ 	.word	0x0003acb0


	//   ....[39]....
        /*0e44*/ 	.word	0x0003ad00


	//   ....[40]....
        /*0e48*/ 	.word	0x0003adc0


	//   ....[41]....
        /*0e4c*/ 	.word	0x0003aef0


	//----- nvinfo : EIATTR_REG_RECONFIG
	.align		4
.L_236:
        /*0e50*/ 	.byte	0x01, 0x54
	.zero		2


	//----- nvinfo : EIATTR_SYSCALL_OFFSETS
	.align		4
        /*0e54*/ 	.byte	0x04, 0x46
        /*0e56*/ 	.short	(.L_238 - .L_237)


	//   ....[0]....
.L_237:
        /*0e58*/ 	.word	0x00002260


	//   ....[1]....
        /*0e5c*/ 	.word	0x000023b0


	//   ....[2]....
        /*0e60*/ 	.word	0x00010e30


	//   ....[3]....
        /*0e64*/ 	.word	0x00011140


	//   ....[4]....
        /*0e68*/ 	.word	0x00031f70


	//   ....[5]....
        /*0e6c*/ 	.word	0x000320e0


	//   ....[6]....
        /*0e70*/ 	.word	0x00032230


	//   ....[7]....
        /*0e74*/ 	.word	0x00032370


	//   ....[8]....
        /*0e78*/ 	.word	0x00032d60


	//----- nvinfo : EIATTR_MBARRIER_INSTR_OFFSETS
	.align		4
.L_238:
        /*0e7c*/ 	.byte	0x04, 0x39
        /*0e7e*/ 	.short	(.L_240 - .L_239)


	//   ....[0]....
.L_239:
        /*0e80*/ 	.word	0x000002d0
        /*0e84*/ 	.word	0x000000ff
        /*0e88*/ 	.word	0x00029800
        /*0e8c*/ 	.short	0x0100
        /*0e8e*/ 	.byte	0x08
	.zero		1


	//   ....[1]....
        /*0e90*/ 	.word	0x000002e0
        /*0e94*/ 	.word	0x000000ff
        /*0e98*/ 	.word	0x00029820
        /*0e9c*/ 	.short	0x0100
        /*0e9e*/ 	.byte	0x08
	.zero		1


	//   ....[2]....
        /*0ea0*/ 	.word	0x000003d0
        /*0ea4*/ 	.word	0x000000ff
        /*0ea8*/ 	.word	0x00029830
        /*0eac*/ 	.short	0x0100
        /*0eae*/ 	.byte	0x08
	.zero		1


	//   ....[3]....
        /*0eb0*/ 	.word	0x000003e0
        /*0eb4*/ 	.word	0x000000ff
        /*0eb8*/ 	.word	0x00029840
        /*0ebc*/ 	.short	0x0100
        /*0ebe*/ 	.byte	0x08
	.zero		1


	//   ....[4]....
        /*0ec0*/ 	.word	0x000003f0
        /*0ec4*/ 	.word	0x000000ff
        /*0ec8*/ 	.word	0x00029838
        /*0ecc*/ 	.short	0x0100
        /*0ece*/ 	.byte	0x08
	.zero		1


	//   ....[5]....
        /*0ed0*/ 	.word	0x00000400
        /*0ed4*/ 	.word	0x000000ff
        /*0ed8*/ 	.word	0x00029848
        /*0edc*/ 	.short	0x0100
        /*0ede*/ 	.byte	0x08
	.zero		1


	//   ....[6]....
        /*0ee0*/ 	.word	0x00000530
        /*0ee4*/ 	.word	0x000000ff
        /*0ee8*/ 	.word	0x00029850
        /*0eec*/ 	.short	0x0100
        /*0eee*/ 	.byte	0x08
	.zero		1


	//   ....[7]....
        /*0ef0*/ 	.word	0x00000540
        /*0ef4*/ 	.word	0x000000ff
        /*0ef8*/ 	.word	0x00029860
        /*0efc*/ 	.short	0x0100
        /*0efe*/ 	.byte	0x08
	.zero		1


	//   ....[8]....
        /*0f00*/ 	.word	0x00000550
        /*0f04*/ 	.word	0x000000ff
        /*0f08*/ 	.word	0x00029858
        /*0f0c*/ 	.short	0x0100
        /*0f0e*/ 	.byte	0x08
	.zero		1


	//   ....[9]....
        /*0f10*/ 	.word	0x00000560
        /*0f14*/ 	.word	0x000000ff
        /*0f18*/ 	.word	0x00029868
        /*0f1c*/ 	.short	0x0100
        /*0f1e*/ 	.byte	0x08
	.zero		1


	//   ....[10]....
        /*0f20*/ 	.word	0x00000650
        /*0f24*/ 	.word	0x000000ff
        /*0f28*/ 	.word	0x00029870
        /*0f2c*/ 	.short	0x0100
        /*0f2e*/ 	.byte	0x06
	.zero		1


	//   ....[11]....
        /*0f30*/ 	.word	0x00000660
        /*0f34*/ 	.word	0x000000ff
        /*0f38*/ 	.word	0x00029880
        /*0f3c*/ 	.short	0x0100
        /*0f3e*/ 	.byte	0x06
	.zero		1


	//   ....[12]....
        /*0f40*/ 	.word	0x00000670
        /*0f44*/ 	.word	0x000000ff
        /*0f48*/ 	.word	0x00029878
        /*0f4c*/ 	.short	0x0100
        /*0f4e*/ 	.byte	0x06
	.zero		1


	//   ....[13]....
        /*0f50*/ 	.word	0x00000680
        /*0f54*/ 	.word	0x000000ff
        /*0f58*/ 	.word	0x00029888
        /*0f5c*/ 	.short	0x0100
        /*0f5e*/ 	.byte	0x06
	.zero		1


	//   ....[14]....
        /*0f60*/ 	.word	0x000007b0
        /*0f64*/ 	.word	0x000000ff
        /*0f68*/ 	.word	0x00029890
        /*0f6c*/ 	.short	0x0100
        /*0f6e*/ 	.byte	0x08
	.zero		1


	//   ....[15]....
        /*0f70*/ 	.word	0x000007c0
        /*0f74*/ 	.word	0x000000ff
        /*0f78*/ 	.word	0x000298a0
        /*0f7c*/ 	.short	0x0100
        /*0f7e*/ 	.byte	0x08
	.zero		1


	//   ....[16]....
        /*0f80*/ 	.word	0x000007d0
        /*0f84*/ 	.word	0x000000ff
        /*0f88*/ 	.word	0x00029898
        /*0f8c*/ 	.short	0x0100
        /*0f8e*/ 	.byte	0x08
	.zero		1


	//   ....[17]....
        /*0f90*/ 	.word	0x000007e0
        /*0f94*/ 	.word	0x000000ff
        /*0f98*/ 	.word	0x000298a8
        /*0f9c*/ 	.short	0x0100
        /*0f9e*/ 	.byte	0x08
	.zero		1


	//   ....[18]....
        /*0fa0*/ 	.word	0x00000910
        /*0fa4*/ 	.word	0x000000ff
        /*0fa8*/ 	.word	0x000298b0
        /*0fac*/ 	.short	0x0100
        /*0fae*/ 	.byte	0x08
	.zero		1


	//   ....[19]....
        /*0fb0*/ 	.word	0x00000920
        /*0fb4*/ 	.word	0x000000ff
        /*0fb8*/ 	.word	0x000298c0
        /*0fbc*/ 	.short	0x0100
        /*0fbe*/ 	.byte	0x08
	.zero		1


	//   ....[20]....
        /*0fc0*/ 	.word	0x00000930
        /*0fc4*/ 	.word	0x000000ff
        /*0fc8*/ 	.word	0x000298b8
        /*0fcc*/ 	.short	0x0100
        /*0fce*/ 	.byte	0x08
	.zero		1


	//   ....[21]....
        /*0fd0*/ 	.word	0x00000940
        /*0fd4*/ 	.word	0x000000ff
        /*0fd8*/ 	.word	0x000298c8
        /*0fdc*/ 	.short	0x0100
        /*0fde*/ 	.byte	0x08
	.zero		1


	//   ....[22]....
        /*0fe0*/ 	.word	0x00003ad0
        /*0fe4*/ 	.word	0x00000061
        /*0fe8*/ 	.word	0x00029890
        /*0fec*/ 	.short	0x010a
        /*0fee*/ 	.byte	0x3f
	.zero		1


	//   ....[23]....
        /*0ff0*/ 	.word	0x00009810
        /*0ff4*/ 	.word	0x00000061
        /*0ff8*/ 	.word	0x00029890
        /*0ffc*/ 	.short	0x010a
        /*0ffe*/ 	.byte	0x3f
	.zero		1


	//   ....[24]....
        /*1000*/ 	.word	0x0000f710
        /*1004*/ 	.word	0x00000061
        /*1008*/ 	.word	0x00029890
        /*100c*/ 	.short	0x010a
        /*100e*/ 	.byte	0x3f
	.zero		1


	//   ....[25]....
        /*1010*/ 	.word	0x0000fae0
        /*1014*/ 	.word	0x00000028
        /*1018*/ 	.word	0x00000000
        /*101c*/ 	.short	0x0101
        /*101e*/ 	.byte	0x3f
	.zero		1


	//   ....[26]....
        /*1020*/ 	.word	0x0000fb20
        /*1024*/ 	.word	0x00000061
        /*1028*/ 	.word	0x000298b0
        /*102c*/ 	.short	0x010a
        /*102e*/ 	.byte	0x3f
	.zero		1


	//   ....[27]....
        /*1030*/ 	.word	0x0000ffe0
        /*1034*/ 	.word	0x00000061
        /*1038*/ 	.word	0x00000000
        /*103c*/ 	.short	0x0101
        /*103e*/ 	.byte	0x3f
	.zero		1


	//   ....[28]....
        /*1040*/ 	.word	0x00010ec0
        /*1044*/ 	.word	0x00000010
        /*1048*/ 	.word	0x00029800
        /*104c*/ 	.short	0x010a
        /*104e*/ 	.byte	0x3f
	.zero		1


	//   ....[29]....
        /*1050*/ 	.word	0x00010f10
        /*1054*/ 	.word	0x00000010
        /*1058*/ 	.word	0x00029800
        /*105c*/ 	.short	0x010a
        /*105e*/ 	.byte	0x3f
	.zero		1


	//   ....[30]....
        /*1060*/ 	.word	0x00011900
        /*1064*/ 	.word	0x00000010
        /*1068*/ 	.word	0x00029800
        /*106c*/ 	.short	0x010a
        /*106e*/ 	.byte	0x3f
	.zero		1


	//   ....[31]....
        /*1070*/ 	.word	0x00014df0
        /*1074*/ 	.word	0x00000010
        /*1078*/ 	.word	0x00029800
        /*107c*/ 	.short	0x010a
        /*107e*/ 	.byte	0x3f
	.zero		1


	//   ....[32]....
        /*1080*/ 	.word	0x00017ed0
        /*1084*/ 	.word	0x00000007
        /*1088*/ 	.word	0x00029830
        /*108c*/ 	.short	0x010a
        /*108e*/ 	.byte	0x3f
	.zero		1


	//   ....[33]....
        /*1090*/ 	.word	0x00017f40
        /*1094*/ 	.word	0x00000007
        /*1098*/ 	.word	0x00029830
        /*109c*/ 	.short	0x010a
        /*109e*/ 	.byte	0x3f
	.zero		1


	//   ....[34]....
        /*10a0*/ 	.word	0x000191a0
        /*10a4*/ 	.word	0x00000000
        /*10a8*/ 	.word	0x00000000
        /*10ac*/ 	.short	0x0101
        /*10ae*/ 	.byte	0x3f
	.zero		1


	//   ....[35]....
        /*10b0*/ 	.word	0x0001c900
        /*10b4*/ 	.word	0x0000000c
        /*10b8*/ 	.word	0x00029830
        /*10bc*/ 	.short	0x010a
        /*10be*/ 	.byte	0x3f
	.zero		1


	//   ....[36]....
        /*10c0*/ 	.word	0x0001c950
        /*10c4*/ 	.word	0x0000000c
        /*10c8*/ 	.word	0x00029830
        /*10cc*/ 	.short	0x010a
        /*10ce*/ 	.byte	0x3f
	.zero		1


	//   ....[37]....
        /*10d0*/ 	.word	0x0001da30
        /*10d4*/ 	.word	0x0000000c
        /*10d8*/ 	.word	0x00029850
        /*10dc*/ 	.short	0x010a
        /*10de*/ 	.byte	0x3f
	.zero		1


	//   ....[38]....
        /*10e0*/ 	.word	0x0001da70
        /*10e4*/ 	.word	0x0000000c
        /*10e8*/ 	.word	0x00029850
        /*10ec*/ 	.short	0x010a
        /*10ee*/ 	.byte	0x3f
	.zero		1


	//   ....[39]....
        /*10f0*/ 	.word	0x0001de30
        /*10f4*/ 	.word	0x00000007
        /*10f8*/ 	.word	0x00000000
        /*10fc*/ 	.short	0x0101
        /*10fe*/ 	.byte	0x3f
	.zero		1


	//   ....[40]....
        /*1100*/ 	.word	0x000210a0
        /*1104*/ 	.word	0x00000000
        /*1108*/ 	.word	0x00000000
        /*110c*/ 	.short	0x0101
        /*110e*/ 	.byte	0x3f
	.zero		1


	//   ....[41]....
        /*1110*/ 	.word	0x00021a80
        /*1114*/ 	.word	0x00000003
        /*1118*/ 	.word	0x00029830
        /*111c*/ 	.short	0x010a
        /*111e*/ 	.byte	0x3f
	.zero		1


	//   ....[42]....
        /*1120*/ 	.word	0x00021ad0
        /*1124*/ 	.word	0x00000003
        /*1128*/ 	.word	0x00029830
        /*112c*/ 	.short	0x010a
        /*112e*/ 	.byte	0x3f
	.zero		1


	//   ....[43]....
        /*1130*/ 	.word	0x00022be0
        /*1134*/ 	.word	0x00000003
        /*1138*/ 	.word	0x00029850
        /*113c*/ 	.short	0x010a
        /*113e*/ 	.byte	0x3f
	.zero		1


	//   ....[44]....
        /*1140*/ 	.word	0x00022c20
        /*1144*/ 	.word	0x00000003
        /*1148*/ 	.word	0x00029850
        /*114c*/ 	.short	0x010a
        /*114e*/ 	.byte	0x3f
	.zero		1


	//   ....[45]....
        /*1150*/ 	.word	0x000242c0
        /*1154*/ 	.word	0x00000005
        /*1158*/ 	.word	0x00000000
        /*115c*/ 	.short	0x0101
        /*115e*/ 	.byte	0x3f
	.zero		1


	//   ....[46]....
        /*1160*/ 	.word	0x000245a0
        /*1164*/ 	.word	0x0000000b
        /*1168*/ 	.word	0x00000000
        /*116c*/ 	.short	0x0101
        /*116e*/ 	.byte	0x3f
	.zero		1


	//   ....[47]....
        /*1170*/ 	.word	0x00024cf0
        /*1174*/ 	.word	0x00000003
        /*1178*/ 	.word	0x00029830
        /*117c*/ 	.short	0x010a
        /*117e*/ 	.byte	0x3f
	.zero		1


	//   ....[48]....
        /*1180*/ 	.word	0x00024d40
        /*1184*/ 	.word	0x00000003
        /*1188*/ 	.word	0x00029830
        /*118c*/ 	.short	0x010a
        /*118e*/ 	.byte	0x3f
	.zero		1


	//   ....[49]....
        /*1190*/ 	.word	0x00025e50
        /*1194*/ 	.word	0x00000003
        /*1198*/ 	.word	0x00029850
        /*119c*/ 	.short	0x010a
        /*119e*/ 	.byte	0x3f
	.zero		1


	//   ....[50]....
        /*11a0*/ 	.word	0x00025e90
        /*11a4*/ 	.word	0x00000003
        /*11a8*/ 	.word	0x00029850
        /*11ac*/ 	.short	0x010a
        /*11ae*/ 	.byte	0x3f
	.zero		1


	//   ....[51]....
        /*11b0*/ 	.word	0x00026280
        /*11b4*/ 	.word	0x00000000
        /*11b8*/ 	.word	0x00000000
        /*11bc*/ 	.short	0x0101
        /*11be*/ 	.byte	0x3f
	.zero		1


	//   ....[52]....
        /*11c0*/ 	.word	0x000294b0
        /*11c4*/ 	.word	0x0000000a
        /*11c8*/ 	.word	0x00000000
        /*11cc*/ 	.short	0x0101
        /*11ce*/ 	.byte	0x3f
	.zero		1


	//   ....[53]....
        /*11d0*/ 	.word	0x00029b20
        /*11d4*/ 	.word	0x0000000f
        /*11d8*/ 	.word	0x00029850
        /*11dc*/ 	.short	0x010a
        /*11de*/ 	.byte	0x3f
	.zero		1


	//   ....[54]....
        /*11e0*/ 	.word	0x00029ba0
        /*11e4*/ 	.word	0x0000000f
        /*11e8*/ 	.word	0x00029850
        /*11ec*/ 	.short	0x010a
        /*11ee*/ 	.byte	0x3f
	.zero		1


	//   ....[55]....
        /*11f0*/ 	.word	0x0002a1c0
        /*11f4*/ 	.word	0x00000002
        /*11f8*/ 	.word	0x00000000
        /*11fc*/ 	.short	0x0101
        /*11fe*/ 	.byte	0x3f
	.zero		1


	//   ....[56]....
        /*1200*/ 	.word	0x0002c380
        /*1204*/ 	.word	0x00000000
        /*1208*/ 	.word	0x00000000
        /*120c*/ 	.short	0x0101
        /*120e*/ 	.byte	0x3f
	.zero		1


	//   ....[57]....
        /*1210*/ 	.word	0x0002cc30
        /*1214*/ 	.word	0x00000008
        /*1218*/ 	.word	0x00000000
        /*121c*/ 	.short	0x0101
        /*121e*/ 	.byte	0x3f
	.zero		1


	//   ....[58]....
        /*1220*/ 	.word	0x00030660
        /*1224*/ 	.word	0x00000013
        /*1228*/ 	.word	0x00029820
        /*122c*/ 	.short	0x010a
        /*122e*/ 	.byte	0x3f
	.zero		1


	//   ....[59]....
        /*1230*/ 	.word	0x00030730
        /*1234*/ 	.word	0x00000008
        /*1238*/ 	.word	0x000298a0
        /*123c*/ 	.short	0x010a
        /*123e*/ 	.byte	0x3f
	.zero		1


	//   ....[60]....
        /*1240*/ 	.word	0x00030b50
        /*1244*/ 	.word	0x00000008
        /*1248*/ 	.word	0x000298c0
        /*124c*/ 	.short	0x010a
        /*124e*/ 	.byte	0x3f
	.zero		1


	//   ....[61]....
        /*1250*/ 	.word	0x00030f20
        /*1254*/ 	.word	0x00000009
        /*1258*/ 	.word	0x000298a0
        /*125c*/ 	.short	0x010a
        /*125e*/ 	.byte	0x3f
	.zero		1


	//   ....[62]....
        /*1260*/ 	.word	0x00031330
        /*1264*/ 	.word	0x00000009
        /*1268*/ 	.word	0x000298c0
        /*126c*/ 	.short	0x010a
        /*126e*/ 	.byte	0x3f
	.zero		1


	//   ....[63]....
        /*1270*/ 	.word	0x00032750
        /*1274*/ 	.word	0x00000002
        /*1278*/ 	.word	0x00029880
        /*127c*/ 	.short	0x010a
        /*127e*/ 	.byte	0x3f
	.zero		1


	//   ....[64]....
        /*1280*/ 	.word	0x00032900
        /*1284*/ 	.word	0x00000002
        /*1288*/ 	.word	0x00029840
        /*128c*/ 	.short	0x010a
        /*128e*/ 	.byte	0x3f
	.zero		1


	//   ....[65]....
        /*1290*/ 	.word	0x000334e0
        /*1294*/ 	.word	0x00000013
        /*1298*/ 	.word	0x00029800
        /*129c*/ 	.short	0x0107
        /*129e*/ 	.byte	0x3f
	.zero		1


	//   ....[66]....
        /*12a0*/ 	.word	0x000335e0
        /*12a4*/ 	.word	0x00000013
        /*12a8*/ 	.word	0x00029800
        /*12ac*/ 	.short	0x0101
        /*12ae*/ 	.byte	0x3f
	.zero		1


	//   ....[67]....
        /*12b0*/ 	.word	0x00033600
        /*12b4*/ 	.word	0x00000013
        /*12b8*/ 	.word	0x00029820
        /*12bc*/ 	.short	0x010a
        /*12be*/ 	.byte	0x3f
	.zero		1


	//   ....[68]....
        /*12c0*/ 	.word	0x00033930
        /*12c4*/ 	.word	0x00000005
        /*12c8*/ 	.word	0x00029880
        /*12cc*/ 	.short	0x010a
        /*12ce*/ 	.byte	0x3f
	.zero		1


	//   ....[69]....
        /*12d0*/ 	.word	0x00033b70
        /*12d4*/ 	.word	0x00000005
        /*12d8*/ 	.word	0x00029840
        /*12dc*/ 	.short	0x010a
        /*12de*/ 	.byte	0x3f
	.zero		1


	//   ....[70]....
        /*12e0*/ 	.word	0x00034040
        /*12e4*/ 	.word	0x00000014
        /*12e8*/ 	.word	0x00029870
        /*12ec*/ 	.short	0x010a
        /*12ee*/ 	.byte	0x3f
	.zero		1


	//   ....[71]....
        /*12f0*/ 	.word	0x000340b0
        /*12f4*/ 	.word	0x00000014
        /*12f8*/ 	.word	0x00029860
        /*12fc*/ 	.short	0x010a
        /*12fe*/ 	.byte	0x3f
	.zero		1


	//   ....[72]....
        /*1300*/ 	.word	0x000345e0
        /*1304*/ 	.word	0x00000014
        /*1308*/ 	.word	0x00029850
        /*130c*/ 	.short	0x0101
        /*130e*/ 	.byte	0x3f
	.zero		1


	//   ....[73]....
        /*1310*/ 	.word	0x00034660
        /*1314*/ 	.word	0x00000014
        /*1318*/ 	.word	0x00000000
        /*131c*/ 	.short	0x0101
        /*131e*/ 	.byte	0x3f
	.zero		1


	//   ....[74]....
        /*1320*/ 	.word	0x000348a0
        /*1324*/ 	.word	0x00000010
        /*1328*/ 	.word	0x00029870
        /*132c*/ 	.short	0x010a
        /*132e*/ 	.byte	0x3f
	.zero		1


	//   ....[75]....
        /*1330*/ 	.word	0x00034910
        /*1334*/ 	.word	0x00000010
        /*1338*/ 	.word	0x00029860
        /*133c*/ 	.short	0x010a
        /*133e*/ 	.byte	0x3f
	.zero		1


	//   ....[76]....
        /*1340*/ 	.word	0x00034e60
        /*1344*/ 	.word	0x00000010
        /*1348*/ 	.word	0x00029850
        /*134c*/ 	.short	0x0101
        /*134e*/ 	.byte	0x3f
	.zero		1


	//   ....[77]....
        /*1350*/ 	.word	0x00034eb0
        /*1354*/ 	.word	0x00000010
        /*1358*/ 	.word	0x00000000
        /*135c*/ 	.short	0x0101
        /*135e*/ 	.byte	0x3f
	.zero		1


	//   ....[78]....
        /*1360*/ 	.word	0x000361d0
        /*1364*/ 	.word	0x00000000
        /*1368*/ 	.word	0x00029820
        /*136c*/ 	.short	0x010a
        /*136e*/ 	.byte	0x3f
	.zero		1


	//   ....[79]....
        /*1370*/ 	.word	0x00036380
        /*1374*/ 	.word	0x00000006
        /*1378*/ 	.word	0x00000000
        /*137c*/ 	.short	0x010a
        /*137e*/ 	.byte	0x3f
	.zero		1


	//   ....[80]....
        /*1380*/ 	.word	0x000363f0
        /*1384*/ 	.word	0x00000007
        /*1388*/ 	.word	0x00000000
        /*138c*/ 	.short	0x010a
        /*138e*/ 	.byte	0x3f
	.zero		1


	//   ....[81]....
        /*1390*/ 	.word	0x00036450
        /*1394*/ 	.word	0x00000004
        /*1398*/ 	.word	0x00029860
        /*139c*/ 	.short	0x010a
        /*139e*/ 	.byte	0x3f
	.zero		1


	//   ....[82]....
        /*13a0*/ 	.word	0x000364a0
        /*13a4*/ 	.word	0x00000003
        /*13a8*/ 	.word	0x00029860
        /*13ac*/ 	.short	0x010a
        /*13ae*/ 	.byte	0x3f
	.zero		1


	//   ....[83]....
        /*13b0*/ 	.word	0x000364e0
        /*13b4*/ 	.word	0x00000004
        /*13b8*/ 	.word	0x00029880
        /*13bc*/ 	.short	0x010a
        /*13be*/ 	.byte	0x3f
	.zero		1


	//   ....[84]....
        /*13c0*/ 	.word	0x00036500
        /*13c4*/ 	.word	0x00000003
        /*13c8*/ 	.word	0x00029880
        /*13cc*/ 	.short	0x010a
        /*13ce*/ 	.byte	0x3f
	.zero		1


	//   ....[85]....
        /*13d0*/ 	.word	0x00036560
        /*13d4*/ 	.word	0x00000061
        /*13d8*/ 	.word	0x00029890
        /*13dc*/ 	.short	0x010a
        /*13de*/ 	.byte	0x3f
	.zero		1


	//   ....[86]....
        /*13e0*/ 	.word	0x000365b0
        /*13e4*/ 	.word	0x00000061
        /*13e8*/ 	.word	0x00029890
        /*13ec*/ 	.short	0x010a
        /*13ee*/ 	.byte	0x3f
	.zero		1


	//   ....[87]....
        /*13f0*/ 	.word	0x00036600
        /*13f4*/ 	.word	0x00000061
        /*13f8*/ 	.word	0x00029890
        /*13fc*/ 	.short	0x010a
        /*13fe*/ 	.byte	0x3f
	.zero		1


	//   ....[88]....
        /*1400*/ 	.word	0x00036650
        /*1404*/ 	.word	0x00000061
        /*1408*/ 	.word	0x000298b0
        /*140c*/ 	.short	0x010a
        /*140e*/ 	.byte	0x3f
	.zero		1


	//   ....[89]....
        /*1410*/ 	.word	0x00036960
        /*1414*/ 	.word	0x00000010
        /*1418*/ 	.word	0x00029800
        /*141c*/ 	.short	0x010a
        /*141e*/ 	.byte	0x3f
	.zero		1


	//   ....[90]....
        /*1420*/ 	.word	0x00036b70
        /*1424*/ 	.word	0x00000010
        /*1428*/ 	.word	0x00029800
        /*142c*/ 	.short	0x010a
        /*142e*/ 	.byte	0x3f
	.zero		1


	//   ....[91]....
        /*1430*/ 	.word	0x00036bc0
        /*1434*/ 	.word	0x00000007
        /*1438*/ 	.word	0x00029830
        /*143c*/ 	.short	0x010a
        /*143e*/ 	.byte	0x3f
	.zero		1


	//   ....[92]....
        /*1440*/ 	.word	0x00036c10
        /*1444*/ 	.word	0x0000000c
        /*1448*/ 	.word	0x00029830
        /*144c*/ 	.short	0x010a
        /*144e*/ 	.byte	0x3f
	.zero		1


	//   ....[93]....
        /*1450*/ 	.word	0x00036c60
        /*1454*/ 	.word	0x0000000c
        /*1458*/ 	.word	0x00029850
        /*145c*/ 	.short	0x010a
        /*145e*/ 	.byte	0x3f
	.zero		1


	//   ....[94]....
        /*1460*/ 	.word	0x00036cb0
        /*1464*/ 	.word	0x00000003
        /*1468*/ 	.word	0x00029830
        /*146c*/ 	.short	0x010a
        /*146e*/ 	.byte	0x3f
	.zero		1


	//   ....[95]....
        /*1470*/ 	.word	0x00036d00
        /*1474*/ 	.word	0x00000003
        /*1478*/ 	.word	0x00029850
        /*147c*/ 	.short	0x010a
        /*147e*/ 	.byte	0x3f
	.zero		1


	//   ....[96]....
        /*1480*/ 	.word	0x00036d50
        /*1484*/ 	.word	0x00000003
        /*1488*/ 	.word	0x00029830
        /*148c*/ 	.short	0x010a
        /*148e*/ 	.byte	0x3f
	.zero		1


	//   ....[97]....
        /*1490*/ 	.word	0x00036da0
        /*1494*/ 	.word	0x00000003
        /*1498*/ 	.word	0x00029850
        /*149c*/ 	.short	0x010a
        /*149e*/ 	.byte	0x3f
	.zero		1


	//   ....[98]....
        /*14a0*/ 	.word	0x00036df0
        /*14a4*/ 	.word	0x0000000f
        /*14a8*/ 	.word	0x00029850
        /*14ac*/ 	.short	0x010a
        /*14ae*/ 	.byte	0x3f
	.zero		1


	//   ....[99]....
        /*14b0*/ 	.word	0x00039790
        /*14b4*/ 	.word	0x00000013
        /*14b8*/ 	.word	0x00029820
        /*14bc*/ 	.short	0x010a
        /*14be*/ 	.byte	0x3f
	.zero		1


	//   ....[100]....
        /*14c0*/ 	.word	0x000397e0
        /*14c4*/ 	.word	0x00000008
        /*14c8*/ 	.word	0x000298a0
        /*14cc*/ 	.short	0x010a
        /*14ce*/ 	.byte	0x3f
	.zero		1


	//   ....[101]....
        /*14d0*/ 	.word	0x00039830
        /*14d4*/ 	.word	0x00000008
        /*14d8*/ 	.word	0x000298c0
        /*14dc*/ 	.short	0x010a
        /*14de*/ 	.byte	0x3f
	.zero		1


	//   ....[102]....
        /*14e0*/ 	.word	0x00039880
        /*14e4*/ 	.word	0x00000009
        /*14e8*/ 	.word	0x000298a0
        /*14ec*/ 	.short	0x010a
        /*14ee*/ 	.byte	0x3f
	.zero		1


	//   ....[103]....
        /*14f0*/ 	.word	0x000398d0
        /*14f4*/ 	.word	0x00000009
        /*14f8*/ 	.word	0x000298c0
        /*14fc*/ 	.short	0x010a
        /*14fe*/ 	.byte	0x3f
	.zero		1


	//   ....[104]....
        /*1500*/ 	.word	0x00039a70
        /*1504*/ 	.word	0x00000002
        /*1508*/ 	.word	0x00029880
        /*150c*/ 	.short	0x010a
        /*150e*/ 	.byte	0x3f
	.zero		1


	//   ....[105]....
        /*1510*/ 	.word	0x00039ac0
        /*1514*/ 	.word	0x00000002
        /*1518*/ 	.word	0x00029840
        /*151c*/ 	.short	0x010a
        /*151e*/ 	.byte	0x3f
	.zero		1


	//   ....[106]....
        /*1520*/ 	.word	0x0003a0b0
        /*1524*/ 	.word	0x00000013
        /*1528*/ 	.word	0x00029820
        /*152c*/ 	.short	0x010a
        /*152e*/ 	.byte	0x3f
	.zero		1


	//   ....[107]....
        /*1530*/ 	.word	0x0003a100
        /*1534*/ 	.word	0x00000005
        /*1538*/ 	.word	0x00029880
        /*153c*/ 	.short	0x010a
        /*153e*/ 	.byte	0x3f
	.zero		1


	//   ....[108]....
        /*1540*/ 	.word	0x0003a150
        /*1544*/ 	.word	0x00000005
        /*1548*/ 	.word	0x00029840
        /*154c*/ 	.short	0x010a
        /*154e*/ 	.byte	0x3f
	.zero		1


	//   ....[109]....
        /*1550*/ 	.word	0x0003a1a0
        /*1554*/ 	.word	0x00000014
        /*1558*/ 	.word	0x00029870
        /*155c*/ 	.short	0x010a
        /*155e*/ 	.byte	0x3f
	.zero		1


	//   ....[110]....
        /*1560*/ 	.word	0x0003a1f0
        /*1564*/ 	.word	0x00000014
        /*1568*/ 	.word	0x00029860
        /*156c*/ 	.short	0x010a
        /*156e*/ 	.byte	0x3f
	.zero		1


	//   ....[111]....
        /*1570*/ 	.word	0x0003a240
        /*1574*/ 	.word	0x00000010
        /*1578*/ 	.word	0x00029870
        /*157c*/ 	.short	0x010a
        /*157e*/ 	.byte	0x3f
	.zero		1


	//   ....[112]....
        /*1580*/ 	.word	0x0003a290
        /*1584*/ 	.word	0x00000010
        /*1588*/ 	.word	0x00029860
        /*158c*/ 	.short	0x010a
        /*158e*/ 	.byte	0x3f
	.zero		1


	//   ....[113]....
        /*1590*/ 	.word	0x0003ae10
        /*1594*/ 	.word	0x00000000
        /*1598*/ 	.word	0x00029820
        /*159c*/ 	.short	0x010a
        /*159e*/ 	.byte	0x3f
	.zero		1


	//   ....[114]....
        /*15a0*/ 	.word	0x0003afb0
        /*15a4*/ 	.word	0x00000006
        /*15a8*/ 	.word	0x00000000
        /*15ac*/ 	.short	0x010a
        /*15ae*/ 	.byte	0x3f
	.zero		1


	//   ....[115]....
        /*15b0*/ 	.word	0x0003b000
        /*15b4*/ 	.word	0x00000007
        /*15b8*/ 	.word	0x00000000
        /*15bc*/ 	.short	0x010a
        /*15be*/ 	.byte	0x3f
	.zero		1


	//   ....[116]....
        /*15c0*/ 	.word	0x0003b050
        /*15c4*/ 	.word	0x00000004
        /*15c8*/ 	.word	0x00029860
        /*15cc*/ 	.short	0x010a
        /*15ce*/ 	.byte	0x3f
	.zero		1


	//   ....[117]....
        /*15d0*/ 	.word	0x0003b0a0
        /*15d4*/ 	.word	0x00000003
        /*15d8*/ 	.word	0x00029860
        /*15dc*/ 	.short	0x010a
        /*15de*/ 	.byte	0x3f
	.zero		1


	//   ....[118]....
        /*15e0*/ 	.word	0x0003b0f0
        /*15e4*/ 	.word	0x00000004
        /*15e8*/ 	.word	0x00029880
        /*15ec*/ 	.short	0x010a
        /*15ee*/ 	.byte	0x3f
	.zero		1


	//----- nvinfo : EIATTR_NUM_MBARRIERS
	.align		4
.L_240:
        /*15f0*/ 	.byte	0x03, 0x38
        /*15f2*/ 	.short	0x0016


	//----- nvinfo : EIATTR_EXIT_INSTR_OFFSETS
	.align		4
        /*15f4*/ 	.byte	0x04, 0x1c
        /*15f6*/ 	.short	(.L_242 - .L_241)


	//   ....[0]....
.L_241:
        /*15f8*/ 	.word	0x00036550


	//----- nvinfo : EIATTR_MAX_THREADS
	.align		4
.L_242:
        /*15fc*/ 	.byte	0x04, 0x05
        /*15fe*/ 	.short	(.L_244 - .L_243)
.L_243:
        /*1600*/ 	.word	0x00000180
        /*1604*/ 	.word	0x00000001
        /*1608*/ 	.word	0x00000001


	//----- nvinfo : EIATTR_CRS_STACK_SIZE
	.align		4
.L_244:
        /*160c*/ 	.byte	0x04, 0x1e
        /*160e*/ 	.short	(.L_246 - .L_245)
.L_245:
        /*1610*/ 	.word	0x00000000


	//----- nvinfo : EIATTR_CBANK_PARAM_SIZE
	.align		4
.L_246:
        /*1614*/ 	.byte	0x03, 0x19
        /*1616*/ 	.short	0x0af0


	//----- nvinfo : EIATTR_PARAM_CBANK
	.align		4
        /*1618*/ 	.byte	0x04, 0x0a
        /*161a*/ 	.short	(.L_248 - .L_247)
	.align		4
.L_247:
        /*161c*/ 	.word	index@(.nv.constant0._ZN7cutlass13device_kernelIN5flash11enable_sm90INS1_16FlashAttnFwdSm90INS1_25CollectiveMainloopFwdSm90ILi2EN4cute5tupleIJNS5_1CILi1EEES8_S8_EEENS6_IJNS7_ILi128EEENS7_ILi160EEENS7_ILi192EEEEEELi128ENS_12float_e4m3_tEfNS_4arch4Sm90ELb0ELb1ELb0ELb1ELb0ELb1ELb0ELb1ELb1ELb1ELb1ELb0EEENS1_21CollectiveEpilogueFwdINS6_IJSA_SA_SB_EEES9_NS_10bfloat16_tESG_Li256ELb1ELb1ELb1ELb1EEENS1_36VarlenDynamicPersistentTileSchedulerILi128ELi160ELi256ELi128ELb1ELb1ELb1ELb1ELb0ELb1EEEEEEEEEvNT_6ParamsE)
        /*1620*/ 	.short	0x0210
        /*1622*/ 	.short	0x0af0


	//----- nvinfo : EIATTR_SW_WAR
	.align		4
.L_248:
        /*1624*/ 	.byte	0x04, 0x36
        /*1626*/ 	.short	(.L_250 - .L_249)
.L_249:
        /*1628*/ 	.word	0x00000008
.L_250:


//--------------------- .nv.info._ZN7cutlass13device_kernelIN5flash11enable_sm90INS1_16FlashAttnFwdSm90INS1_25CollectiveMainloopFwdSm90ILi2EN4cute5tupleIJNS5_1CILi1EEES8_S8_EEENS6_IJNS7_ILi128EEENS7_ILi160EEENS7_ILi192EEEEEELi128ENS_12float_e4m3_tEfNS_4arch4Sm90ELb1ELb0ELb0ELb0ELb0ELb0ELb0ELb1ELb1ELb1ELb1ELb0EEENS1_21CollectiveEpilogueFwdINS6_IJSA_SA_SB_EEES9_NS_10bfloat16_tESG_Li256ELb0ELb1ELb1ELb1EEENS1_19SingleTileSchedulerILb0ELb1ELb1ELi128EEEEEEEEEvNT_6ParamsE --------------------------
	.section	.nv.info._ZN7cutlass13device_kernelIN5flash11enable_sm90INS1_16FlashAttnFwdSm90INS1_25CollectiveMainloopFwdSm90ILi2EN4cute5tupleIJNS5_1CILi1EEES8_S8_EEENS6_IJNS7_ILi128EEENS7_ILi160EEENS7_ILi192EEEEEELi128ENS_12float_e4m3_tEfNS_4arch4Sm90ELb1ELb0ELb0ELb0ELb0ELb0ELb0ELb1ELb1ELb1ELb1ELb0EEENS1_21CollectiveEpilogueFwdINS6_IJSA_SA_SB_EEES9_NS_10bfloat16_tESG_Li256ELb0ELb1ELb1ELb1EEENS1_19SingleTileSchedulerILb0ELb1ELb1ELi128EEEEEEEEEvNT_6ParamsE,"",@"SHT_CUDA_INFO"
	.sectionflags	@""
	.align	4


	//----- nvinfo : EIATTR_CUDA_API_VERSION
	.align		4
        /*0000*/ 	.byte	0x04, 0x37
        /*0002*/ 	.short	(.L_252 - .L_251)
.L_251:
        /*0004*/ 	.word	0x00000082


	//----- nvinfo : EIATTR_KPARAM_INFO
	.align		4
.L_252:
        /*0008*/ 	.byte	0x04, 0x17
        /*000a*/ 	.short	(.L_254 - .L_253)
.L_253:
        /*000c*/ 	.word	0x00000000
        /*0010*/ 	.short	0x0000
        /*0012*/ 	.short	0x0070
        /*0014*/ 	.byte	0x00, 0xf0, 0x01, 0x28


	//----- nvinfo : EIATTR_SPARSE_MMA_MASK
	.align		4
.L_254:
        /*0018*/ 	.byte	0x03, 0x50
        /*001a*/ 	.short	0x0000


	//----- nvinfo : EIATTR_MAXREG_COUNT
	.align		4
        /*001c*/ 	.byte	0x03, 0x1b
        /*001e*/ 	.short	0x00a8


	//----- nvinfo : EIATTR_NUM_BARRIERS
	.align		4
        /*0020*/ 	.byte	0x02, 0x4c
        /*0022*/ 	.byte	0x10
	.zero		1


	//----- nvinfo : EIATTR_EXTERNS
	.align		4
        /*0024*/ 	.byte	0x04, 0x0f
        /*0026*/ 	.short	(.L_256 - .L_255)


	//   ....[0]....
	.align		4
.L_255:
        /*0028*/ 	.word	index@(__assertfail)


	//----- nvinfo : EIATTR_ANNOTATIONS
	.align		4
.L_256:
        /*002c*/ 	.byte	0x04, 0x55
        /*002e*/ 	.short	(.L_258 - .L_257)


	//   ....[0]....
.L_257:
        /* <DEDUP_REMOVED lines=14> */


	//----- nvinfo : EIATTR_MERCURY_ISA_VERSION
	.align		4
.L_258:
        /*00f8*/ 	.byte	0x03, 0x5f
        /*00fa*/ 	.short	0x0101


	//----- nvinfo : EIATTR_INT_WARP_WIDE_INSTR_OFFSETS
	.align		4
        /*00fc*/ 	.byte	0x04, 0x31
        /*00fe*/ 	.short	(.L_260 - .L_259)


	//   ....[0]....
.L_259:
        /*0100*/ 	.word	0x00000120


	//   ....[1]....
        /*0104*/ 	.word	0x000001c0


	//   ....[2]....
        /*0108*/ 	.word	0x00000230


	//----- nvinfo : EIATTR_COOP_GROUP_MASK_REGIDS
	.align		4
.L_260:
        /*010c*/ 	.byte	0x04, 0x29
        /*010e*/ 	.short	(.L_262 - .L_261)


	//   ....[0]....
.L_261:
        /*0110*/ 	.word	0xffffffff


	//   ....[1]....
        /*0114*/ 	.word	0xffffffff


	//   ....[2]....
        /*0118*/ 	.word	0xffffffff


	//   ....[3]....
        /*011c*/ 	.word	0xffffffff


	//   ....[4]....
        /*0120*/ 	.word	0xffffffff


	//   ....[5]....
        /*0124*/ 	.word	0xffffffff


	//   ....[6]....
        /*0128*/ 	.word	0xffffffff


	//   ....[7]....
        /*012c*/ 	.word	0xffffffff


	//   ....[8]....
        /*0130*/ 	.word	0xffffffff


	//   ....[9]....
        /*0134*/ 	.word	0xffffffff


	//   ....[10]....
        /*0138*/ 	.word	0xffffffff


	//   ....[11]....
        /*013c*/ 	.word	0xffffffff


	//   ....[12]....
        /*0140*/ 	.word	0xffffffff


	//   ....[13]....
        /*0144*/ 	.word	0xffffffff


	//   ....[14]....
        /*0148*/ 	.word	0xffffffff


	//   ....[15]....
        /*014c*/ 	.word	0xffffffff


	//   ....[16]....
        /*0150*/ 	.word	0xffffffff


	//   ....[17]....
        /*0154*/ 	.word	0xffffffff


	//   ....[18]....
        /*0158*/ 	.word	0xffffffff


	//   ....[19]....
        /*015c*/ 	.word	0xffffffff


	//   ....[20]....
        /*0160*/ 	.word	0xffffffff


	//   ....[21]....
        /*0164*/ 	.word	0xffffffff


	//   ....[22]....
        /*0168*/ 	.word	0xffffffff


	//   ....[23]....
        /*016c*/ 	.word	0xffffffff


	//   ....[24]....
        /*0170*/ 	.word	0xffffffff


	//   ....[25]....
        /*0174*/ 	.word	0xffffffff


	//   ....[26]....
        /*0178*/ 	.word	0xffffffff


	//   ....[27]....
        /*017c*/ 	.word	0xffffffff


	//   ....[28]....
        /*0180*/ 	.word	0xffffffff


	//   ....[29]....
        /*0184*/ 	.word	0xffffffff


	//   ....[30]....
        /*0188*/ 	.word	0xffffffff


	//   ....[31]....
        /*018c*/ 	.word	0xffffffff


	//   ....[32]....
        /*0190*/ 	.word	0xffffffff


	//   ....[33]....
        /*0194*/ 	.word	0xffffffff


	//   ....[34]....
        /*0198*/ 	.word	0xffffffff


	//   ....[35]....
        /*019c*/ 	.word	0xffffffff


	//   ....[36]....
        /*01a0*/ 	.word	0xffffffff


	//   ....[37]....
        /*01a4*/ 	.word	0xffffffff


	//   ....[38]....
        /*01a8*/ 	.word	0xffffffff


	//   ....[39]....
        /*01ac*/ 	.word	0xffffffff


	//   ....[40]....
        /*01b0*/ 	.word	0xffffffff


	//   ....[41]....
        /*01b4*/ 	.word	0xffffffff


	//   ....[42]....
        /*01b8*/ 	.word	0xffffffff


	//   ....[43]....
        /*01bc*/ 	.word	0xffffffff


	//   ....[44]....
        /*01c0*/ 	.word	0xffffffff


	//   ....[45]....
        /*01c4*/ 	.word	0xffffffff


	//   ....[46]....
        /*01c8*/ 	.word	0xffffffff


	//   ....[47]....
        /*01cc*/ 	.word	0xffffffff


	//   ....[48]....
        /*01d0*/ 	.word	0xffffffff


	//   ....[49]....
        /*01d4*/ 	.word	0xffffffff


	//   ....[50]....
        /*01d8*/ 	.word	0xffffffff


	//   ....[51]....
        /*01dc*/ 	.word	0xffffffff


	//   ....[52]....
        /*01e0*/ 	.word	0xffffffff


	//   ....[53]....
        /*01e4*/ 	.word	0xffffffff


	//   ....[54]....
        /*01e8*/ 	.word	0xffffffff


	//   ....[55]....
        /*01ec*/ 	.word	0xffffffff


	//   ....[56]....
        /*01f0*/ 	.word	0xffffffff


	//   ....[57]....
        /*01f4*/ 	.word	0xffffffff


	//   ....[58]....
        /*01f8*/ 	.word	0xffffffff


	//   ....[59]....
        /*01fc*/ 	.word	0xffffffff


	//   ....[60]....
        /*0200*/ 	.word	0xffffffff


	//   ....[61]....
        /*0204*/ 	.word	0xffffffff


	//   ....[62]....
        /*0208*/ 	.word	0xffffffff


	//   ....[63]....
        /*020c*/ 	.word	0xffffffff


	//   ....[64]....
        /*0210*/ 	.word	0xffffffff


	//   ....[65]....
        /*0214*/ 	.word	0xffffffff


	//   ....[66]....
        /*0218*/ 	.word	0xffffffff


	//   ....[67]....
        /*021c*/ 	.word	0xffffffff


	//   ....[68]....
        /*0220*/ 	.word	0xffffffff


	//   ....[69]....
        /*0224*/ 	.word	0xffffffff


	//   ....[70]....
        /*0228*/ 	.word	0xffffffff


	//   ....[71]....
        /*022c*/ 	.word	0xffffffff


	//   ....[72]....
        /*0230*/ 	.word	0xffffffff


	//   ....[73]....
        /*0234*/ 	.word	0xffffffff


	//   ....[74]....
        /*0238*/ 	.word	0xffffffff


	//   ....[75]....
        /*023c*/ 	.word	0xffffffff


	//   ....[76]....
        /*0240*/ 	.word	0xffffffff


	//   ....[77]....
        /*0244*/ 	.word	0xffffffff


	//   ....[78]....
        /*0248*/ 	.word	0xffffffff


	//   ....[79]....
        /*024c*/ 	.word	0xffffffff


	//   ....[80]....
        /*0250*/ 	.word	0xffffffff


	//   ....[81]....
        /*0254*/ 	.word	0xffffffff


	//   ....[82]....
        /*0258*/ 	.word	0xffffffff


	//   ....[83]....
        /*025c*/ 	.word	0xffffffff


	//   ....[84]....
        /*0260*/ 	.word	0xffffffff


	//   ....[85]....
        /*0264*/ 	.word	0xffffffff


	//   ....[86]....
        /*0268*/ 	.word	0xffffffff


	//   ....[87]....
        /*026c*/ 	.word	0xffffffff


	//   ....[88]....
        /*0270*/ 	.word	0xffffffff


	//   ....[89]....
        /*0274*/ 	.word	0xffffffff


	//   ....[90]....
        /*0278*/ 	.word	0xffffffff


	//   ....[91]....
        /*027c*/ 	.word	0xffffffff


	//   ....[92]....
        /*0280*/ 	.word	0xffffffff


	//   ....[93]....
        /*0284*/ 	.word	0xffffffff


	//   ....[94]....
        /*0288*/ 	.word	0xffffffff


	//   ....[95]....
        /*028c*/ 	.word	0xffffffff


	//   ....[96]....
        /*0290*/ 	.word	0xffffffff


	//   ....[97]....
        /*0294*/ 	.word	0xffffffff


	//   ....[98]....
        /*0298*/ 	.word	0xffffffff


	//   ....[99]....
        /*029c*/ 	.word	0xffffffff


	//   ....[100]....
        /*02a0*/ 	.word	0xffffffff


	//   ....[101]....
        /*02a4*/ 	.word	0xffffffff


	//   ....[102]....
        /*02a8*/ 	.word	0xffffffff


	//   ....[103]....
        /*02ac*/ 	.word	0xffffffff


	//   ....[104]....
        /*02b0*/ 	.word	0xffffffff


	//   ....[105]....
        /*02b4*/ 	.word	0xffffffff


	//   ....[106]....
        /*02b8*/ 	.word	0xffffffff


	//   ....[107]....
        /*02bc*/ 	.word	0xffffffff


	//   ....[108]....
        /*02c0*/ 	.word	0xffffffff


	//   ....[109]....
        /*02c4*/ 	.word	0xffffffff


	//   ....[110]....
        /*02c8*/ 	.word	0xffffffff


	//   ....[111]....
        /*02cc*/ 	.word	0x0500000f


	//   ....[112]....
        /*02d0*/ 	.word	0x0500000f


	//   ....[113]....
        /*02d4*/ 	.word	0x0500000f


	//   ....[114]....
        /*02d8*/ 	.word	0x0500000f


	//   ....[115]....
        /*02dc*/ 	.word	0x0500000f


	//   ....[116]....
        /*02e0*/ 	.word	0x0500000f


	//   ....[117]....
        /*02e4*/ 	.word	0x0500000f


	//   ....[118]....
        /*02e8*/ 	.word	0x0500000f


	//   ....[119]....
        /*02ec*/ 	.word	0x0500000f


	//----- nvinfo : EIATTR_COOP_GROUP_INSTR_OFFSETS
	.align		4
.L_262:
        /*02f0*/ 	.byte	0x04, 0x28
        /*02f2*/ 	.short	(.L_264 - .L_263)


	//   ....[0]....
.L_263:
        /*02f4*/ 	.word	0x00000060


	//   ....[1]....
        /*02f8*/ 	.word	0x00000130


	//   ....[2]....
        /*02fc*/ 	.word	0x000001e0


	//   ....[3]....
        /*0300*/ 	.word	0x000003a0


	//   ....[4]....
        /*0304*/ 	.word	0x00000500


	//   ....[5]....
        /*0308*/ 	.word	0x00000620


	//   ....[6]....
        /*030c*/ 	.word	0x00000780


	//   ....[7]....
        /*0310*/ 	.word	0x00001410


	//   ....[8]....
        /*0314*/ 	.word	0x00001c50


	//   ....[9]....
        /*0318*/ 	.word	0x00001c80


	//   ....[10]....
        /*031c*/ 	.word	0x00002e80


	//   ....[11]....
        /*0320*/ 	.word	0x00002f30


	//   ....[12]....
        /*0324*/ 	.word	0x00003a40


	//   ....[13]....
        /*0328*/ 	.word	0x00003b40


	//   ....[14]....
        /*032c*/ 	.word	0x00005c30


	//   ....[15]....
        /*0330*/ 	.word	0x00005c50


	//   ....[16]....
        /*0334*/ 	.word	0x00006490


	//   ....[17]....
        /*0338*/ 	.word	0x00006600


	//   ....[18]....
        /*033c*/ 	.word	0x00007070


	//   ....[19]....
        /*0340*/ 	.word	0x000070e0


	//   ....[20]....
        /*0344*/ 	.word	0x00009890


	//   ....[21]....
        /*0348*/ 	.word	0x000098d0


	//   ....[22]....
        /*034c*/ 	.word	0x00009900


	//   ....[23]....
        /*0350*/ 	.word	0x00009920


	//   ....[24]....
        /*0354*/ 	.word	0x0000b4a0


	//   ....[25]....
        /*0358*/ 	.word	0x0000b4c0


	//   ....[26]....
        /*035c*/ 	.word	0x0000b520


	//   ....[27]....
        /*0360*/ 	.word	0x0000b530


	//   ....[28]....
        /*0364*/ 	.word	0x0000c350


	//   ....[29]....
        /*0368*/ 	.word	0x0000c360


	//   ....[30]....
        /*036c*/ 	.word	0x0000c370


	//   ....[31]....
        /*0370*/ 	.word	0x0000c390


	//   ....[32]....
        /*0374*/ 	.word	0x0000c3a0


	//   ....[33]....
        /*0378*/ 	.word	0x0000c3b0


	//   ....[34]....
        /*037c*/ 	.word	0x0000c3c0


	//   ....[35]....
        /*0380*/ 	.word	0x0000c3d0


	//   ....[36]....
        /*0384*/ 	.word	0x0000c3e0


	//   ....[37]....
        /*0388*/ 	.word	0x0000c3f0


	//   ....[38]....
        /*038c*/ 	.word	0x0000c400


	//   ....[39]....
        /*0390*/ 	.word	0x0000c420


	//   ....[40]....
        /*0394*/ 	.word	0x0000c430


	//   ....[41]....
        /*0398*/ 	.word	0x0000c440


	//   ....[42]....
        /*039c*/ 	.word	0x0000c450


	//   ....[43]....
        /*03a0*/ 	.word	0x0000c460


	//   ....[44]....
        /*03a4*/ 	.word	0x0000c470


	//   ....[45]....
        /*03a8*/ 	.word	0x0000c480


	//   ....[46]....
        /*03ac*/ 	.word	0x0000c490


	//   ....[47]....
        /*03b0*/ 	.word	0x0000c4a0


	//   ....[48]....
        /*03b4*/ 	.word	0x0000c4b0


	//   ....[49]....
        /*03b8*/ 	.word	0x0000c4c0


	//   ....[50]....
        /*03bc*/ 	.word	0x0000c4d0


	//   ....[51]....
        /*03c0*/ 	.word	0x0000c4e0


	//   ....[52]....
        /*03c4*/ 	.word	0x0000c4f0


	//   ....[53]....
        /*03c8*/ 	.word	0x0000c500


	//   ....[54]....
        /*03cc*/ 	.word	0x0000c510


	//   ....[55]....
        /*03d0*/ 	.word	0x0000c520


	//   ....[56]....
        /*03d4*/ 	.word	0x0000c530


	//   ....[57]....
        /*03d8*/ 	.word	0x0000c550


	//   ....[58]....
        /*03dc*/ 	.word	0x0000c560


	//   ....[59]....
        /*03e0*/ 	.word	0x0000c570


	//   ....[60]....
        /*03e4*/ 	.word	0x0000c580


	//   ....[61]....
        /*03e8*/ 	.word	0x0000c590


	//   ....[62]....
        /*03ec*/ 	.word	0x0000c5a0


	//   ....[63]....
        /*03f0*/ 	.word	0x0000c5b0


	//   ....[64]....
        /*03f4*/ 	.word	0x0000c5c0


	//   ....[65]....
        /*03f8*/ 	.word	0x0000c5e0


	//   ....[66]....
        /*03fc*/ 	.word	0x0000c5f0


	//   ....[67]....
        /*0400*/ 	.word	0x0000c610


	//   ....[68]....
        /*0404*/ 	.word	0x0000c620


	//   ....[69]....
        /*0408*/ 	.word	0x0000c640


	//   ....[70]....
        /*040c*/ 	.word	0x0000c650


	//   ....[71]....
        /*0410*/ 	.word	0x0000c660


	//   ....[72]....
        /*0414*/ 	.word	0x0000c670


	//   ....[73]....
        /*0418*/ 	.word	0x0000c690


	//   ....[74]....
        /*041c*/ 	.word	0x0000c6a0


	//   ....[75]....
        /*0420*/ 	.word	0x0000c6c0


	//   ....[76]....
        /*0424*/ 	.word	0x0000c6d0


	//   ....[77]....
        /*0428*/ 	.word	0x0000c6f0


	//   ....[78]....
        /*042c*/ 	.word	0x0000c720


	//   ....[79]....
        /*0430*/ 	.word	0x0000c750


	//   ....[80]....
        /*0434*/ 	.word	0x0000c780


	//   ....[81]....
        /*0438*/ 	.word	0x0000c7b0


	//   ....[82]....
        /*043c*/ 	.word	0x0000c7f0


	//   ....[83]....
        /*0440*/ 	.word	0x0000c820


	//   ....[84]....
        /*0444*/ 	.word	0x0000c850


	//   ....[85]....
        /*0448*/ 	.word	0x0000c880


	//   ....[86]....
        /*044c*/ 	.word	0x0000c8c0


	//   ....[87]....
        /*0450*/ 	.word	0x0000c8f0


	//   ....[88]....
        /*0454*/ 	.word	0x0000c910


	//   ....[89]....
        /*0458*/ 	.word	0x0000c920


	//   ....[90]....
        /*045c*/ 	.word	0x0000c930


	//   ....[91]....
        /*0460*/ 	.word	0x0000c940


	//   ....[92]....
        /*0464*/ 	.word	0x0000cd40


	//   ....[93]....
        /*0468*/ 	.word	0x0000cd80


	//   ....[94]....
        /*046c*/ 	.word	0x0000cdc0


	//   ....[95]....
        /*0470*/ 	.word	0x0000cdf0


	//   ....[96]....
        /*0474*/ 	.word	0x0000ce40


	//   ....[97]....
        /*0478*/ 	.word	0x0000ce70


	//   ....[98]....
        /*047c*/ 	.word	0x0000d530


	//   ....[99]....
        /*0480*/ 	.word	0x0000d560


	//   ....[100]....
        /*0484*/ 	.word	0x0000e080


	//   ....[101]....
        /*0488*/ 	.word	0x0000ee70


	//   ....[102]....
        /*048c*/ 	.word	0x0000f960


	//   ....[103]....
        /*0490*/ 	.word	0x0000f9a0


	//   ....[104]....
        /*0494*/ 	.word	0x0000f9d0


	//   ....[105]....
        /*0498*/ 	.word	0x0000fa90


	//   ....[106]....
        /*049c*/ 	.word	0x0000fab0


	//   ....[107]....
        /*04a0*/ 	.word	0x0000fb50


	//   ....[108]....
        /*04a4*/ 	.word	0x0000fb70


	//   ....[109]....
        /*04a8*/ 	.word	0x0000fb80


	//   ....[110]....
        /*04ac*/ 	.word	0x00011520


	//   ....[111]....
        /*04b0*/ 	.word	0x00011ad0


	//   ....[112]....
        /*04b4*/ 	.word	0x00011cb0


	//   ....[113]....
        /*04b8*/ 	.word	0x00011d00


	//   ....[114]....
        /*04bc*/ 	.word	0x00011da0


	//   ....[115]....
        /*04c0*/ 	.word	0x00011ec0


	//   ....[116]....
        /*04c4*/ 	.word	0x00011f30


	//   ....[117]....
        /*04c8*/ 	.word	0x00012040


	//   ....[118]....
        /*04cc*/ 	.word	0x000120b0


	//   ....[119]....
        /*04d0*/ 	.word	0x000121b0


	//----- nvinfo : EIATTR_REG_RECONFIG
	.align		4
.L_264:
        /*04d4*/ 	.byte	0x01, 0x54
	.zero		2


	//----- nvinfo : EIATTR_SYSCALL_OFFSETS
	.align		4
        /*04d8*/ 	.byte	0x04, 0x46
        /*04da*/ 	.short	(.L_266 - .L_265)


	//   ....[0]....
.L_265:
        /*04dc*/ 	.word	0x000015d0


	//   ....[1]....
        /*04e0*/ 	.word	0x0000e800


	//   ....[2]....
        /*04e4*/ 	.word	0x0000e940


	//   ....[3]....
        /*04e8*/ 	.word	0x0000ea80


	//   ....[4]....
        /*04ec*/ 	.word	0x0000eba0


	//   ....[5]....
        /*04f0*/ 	.word	0x0000f590


	//----- nvinfo : EIATTR_MBARRIER_INSTR_OFFSETS
	.align		4
.L_266:
        /*04f4*/ 	.byte	0x04, 0x39
        /*04f6*/ 	.short	(.L_268 - .L_267)


	//   ....[0]....
.L_267:
        /*04f8*/ 	.word	0x00000250
        /*04fc*/ 	.word	0x000000ff
        /*0500*/ 	.word	0x00029800
        /*0504*/ 	.short	0x0100
        /*0506*/ 	.byte	0x08
	.zero		1


	//   ....[1]....
        /*0508*/ 	.word	0x00000260
        /*050c*/ 	.word	0x000000ff
        /*0510*/ 	.word	0x00029820
        /*0514*/ 	.short	0x0100
        /*0516*/ 	.byte	0x08
	.zero		1


	//   ....[2]....
        /*0518*/ 	.word	0x00000350
        /*051c*/ 	.word	0x000000ff
        /*0520*/ 	.word	0x00029830
        /*0524*/ 	.short	0x0100
        /*0526*/ 	.byte	0x08
	.zero		1


	//   ....[3]....
        /*0528*/ 	.word	0x00000360
        /*052c*/ 	.word	0x000000ff
        /*0530*/ 	.word	0x00029840
        /*0534*/ 	.short	0x0100
        /*0536*/ 	.byte	0x08
	.zero		1


	//   ....[4]....
        /*0538*/ 	.word	0x00000370
        /*053c*/ 	.word	0x000000ff
        /*0540*/ 	.word	0x00029838
        /*0544*/ 	.short	0x0100
        /*0546*/ 	.byte	0x08
	.zero		1


	//   ....[5]....
        /*0548*/ 	.word	0x00000380
        /*054c*/ 	.word	0x000000ff
        /*0550*/ 	.word	0x00029848
        /*0554*/ 	.short	0x0100
        /*0556*/ 	.byte	0x08
	.zero		1


	//   ....[6]....
        /*0558*/ 	.word	0x000004b0
        /*055c*/ 	.word	0x000000ff
        /*0560*/ 	.word	0x00029850
        /*0564*/ 	.short	0x0100
        /*0566*/ 	.byte	0x08
	.zero		1


	//   ....[7]....
        /*0568*/ 	.word	0x000004c0
        /*056c*/ 	.word	0x000000ff
        /*0570*/ 	.word	0x00029860
        /*0574*/ 	.short	0x0100
        /*0576*/ 	.byte	0x08
	.zero		1


	//   ....[8]....
        /*0578*/ 	.word	0x000004d0
        /*057c*/ 	.word	0x000000ff
        /*0580*/ 	.word	0x00029858
        /*0584*/ 	.short	0x0100
        /*0586*/ 	.byte	0x08
	.zero		1


	//   ....[9]....
        /*0588*/ 	.word	0x000004e0
        /*058c*/ 	.word	0x000000ff
        /*0590*/ 	.word	0x00029868
        /*0594*/ 	.short	0x0100
        /*0596*/ 	.byte	0x08
	.zero		1


	//   ....[10]....
        /*0598*/ 	.word	0x000005d0
        /*059c*/ 	.word	0x000000ff
        /*05a0*/ 	.word	0x00029870
        /*05a4*/ 	.short	0x0100
        /*05a6*/ 	.byte	0x06
	.zero		1


	//   ....[11]....
        /*05a8*/ 	.word	0x000005e0
        /*05ac*/ 	.word	0x000000ff
        /*05b0*/ 	.word	0x00029880
        /*05b4*/ 	.short	0x0100
        /*05b6*/ 	.byte	0x06
	.zero		1


	//   ....[12]....
        /*05b8*/ 	.word	0x000005f0
        /*05bc*/ 	.word	0x000000ff
        /*05c0*/ 	.word	0x00029878
        /*05c4*/ 	.short	0x0100
        /*05c6*/ 	.byte	0x06
	.zero		1


	//   ....[13]....
        /*05c8*/ 	.word	0x00000600
        /*05cc*/ 	.word	0x000000ff
        /*05d0*/ 	.word	0x00029888
        /*05d4*/ 	.short	0x0100
        /*05d6*/ 	.byte	0x06
	.zero		1


	//   ....[14]....
        /*05d8*/ 	.word	0x00000730
        /*05dc*/ 	.word	0x000000ff
        /*05e0*/ 	.word	0x00029890
        /*05e4*/ 	.short	0x0100
        /*05e6*/ 	.byte	0x08
	.zero		1


	//   ....[15]....
        /*05e8*/ 	.word	0x00000740
        /*05ec*/ 	.word	0x000000ff
        /*05f0*/ 	.word	0x000298a0
        /*05f4*/ 	.short	0x0100
        /*05f6*/ 	.byte	0x08
	.zero		1


	//   ....[16]....
        /*05f8*/ 	.word	0x00000750
        /*05fc*/ 	.word	0x000000ff
        /*0600*/ 	.word	0x00029898
        /*0604*/ 	.short	0x0100
        /*0606*/ 	.byte	0x08
	.zero		1


	//   ....[17]....
        /*0608*/ 	.word	0x00000760
        /*060c*/ 	.word	0x000000ff
        /*0610*/ 	.word	0x000298a8
        /*0614*/ 	.short	0x0100
        /*0616*/ 	.byte	0x08
	.zero		1


	//   ....[18]....
        /*0618*/ 	.word	0x00000890
        /*061c*/ 	.word	0x000000ff
        /*0620*/ 	.word	0x000298b0
        /*0624*/ 	.short	0x0100
        /*0626*/ 	.byte	0x08
	.zero		1


	//   ....[19]....
        /*0628*/ 	.word	0x000008a0
        /*062c*/ 	.word	0x000000ff
        /*0630*/ 	.word	0x000298c0
        /*0634*/ 	.short	0x0100
        /*0636*/ 	.byte	0x08
	.zero		1


	//   ....[20]....
        /*0638*/ 	.word	0x000008b0
        /*063c*/ 	.word	0x000000ff
        /*0640*/ 	.word	0x000298b8
        /*0644*/ 	.short	0x0100
        /*0646*/ 	.byte	0x08
	.zero		1


	//   ....[21]....
        /*0648*/ 	.word	0x000008c0
        /*064c*/ 	.word	0x000000ff
        /*0650*/ 	.word	0x000298c8
        /*0654*/ 	.short	0x0100
        /*0656*/ 	.byte	0x08
	.zero		1


	//   ....[22]....
        /*0658*/ 	.word	0x00001600
        /*065c*/ 	.word	0x000000ff
        /*0660*/ 	.word	0x00029800
        /*0664*/ 	.short	0x010a
        /*0666*/ 	.byte	0x27
	.zero		1


	//   ....[23]....
        /*0668*/ 	.word	0x00001660
        /*066c*/ 	.word	0x000000ff
        /*0670*/ 	.word	0x00029830
        /*0674*/ 	.short	0x010a
        /*0676*/ 	.byte	0x27
	.zero		1


	//   ....[24]....
        /*0678*/ 	.word	0x000016f0
        /*067c*/ 	.word	0x000000ff
        /*0680*/ 	.word	0x00029830
        /*0684*/ 	.short	0x010a
        /*0686*/ 	.byte	0x27
	.zero		1


	//   ....[25]....
        /*0688*/ 	.word	0x00003a20
        /*068c*/ 	.word	0x00000038
        /*0690*/ 	.word	0x00000000
        /*0694*/ 	.short	0x0101
        /*0696*/ 	.byte	0x3f
	.zero		1


	//   ....[26]....
        /*0698*/ 	.word	0x00004e20
        /*069c*/ 	.word	0x000000ff
        /*06a0*/ 	.word	0x00029830
        /*06a4*/ 	.short	0x010a
        /*06a6*/ 	.byte	0x06
	.zero		1


	//   ....[27]....
        /*06a8*/ 	.word	0x00004e60
        /*06ac*/ 	.word	0x000000ff
        /*06b0*/ 	.word	0x00029830
        /*06b4*/ 	.short	0x010a
        /*06b6*/ 	.byte	0x06
	.zero		1


	//   ....[28]....
        /*06b8*/ 	.word	0x00005ac0
        /*06bc*/ 	.word	0x000000ff
        /*06c0*/ 	.word	0x00029850
        /*06c4*/ 	.short	0x010a
        /*06c6*/ 	.byte	0x06
	.zero		1


	//   ....[29]....
        /*06c8*/ 	.word	0x00005b00
        /*06cc*/ 	.word	0x000000ff
        /*06d0*/ 	.word	0x00029850
        /*06d4*/ 	.short	0x010a
        /*06d6*/ 	.byte	0x06
	.zero		1


	//   ....[30]....
        /*06d8*/ 	.word	0x00007bf0
        /*06dc*/ 	.word	0x00000003
        /*06e0*/ 	.word	0x00000000
        /*06e4*/ 	.short	0x0101
        /*06e6*/ 	.byte	0x3f
	.zero		1


	//   ....[31]....
        /*06e8*/ 	.word	0x00007ed0
        /*06ec*/ 	.word	0x000000ff
        /*06f0*/ 	.word	0x00000000
        /*06f4*/ 	.short	0x0101
        /*06f6*/ 	.byte	0x06
	.zero		1


	//   ....[32]....
        /*06f8*/ 	.word	0x00008610
        /*06fc*/ 	.word	0x000000ff
        /*0700*/ 	.word	0x00029830
        /*0704*/ 	.short	0x010a
        /*0706*/ 	.byte	0x06
	.zero		1


	//   ....[33]....
        /*0708*/ 	.word	0x00008650
        /*070c*/ 	.word	0x000000ff
        /*0710*/ 	.word	0x00029830
        /*0714*/ 	.short	0x010a
        /*0716*/ 	.byte	0x06
	.zero		1


	//   ....[34]....
        /*0718*/ 	.word	0x00009270
        /*071c*/ 	.word	0x000000ff
        /*0720*/ 	.word	0x00029850
        /*0724*/ 	.short	0x010a
        /*0726*/ 	.byte	0x06
	.zero		1


	//   ....[35]....
        /*0728*/ 	.word	0x000092b0
        /*072c*/ 	.word	0x000000ff
        /*0730*/ 	.word	0x00029850
        /*0734*/ 	.short	0x010a
        /*0736*/ 	.byte	0x06
	.zero		1


	//   ....[36]....
        /*0738*/ 	.word	0x0000a870
        /*073c*/ 	.word	0x00000003
        /*0740*/ 	.word	0x00000000
        /*0744*/ 	.short	0x0101
        /*0746*/ 	.byte	0x3f
	.zero		1


	//   ....[37]....
        /*0748*/ 	.word	0x0000ab40
        /*074c*/ 	.word	0x000000ff
        /*0750*/ 	.word	0x00000000
        /*0754*/ 	.short	0x0101
        /*0756*/ 	.byte	0x06
	.zero		1


	//   ....[38]....
        /*0758*/ 	.word	0x0000b1a0
        /*075c*/ 	.word	0x000000ff
        /*0760*/ 	.word	0x00029850
        /*0764*/ 	.short	0x010a
        /*0766*/ 	.byte	0x05
	.zero		1


	//   ....[39]....
        /*0768*/ 	.word	0x0000b1e0
        /*076c*/ 	.word	0x000000ff
        /*0770*/ 	.word	0x00029850
        /*0774*/ 	.short	0x010a
        /*0776*/ 	.byte	0x05
	.zero		1


	//   ....[40]....
        /*0778*/ 	.word	0x0000b7f0
        /*077c*/ 	.word	0x000000ff
        /*0780*/ 	.word	0x00000000
        /*0784*/ 	.short	0x0101
        /*0786*/ 	.byte	0x04
	.zero		1


	//   ....[41]....
        /*0788*/ 	.word	0x0000ce30
        /*078c*/ 	.word	0x000000ff
        /*0790*/ 	.word	0x00000000
        /*0794*/ 	.short	0x0101
        /*0796*/ 	.byte	0x04
	.zero		1


	//   ....[42]....
        /*0798*/ 	.word	0x0000f080
        /*079c*/ 	.word	0x000000ff
        /*07a0*/ 	.word	0x00029880
        /*07a4*/ 	.short	0x010a
        /*07a6*/ 	.byte	0x26
	.zero		1


	//   ....[43]....
        /*07a8*/ 	.word	0x0000f1e0
        /*07ac*/ 	.word	0x000000ff
        /*07b0*/ 	.word	0x00029840
        /*07b4*/ 	.short	0x010a
        /*07b6*/ 	.byte	0x26
	.zero		1


	//   ....[44]....
        /*07b8*/ 	.word	0x0000fcf0
        /*07bc*/ 	.word	0x000000ff
        /*07c0*/ 	.word	0x00029800
        /*07c4*/ 	.short	0x0107
        /*07c6*/ 	.byte	0x26
	.zero		1


	//   ....[45]....
        /*07c8*/ 	.word	0x0000fd60
        /*07cc*/ 	.word	0x000000ff
        /*07d0*/ 	.word	0x00029800
        /*07d4*/ 	.short	0x0101
        /*07d6*/ 	.byte	0x26
	.zero		1


	//   ....[46]....
        /*07d8*/ 	.word	0x0000fd80
        /*07dc*/ 	.word	0x000000ff
        /*07e0*/ 	.word	0x00029820
        /*07e4*/ 	.short	0x010a
        /*07e6*/ 	.byte	0x26
	.zero		1


	//   ....[47]....
        /*07e8*/ 	.word	0x00010090
        /*07ec*/ 	.word	0x00000006
        /*07f0*/ 	.word	0x00029880
        /*07f4*/ 	.short	0x010a
        /*07f6*/ 	.byte	0x3f
	.zero		1


	//   ....[48]....
        /*07f8*/ 	.word	0x000102a0
        /*07fc*/ 	.word	0x00000006
        /*0800*/ 	.word	0x00029840
        /*0804*/ 	.short	0x010a
        /*0806*/ 	.byte	0x3f
	.zero		1


	//   ....[49]....
        /*0808*/ 	.word	0x000106f0
        /*080c*/ 	.word	0x00000012
        /*0810*/ 	.word	0x00029870
        /*0814*/ 	.short	0x010a
        /*0816*/ 	.byte	0x3f
	.zero		1


	//   ....[50]....
        /*0818*/ 	.word	0x00010750
        /*081c*/ 	.word	0x00000012
        /*0820*/ 	.word	0x00029860
        /*0824*/ 	.short	0x010a
        /*0826*/ 	.byte	0x3f
	.zero		1


	//   ....[51]....
        /*0828*/ 	.word	0x00010c80
        /*082c*/ 	.word	0x00000012
        /*0830*/ 	.word	0x00029850
        /*0834*/ 	.short	0x0101
        /*0836*/ 	.byte	0x3f
	.zero		1


	//   ....[52]....
        /*0838*/ 	.word	0x00010cf0
        /*083c*/ 	.word	0x00000000
        /*0840*/ 	.word	0x00000000
        /*0844*/ 	.short	0x0101
        /*0846*/ 	.byte	0x3f
	.zero		1


	//   ....[53]....
        /*0848*/ 	.word	0x00010e10
        /*084c*/ 	.word	0x00000003
        /*0850*/ 	.word	0x00029870
        /*0854*/ 	.short	0x010a
        /*0856*/ 	.byte	0x3f
	.zero		1


	//   ....[54]....
        /*0858*/ 	.word	0x00010ea0
        /*085c*/ 	.word	0x00000003
        /*0860*/ 	.word	0x00029860
        /*0864*/ 	.short	0x010a
        /*0866*/ 	.byte	0x3f
	.zero		1


	//   ....[55]....
        /*0868*/ 	.word	0x000113c0
        /*086c*/ 	.word	0x00000003
        /*0870*/ 	.word	0x00029850
        /*0874*/ 	.short	0x0101
        /*0876*/ 	.byte	0x3f
	.zero		1


	//   ....[56]....
        /*0878*/ 	.word	0x00011430
        /*087c*/ 	.word	0x00000000
        /*0880*/ 	.word	0x00000000
        /*0884*/ 	.short	0x0101
        /*0886*/ 	.byte	0x3f
	.zero		1


	//   ....[57]....
        /*0888*/ 	.word	0x000114d0
        /*088c*/ 	.word	0x00000009
        /*0890*/ 	.word	0x00029820
        /*0894*/ 	.short	0x010a
        /*0896*/ 	.byte	0x3f
	.zero		1


	//   ....[58]....
        /*0898*/ 	.word	0x00011610
        /*089c*/ 	.word	0x00000005
        /*08a0*/ 	.word	0x00000000
        /*08a4*/ 	.short	0x010a
        /*08a6*/ 	.byte	0x3f
	.zero		1


	//   ....[59]....
        /*08a8*/ 	.word	0x00011680
        /*08ac*/ 	.word	0x00000007
        /*08b0*/ 	.word	0x00000000
        /*08b4*/ 	.short	0x010a
        /*08b6*/ 	.byte	0x3f
	.zero		1


	//   ....[60]....
        /*08b8*/ 	.word	0x000116d0
        /*08bc*/ 	.word	0x00000005
        /*08c0*/ 	.word	0x00029860
        /*08c4*/ 	.short	0x010a
        /*08c6*/ 	.byte	0x3f
	.zero		1


	//   ....[61]....
        /*08c8*/ 	.word	0x00011720
        /*08cc*/ 	.word	0x00000003
        /*08d0*/ 	.word	0x00029860
        /*08d4*/ 	.short	0x010a
        /*08d6*/ 	.byte	0x3f
	.zero		1


	//   ....[62]....
        /*08d8*/ 	.word	0x00011760
        /*08dc*/ 	.word	0x00000005
        /*08e0*/ 	.word	0x00029880
        /*08e4*/ 	.short	0x010a
        /*08e6*/ 	.byte	0x3f
	.zero		1


	//   ....[63]....
        /*08e8*/ 	.word	0x00011780
        /*08ec*/ 	.word	0x00000003
        /*08f0*/ 	.word	0x00029880
        /*08f4*/ 	.short	0x010a
        /*08f6*/ 	.byte	0x3f
	.zero		1


	//   ....[64]....
        /*08f8*/ 	.word	0x000117f0
        /*08fc*/ 	.word	0x00000000
        /*0900*/ 	.word	0x00029800
        /*0904*/ 	.short	0x010a
        /*0906*/ 	.byte	0x3f
	.zero		1


	//   ....[65]....
        /*0908*/ 	.word	0x00011850
        /*090c*/ 	.word	0x00000000
        /*0910*/ 	.word	0x00029830
        /*0914*/ 	.short	0x010a
        /*0916*/ 	.byte	0x3f
	.zero		1


	//   ....[66]....
        /*0918*/ 	.word	0x000118b0
        /*091c*/ 	.word	0x00000014
        /*0920*/ 	.word	0x00029830
        /*0924*/ 	.short	0x010a
        /*0926*/ 	.byte	0x3f
	.zero		1


	//   ....[67]....
        /*0928*/ 	.word	0x00011910
        /*092c*/ 	.word	0x0000000e
        /*0930*/ 	.word	0x00029850
        /*0934*/ 	.short	0x010a
        /*0936*/ 	.byte	0x3f
	.zero		1


	//   ....[68]....
        /*0938*/ 	.word	0x00011970
        /*093c*/ 	.word	0x0000000e
        /*0940*/ 	.word	0x00029830
        /*0944*/ 	.short	0x010a
        /*0946*/ 	.byte	0x3f
	.zero		1


	//   ....[69]....
        /*0948*/ 	.word	0x000119d0
        /*094c*/ 	.word	0x0000000e
        /*0950*/ 	.word	0x00029850
        /*0954*/ 	.short	0x010a
        /*0956*/ 	.byte	0x3f
	.zero		1


	//   ....[70]....
        /*0958*/ 	.word	0x00011a30
        /*095c*/ 	.word	0x00000005
        /*0960*/ 	.word	0x00029850
        /*0964*/ 	.short	0x010a
        /*0966*/ 	.byte	0x3f
	.zero		1


	//   ....[71]....
        /*0968*/ 	.word	0x00011b90
        /*096c*/ 	.word	0x00000003
        /*0970*/ 	.word	0x00029880
        /*0974*/ 	.short	0x010a
        /*0976*/ 	.byte	0x3f
	.zero		1


	//   ....[72]....
        /*0978*/ 	.word	0x00011bf0
        /*097c*/ 	.word	0x00000003
        /*0980*/ 	.word	0x00029840
        /*0984*/ 	.short	0x010a
        /*0986*/ 	.byte	0x3f
	.zero		1


	//   ....[73]....
        /*0988*/ 	.word	0x000121f0
        /*098c*/ 	.word	0x00000003
        /*0990*/ 	.word	0x00029820
        /*0994*/ 	.short	0x010a
        /*0996*/ 	.byte	0x3f
	.zero		1


	//   ....[74]....
        /*0998*/ 	.word	0x00012240
        /*099c*/ 	.word	0x00000006
        /*09a0*/ 	.word	0x00029880
        /*09a4*/ 	.short	0x010a
        /*09a6*/ 	.byte	0x3f
	.zero		1


	//   ....[75]....
        /*09a8*/ 	.word	0x00012290
        /*09ac*/ 	.word	0x00000006
        /*09b0*/ 	.word	0x00029840
        /*09b4*/ 	.short	0x010a
        /*09b6*/ 	.byte	0x3f
	.zero		1


	//   ....[76]....
        /*09b8*/ 	.word	0x000122e0
        /*09bc*/ 	.word	0x00000012
        /*09c0*/ 	.word	0x00029870
        /*09c4*/ 	.short	0x010a
        /*09c6*/ 	.byte	0x3f
	.zero		1


	//   ....[77]....
        /*09c8*/ 	.word	0x00012330
        /*09cc*/ 	.word	0x00000012
        /*09d0*/ 	.word	0x00029860
        /*09d4*/ 	.short	0x010a
        /*09d6*/ 	.byte	0x3f
	.zero		1


	//   ....[78]....
        /*09d8*/ 	.word	0x00012380
        /*09dc*/ 	.word	0x00000003
        /*09e0*/ 	.word	0x00029870
        /*09e4*/ 	.short	0x010a
        /*09e6*/ 	.byte	0x3f
	.zero		1


	//   ....[79]....
        /*09e8*/ 	.word	0x000123d0
        /*09ec*/ 	.word	0x00000003
        /*09f0*/ 	.word	0x00029860
        /*09f4*/ 	.short	0x010a
        /*09f6*/ 	.byte	0x3f
	.zero		1


	//   ....[80]....
        /*09f8*/ 	.word	0x00012420
        /*09fc*/ 	.word	0x00000009
        /*0a00*/ 	.word	0x00029820
        /*0a04*/ 	.short	0x010a
        /*0a06*/ 	.byte	0x3f
	.zero		1


	//   ....[81]....
        /*0a08*/ 	.word	0x00012470
        /*0a0c*/ 	.word	0x00000005
        /*0a10*/ 	.word	0x00000000
        /*0a14*/ 	.short	0x010a
        /*0a16*/ 	.byte	0x3f
	.zero		1


	//   ....[82]....
        /*0a18*/ 	.word	0x000124c0
        /*0a1c*/ 	.word	0x00000007
        /*0a20*/ 	.word	0x00000000
        /*0a24*/ 	.short	0x010a
        /*0a26*/ 	.byte	0x3f
	.zero		1


	//   ....[83]....
        /*0a28*/ 	.word	0x00012510
        /*0a2c*/ 	.word	0x00000005
        /*0a30*/ 	.word	0x00029860
        /*0a34*/ 	.short	0x010a
        /*0a36*/ 	.byte	0x3f
	.zero		1


	//   ....[84]....
        /*0a38*/ 	.word	0x00012560
        /*0a3c*/ 	.word	0x00000003
        /*0a40*/ 	.word	0x00029860
        /*0a44*/ 	.short	0x010a
        /*0a46*/ 	.byte	0x3f
	.zero		1


	//   ....[85]....
        /*0a48*/ 	.word	0x000125b0
        /*0a4c*/ 	.word	0x00000005
        /*0a50*/ 	.word	0x00029880
        /*0a54*/ 	.short	0x010a
        /*0a56*/ 	.byte	0x3f
	.zero		1


	//----- nvinfo : EIATTR_NUM_MBARRIERS
	.align		4
.L_268:
        /*0a58*/ 	.byte	0x03, 0x38
        /*0a5a*/ 	.short	0x0016


	//----- nvinfo : EIATTR_EXIT_INSTR_OFFSETS
	.align		4
        /*0a5c*/ 	.byte	0x04, 0x1c
        /*0a5e*/ 	.short	(.L_270 - .L_269)


	//   ....[0]....
.L_269:
        /*0a60*/ 	.word	0x000117d0


	//----- nvinfo : EIATTR_MAX_THREADS
	.align		4
.L_270:
        /*0a64*/ 	.byte	0x04, 0x05
        /*0a66*/ 	.short	(.L_272 - .L_271)
.L_271:
        /*0a68*/ 	.word	0x00000180
        /*0a6c*/ 	.word	0x00000001
        /*0a70*/ 	.word	0x00000001


	//----- nvinfo : EIATTR_CRS_STACK_SIZE
	.align		4
.L_272:
        /*0a74*/ 	.byte	0x04, 0x1e
        /*0a76*/ 	.short	(.L_274 - .L_273)
.L_273:
        /*0a78*/ 	.word	0x00000000


	//----- nvinfo : EIATTR_CBANK_PARAM_SIZE
	.align		4
.L_274:
        /*0a7c*/ 	.byte	0x03, 0x19
        /*0a7e*/ 	.short	0x0a70


	//----- nvinfo : EIATTR_PARAM_CBANK
	.align		4
        /*0a80*/ 	.byte	0x04, 0x0a
        /*0a82*/ 	.short	(.L_276 - .L_275)
	.align		4
.L_275:
        /*0a84*/ 	.word	index@(.nv.constant0._ZN7cutlass13device_kernelIN5flash11enable_sm90INS1_16FlashAttnFwdSm90INS1_25CollectiveMainloopFwdSm90ILi2EN4cute5tupleIJNS5_1CILi1EEES8_S8_EEENS6_IJNS7_ILi128EEENS7_ILi160EEENS7_ILi192EEEEEELi128ENS_12float_e4m3_tEfNS_4arch4Sm90ELb1ELb0ELb0ELb0ELb0ELb0ELb0ELb1ELb1ELb1ELb1ELb0EEENS1_21CollectiveEpilogueFwdINS6_IJSA_SA_SB_EEES9_NS_10bfloat16_tESG_Li256ELb0ELb1ELb1ELb1EEENS1_19SingleTileSchedulerILb0ELb1ELb1ELi128EEEEEEEEEvNT_6ParamsE)
        /*0a88*/ 	.short	0x0210
        /*0a8a*/ 	.short	0x0a70


	//----- nvinfo : EIATTR_SW_WAR
	.align		4
.L_276:
        /*0a8c*/ 	.byte	0x04, 0x36
        /*0a8e*/ 	.short	(.L_278 - .L_277)
.L_277:
        /*0a90*/ 	.word	0x00000008
.L_278:


//--------------------- .nv.info._ZN7cutlass13device_kernelIN5flash11enable_sm90INS1_16FlashAttnFwdSm90INS1_25CollectiveMainloopFwdSm90ILi2EN4cute5tupleIJNS5_1CILi1EEES8_S8_EEENS6_IJNS7_ILi128EEENS7_ILi160EEENS7_ILi192EEEEEELi128ENS_12float_e4m3_tEfNS_4arch4Sm90ELb1ELb0ELb0ELb1ELb0ELb0ELb0ELb1ELb1ELb1ELb1ELb0EEENS1_21CollectiveEpilogueFwdINS6_IJSA_SA_SB_EEES9_NS_10bfloat16_tESG_Li256ELb1ELb1ELb1ELb1EEENS1_36VarlenDynamicPersistentTileSchedulerILi128ELi160ELi256ELi128ELb1ELb1ELb1ELb1ELb1ELb1EEEEEEEEEvNT_6ParamsE --------------------------
	.section	.nv.info._ZN7cutlass13device_kernelIN5flash11enable_sm90INS1_16FlashAttnFwdSm90INS1_25CollectiveMainloopFwdSm90ILi2EN4cute5tupleIJNS5_1CILi1EEES8_S8_EEENS6_IJNS7_ILi128EEENS7_ILi160EEENS7_ILi192EEEEEELi128ENS_12float_e4m3_tEfNS_4arch4Sm90ELb1ELb0ELb0ELb1ELb0ELb0ELb0ELb1ELb1ELb1ELb1ELb0EEENS1_21CollectiveEpilogueFwdINS6_IJSA_SA_SB_EEES9_NS_10bfloat16_tESG_Li256ELb1ELb1ELb1ELb1EEENS1_36VarlenDynamicPersistentTileSchedulerILi128ELi160ELi256ELi128ELb1ELb1ELb1ELb1ELb1ELb1EEEEEEEEEvNT_6ParamsE,"",@"SHT_CUDA_INFO"
	.sectionflags	@""
	.align	4


	//----- nvinfo : EIATTR_CUDA_API_VERSION
	.align		4
        /*0000*/ 	.byte	0x04, 0x37
        /*0002*/ 	.short	(.L_280 - .L_279)
.L_279:
        /*0004*/ 	.word	0x00000082


	//----- nvinfo : EIATTR_KPARAM_INFO
	.align		4
.L_280:
        /*0008*/ 	.byte	0x04, 0x17
        /*000a*/ 	.short	(.L_282 - .L_281)
.L_281:
        /*000c*/ 	.word	0x00000000
        /*0010*/ 	.short	0x0000
        /*0012*/ 	.short	0x0070
        /*0014*/ 	.byte	0x00, 0xf0, 0x01, 0x2a


	//----- nvinfo : EIATTR_SPARSE_MMA_MASK
	.align		4
.L_282:
        /*0018*/ 	.byte	0x03, 0x50
        /*001a*/ 	.short	0x0000


	//----- nvinfo : EIATTR_MAXREG_COUNT
	.align		4
        /*001c*/ 	.byte	0x03, 0x1b
        /*001e*/ 	.short	0x00a8


	//----- nvinfo : EIATTR_NUM_BARRIERS
	.align		4
        /*0020*/ 	.byte	0x02, 0x4c
        /*0022*/ 	.byte	0x10
	.zero		1


	//----- nvinfo : EIATTR_EXTERNS
	.align		4
        /*0024*/ 	.byte	0x04, 0x0f
        /*0026*/ 	.short	(.L_284 - .L_283)


	//   ....[0]....
	.align		4
.L_283:
        /*0028*/ 	.word	index@(__assertfail)


	//----- nvinfo : EIATTR_ANNOTATIONS
	.align		4
.L_284:
        /*002c*/ 	.byte	0x04, 0x55
        /*002e*/ 	.short	(.L_286 - .L_285)


	//   ....[0]....
.L_285:
        /* <DEDUP_REMOVED lines=38> */


	//----- nvinfo : EIATTR_MERCURY_ISA_VERSION
	.align		4
.L_286:
        /*0280*/ 	.byte	0x03, 0x5f
        /*0282*/ 	.short	0x0101


	//----- nvinfo : EIATTR_UNUSED_LOAD_BYTE_OFFSET
	.align		4
        /*0284*/ 	.byte	0x04, 0x44
        /*0286*/ 	.short	(.L_288 - .L_287)


	//   ....[0]....
.L_287:
        /*0288*/ 	.word	0x00000a40
        /*028c*/ 	.word	0x0000fff0


	//   ....[1]....
        /*0290*/ 	.word	0x0000c3a0
        /*0294*/ 	.word	0x0000fff0


	//----- nvinfo : EIATTR_INT_WARP_WIDE_INSTR_OFFSETS
	.align		4
.L_288:
        /*0298*/ 	.byte	0x04, 0x31
        /*029a*/ 	.short	(.L_290 - .L_289)


	//   ....[0]....
.L_289:
        /*029c*/ 	.word	0x00000130


	//   ....[1]....
        /*02a0*/ 	.word	0x00000170


	//   ....[2]....
        /*02a4*/ 	.word	0x000001e0


	//   ....[3]....
        /*02a8*/ 	.word	0x00011b60


	//   ....[4]....
        /*02ac*/ 	.word	0x00011bf0


	//   ....[5]....
        /*02b0*/ 	.word	0x00014450


	//   ....[6]....
        /*02b4*/ 	.word	0x000144e0


	//----- nvinfo : EIATTR_COOP_GROUP_MASK_REGIDS
	.align		4
.L_290:
        /*02b8*/ 	.byte	0x04, 0x29
        /*02ba*/ 	.short	(.L_292 - .L_291)


	//   ....[0]....
.L_291:
        /*02bc*/ 	.word	0xffffffff


	//   ....[1]....
        /*02c0*/ 	.word	0xffffffff


	//   ....[2]....
        /*02c4*/ 	.word	0xffffffff


	//   ....[3]....
        /*02c8*/ 	.word	0xffffffff


	//   ....[4]....
        /*02cc*/ 	.word	0xffffffff


	//   ....[5]....
        /*02d0*/ 	.word	0xffffffff


	//   ....[6]....
        /*02d4*/ 	.word	0xffffffff


	//   ....[7]....
        /*02d8*/ 	.word	0xffffffff


	//   ....[8]....
        /*02dc*/ 	.word	0xffffffff


	//   ....[9]....
        /*02e0*/ 	.word	0xffffffff


	//   ....[10]....
        /*02e4*/ 	.word	0xffffffff


	//   ....[11]....
        /*02e8*/ 	.word	0xffffffff


	//   ....[12]....
        /*02ec*/ 	.word	0xffffffff


	//   ....[13]....
        /*02f0*/ 	.word	0xffffffff


	//   ....[14]....
        /*02f4*/ 	.word	0xffffffff


	//   ....[15]....
        /*02f8*/ 	.word	0xffffffff


	//   ....[16]....
        /*02fc*/ 	.word	0xffffffff


	//   ....[17]....
        /*0300*/ 	.word	0xffffffff


	//   ....[18]....
        /*0304*/ 	.word	0xffffffff


	//   ....[19]....
        /*0308*/ 	.word	0xffffffff


	//   ....[20]....
        /*030c*/ 	.word	0xffffffff


	//   ....[21]....
        /*0310*/ 	.word	0xffffffff


	//   ....[22]....
        /*0314*/ 	.word	0xffffffff


	//   ....[23]....
        /*0318*/ 	.word	0xffffffff


	//   ....[24]....
        /*031c*/ 	.word	0xffffffff


	//   ....[25]....
        /*0320*/ 	.word	0xffffffff


	//   ....[26]....
        /*0324*/ 	.word	0xffffffff


	//   ....[27]....
        /*0328*/ 	.word	0xffffffff


	//   ....[28]....
        /*032c*/ 	.word	0xffffffff


	//   ....[29]....
        /*0330*/ 	.word	0xffffffff


	//   ....[30]....
        /*0334*/ 	.word	0xffffffff


	//   ....[31]....
        /*0338*/ 	.word	0xffffffff


	//   ....[32]....
        /*033c*/ 	.word	0xffffffff


	//   ....[33]....
        /*0340*/ 	.word	0xffffffff


	//   ....[34]....
        /*0344*/ 	.word	0xffffffff


	//   ....[35]....
        /*0348*/ 	.word	0xffffffff


	//   ....[36]....
        /*034c*/ 	.word	0xffffffff


	//   ....[37]....
        /*0350*/ 	.word	0xffffffff


	//   ....[38]....
        /*0354*/ 	.word	0xffffffff


	//   ....[39]....
        /*0358*/ 	.word	0xffffffff


	//   ....[40]....
        /*035c*/ 	.word	0xffffffff


	//   ....[41]....
        /*0360*/ 	.word	0xffffffff


	//   ....[42]....
        /*0364*/ 	.word	0xffffffff


	//   ....[43]....
        /*0368*/ 	.word	0xffffffff


	//   ....[44]....
        /*036c*/ 	.word	0xffffffff


	//   ....[45]....
        /*0370*/ 	.word	0xffffffff


	//   ....[46]....
        /*0374*/ 	.word	0xffffffff


	//   ....[47]....
        /*0378*/ 	.word	0xffffffff


	//   ....[48]....
        /*037c*/ 	.word	0xffffffff


	//   ....[49]....
        /*0380*/ 	.word	0xffffffff


	//   ....[50]....
        /*0384*/ 	.word	0xffffffff


	//   ....[51]....
        /*0388*/ 	.word	0xffffffff


	//   ....[52]....
        /*038c*/ 	.word	0xffffffff


	//   ....[53]....
        /*0390*/ 	.word	0xffffffff


	//   ....[54]....
        /*0394*/ 	.word	0xffffffff


	//   ....[55]....
        /*0398*/ 	.word	0xffffffff


	//   ....[56]....
        /*039c*/ 	.word	0xffffffff


	//   ....[57]....
        /*03a0*/ 	.word	0xffffffff


	//   ....[58]....
        /*03a4*/ 	.word	0xffffffff


	//   ....[59]....
        /*03a8*/ 	.word	0xffffffff


	//   ....[60]....
        /*03ac*/ 	.word	0xffffffff


	//   ....[61]....
        /*03b0*/ 	.word	0xffffffff


	//   ....[62]....
        /*03b4*/ 	.word	0xffffffff


	//   ....[63]....
        /*03b8*/ 	.word	0xffffffff


	//   ....[64]....
        /*03bc*/ 	.word	0xffffffff


	//   ....[65]....
        /*03c0*/ 	.word	0xffffffff


	//   ....[66]....
        /*03c4*/ 	.word	0xffffffff


	//   ....[67]....
        /*03c8*/ 	.word	0xffffffff


	//   ....[68]....
        /*03cc*/ 	.word	0xffffffff


	//   ....[69]....
        /*03d0*/ 	.word	0xffffffff


	//   ....[70]....
        /*03d4*/ 	.word	0xffffffff


	//   ....[71]....
        /*03d8*/ 	.word	0xffffffff


	//   ....[72]....
        /*03dc*/ 	.word	0xffffffff


	//   ....[73]....
        /*03e0*/ 	.word	0xffffffff


	//   ....[74]....
        /*03e4*/ 	.word	0xffffffff


	//   ....[75]....
        /*03e8*/ 	.word	0xffffffff


	//   ....[76]....
        /*03ec*/ 	.word	0xffffffff


	//   ....[77]....
        /*03f0*/ 	.word	0xffffffff


	//   ....[78]....
        /*03f4*/ 	.word	0xffffffff


	//   ....[79]....
        /*03f8*/ 	.word	0xffffffff


	//   ....[80]....
        /*03fc*/ 	.word	0xffffffff


	//   ....[81]....
        /*0400*/ 	.word	0xffffffff


	//   ....[82]....
        /*0404*/ 	.word	0xffffffff


	//   ....[83]....
        /*0408*/ 	.word	0xffffffff


	//   ....[84]....
        /*040c*/ 	.word	0xffffffff


	//   ....[85]....
        /*0410*/ 	.word	0xffffffff


	//   ....[86]....
        /*0414*/ 	.word	0xffffffff


	//   ....[87]....
        /*0418*/ 	.word	0xffffffff


	//   ....[88]....
        /*041c*/ 	.word	0xffffffff


	//   ....[89]....
        /*0420*/ 	.word	0xffffffff


	//   ....[90]....
        /*0424*/ 	.word	0xffffffff


	//   ....[91]....
        /*0428*/ 	.word	0xffffffff


	//   ....[92]....
        /*042c*/ 	.word	0xffffffff


	//   ....[93]....
        /*0430*/ 	.word	0xffffffff


	//   ....[94]....
        /*0434*/ 	.word	0xffffffff


	//   ....[95]....
        /*0438*/ 	.word	0xffffffff


	//   ....[96]....
        /*043c*/ 	.word	0xffffffff


	//   ....[97]....
        /*0440*/ 	.word	0xffffffff


	//   ....[98]....
        /*0444*/ 	.word	0xffffffff


	//   ....[99]....
        /*0448*/ 	.word	0xffffffff


	//   ....[100]....
        /*044c*/ 	.word	0xffffffff


	//   ....[101]....
        /*0450*/ 	.word	0xffffffff


	//   ....[102]....
        /*0454*/ 	.word	0xffffffff


	//   ....[103]....
        /*0458*/ 	.word	0xffffffff


	//   ....[104]....
        /*045c*/ 	.word	0xffffffff


	//   ....[105]....
        /*0460*/ 	.word	0xffffffff


	//   ....[106]....
        /*0464*/ 	.word	0xffffffff


	//   ....[107]....
        /*0468*/ 	.word	0xffffffff


	//   ....[108]....
        /*046c*/ 	.word	0xffffffff


	//   ....[109]....
        /*0470*/ 	.word	0xffffffff


	//   ....[110]....
        /*0474*/ 	.word	0xffffffff


	//   ....[111]....
        /*0478*/ 	.word	0xffffffff


	//   ....[112]....
        /*047c*/ 	.word	0xffffffff


	//   ....[113]....
        /*0480*/ 	.word	0xffffffff


	//   ....[114]....
        /*0484*/ 	.word	0xffffffff


	//   ....[115]....
        /*0488*/ 	.word	0xffffffff


	//   ....[116]....
        /*048c*/ 	.word	0xffffffff


	//   ....[117]....
        /*0490*/ 	.word	0xffffffff


	//   ....[118]....
        /*0494*/ 	.word	0xffffffff


	//   ....[119]....
        /*0498*/ 	.word	0xffffffff


	//   ....[120]....
        /*049c*/ 	.word	0xffffffff


	//   ....[121]....
        /*04a0*/ 	.word	0xffffffff


	//   ....[122]....
        /*04a4*/ 	.word	0xffffffff


	//   ....[123]....
        /*04a8*/ 	.word	0xffffffff


	//   ....[124]....
        /*04ac*/ 	.word	0xffffffff


	//   ....[125]....
        /*04b0*/ 	.word	0xffffffff


	//   ....[126]....
        /*04b4*/ 	.word	0xffffffff


	//   ....[127]....
        /*04b8*/ 	.word	0xffffffff


	//   ....[128]....
        /*04bc*/ 	.word	0xffffffff


	//   ....[129]....
        /*04c0*/ 	.word	0xffffffff


	//   ....[130]....
        /*04c4*/ 	.word	0xffffffff


	//   ....[131]....
        /*04c8*/ 	.word	0xffffffff


	//   ....[132]....
        /*04cc*/ 	.word	0xffffffff


	//   ....[133]....
        /*04d0*/ 	.word	0xffffffff


	//   ....[134]....
        /*04d4*/ 	.word	0xffffffff


	//   ....[135]....
        /*04d8*/ 	.word	0xffffffff


	//   ....[136]....
        /*04dc*/ 	.word	0xffffffff


	//   ....[137]....
        /*04e0*/ 	.word	0xffffffff


	//   ....[138]....
        /*04e4*/ 	.word	0xffffffff


	//   ....[139]....
        /*04e8*/ 	.word	0xffffffff


	//   ....[140]....
        /*04ec*/ 	.word	0xffffffff


	//   ....[141]....
        /*04f0*/ 	.word	0xffffffff


	//   ....[142]....
        /*04f4*/ 	.word	0xffffffff


	//   ....[143]....
        /*04f8*/ 	.word	0xffffffff


	//   ....[144]....
        /*04fc*/ 	.word	0xffffffff


	//   ....[145]....
        /*0500*/ 	.word	0xffffffff


	//   ....[146]....
        /*0504*/ 	.word	0xffffffff


	//   ....[147]....
        /*0508*/ 	.word	0xffffffff


	//   ....[148]....
        /*050c*/ 	.word	0xffffffff


	//   ....[149]....
        /*0510*/ 	.word	0xffffffff


	//   ....[150]....
        /*0514*/ 	.word	0xffffffff


	//   ....[151]....
        /*0518*/ 	.word	0xffffffff


	//   ....[152]....
        /*051c*/ 	.word	0xffffffff


	//   ....[153]....
        /*0520*/ 	.word	0xffffffff


	//   ....[154]....
        /*0524*/ 	.word	0xffffffff


	//   ....[155]....
        /*0528*/ 	.word	0xffffffff


	//   ....[156]....
        /*052c*/ 	.word	0xffffffff


	//   ....[157]....
        /*0530*/ 	.word	0xffffffff


	//   ....[158]....
        /*0534*/ 	.word	0xffffffff


	//   ....[159]....
        /*0538*/ 	.word	0xffffffff


	//   ....[160]....
        /*053c*/ 	.word	0xffffffff


	//   ....[161]....
        /*0540*/ 	.word	0x0500000f


	//   ....[162]....
        /*0544*/ 	.word	0x0500000f


	//   ....[163]....
        /*0548*/ 	.word	0x0500000f


	//   ....[164]....
        /*054c*/ 	.word	0x0500000f


	//   ....[165]....
        /*0550*/ 	.word	0x0500000f


	//   ....[166]....
        /*0554*/ 	.word	0x0500000f


	//   ....[167]....
        /*0558*/ 	.word	0x0500000f


	//   ....[168]....
        /*055c*/ 	.word	0x0500000f


	//   ....[169]....
        /*0560*/ 	.word	0x0500000f


	//   ....[170]....
        /*0564*/ 	.word	0x0500000f


	//----- nvinfo : EIATTR_COOP_GROUP_INSTR_OFFSETS
	.align		4
.L_292:
        /*0568*/ 	.byte	0x04, 0x28
        /*056a*/ 	.short	(.L_294 - .L_293)


	//   ....[0]....
.L_293:
        /*056c*/ 	.word	0x00000070


	//   ....[1]....
        /*0570*/ 	.word	0x00000140


	//   ....[2]....
        /*0574*/ 	.word	0x00000190


	//   ....[3]....
        /*0578*/ 	.word	0x000003c0


	//   ....[4]....
        /*057c*/ 	.word	0x00000520


	//   ....[5]....
        /*0580*/ 	.word	0x00000640


	//   ....[6]....
        /*0584*/ 	.word	0x000007a0


	//   ....[7]....
        /*0588*/ 	.word	0x00001d70


	//   ....[8]....
        /*058c*/ 	.word	0x00002b40


	//   ....[9]....
        /*0590*/ 	.word	0x00002b70


	//   ....[10]....
        /*0594*/ 	.word	0x00003640


	//   ....[11]....
        /*0598*/ 	.word	0x00003700


	//   ....[12]....
        /*059c*/ 	.word	0x00004180


	//   ....[13]....
        /*05a0*/ 	.word	0x00004200


	//   ....[14]....
        /*05a4*/ 	.word	0x00006290


	//   ....[15]....
        /*05a8*/ 	.word	0x000062c0


	//   ....[16]....
        /*05ac*/ 	.word	0x00006ba0


	//   ....[17]....
        /*05b0*/ 	.word	0x00006ca0


	//   ....[18]....
        /*05b4*/ 	.word	0x000077b0


	//   ....[19]....
        /*05b8*/ 	.word	0x00007800


	//   ....[20]....
        /*05bc*/ 	.word	0x00009fb0


	//   ....[21]....
        /*05c0*/ 	.word	0x0000a010


	//   ....[22]....
        /*05c4*/ 	.word	0x0000a040


	//   ....[23]....
        /*05c8*/ 	.word	0x0000a060


	//   ....[24]....
        /*05cc*/ 	.word	0x0000bbe0


	//   ....[25]....
        /*05d0*/ 	.word	0x0000bbf0


	//   ....[26]....
        /*05d4*/ 	.word	0x0000bc70


	//   ....[27]....
        /*05d8*/ 	.word	0x0000bc80


	//   ....[28]....
        /*05dc*/ 	.word	0x0000cbf0


	//   ....[29]....
        /*05e0*/ 	.word	0x0000cc00


	//   ....[30]....
        /*05e4*/ 	.word	0x0000cc10


	//   ....[31]....
        /*05e8*/ 	.word	0x0000cc20


	//   ....[32]....
        /*05ec*/ 	.word	0x0000cc30


	//   ....[33]....
        /*05f0*/ 	.word	0x0000cc40


	//   ....[34]....
        /*05f4*/ 	.word	0x0000cc50


	//   ....[35]....
        /*05f8*/ 	.word	0x0000cc60


	//   ....[36]....
        /*05fc*/ 	.word	0x0000cc70


	//   ....[37]....
        /*0600*/ 	.word	0x0000cca0


	//   ....[38]....
        /*0604*/ 	.word	0x0000ccd0


	//   ....[39]....
        /*0608*/ 	.word	0x0000cce0


	//   ....[40]....
        /*060c*/ 	.word	0x0000ccf0


	//   ....[41]....
        /*0610*/ 	.word	0x0000cd00


	//   ....[42]....
        /*0614*/ 	.word	0x0000cd10


	//   ....[43]....
        /*0618*/ 	.word	0x0000cd20


	//   ....[44]....
        /*061c*/ 	.word	0x0000cd50


	//   ....[45]....
        /*0620*/ 	.word	0x0000cd60


	//   ....[46]....
        /*0624*/ 	.word	0x0000cd70


	//   ....[47]....
        /*0628*/ 	.word	0x0000cd80


	//   ....[48]....
        /*062c*/ 	.word	0x0000cd90


	//   ....[49]....
        /*0630*/ 	.word	0x0000cda0


	//   ....[50]....
        /*0634*/ 	.word	0x0000cdb0


	//   ....[51]....
        /*0638*/ 	.word	0x0000cdc0


	//   ....[52]....
        /*063c*/ 	.word	0x0000cdd0


	//   ....[53]....
        /*0640*/ 	.word	0x0000cdf0


	//   ....[54]....
        /*0644*/ 	.word	0x0000ce20


	//   ....[55]....
        /*0648*/ 	.word	0x0000ce30


	//   ....[56]....
        /*064c*/ 	.word	0x0000ce40


	//   ....[57]....
        /*0650*/ 	.word	0x0000ce60


	//   ....[58]....
        /*0654*/ 	.word	0x0000ce70


	//   ....[59]....
        /*0658*/ 	.word	0x0000ce80


	//   ....[60]....
        /*065c*/ 	.word	0x0000ce90


	//   ....[61]....
        /*0660*/ 	.word	0x0000ceb0


	//   ....[62]....
        /*0664*/ 	.word	0x0000cec0


	//   ....[63]....
        /*0668*/ 	.word	0x0000ced0


	//   ....[64]....
        /*066c*/ 	.word	0x0000cee0


	//   ....[65]....
        /*0670*/ 	.word	0x0000cf00


	//   ....[66]....
        /*0674*/ 	.word	0x0000cf30


	//   ....[67]....
        /*0678*/ 	.word	0x0000cf60


	//   ....[68]....
        /*067c*/ 	.word	0x0000cf80


	//   ....[69]....
        /*0680*/ 	.word	0x0000cf90


	//   ....[70]....
        /*0684*/ 	.word	0x0000cfa0


	//   ....[71]....
        /*0688*/ 	.word	0x0000cfc0


	//   ....[72]....
        /*068c*/ 	.word	0x0000cfe0


	//   ....[73]....
        /*0690*/ 	.word	0x0000d000


	//   ....[74]....
        /*0694*/ 	.word	0x0000d020


	//   ....[75]....
        /*0698*/ 	.word	0x0000d050


	//   ....[76]....
        /*069c*/ 	.word	0x0000d080


	//   ....[77]....
        /*06a0*/ 	.word	0x0000d0a0


	//   ....[78]....
        /*06a4*/ 	.word	0x0000d0d0


	//   ....[79]....
        /*06a8*/ 	.word	0x0000d100


	//   ....[80]....
        /*06ac*/ 	.word	0x0000d110


	//   ....[81]....
        /*06b0*/ 	.word	0x0000d140


	//   ....[82]....
        /*06b4*/ 	.word	0x0000d150


	//   ....[83]....
        /*06b8*/ 	.word	0x0000d170


	//   ....[84]....
        /*06bc*/ 	.word	0x0000d180


	//   ....[85]....
        /*06c0*/ 	.word	0x0000d190


	//   ....[86]....
        /*06c4*/ 	.word	0x0000d1b0


	//   ....[87]....
        /*06c8*/ 	.word	0x0000d1e0


	//   ....[88]....
        /*06cc*/ 	.word	0x0000d210


	//   ....[89]....
        /*06d0*/ 	.word	0x0000d240


	//   ....[90]....
        /*06d4*/ 	.word	0x0000d270


	//   ....[91]....
        /*06d8*/ 	.word	0x0000d2a0


	//   ....[92]....
        /*06dc*/ 	.word	0x0000db20


	//   ....[93]....
        /*06e0*/ 	.word	0x0000db60


	//   ....[94]....
        /*06e4*/ 	.word	0x0000db80


	//   ....[95]....
        /*06e8*/ 	.word	0x0000dbb0


	//   ....[96]....
        /*06ec*/ 	.word	0x0000e270


	//   ....[97]....
        /*06f0*/ 	.word	0x0000e2a0


	//   ....[98]....
        /*06f4*/ 	.word	0x0000e360


	//   ....[99]....
        /*06f8*/ 	.word	0x0000e380


	//   ....[100]....
        /*06fc*/ 	.word	0x0000e440


	//   ....[101]....
        /*0700*/ 	.word	0x0000e460


	//   ....[102]....
        /*0704*/ 	.word	0x0000e530


	//   ....[103]....
        /*0708*/ 	.word	0x0000e550


	//   ....[104]....
        /*070c*/ 	.word	0x0000e920


	//   ....[105]....
        /*0710*/ 	.word	0x0000e930


	//   ....[106]....
        /*0714*/ 	.word	0x0000ed70


	//   ....[107]....
        /*0718*/ 	.word	0x0000ed80


	//   ....[108]....
        /*071c*/ 	.word	0x0000fa70


	//   ....[109]....
        /*0720*/ 	.word	0x0000fa90


	//   ....[110]....
        /*0724*/ 	.word	0x0000fb50


	//   ....[111]....
        /*0728*/ 	.word	0x0000fb70


	//   ....[112]....
        /*072c*/ 	.word	0x0000fc30


	//   ....[113]....
        /*0730*/ 	.word	0x0000fc50


	//   ....[114]....
        /*0734*/ 	.word	0x0000fd20


	//   ....[115]....
        /*0738*/ 	.word	0x0000fd40


	//   ....[116]....
        /*073c*/ 	.word	0x0000fe80


	//   ....[117]....
        /*0740*/ 	.word	0x000100b0


	//   ....[118]....
        /*0744*/ 	.word	0x000100f0


	//   ....[119]....
        /*0748*/ 	.word	0x00010130


	//   ....[120]....
        /*074c*/ 	.word	0x00010160


	//   ....[121]....
        /*0750*/ 	.word	0x00010190


	//   ....[122]....
        /*0754*/ 	.word	0x000101c0


	//   ....[123]....
        /*0758*/ 	.word	0x00010350


	//   ....[124]....
        /*075c*/ 	.word	0x00010380


	//   ....[125]....
        /*0760*/ 	.word	0x000103c0


	//   ....[126]....
        /*0764*/ 	.word	0x000103f0


	//   ....[127]....
        /*0768*/ 	.word	0x00010420


	//   ....[128]....
        /*076c*/ 	.word	0x00010450


	//   ....[129]....
        /*0770*/ 	.word	0x000104f0


	//   ....[130]....
        /*0774*/ 	.word	0x00010540


	//   ....[131]....
        /*0778*/ 	.word	0x00010550


	//   ....[132]....
        /*077c*/ 	.word	0x00010590


	//   ....[133]....
        /*0780*/ 	.word	0x000122e0


	//   ....[134]....
        /*0784*/ 	.word	0x00012f30


	//   ....[135]....
        /*0788*/ 	.word	0x00012f60


	//   ....[136]....
        /*078c*/ 	.word	0x00013030


	//   ....[137]....
        /*0790*/ 	.word	0x00013040


	//   ....[138]....
        /*0794*/ 	.word	0x000130d0


	//   ....[139]....
        /*0798*/ 	.word	0x000130e0


	//   ....[140]....
        /*079c*/ 	.word	0x000130f0


	//   ....[141]....
        /*07a0*/ 	.word	0x00013100


	//   ....[142]....
        /*07a4*/ 	.word	0x00014e80


	//   ....[143]....
        /*07a8*/ 	.word	0x00014eb0


	//   ....[144]....
        /*07ac*/ 	.word	0x00014ee0


	//   ....[145]....
        /*07b0*/ 	.word	0x00014f10


	//   ....[146]....
        /*07b4*/ 	.word	0x00014f40


	//   ....[147]....
        /*07b8*/ 	.word	0x00014f70


	//   ....[148]....
        /*07bc*/ 	.word	0x00014fa0


	//   ....[149]....
        /*07c0*/ 	.word	0x00014fd0


	//   ....[150]....
        /*07c4*/ 	.word	0x00015140


	//   ....[151]....
        /*07c8*/ 	.word	0x00015170


	//   ....[152]....
        /*07cc*/ 	.word	0x000151a0


	//   ....[153]....
        /*07d0*/ 	.word	0x000151d0


	//   ....[154]....
        /*07d4*/ 	.word	0x00015200


	//   ....[155]....
        /*07d8*/ 	.word	0x00015230


	//   ....[156]....
        /*07dc*/ 	.word	0x000152b0


	//   ....[157]....
        /*07e0*/ 	.word	0x000152f0


	//   ....[158]....
        /*07e4*/ 	.word	0x00015300


	//   ....[159]....
        /*07e8*/ 	.word	0x00015340


	//   ....[160]....
        /*07ec*/ 	.word	0x00015e20


	//   ....[161]....
        /*07f0*/ 	.word	0x00016400


	//   ....[162]....
        /*07f4*/ 	.word	0x000165e0


	//   ....[163]....
        /*07f8*/ 	.word	0x00016640


	//   ....[164]....
        /*07fc*/ 	.word	0x000166a0


	//   ....[165]....
        /*0800*/ 	.word	0x000167a0


	//   ....[166]....
        /*0804*/ 	.word	0x00016840


	//   ....[167]....
        /*0808*/ 	.word	0x00016940


	//   ....[168]....
        /*080c*/ 	.word	0x000169a0


	//   ....[169]....
        /*0810*/ 	.word	0x00016a80


	//   ....[170]....
        /*0814*/ 	.word	0x00016dd0


	//----- nvinfo : EIATTR_REG_RECONFIG
	.align		4
.L_294:
        /*0818*/ 	.byte	0x01, 0x54
	.zero		2


	//----- nvinfo : EIATTR_SYSCALL_OFFSETS
	.align		4
        /*081c*/ 	.byte	0x04, 0x46
        /*081e*/ 	.short	(.L_296 - .L_295)


	//   ....[0]....
.L_295:
        /*0820*/ 	.word	0x00001f50


	//   ....[1]....
        /*0824*/ 	.word	0x00011d60


	//   ....[2]....
        /*0828*/ 	.word	0x00011ec0


	//   ....[3]....
        /*082c*/ 	.word	0x00012010


	//   ....[4]....
        /*0830*/ 	.word	0x00012150


	//   ....[5]....
        /*0834*/ 	.word	0x00012b70


	//----- nvinfo : EIATTR_MBARRIER_INSTR_OFFSETS
	.align		4
.L_296:
        /*0838*/ 	.byte	0x04, 0x39
        /*083a*/ 	.short	(.L_298 - .L_297)


	//   ....[0]....
.L_297:
        /*083c*/ 	.word	0x00000270
        /*0840*/ 	.word	0x000000ff
        /*0844*/ 	.word	0x00029800
        /*0848*/ 	.short	0x0100
        /*084a*/ 	.byte	0x08
	.zero		1


	//   ....[1]....
        /*084c*/ 	.word	0x00000280
        /*0850*/ 	.word	0x000000ff
        /*0854*/ 	.word	0x00029820
        /*0858*/ 	.short	0x0100
        /*085a*/ 	.byte	0x08
	.zero		1


	//   ....[2]....
        /*085c*/ 	.word	0x00000370
        /*0860*/ 	.word	0x000000ff
        /*0864*/ 	.word	0x00029830
        /*0868*/ 	.short	0x0100
        /*086a*/ 	.byte	0x08
	.zero		1


	//   ....[3]....
        /*086c*/ 	.word	0x00000380
        /*0870*/ 	.word	0x000000ff
        /*0874*/ 	.word	0x00029840
        /*0878*/ 	.short	0x0100
        /*087a*/ 	.byte	0x08
	.zero		1


	//   ....[4]....
        /*087c*/ 	.word	0x00000390
        /*0880*/ 	.word	0x000000ff
        /*0884*/ 	.word	0x00029838
        /*0888*/ 	.short	0x0100
        /*088a*/ 	.byte	0x08
	.zero		1


	//   ....[5]....
        /*088c*/ 	.word	0x000003a0
        /*0890*/ 	.word	0x000000ff
        /*0894*/ 	.word	0x00029848
        /*0898*/ 	.short	0x0100
        /*089a*/ 	.byte	0x08
	.zero		1


	//   ....[6]....
        /*089c*/ 	.word	0x000004d0
        /*08a0*/ 	.word	0x000000ff
        /*08a4*/ 	.word	0x00029850
        /*08a8*/ 	.short	0x0100
        /*08aa*/ 	.byte	0x08
	.zero		1


	//   ....[7]....
        /*08ac*/ 	.word	0x000004e0
        /*08b0*/ 	.word	0x000000ff
        /*08b4*/ 	.word	0x00029860
        /*08b8*/ 	.short	0x0100
        /*08ba*/ 	.byte	0x08
	.zero		1


	//   ....[8]....
        /*08bc*/ 	.word	0x000004f0
        /*08c0*/ 	.word	0x000000ff
        /*08c4*/ 	.word	0x00029858
        /*08c8*/ 	.short	0x0100
        /*08ca*/ 	.byte	0x08
	.zero		1


	//   ....[9]....
        /*08cc*/ 	.word	0x00000500
        /*08d0*/ 	.word	0x000000ff
        /*08d4*/ 	.word	0x00029868
        /*08d8*/ 	.short	0x0100
        /*08da*/ 	.byte	0x08
	.zero		1


	//   ....[10]....
        /*08dc*/ 	.word	0x000005f0
        /*08e0*/ 	.word	0x000000ff
        /*08e4*/ 	.word	0x00029870
        /*08e8*/ 	.short	0x0100
        /*08ea*/ 	.byte	0x06
	.zero		1


	//   ....[11]....
        /*08ec*/ 	.word	0x00000600
        /*08f0*/ 	.word	0x000000ff
        /*08f4*/ 	.word	0x00029880
        /*08f8*/ 	.short	0x0100
        /*08fa*/ 	.byte	0x06
	.zero		1


	//   ....[12]....
        /*08fc*/ 	.word	0x00000610
        /*0900*/ 	.word	0x000000ff
        /*0904*/ 	.word	0x00029878
        /*0908*/ 	.short	0x0100
        /*090a*/ 	.byte	0x06
	.zero		1


	//   ....[13]....
        /*090c*/ 	.word	0x00000620
        /*0910*/ 	.word	0x000000ff
        /*0914*/ 	.word	0x00029888
        /*0918*/ 	.short	0x0100
        /*091a*/ 	.byte	0x06
	.zero		1


	//   ....[14]....
        /*091c*/ 	.word	0x00000750
        /*0920*/ 	.word	0x000000ff
        /*0924*/ 	.word	0x00029890
        /*0928*/ 	.short	0x0100
        /*092a*/ 	.byte	0x08
	.zero		1


	//   ....[15]....
        /*092c*/ 	.word	0x00000760
        /*0930*/ 	.word	0x000000ff
        /*0934*/ 	.word	0x000298a0
        /*0938*/ 	.short	0x0100
        /*093a*/ 	.byte	0x08
	.zero		1


	//   ....[16]....
        /*093c*/ 	.word	0x00000770
        /*0940*/ 	.word	0x000000ff
        /*0944*/ 	.word	0x00029898
        /*0948*/ 	.short	0x0100
        /*094a*/ 	.byte	0x08
	.zero		1


	//   ....[17]....
        /*094c*/ 	.word	0x00000780
        /*0950*/ 	.word	0x000000ff
        /*0954*/ 	.word	0x000298a8
        /*0958*/ 	.short	0x0100
        /*095a*/ 	.byte	0x08
	.zero		1


	//   ....[18]....
        /*095c*/ 	.word	0x000008b0
        /*0960*/ 	.word	0x000000ff
        /*0964*/ 	.word	0x000298b0
        /*0968*/ 	.short	0x0100
        /*096a*/ 	.byte	0x08
	.zero		1


	//   ....[19]....
        /*096c*/ 	.word	0x000008c0
        /*0970*/ 	.word	0x000000ff
        /*0974*/ 	.word	0x000298c0
        /*0978*/ 	.short	0x0100
        /*097a*/ 	.byte	0x08
	.zero		1


	//   ....[20]....
        /*097c*/ 	.word	0x000008d0
        /*0980*/ 	.word	0x000000ff
        /*0984*/ 	.word	0x000298b8
        /*0988*/ 	.short	0x0100
        /*098a*/ 	.byte	0x08
	.zero		1


	//   ....[21]....
        /*098c*/ 	.word	0x000008e0
        /*0990*/ 	.word	0x000000ff
        /*0994*/ 	.word	0x000298c8
        /*0998*/ 	.short	0x0100
        /*099a*/ 	.byte	0x08
	.zero		1


	//   ....[22]....
        /*099c*/ 	.word	0x00001fd0
        /*09a0*/ 	.word	0x000000ff
        /*09a4*/ 	.word	0x00029800
        /*09a8*/ 	.short	0x010a
        /*09aa*/ 	.byte	0x29
	.zero		1


	//   ....[23]....
        /*09ac*/ 	.word	0x00002050
        /*09b0*/ 	.word	0x00000002
        /*09b4*/ 	.word	0x00029830
        /*09b8*/ 	.short	0x010a
        /*09ba*/ 	.byte	0x3f
	.zero		1


	//   ....[24]....
        /*09bc*/ 	.word	0x000020b0
        /*09c0*/ 	.word	0x00000002
        /*09c4*/ 	.word	0x00029830
        /*09c8*/ 	.short	0x010a
        /*09ca*/ 	.byte	0x3f
	.zero		1


	//   ....[25]....
        /*09cc*/ 	.word	0x00004420
        /*09d0*/ 	.word	0x0000002a
        /*09d4*/ 	.word	0x00000000
        /*09d8*/ 	.short	0x0101
        /*09da*/ 	.byte	0x3f
	.zero		1


	//   ....[26]....
        /*09dc*/ 	.word	0x00005500
        /*09e0*/ 	.word	0x000000ff
        /*09e4*/ 	.word	0x00029830
        /*09e8*/ 	.short	0x010a
        /*09ea*/ 	.byte	0x06
	.zero		1


	//   ....[27]....
        /*09ec*/ 	.word	0x00005540
        /*09f0*/ 	.word	0x000000ff
        /*09f4*/ 	.word	0x00029830
        /*09f8*/ 	.short	0x010a
        /*09fa*/ 	.byte	0x06
	.zero		1


	//   ....[28]....
        /*09fc*/ 	.word	0x00006180
        /*0a00*/ 	.word	0x000000ff
        /*0a04*/ 	.word	0x00029850
        /*0a08*/ 	.short	0x010a
        /*0a0a*/ 	.byte	0x06
	.zero		1


	//   ....[29]....
        /*0a0c*/ 	.word	0x000061c0
        /*0a10*/ 	.word	0x000000ff
        /*0a14*/ 	.word	0x00029850
        /*0a18*/ 	.short	0x010a
        /*0a1a*/ 	.byte	0x06
	.zero		1


	//   ....[30]....
        /*0a1c*/ 	.word	0x000082e0
        /*0a20*/ 	.word	0x00000002
        /*0a24*/ 	.word	0x00000000
        /*0a28*/ 	.short	0x0101
        /*0a2a*/ 	.byte	0x3f
	.zero		1


	//   ....[31]....
        /*0a2c*/ 	.word	0x00008610
        /*0a30*/ 	.word	0x000000ff
        /*0a34*/ 	.word	0x00000000
        /*0a38*/ 	.short	0x0101
        /*0a3a*/ 	.byte	0x06
	.zero		1


	//   ....[32]....
        /*0a3c*/ 	.word	0x00008d40
        /*0a40*/ 	.word	0x000000ff
        /*0a44*/ 	.word	0x00029830
        /*0a48*/ 	.short	0x010a
        /*0a4a*/ 	.byte	0x06
	.zero		1


	//   ....[33]....
        /*0a4c*/ 	.word	0x00008d80
        /*0a50*/ 	.word	0x000000ff
        /*0a54*/ 	.word	0x00029830
        /*0a58*/ 	.short	0x010a
        /*0a5a*/ 	.byte	0x06
	.zero		1


	//   ....[34]....
        /*0a5c*/ 	.word	0x00009990
        /*0a60*/ 	.word	0x000000ff
        /*0a64*/ 	.word	0x00029850
        /*0a68*/ 	.short	0x010a
        /*0a6a*/ 	.byte	0x06
	.zero		1


	//   ....[35]....
        /*0a6c*/ 	.word	0x000099d0
        /*0a70*/ 	.word	0x000000ff
        /*0a74*/ 	.word	0x00029850
        /*0a78*/ 	.short	0x010a
        /*0a7a*/ 	.byte	0x06
	.zero		1


	//   ....[36]....
        /*0a7c*/ 	.word	0x0000afb0
        /*0a80*/ 	.word	0x00000002
        /*0a84*/ 	.word	0x00000000
        /*0a88*/ 	.short	0x0101
        /*0a8a*/ 	.byte	0x3f
	.zero		1


	//   ....[37]....
        /*0a8c*/ 	.word	0x0000b2e0
        /*0a90*/ 	.word	0x000000ff
        /*0a94*/ 	.word	0x00000000
        /*0a98*/ 	.short	0x0101
        /*0a9a*/ 	.byte	0x06
	.zero		1


	//   ....[38]....
        /*0a9c*/ 	.word	0x0000b940
        /*0aa0*/ 	.word	0x000000ff
        /*0aa4*/ 	.word	0x00029850
        /*0aa8*/ 	.short	0x010a
        /*0aaa*/ 	.byte	0x05
	.zero		1


	//   ....[39]....
        /*0aac*/ 	.word	0x0000b980
        /*0ab0*/ 	.word	0x000000ff
        /*0ab4*/ 	.word	0x00029850
        /*0ab8*/ 	.short	0x010a
        /*0aba*/ 	.byte	0x05
	.zero		1


	//   ....[40]....
        /*0abc*/ 	.word	0x0000bf60
        /*0ac0*/ 	.word	0x000000ff
        /*0ac4*/ 	.word	0x00000000
        /*0ac8*/ 	.short	0x0101
        /*0aca*/ 	.byte	0x04
	.zero		1


	//   ....[41]....
        /*0acc*/ 	.word	0x0000e260
        /*0ad0*/ 	.word	0x00000000
        /*0ad4*/ 	.word	0x00000000
        /*0ad8*/ 	.short	0x0101
        /*0ada*/ 	.byte	0x3f
	.zero		1


	//   ....[42]....
        /*0adc*/ 	.word	0x0000e910
        /*0ae0*/ 	.word	0x00000004
        /*0ae4*/ 	.word	0x00000000
        /*0ae8*/ 	.short	0x0101
        /*0aea*/ 	.byte	0x3f
	.zero		1


	//   ....[43]....
        /*0aec*/ 	.word	0x00012540
        /*0af0*/ 	.word	0x00000002
        /*0af4*/ 	.word	0x00029880
        /*0af8*/ 	.short	0x010a
        /*0afa*/ 	.byte	0x3f
	.zero		1


	//   ....[44]....
        /*0afc*/ 	.word	0x000126d0
        /*0b00*/ 	.word	0x00000002
        /*0b04*/ 	.word	0x00029840
        /*0b08*/ 	.short	0x010a
        /*0b0a*/ 	.byte	0x3f
	.zero		1


	//   ....[45]....
        /*0b0c*/ 	.word	0x00013240
        /*0b10*/ 	.word	0x00000011
        /*0b14*/ 	.word	0x00029800
        /*0b18*/ 	.short	0x0107
        /*0b1a*/ 	.byte	0x3f
	.zero		1


	//   ....[46]....
        /*0b1c*/ 	.word	0x00013340
        /*0b20*/ 	.word	0x00000011
        /*0b24*/ 	.word	0x00029800
        /*0b28*/ 	.short	0x0101
        /*0b2a*/ 	.byte	0x3f
	.zero		1


	//   ....[47]....
        /*0b2c*/ 	.word	0x00013360
        /*0b30*/ 	.word	0x00000011
        /*0b34*/ 	.word	0x00029820
        /*0b38*/ 	.short	0x010a
        /*0b3a*/ 	.byte	0x3f
	.zero		1


	//   ....[48]....
        /*0b3c*/ 	.word	0x00013690
        /*0b40*/ 	.word	0x00000005
        /*0b44*/ 	.word	0x00029880
        /*0b48*/ 	.short	0x010a
        /*0b4a*/ 	.byte	0x3f
	.zero		1


	//   ....[49]....
        /*0b4c*/ 	.word	0x000138c0
        /*0b50*/ 	.word	0x00000005
        /*0b54*/ 	.word	0x00029840
        /*0b58*/ 	.short	0x010a
        /*0b5a*/ 	.byte	0x3f
	.zero		1


	//   ....[50]....
        /*0b5c*/ 	.word	0x00013d80
        /*0b60*/ 	.word	0x00000013
        /*0b64*/ 	.word	0x00029870
        /*0b68*/ 	.short	0x010a
        /*0b6a*/ 	.byte	0x3f
	.zero		1


	//   ....[51]....
        /*0b6c*/ 	.word	0x00013df0
        /*0b70*/ 	.word	0x00000013
        /*0b74*/ 	.word	0x00029860
        /*0b78*/ 	.short	0x010a
        /*0b7a*/ 	.byte	0x3f
	.zero		1


	//   ....[52]....
        /*0b7c*/ 	.word	0x00014320
        /*0b80*/ 	.word	0x00000013
        /*0b84*/ 	.word	0x00029850
        /*0b88*/ 	.short	0x0101
        /*0b8a*/ 	.byte	0x3f
	.zero		1


	//   ....[53]....
        /*0b8c*/ 	.word	0x00014390
        /*0b90*/ 	.word	0x00000013
        /*0b94*/ 	.word	0x00000000
        /*0b98*/ 	.short	0x0101
        /*0b9a*/ 	.byte	0x3f
	.zero		1


	//   ....[54]....
        /*0b9c*/ 	.word	0x000145d0
        /*0ba0*/ 	.word	0x00000010
        /*0ba4*/ 	.word	0x00029870
        /*0ba8*/ 	.short	0x010a
        /*0baa*/ 	.byte	0x3f
	.zero		1


	//   ....[55]....
        /*0bac*/ 	.word	0x00014640
        /*0bb0*/ 	.word	0x00000010
        /*0bb4*/ 	.word	0x00029860
        /*0bb8*/ 	.short	0x010a
        /*0bba*/ 	.byte	0x3f
	.zero		1


	//   ....[56]....
        /*0bbc*/ 	.word	0x00014b80
        /*0bc0*/ 	.word	0x00000010
        /*0bc4*/ 	.word	0x00029850
        /*0bc8*/ 	.short	0x0101
        /*0bca*/ 	.byte	0x3f
	.zero		1


	//   ....[57]....
        /*0bcc*/ 	.word	0x00014bd0
        /*0bd0*/ 	.word	0x00000010
        /*0bd4*/ 	.word	0x00000000
        /*0bd8*/ 	.short	0x0101
        /*0bda*/ 	.byte	0x3f
	.zero		1


	//   ....[58]....
        /*0bdc*/ 	.word	0x00015da0
        /*0be0*/ 	.word	0x00000003
        /*0be4*/ 	.word	0x00029820
        /*0be8*/ 	.short	0x010a
        /*0bea*/ 	.byte	0x3f
	.zero		1


	//   ....[59]....
        /*0bec*/ 	.word	0x00015f70
        /*0bf0*/ 	.word	0x00000007
        /*0bf4*/ 	.word	0x00000000
        /*0bf8*/ 	.short	0x010a
        /*0bfa*/ 	.byte	0x3f
	.zero		1


	//   ....[60]....
        /*0bfc*/ 	.word	0x00015fc0
        /*0c00*/ 	.word	0x00000005
        /*0c04*/ 	.word	0x00000000
        /*0c08*/ 	.short	0x010a
        /*0c0a*/ 	.byte	0x3f
	.zero		1


	//   ....[61]....
        /*0c0c*/ 	.word	0x00016010
        /*0c10*/ 	.word	0x00000005
        /*0c14*/ 	.word	0x00029860
        /*0c18*/ 	.short	0x010a
        /*0c1a*/ 	.byte	0x3f
	.zero		1


	//   ....[62]....
        /*0c1c*/ 	.word	0x00016060
        /*0c20*/ 	.word	0x00000003
        /*0c24*/ 	.word	0x00029860
        /*0c28*/ 	.short	0x010a
        /*0c2a*/ 	.byte	0x3f
	.zero		1


	//   ....[63]....
        /*0c2c*/ 	.word	0x000160a0
        /*0c30*/ 	.word	0x00000005
        /*0c34*/ 	.word	0x00029880
        /*0c38*/ 	.short	0x010a
        /*0c3a*/ 	.byte	0x3f
	.zero		1


	//   ....[64]....
        /*0c3c*/ 	.word	0x000160c0
        /*0c40*/ 	.word	0x00000003
        /*0c44*/ 	.word	0x00029880
        /*0c48*/ 	.short	0x010a
        /*0c4a*/ 	.byte	0x3f
	.zero		1


	//   ....[65]....
        /*0c4c*/ 	.word	0x00016130
        /*0c50*/ 	.word	0x00000003
        /*0c54*/ 	.word	0x00029800
        /*0c58*/ 	.short	0x010a
        /*0c5a*/ 	.byte	0x3f
	.zero		1


	//   ....[66]....
        /*0c5c*/ 	.word	0x00016180
        /*0c60*/ 	.word	0x00000002
        /*0c64*/ 	.word	0x00029830
        /*0c68*/ 	.short	0x010a
        /*0c6a*/ 	.byte	0x3f
	.zero		1


	//   ....[67]....
        /*0c6c*/ 	.word	0x000161e0
        /*0c70*/ 	.word	0x00000007
        /*0c74*/ 	.word	0x00029830
        /*0c78*/ 	.short	0x010a
        /*0c7a*/ 	.byte	0x3f
	.zero		1


	//   ....[68]....
        /*0c7c*/ 	.word	0x00016240
        /*0c80*/ 	.word	0x00000007
        /*0c84*/ 	.word	0x00029850
        /*0c88*/ 	.short	0x010a
        /*0c8a*/ 	.byte	0x3f
	.zero		1


	//   ....[69]....
        /*0c8c*/ 	.word	0x000162a0
        /*0c90*/ 	.word	0x00000009
        /*0c94*/ 	.word	0x00029830
        /*0c98*/ 	.short	0x010a
        /*0c9a*/ 	.byte	0x3f
	.zero		1


	//   ....[70]....
        /*0c9c*/ 	.word	0x00016300
        /*0ca0*/ 	.word	0x00000009
        /*0ca4*/ 	.word	0x00029850
        /*0ca8*/ 	.short	0x010a
        /*0caa*/ 	.byte	0x3f
	.zero		1


	//   ....[71]....
        /*0cac*/ 	.word	0x00016360
        /*0cb0*/ 	.word	0x00000006
        /*0cb4*/ 	.word	0x00029850
        /*0cb8*/ 	.short	0x010a
        /*0cba*/ 	.byte	0x3f
	.zero		1


	//   ....[72]....
        /*0cbc*/ 	.word	0x000164b0
        /*0cc0*/ 	.word	0x00000002
        /*0cc4*/ 	.word	0x00029880
        /*0cc8*/ 	.short	0x010a
        /*0cca*/ 	.byte	0x3f
	.zero		1


	//   ....[73]....
        /*0ccc*/ 	.word	0x00016500
        /*0cd0*/ 	.word	0x00000002
        /*0cd4*/ 	.word	0x00029840
        /*0cd8*/ 	.short	0x010a
        /*0cda*/ 	.byte	0x3f
	.zero		1


	//   ....[74]....
        /*0cdc*/ 	.word	0x00016ac0
        /*0ce0*/ 	.word	0x00000011
        /*0ce4*/ 	.word	0x00029820
        /*0ce8*/ 	.short	0x010a
        /*0cea*/ 	.byte	0x3f
	.zero		1


	//   ....[75]....
        /*0cec*/ 	.word	0x00016b10
        /*0cf0*/ 	.word	0x00000005
        /*0cf4*/ 	.word	0x00029880
        /*0cf8*/ 	.short	0x010a
        /*0cfa*/ 	.byte	0x3f
	.zero		1


	//   ....[76]....
        /*0cfc*/ 	.word	0x00016b60
        /*0d00*/ 	.word	0x00000005
        /*0d04*/ 	.word	0x00029840
        /*0d08*/ 	.short	0x010a
        /*0d0a*/ 	.byte	0x3f
	.zero		1


	//   ....[77]....
        /*0d0c*/ 	.word	0x00016bb0
        /*0d10*/ 	.word	0x00000013
        /*0d14*/ 	.word	0x00029870
        /*0d18*/ 	.short	0x010a
        /*0d1a*/ 	.byte	0x3f
	.zero		1


	//   ....[78]....
        /*0d1c*/ 	.word	0x00016c00
        /*0d20*/ 	.word	0x00000013
        /*0d24*/ 	.word	0x00029860
        /*0d28*/ 	.short	0x010a
        /*0d2a*/ 	.byte	0x3f
	.zero		1


	//   ....[79]....
        /*0d2c*/ 	.word	0x00016c50
        /*0d30*/ 	.word	0x00000010
        /*0d34*/ 	.word	0x00029870
        /*0d38*/ 	.short	0x010a
        /*0d3a*/ 	.byte	0x3f
	.zero		1


	//   ....[80]....
        /*0d3c*/ 	.word	0x00016ca0
        /*0d40*/ 	.word	0x00000010
        /*0d44*/ 	.word	0x00029860
        /*0d48*/ 	.short	0x010a
        /*0d4a*/ 	.byte	0x3f
	.zero		1


	//   ....[81]....
        /*0d4c*/ 	.word	0x00016cf0
        /*0d50*/ 	.word	0x00000003
        /*0d54*/ 	.word	0x00029820
        /*0d58*/ 	.short	0x010a
        /*0d5a*/ 	.byte	0x3f
	.zero		1


	//   ....[82]....
        /*0d5c*/ 	.word	0x00016e90
        /*0d60*/ 	.word	0x00000007
        /*0d64*/ 	.word	0x00000000
        /*0d68*/ 	.short	0x010a
        /*0d6a*/ 	.byte	0x3f
	.zero		1


	//   ....[83]....
        /*0d6c*/ 	.word	0x00016ee0
        /*0d70*/ 	.word	0x00000005
        /*0d74*/ 	.word	0x00000000
        /*0d78*/ 	.short	0x010a
        /*0d7a*/ 	.byte	0x3f
	.zero		1


	//   ....[84]....
        /*0d7c*/ 	.word	0x00016f30
        /*0d80*/ 	.word	0x00000005
        /*0d84*/ 	.word	0x00029860
        /*0d88*/ 	.short	0x010a
        /*0d8a*/ 	.byte	0x3f
	.zero		1


	//   ....[85]....
        /*0d8c*/ 	.word	0x00016f80
        /*0d90*/ 	.word	0x00000003
        /*0d94*/ 	.word	0x00029860
        /*0d98*/ 	.short	0x010a
        /*0d9a*/ 	.byte	0x3f
	.zero		1


	//   ....[86]....
        /*0d9c*/ 	.word	0x00016fd0
        /*0da0*/ 	.word	0x00000005
        /*0da4*/ 	.word	0x00029880
        /*0da8*/ 	.short	0x010a
        /*0daa*/ 	.byte	0x3f
	.zero		1


	//----- nvinfo : EIATTR_NUM_MBARRIERS
	.align		4
.L_298:
        /*0dac*/ 	.byte	0x03, 0x38
        /*0dae*/ 	.short	0x0016


	//----- nvinfo : EIATTR_EXIT_INSTR_OFFSETS
	.align		4
        /*0db0*/ 	.byte	0x04, 0x1c
        /*0db2*/ 	.short	(.L_300 - .L_299)


	//   ....[0]....
.L_299:
        /*0db4*/ 	.word	0x00000a80


	//   ....[1]....
        /*0db8*/ 	.word	0x0000fe30


	//   ....[2]....
        /*0dbc*/ 	.word	0x00016110


	//----- nvinfo : EIATTR_MAX_THREADS
	.align		4
.L_300:
        /*0dc0*/ 	.byte	0x04, 0x05
        /*0dc2*/ 	.short	(.L_302 - .L_301)
.L_301:
        /*0dc4*/ 	.word	0x00000180
        /*0dc8*/ 	.word	0x00000001
        /*0dcc*/ 	.word	0x00000001


	//----- nvinfo : EIATTR_CRS_STACK_SIZE
	.align		4
.L_302:
        /*0dd0*/ 	.byte	0x04, 0x1e
        /*0dd2*/ 	.short	(.L_304 - .L_303)
.L_303:
        /*0dd4*/ 	.word	0x00000000


	//----- nvinfo : EIATTR_CBANK_PARAM_SIZE
	.align		4
.L_304:
        /*0dd8*/ 	.byte	0x03, 0x19
        /*0dda*/ 	.short	0x0af0


	//----- nvinfo : EIATTR_PARAM_CBANK
	.align		4
        /*0ddc*/ 	.byte	0x04, 0x0a
        /*0dde*/ 	.short	(.L_306 - .L_305)
	.align		4
.L_305:
        /*0de0*/ 	.word	index@(.nv.constant0._ZN7cutlass13device_kernelIN5flash11enable_sm90INS1_16FlashAttnFwdSm90INS1_25CollectiveMainloopFwdSm90ILi2EN4cute5tupleIJNS5_1CILi1EEES8_S8_EEENS6_IJNS7_ILi128EEENS7_ILi160EEENS7_ILi192EEEEEELi128ENS_12float_e4m3_tEfNS_4arch4Sm90ELb1ELb0ELb0ELb1ELb0ELb0ELb0ELb1ELb1ELb1ELb1ELb0EEENS1_21CollectiveEpilogueFwdINS6_IJSA_SA_SB_EEES9_NS_10bfloat16_tESG_Li256ELb1ELb1ELb1ELb1EEENS1_36VarlenDynamicPersistentTileSchedulerILi128ELi160ELi256ELi128ELb1ELb1ELb1ELb1ELb1ELb1EEEEEEEEEvNT_6ParamsE)
        /*0de4*/ 	.short	0x0210
        /*0de6*/ 	.short	0x0af0


	//----- nvinfo : EIATTR_SW_WAR
	.align		4
.L_306:
        /*0de8*/ 	.byte	0x04, 0x36
        /*0dea*/ 	.short	(.L_308 - .L_307)
.L_307:
        /*0dec*/ 	.word	0x00000008
.L_308:


//--------------------- .nv.info._ZN7cutlass13device_kernelIN5flash11enable_sm90INS1_16FlashAttnFwdSm90INS1_25CollectiveMainloopFwdSm90ILi2EN4cute5tupleIJNS5_1CILi1EEES8_S8_EEENS6_IJNS7_ILi128EEENS7_ILi160EEENS7_ILi192EEEEEELi128ENS_12float_e4m3_tEfNS_4arch4Sm90ELb1ELb0ELb0ELb1ELb0ELb1ELb0ELb1ELb1ELb1ELb1ELb0EEENS1_21CollectiveEpilogueFwdINS6_IJSA_SA_SB_EEES9_NS_10bfloat16_tESG_Li256ELb1ELb1ELb1ELb1EEENS1_36VarlenDynamicPersistentTileSchedulerILi128ELi160ELi256ELi128ELb1ELb1ELb1ELb1ELb1ELb1EEEEEEEEEvNT_6ParamsE --------------------------
	.section	.nv.info._ZN7cutlass13device_kernelIN5flash11enable_sm90INS1_16FlashAttnFwdSm90INS1_25CollectiveMainloopFwdSm90ILi2EN4cute5tupleIJNS5_1CILi1EEES8_S8_EEENS6_IJNS7_ILi128EEENS7_ILi160EEENS7_ILi192EEEEEELi128ENS_12float_e4m3_tEfNS_4arch4Sm90ELb1ELb0ELb0ELb1ELb0ELb1ELb0ELb1ELb1ELb1ELb1ELb0EEENS1_21CollectiveEpilogueFwdINS6_IJSA_SA_SB_EEES9_NS_10bfloat16_tESG_Li256ELb1ELb1ELb1ELb1EEENS1_36VarlenDynamicPersistentTileSchedulerILi128ELi160ELi256ELi128ELb1ELb1ELb1ELb1ELb1ELb1EEEEEEEEEvNT_6ParamsE,"",@"SHT_CUDA_INFO"
	.sectionflags	@""
	.align	4


	//----- nvinfo : EIATTR_CUDA_API_VERSION
	.align		4
        /*0000*/ 	.byte	0x04, 0x37
        /*0002*/ 	.short	(.L_310 - .L_309)
.L_309:
        /*0004*/ 	.word	0x00000082


	//----- nvinfo : EIATTR_KPARAM_INFO
	.align		4
.L_310:
        /*0008*/ 	.byte	0x04, 0x17
        /*000a*/ 	.short	(.L_312 - .L_311)
.L_311:
        /*000c*/ 	.word	0x00000000
        /*0010*/ 	.short	0x0000
        /*0012*/ 	.short	0x0070
        /*0014*/ 	.byte	0x00, 0xf0, 0x01, 0x2a


	//----- nvinfo : EIATTR_SPARSE_MMA_MASK
	.align		4
.L_312:
        /*0018*/ 	.byte	0x03, 0x50
        /*001a*/ 	.short	0x0000


	//----- nvinfo : EIATTR_MAXREG_COUNT
	.align		4
        /*001c*/ 	.byte	0x03, 0x1b
        /*001e*/ 	.short	0x00a8


	//----- nvinfo : EIATTR_NUM_BARRIERS
	.align		4
        /*0020*/ 	.byte	0x02, 0x4c
        /*0022*/ 	.byte	0x10
	.zero		1


	//----- nvinfo : EIATTR_EXTERNS
	.align		4
        /*0024*/ 	.byte	0x04, 0x0f
        /*0026*/ 	.short	(.L_314 - .L_313)


	//   ....[0]....
	.align		4
.L_313:
        /*0028*/ 	.word	index@(__assertfail)


	//----- nvinfo : EIATTR_ANNOTATIONS
	.align		4
.L_314:
        /*002c*/ 	.byte	0x04, 0x55
        /*002e*/ 	.short	(.L_316 - .L_315)


	//   ....[0]....
.L_315:
        /* <DEDUP_REMOVED lines=91> */


	//----- nvinfo : EIATTR_MERCURY_ISA_VERSION
	.align		4
.L_316:
        /*05d0*/ 	.byte	0x03, 0x5f
        /*05d2*/ 	.short	0x0101


	//----- nvinfo : EIATTR_UNUSED_LOAD_BYTE_OFFSET
	.align		4
        /*05d4*/ 	.byte	0x04, 0x44
        /*05d6*/ 	.short	(.L_318 - .L_317)


	//   ....[0]....
.L_317:
        /*05d8*/ 	.word	0x00000ae0
        /*05dc*/ 	.word	0x0000fff0


	//   ....[1]....
        /*05e0*/ 	.word	0x00022e40
        /*05e4*/ 	.word	0x0000fff0


	//----- nvinfo : EIATTR_INT_WARP_WIDE_INSTR_OFFSETS
	.align		4
.L_318:
        /*05e8*/ 	.byte	0x04, 0x31
        /*05ea*/ 	.short	(.L_320 - .L_319)


	//   ....[0]....
.L_319:
        /*05ec*/ 	.word	0x00000190


	//   ....[1]....
        /*05f0*/ 	.word	0x000001d0


	//   ....[2]....
        /*05f4*/ 	.word	0x00000240


	//   ....[3]....
        /*05f8*/ 	.word	0x0002a2a0


	//   ....[4]....
        /*05fc*/ 	.word	0x0002a300


	//   ....[5]....
        /*0600*/ 	.word	0x0002cca0


	//   ....[6]....
        /*0604*/ 	.word	0x0002cd00


	//----- nvinfo : EIATTR_COOP_GROUP_MASK_REGIDS
	.align		4
.L_320:
        /*0608*/ 	.byte	0x04, 0x29
        /*060a*/ 	.short	(.L_322 - .L_321)


	//   ....[0]....
.L_321:
        /*060c*/ 	.word	0xffffffff


	//   ....[1]....
        /*0610*/ 	.word	0xffffffff


	//   ....[2]....
        /*0614*/ 	.word	0xffffffff


	//   ....[3]....
        /*0618*/ 	.word	0xffffffff


	//   ....[4]....
        /*061c*/ 	.word	0xffffffff


	//   ....[5]....
        /*0620*/ 	.word	0xffffffff


	//   ....[6]....
        /*0624*/ 	.word	0xffffffff


	//   ....[7]....
        /*0628*/ 	.word	0xffffffff


	//   ....[8]....
        /*062c*/ 	.word	0xffffffff


	//   ....[9]....
        /*0630*/ 	.word	0xffffffff


	//   ....[10]....
        /*0634*/ 	.word	0xffffffff


	//   ....[11]....
        /*0638*/ 	.word	0xffffffff


	//   ....[12]....
        /*063c*/ 	.word	0xffffffff


	//   ....[13]....
        /*0640*/ 	.word	0xffffffff


	//   ....[14]....
        /*0644*/ 	.word	0xffffffff


	//   ....[15]....
        /*0648*/ 	.word	0xffffffff


	//   ....[16]....
        /*064c*/ 	.word	0xffffffff


	//   ....[17]....
        /*0650*/ 	.word	0xffffffff


	//   ....[18]....
        /*0654*/ 	.word	0xffffffff


	//   ....[19]....
        /*0658*/ 	.word	0xffffffff


	//   ....[20]....
        /*065c*/ 	.word	0xffffffff


	//   ....[21]....
        /*0660*/ 	.word	0xffffffff


	//   ....[22]....
        /*0664*/ 	.word	0xffffffff


	//   ....[23]....
        /*0668*/ 	.word	0xffffffff


	//   ....[24]....
        /*066c*/ 	.word	0xffffffff


	//   ....[25]....
        /*0670*/ 	.word	0xffffffff


	//   ....[26]....
        /*0674*/ 	.word	0xffffffff


	//   ....[27]....
        /*0678*/ 	.word	0xffffffff


	//   ....[28]....
        /*067c*/ 	.word	0xffffffff


	//   ....[29]....
        /*0680*/ 	.word	0xffffffff


	//   ....[30]....
        /*0684*/ 	.word	0xffffffff


	//   ....[31]....
        /*0688*/ 	.word	0xffffffff


	//   ....[32]....
        /*068c*/ 	.word	0xffffffff


	//   ....[33]....
        /*0690*/ 	.word	0xffffffff


	//   ....[34]....
        /*0694*/ 	.word	0xffffffff


	//   ....[35]....
        /*0698*/ 	.word	0xffffffff


	//   ....[36]....
        /*069c*/ 	.word	0xffffffff


	//   ....[37]....
        /*06a0*/ 	.word	0xffffffff


	//   ....[38]....
        /*06a4*/ 	.word	0xffffffff


	//   ....[39]....
        /*06a8*/ 	.word	0xffffffff


	//   ....[40]....
        /*06ac*/ 	.word	0xffffffff


	//   ....[41]....
        /*06b0*/ 	.word	0xffffffff


	//   ....[42]....
        /*06b4*/ 	.word	0xffffffff


	//   ....[43]....
        /*06b8*/ 	.word	0xffffffff


	//   ....[44]....
        /*06bc*/ 	.word	0xffffffff


	//   ....[45]....
        /*06c0*/ 	.word	0xffffffff


	//   ....[46]....
        /*06c4*/ 	.word	0xffffffff


	//   ....[47]....
        /*06c8*/ 	.word	0xffffffff


	//   ....[48]....
        /*06cc*/ 	.word	0xffffffff


	//   ....[49]....
        /*06d0*/ 	.word	0xffffffff


	//   ....[50]....
        /*06d4*/ 	.word	0xffffffff


	//   ....[51]....
        /*06d8*/ 	.word	0xffffffff


	//   ....[52]....
        /*06dc*/ 	.word	0xffffffff


	//   ....[53]....
        /*06e0*/ 	.word	0xffffffff


	//   ....[54]....
        /*06e4*/ 	.word	0xffffffff


	//   ....[55]....
        /*06e8*/ 	.word	0xffffffff


	//   ....[56]....
        /*06ec*/ 	.word	0xffffffff


	//   ....[57]....
        /*06f0*/ 	.word	0xffffffff


	//   ....[58]....
        /*06f4*/ 	.word	0xffffffff


	//   ....[59]....
        /*06f8*/ 	.word	0xffffffff


	//   ....[60]....
        /*06fc*/ 	.word	0xffffffff


	//   ....[61]....
        /*0700*/ 	.word	0xffffffff


	//   ....[62]....
        /*0704*/ 	.word	0xffffffff


	//   ....[63]....
        /*0708*/ 	.word	0xffffffff


	//   ....[64]....
        /*070c*/ 	.word	0xffffffff


	//   ....[65]....
        /*0710*/ 	.word	0xffffffff


	//   ....[66]....
        /*0714*/ 	.word	0xffffffff


	//   ....[67]....
        /*0718*/ 	.word	0xffffffff


	//   ....[68]....
        /*071c*/ 	.word	0xffffffff


	//   ....[69]....
        /*0720*/ 	.word	0xffffffff


	//   ....[70]....
        /*0724*/ 	.word	0xffffffff


	//   ....[71]....
        /*0728*/ 	.word	0xffffffff


	//   ....[72]....
        /*072c*/ 	.word	0xffffffff


	//   ....[73]....
        /*0730*/ 	.word	0xffffffff


	//   ....[74]....
        /*0734*/ 	.word	0xffffffff


	//   ....[75]....
        /*0738*/ 	.word	0xffffffff


	//   ....[76]....
        /*073c*/ 	.word	0xffffffff


	//   ....[77]....
        /*0740*/ 	.word	0xffffffff


	//   ....[78]....
        /*0744*/ 	.word	0xffffffff


	//   ....[79]....
        /*0748*/ 	.word	0xffffffff


	//   ....[80]....
        /*074c*/ 	.word	0xffffffff


	//   ....[81]....
        /*0750*/ 	.word	0xffffffff


	//   ....[82]....
        /*0754*/ 	.word	0xffffffff


	//   ....[83]....
        /*0758*/ 	.word	0xffffffff


	//   ....[84]....
        /*075c*/ 	.word	0xffffffff


	//   ....[85]....
        /*0760*/ 	.word	0xffffffff


	//   ....[86]....
        /*0764*/ 	.word	0xffffffff


	//   ....[87]....
        /*0768*/ 	.word	0xffffffff


	//   ....[88]....
        /*076c*/ 	.word	0xffffffff


	//   ....[89]....
        /*0770*/ 	.word	0xffffffff


	//   ....[90]....
        /*0774*/ 	.word	0xffffffff


	//   ....[91]....
        /*0778*/ 	.word	0xffffffff


	//   ....[92]....
        /*077c*/ 	.word	0xffffffff


	//   ....[93]....
        /*0780*/ 	.word	0xffffffff


	//   ....[94]....
        /*0784*/ 	.word	0xffffffff


	//   ....[95]....
        /*0788*/ 	.word	0xffffffff


	//   ....[96]....
        /*078c*/ 	.word	0xffffffff


	//   ....[97]....
        /*0790*/ 	.word	0xffffffff


	//   ....[98]....
        /*0794*/ 	.word	0xffffffff


	//   ....[99]....
        /*0798*/ 	.word	0xffffffff


	//   ....[100]....
        /*079c*/ 	.word	0xffffffff


	//   ....[101]....
        /*07a0*/ 	.word	0xffffffff


	//   ....[102]....
        /*07a4*/ 	.word	0xffffffff


	//   ....[103]....
        /*07a8*/ 	.word	0xffffffff


	//   ....[104]....
        /*07ac*/ 	.word	0xffffffff


	//   ....[105]....
        /*07b0*/ 	.word	0xffffffff


	//   ....[106]....
        /*07b4*/ 	.word	0xffffffff


	//   ....[107]....
        /*07b8*/ 	.word	0xffffffff


	//   ....[108]....
        /*07bc*/ 	.word	0xffffffff


	//   ....[109]....
        /*07c0*/ 	.word	0xffffffff


	//   ....[110]....
        /*07c4*/ 	.word	0xffffffff


	//   ....[111]....
        /*07c8*/ 	.word	0xffffffff


	//   ....[112]....
        /*07cc*/ 	.word	0xffffffff


	//   ....[113]....
        /*07d0*/ 	.word	0xffffffff


	//   ....[114]....
        /*07d4*/ 	.word	0xffffffff


	//   ....[115]....
        /*07d8*/ 	.word	0xffffffff


	//   ....[116]....
        /*07dc*/ 	.word	0xffffffff


	//   ....[117]....
        /*07e0*/ 	.word	0xffffffff


	//   ....[118]....
        /*07e4*/ 	.word	0xffffffff


	//   ....[119]....
        /*07e8*/ 	.word	0xffffffff


	//   ....[120]....
        /*07ec*/ 	.word	0xffffffff


	//   ....[121]....
        /*07f0*/ 	.word	0xffffffff


	//   ....[122]....
        /*07f4*/ 	.word	0xffffffff


	//   ....[123]....
        /*07f8*/ 	.word	0xffffffff


	//   ....[124]....
        /*07fc*/ 	.word	0xffffffff


	//   ....[125]....
        /*0800*/ 	.word	0xffffffff


	//   ....[126]....
        /*0804*/ 	.word	0xffffffff


	//   ....[127]....
        /*0808*/ 	.word	0xffffffff


	//   ....[128]....
        /*080c*/ 	.word	0xffffffff


	//   ....[129]....
        /*0810*/ 	.word	0xffffffff


	//   ....[130]....
        /*0814*/ 	.word	0xffffffff


	//   ....[131]....
        /*0818*/ 	.word	0xffffffff


	//   ....[132]....
        /*081c*/ 	.word	0xffffffff


	//   ....[133]....
        /*0820*/ 	.word	0xffffffff


	//   ....[134]....
        /*0824*/ 	.word	0xffffffff


	//   ....[135]....
        /*0828*/ 	.word	0xffffffff


	//   ....[136]....
        /*082c*/ 	.word	0xffffffff


	//   ....[137]....
        /*0830*/ 	.word	0xffffffff


	//   ....[138]....
        /*0834*/ 	.word	0xffffffff


	//   ....[139]....
        /*0838*/ 	.word	0xffffffff


	//   ....[140]....
        /*083c*/ 	.word	0xffffffff


	//   ....[141]....
        /*0840*/ 	.word	0xffffffff


	//   ....[142]....
        /*0844*/ 	.word	0xffffffff


	//   ....[143]....
        /*0848*/ 	.word	0xffffffff


	//   ....[144]....
        /*084c*/ 	.word	0xffffffff


	//   ....[145]....
        /*0850*/ 	.word	0xffffffff


	//   ....[146]....
        /*0854*/ 	.word	0xffffffff


	//   ....[147]....
        /*0858*/ 	.word	0xffffffff


	//   ....[148]....
        /*085c*/ 	.word	0xffffffff


	//   ....[149]....
        /*0860*/ 	.word	0xffffffff


	//   ....[150]....
        /*0864*/ 	.word	0xffffffff


	//   ....[151]....
        /*0868*/ 	.word	0xffffffff


	//   ....[152]....
        /*086c*/ 	.word	0xffffffff


	//   ....[153]....
        /*0870*/ 	.word	0xffffffff


	//   ....[154]....
        /*0874*/ 	.word	0xffffffff


	//   ....[155]....
        /*0878*/ 	.word	0xffffffff


	//   ....[156]....
        /*087c*/ 	.word	0xffffffff


	//   ....[157]....
        /*0880*/ 	.word	0xffffffff


	//   ....[158]....
        /*0884*/ 	.word	0xffffffff


	//   ....[159]....
        /*0888*/ 	.word	0xffffffff


	//   ....[160]....
        /*088c*/ 	.word	0xffffffff


	//   ....[161]....
        /*0890*/ 	.word	0xffffffff


	//   ....[162]....
        /*0894*/ 	.word	0xffffffff


	//   ....[163]....
        /*0898*/ 	.word	0xffffffff


	//   ....[164]....
        /*089c*/ 	.word	0xffffffff


	//   ....[165]....
        /*08a0*/ 	.word	0xffffffff


	//   ....[166]....
        /*08a4*/ 	.word	0xffffffff


	//   ....[167]....
        /*08a8*/ 	.word	0xffffffff


	//   ....[168]....
        /*08ac*/ 	.word	0xffffffff


	//   ....[169]....
        /*08b0*/ 	.word	0xffffffff


	//   ....[170]....
        /*08b4*/ 	.word	0x0500000f


	//   ....[171]....
        /*08b8*/ 	.word	0x0500000f


	//   ....[172]....
        /*08bc*/ 	.word	0x0500000f


	//   ....[173]....
        /*08c0*/ 	.word	0x0500000f


	//   ....[174]....
        /*08c4*/ 	.word	0x0500000f


	//   ....[175]....
        /*08c8*/ 	.word	0x0500000f


	//   ....[176]....
        /*08cc*/ 	.word	0x0500000f


	//   ....[177]....
        /*08d0*/ 	.word	0x0500000f


	//   ....[178]....
        /*08d4*/ 	.word	0x0500000f


	//   ....[179]....
        /*08d8*/ 	.word	0x0500000f


	//   ....[180]....
        /*08dc*/ 	.word	0x0500000f


	//   ....[181]....
        /*08e0*/ 	.word	0x0500000f


	//   ....[182]....
        /*08e4*/ 	.word	0x0500000f


	//   ....[183]....
        /*08e8*/ 	.word	0x0500000f


	//   ....[184]....
        /*08ec*/ 	.word	0x0500000f


	//   ....[185]....
        /*08f0*/ 	.word	0x0500000f


	//   ....[186]....
        /*08f4*/ 	.word	0x0500000f


	//   ....[187]....
        /*08f8*/ 	.word	0x0500000f


	//   ....[188]....
        /*08fc*/ 	.word	0x0500000f


	//   ....[189]....
        /*0900*/ 	.word	0x0500000f


	//   ....[190]....
        /*0904*/ 	.word	0x0500000f


	//   ....[191]....
        /*0908*/ 	.word	0x0500000f


	//   ....[192]....
        /*090c*/ 	.word	0x0500000f


	//   ....[193]....
        /*0910*/ 	.word	0x0500000f


	//   ....[194]....
        /*0914*/ 	.word	0x0500000f


	//   ....[195]....
        /*0918*/ 	.word	0x0500000f


	//   ....[196]....
        /*091c*/ 	.word	0x0500000f


	//   ....[197]....
        /*0920*/ 	.word	0x0500000f


	//   ....[198]....
        /*0924*/ 	.word	0x0500000f


	//   ....[199]....
        /*0928*/ 	.word	0x0500000f


	//   ....[200]....
        /*092c*/ 	.word	0x0500000f


	//   ....[201]....
        /*0930*/ 	.word	0x0500000f


	//   ....[202]....
        /*0934*/ 	.word	0x0500000f


	//   ....[203]....
        /*0938*/ 	.word	0x0500000f


	//   ....[204]....
        /*093c*/ 	.word	0x0500000f


	//   ....[205]....
        /*0940*/ 	.word	0x0500000f


	//   ....[206]....
        /*0944*/ 	.word	0x0500000f


	//   ....[207]....
        /*0948*/ 	.word	0x0500000f


	//   ....[208]....
        /*094c*/ 	.word	0x0500000f


	//   ....[209]....
        /*0950*/ 	.word	0x0500000f


	//   ....[210]....
        /*0954*/ 	.word	0x0500000f


	//   ....[211]....
        /*0958*/ 	.word	0x0500000f


	//   ....[212]....
        /*095c*/ 	.word	0x0500000f


	//   ....[213]....
        /*0960*/ 	.word	0x0500000f


	//   ....[214]....
        /*0964*/ 	.word	0x0500000f


	//   ....[215]....
        /*0968*/ 	.word	0x0500000f


	//   ....[216]....
        /*096c*/ 	.word	0x0500000f


	//   ....[217]....
        /*0970*/ 	.word	0x0500000f


	//   ....[218]....
        /*0974*/ 	.word	0x0500000f


	//   ....[219]....
        /*0978*/ 	.word	0x0500000f


	//   ....[220]....
        /*097c*/ 	.word	0x0500000f


	//   ....[221]....
        /*0980*/ 	.word	0x0500000f


	//   ....[222]....
        /*0984*/ 	.word	0x0500000f


	//   ....[223]....
        /*0988*/ 	.word	0x0500000f


	//   ....[224]....
        /*098c*/ 	.word	0x0500000f


	//   ....[225]....
        /*0990*/ 	.word	0x0500000f


	//   ....[226]....
        /*0994*/ 	.word	0x0500000f


	//   ....[227]....
        /*0998*/ 	.word	0x0500000f


	//   ....[228]....
        /*099c*/ 	.word	0x0500000f


	//   ....[229]....
        /*09a0*/ 	.word	0x0500000f


	//   ....[230]....
        /*09a4*/ 	.word	0x0500000f


	//   ....[231]....
        /*09a8*/ 	.word	0x0500000f


	//   ....[232]....
        /*09ac*/ 	.word	0x0500000f


	//   ....[233]....
        /*09b0*/ 	.word	0x0500000f


	//   ....[234]....
        /*09b4*/ 	.word	0x0500000f


	//   ....[235]....
        /*09b8*/ 	.word	0x0500000f


	//   ....[236]....
        /*09bc*/ 	.word	0x0500000f


	//   ....[237]....
        /*09c0*/ 	.word	0x0500000f


	//   ....[238]....
        /*09c4*/ 	.word	0x0500000f


	//   ....[239]....
        /*09c8*/ 	.word	0x0500000f


	//   ....[240]....
        /*09cc*/ 	.word	0x0500000f


	//   ....[241]....
        /*09d0*/ 	.word	0x0500000f


	//   ....[242]....
        /*09d4*/ 	.word	0x0500000f


	//   ....[243]....
        /*09d8*/ 	.word	0x0500000f


	//   ....[244]....
        /*09dc*/ 	.word	0x0500000f


	//   ....[245]....
        /*09e0*/ 	.word	0x0500000f


	//   ....[246]....
        /*09e4*/ 	.word	0x0500000f


	//   ....[247]....
        /*09e8*/ 	.word	0x0500000f


	//   ....[248]....
        /*09ec*/ 	.word	0x0500000f


	//   ....[249]....
        /*09f0*/ 	.word	0x0500000f


	//   ....[250]....
        /*09f4*/ 	.word	0x0500000f


	//   ....[251]....
        /*09f8*/ 	.word	0x0500000f


	//   ....[252]....
        /*09fc*/ 	.word	0x0500000f


	//   ....[253]....
        /*0a00*/ 	.word	0x0500000f


	//   ....[254]....
        /*0a04*/ 	.word	0x0500000f


	//   ....[255]....
        /*0a08*/ 	.word	0x0500000f


	//   ....[0]....
        /*0a0c*/ 	.word	0x0500000f


	//   ....[1]....
        /*0a10*/ 	.word	0x0500000f


	//   ....[2]....
        /*0a14*/ 	.word	0x0500000f


	//   ....[3]....
        /*0a18*/ 	.word	0x0500000f


	//   ....[4]....
        /*0a1c*/ 	.word	0x0500000f


	//   ....[5]....
        /*0a20*/ 	.word	0x0500000f


	//   ....[6]....
        /*0a24*/ 	.word	0x0500000f


	//   ....[7]....
        /*0a28*/ 	.word	0x0500000f


	//   ....[8]....
        /*0a2c*/ 	.word	0x0500000f


	//   ....[9]....
        /*0a30*/ 	.word	0x0500000f


	//   ....[10]....
        /*0a34*/ 	.word	0x0500000f


	//   ....[11]....
        /*0a38*/ 	.word	0x0500000f


	//   ....[12]....
        /*0a3c*/ 	.word	0x0500000f


	//   ....[13]....
        /*0a40*/ 	.word	0x0500000f


	//   ....[14]....
        /*0a44*/ 	.word	0x0500000f


	//   ....[15]....
        /*0a48*/ 	.word	0x0500000f


	//   ....[16]....
        /*0a4c*/ 	.word	0x0500000f


	//   ....[17]....
        /*0a50*/ 	.word	0x0500000f


	//   ....[18]....
        /*0a54*/ 	.word	0x0500000f


	//   ....[19]....
        /*0a58*/ 	.word	0x0500000f


	//   ....[20]....
        /*0a5c*/ 	.word	0x0500000f


	//   ....[21]....
        /*0a60*/ 	.word	0x0500000f


	//   ....[22]....
        /*0a64*/ 	.word	0x0500000f


	//   ....[23]....
        /*0a68*/ 	.word	0x0500000f


	//   ....[24]....
        /*0a6c*/ 	.word	0x0500000f


	//   ....[25]....
        /*0a70*/ 	.word	0x0500000f


	//   ....[26]....
        /*0a74*/ 	.word	0x0500000f


	//   ....[27]....
        /*0a78*/ 	.word	0x0500000f


	//   ....[28]....
        /*0a7c*/ 	.word	0x0500000f


	//   ....[29]....
        /*0a80*/ 	.word	0x0500000f


	//   ....[30]....
        /*0a84*/ 	.word	0x0500000f


	//   ....[31]....
        /*0a88*/ 	.word	0x0500000f


	//   ....[32]....
        /*0a8c*/ 	.word	0x0500000f


	//   ....[33]....
        /*0a90*/ 	.word	0x0500000f


	//   ....[34]....
        /*0a94*/ 	.word	0x0500000f


	//   ....[35]....
        /*0a98*/ 	.word	0x0500000f


	//----- nvinfo : EIATTR_COOP_GROUP_INSTR_OFFSETS
	.align		4
.L_322:
        /*0a9c*/ 	.byte	0x04, 0x28
        /*0a9e*/ 	.short	(.L_324 - .L_323)


	//   ....[0]....
.L_323:
        /*0aa0*/ 	.word	0x00000070


	//   ....[1]....
        /*0aa4*/ 	.word	0x000001a0


	//   ....[2]....
        /*0aa8*/ 	.word	0x000001f0


	//   ....[3]....
        /*0aac*/ 	.word	0x00000420


	//   ....[4]....
        /*0ab0*/ 	.word	0x00000580


	//   ....[5]....
        /*0ab4*/ 	.word	0x000006a0


	//   ....[6]....
        /*0ab8*/ 	.word	0x00000800


	//   ....[7]....
        /*0abc*/ 	.word	0x00010910


	//   ....[8]....
        /*0ac0*/ 	.word	0x00010fd0


	//   ....[9]....
        /*0ac4*/ 	.word	0x00010fe0


	//   ....[10]....
        /*0ac8*/ 	.word	0x00010ff0


	//   ....[11]....
        /*0acc*/ 	.word	0x00011000


	//   ....[12]....
        /*0ad0*/ 	.word	0x00014630


	//   ....[13]....
        /*0ad4*/ 	.word	0x00014640


	//   ....[14]....
        /*0ad8*/ 	.word	0x00014650


	//   ....[15]....
        /*0adc*/ 	.word	0x00014660


	//   ....[16]....
        /*0ae0*/ 	.word	0x00018a60


	//   ....[17]....
        /*0ae4*/ 	.word	0x000191f0


	//   ....[18]....
        /*0ae8*/ 	.word	0x000194d0


	//   ....[19]....
        /*0aec*/ 	.word	0x000194f0


	//   ....[20]....
        /*0af0*/ 	.word	0x0001a0d0


	//   ....[21]....
        /*0af4*/ 	.word	0x0001a1e0


	//   ....[22]....
        /*0af8*/ 	.word	0x0001c840


	//   ....[23]....
        /*0afc*/ 	.word	0x0001d040


	//   ....[24]....
        /*0b00*/ 	.word	0x0001d050


	//   ....[25]....
        /*0b04*/ 	.word	0x0001d0d0


	//   ....[26]....
        /*0b08*/ 	.word	0x0001dc80


	//   ....[27]....
        /*0b0c*/ 	.word	0x0001dcd0


	//   ....[28]....
        /*0b10*/ 	.word	0x000209c0


	//   ....[29]....
        /*0b14*/ 	.word	0x00020a90


	//   ....[30]....
        /*0b18*/ 	.word	0x00020ac0


	//   ....[31]....
        /*0b1c*/ 	.word	0x00020e10


	//   ....[32]....
        /*0b20*/ 	.word	0x00022670


	//   ....[33]....
        /*0b24*/ 	.word	0x00022680


	//   ....[34]....
        /*0b28*/ 	.word	0x00022700


	//   ....[35]....
        /*0b2c*/ 	.word	0x00022710


	//   ....[36]....
        /*0b30*/ 	.word	0x000232a0


	//   ....[37]....
        /*0b34*/ 	.word	0x000232f0


	//   ....[38]....
        /*0b38*/ 	.word	0x00023330


	//   ....[39]....
        /*0b3c*/ 	.word	0x00023360


	//   ....[40]....
        /*0b40*/ 	.word	0x00023390


	//   ....[41]....
        /*0b44*/ 	.word	0x000233c0


	//   ....[42]....
        /*0b48*/ 	.word	0x000233f0


	//   ....[43]....
        /*0b4c*/ 	.word	0x00023420


	//   ....[44]....
        /*0b50*/ 	.word	0x00023450


	//   ....[45]....
        /*0b54*/ 	.word	0x00023480


	//   ....[46]....
        /*0b58*/ 	.word	0x000234b0


	//   ....[47]....
        /*0b5c*/ 	.word	0x000234e0


	//   ....[48]....
        /*0b60*/ 	.word	0x00023510


	//   ....[49]....
        /*0b64*/ 	.word	0x00023540


	//   ....[50]....
        /*0b68*/ 	.word	0x00023570


	//   ....[51]....
        /*0b6c*/ 	.word	0x000235a0


	//   ....[52]....
        /*0b70*/ 	.word	0x000235d0


	//   ....[53]....
        /*0b74*/ 	.word	0x00023600


	//   ....[54]....
        /*0b78*/ 	.word	0x00023630


	//   ....[55]....
        /*0b7c*/ 	.word	0x00023660


	//   ....[56]....
        /*0b80*/ 	.word	0x00023690


	//   ....[57]....
        /*0b84*/ 	.word	0x000236c0


	//   ....[58]....
        /*0b88*/ 	.word	0x000236f0


	//   ....[59]....
        /*0b8c*/ 	.word	0x00023720


	//   ....[60]....
        /*0b90*/ 	.word	0x00023750


	//   ....[61]....
        /*0b94*/ 	.word	0x00023780


	//   ....[62]....
        /*0b98*/ 	.word	0x000237b0


	//   ....[63]....
        /*0b9c*/ 	.word	0x000237e0


	//   ....[64]....
        /*0ba0*/ 	.word	0x00023810


	//   ....[65]....
        /*0ba4*/ 	.word	0x00023840


	//   ....[66]....
        /*0ba8*/ 	.word	0x00023870


	//   ....[67]....
        /*0bac*/ 	.word	0x000238a0


	//   ....[68]....
        /*0bb0*/ 	.word	0x000238d0


	//   ....[69]....
        /*0bb4*/ 	.word	0x00023900


	//   ....[70]....
        /*0bb8*/ 	.word	0x00023930


	//   ....[71]....
        /*0bbc*/ 	.word	0x00023960


	//   ....[72]....
        /*0bc0*/ 	.word	0x00023990


	//   ....[73]....
        /*0bc4*/ 	.word	0x000239c0


	//   ....[74]....
        /*0bc8*/ 	.word	0x000239f0


	//   ....[75]....
        /*0bcc*/ 	.word	0x00023a10


	//   ....[76]....
        /*0bd0*/ 	.word	0x00023a20


	//   ....[77]....
        /*0bd4*/ 	.word	0x00023a30


	//   ....[78]....
        /*0bd8*/ 	.word	0x00023a40


	//   ....[79]....
        /*0bdc*/ 	.word	0x00023a50


	//   ....[80]....
        /*0be0*/ 	.word	0x00023a60


	//   ....[81]....
        /*0be4*/ 	.word	0x00023a70


	//   ....[82]....
        /*0be8*/ 	.word	0x00023a80


	//   ....[83]....
        /*0bec*/ 	.word	0x00023a90


	//   ....[84]....
        /*0bf0*/ 	.word	0x00023ac0


	//   ....[85]....
        /*0bf4*/ 	.word	0x00023af0


	//   ....[86]....
        /*0bf8*/ 	.word	0x00023b00


	//   ....[87]....
        /*0bfc*/ 	.word	0x00023b30


	//   ....[88]....
        /*0c00*/ 	.word	0x00023b60


	//   ....[89]....
        /*0c04*/ 	.word	0x00023b90


	//   ....[90]....
        /*0c08*/ 	.word	0x00023bc0


	//   ....[91]....
        /*0c0c*/ 	.word	0x00023bf0


	//   ....[92]....
        /*0c10*/ 	.word	0x00023c20


	//   ....[93]....
        /*0c14*/ 	.word	0x00023c50


	//   ....[94]....
        /*0c18*/ 	.word	0x00023c80


	//   ....[95]....
        /*0c1c*/ 	.word	0x00023cb0


	//   ....[96]....
        /*0c20*/ 	.word	0x00023ce0


	//   ....[97]....
        /*0c24*/ 	.word	0x00023d10


	//   ....[98]....
        /*0c28*/ 	.word	0x00023d40


	//   ....[99]....
        /*0c2c*/ 	.word	0x00023d70


	//   ....[100]....
        /*0c30*/ 	.word	0x00024570


	//   ....[101]....
        /*0c34*/ 	.word	0x00024590


	//   ....[102]....
        /*0c38*/ 	.word	0x000245a0


	//   ....[103]....
        /*0c3c*/ 	.word	0x000245b0


	//   ....[104]....
        /*0c40*/ 	.word	0x00024cb0


	//   ....[105]....
        /*0c44*/ 	.word	0x00024cc0


	//   ....[106]....
        /*0c48*/ 	.word	0x00024df0


	//   ....[107]....
        /*0c4c*/ 	.word	0x00024e00


	//   ....[108]....
        /*0c50*/ 	.word	0x00024f30


	//   ....[109]....
        /*0c54*/ 	.word	0x00024f40


	//   ....[110]....
        /*0c58*/ 	.word	0x00025070


	//   ....[111]....
        /*0c5c*/ 	.word	0x00025080


	//   ....[112]....
        /*0c60*/ 	.word	0x00025470


	//   ....[113]....
        /*0c64*/ 	.word	0x00025480


	//   ....[114]....
        /*0c68*/ 	.word	0x00025be0


	//   ....[115]....
        /*0c6c*/ 	.word	0x00025bf0


	//   ....[116]....
        /*0c70*/ 	.word	0x00026a50


	//   ....[117]....
        /*0c74*/ 	.word	0x00026a60


	//   ....[118]....
        /*0c78*/ 	.word	0x00026ba0


	//   ....[119]....
        /*0c7c*/ 	.word	0x00026bb0


	//   ....[120]....
        /*0c80*/ 	.word	0x00026ce0


	//   ....[121]....
        /*0c84*/ 	.word	0x00026cf0


	//   ....[122]....
        /*0c88*/ 	.word	0x00026e20


	//   ....[123]....
        /*0c8c*/ 	.word	0x00026e30


	//   ....[124]....
        /*0c90*/ 	.word	0x00026fc0


	//   ....[125]....
        /*0c94*/ 	.word	0x00027200


	//   ....[126]....
        /*0c98*/ 	.word	0x00027230


	//   ....[127]....
        /*0c9c*/ 	.word	0x00027260


	//   ....[128]....
        /*0ca0*/ 	.word	0x00027290


	//   ....[129]....
        /*0ca4*/ 	.word	0x000272c0


	//   ....[130]....
        /*0ca8*/ 	.word	0x000272f0


	//   ....[131]....
        /*0cac*/ 	.word	0x00027490


	//   ....[132]....
        /*0cb0*/ 	.word	0x000274c0


	//   ....[133]....
        /*0cb4*/ 	.word	0x000274f0


	//   ....[134]....
        /*0cb8*/ 	.word	0x00027520


	//   ....[135]....
        /*0cbc*/ 	.word	0x00027550


	//   ....[136]....
        /*0cc0*/ 	.word	0x00027580


	//   ....[137]....
        /*0cc4*/ 	.word	0x00027620


	//   ....[138]....
        /*0cc8*/ 	.word	0x00027650


	//   ....[139]....
        /*0ccc*/ 	.word	0x00027660


	//   ....[140]....
        /*0cd0*/ 	.word	0x00027690


	//   ....[141]....
        /*0cd4*/ 	.word	0x00028e10


	//   ....[142]....
        /*0cd8*/ 	.word	0x0002aa40


	//   ....[143]....
        /*0cdc*/ 	.word	0x0002b7a0


	//   ....[144]....
        /*0ce0*/ 	.word	0x0002b7c0


	//   ....[145]....
        /*0ce4*/ 	.word	0x0002b800


	//   ....[146]....
        /*0ce8*/ 	.word	0x0002b880


	//   ....[147]....
        /*0cec*/ 	.word	0x0002b910


	//   ....[148]....
        /*0cf0*/ 	.word	0x0002b920


	//   ....[149]....
        /*0cf4*/ 	.word	0x0002b970


	//   ....[150]....
        /*0cf8*/ 	.word	0x0002b9b0


	//   ....[151]....
        /*0cfc*/ 	.word	0x0002d6b0


	//   ....[152]....
        /*0d00*/ 	.word	0x0002d6e0


	//   ....[153]....
        /*0d04*/ 	.word	0x0002d740


	//   ....[154]....
        /*0d08*/ 	.word	0x0002d770


	//   ....[155]....
        /*0d0c*/ 	.word	0x0002d7a0


	//   ....[156]....
        /*0d10*/ 	.word	0x0002d7d0


	//   ....[157]....
        /*0d14*/ 	.word	0x0002d800


	//   ....[158]....
        /*0d18*/ 	.word	0x0002d830


	//   ....[159]....
        /*0d1c*/ 	.word	0x0002da00


	//   ....[160]....
        /*0d20*/ 	.word	0x0002da30


	//   ....[161]....
        /*0d24*/ 	.word	0x0002da60


	//   ....[162]....
        /*0d28*/ 	.word	0x0002da90


	//   ....[163]....
        /*0d2c*/ 	.word	0x0002dac0


	//   ....[164]....
        /*0d30*/ 	.word	0x0002daf0


	//   ....[165]....
        /*0d34*/ 	.word	0x0002dbc0


	//   ....[166]....
        /*0d38*/ 	.word	0x0002dbe0


	//   ....[167]....
        /*0d3c*/ 	.word	0x0002dbf0


	//   ....[168]....
        /*0d40*/ 	.word	0x0002dc70


	//   ....[169]....
        /*0d44*/ 	.word	0x0002e7c0


	//   ....[170]....
        /*0d48*/ 	.word	0x0002ecb0


	//   ....[171]....
        /*0d4c*/ 	.word	0x0002ed50


	//   ....[172]....
        /*0d50*/ 	.word	0x0002ede0


	//   ....[173]....
        /*0d54*/ 	.word	0x0002ee30


	//   ....[174]....
        /*0d58*/ 	.word	0x0002ee80


	//   ....[175]....
        /*0d5c*/ 	.word	0x0002ef50


	//   ....[176]....
        /*0d60*/ 	.word	0x0002efe0


	//   ....[177]....
        /*0d64*/ 	.word	0x0002f030


	//   ....[178]....
        /*0d68*/ 	.word	0x0002f080


	//   ....[179]....
        /*0d6c*/ 	.word	0x0002f430


	//   ....[180]....
        /*0d70*/ 	.word	0x0002f550


	//   ....[181]....
        /*0d74*/ 	.word	0x0002f670


	//   ....[182]....
        /*0d78*/ 	.word	0x0002f790


	//   ....[183]....
        /*0d7c*/ 	.word	0x0002f880


	//   ....[184]....
        /*0d80*/ 	.word	0x0002f8f0


	//   ....[185]....
        /*0d84*/ 	.word	0x0002f950


	//   ....[186]....
        /*0d88*/ 	.word	0x0002f9a0


	//   ....[187]....
        /*0d8c*/ 	.word	0x0002fa20


	//   ....[188]....
        /*0d90*/ 	.word	0x0002fa90


	//   ....[189]....
        /*0d94*/ 	.word	0x0002faf0


	//   ....[190]....
        /*0d98*/ 	.word	0x0002fb40


	//   ....[191]....
        /*0d9c*/ 	.word	0x0002fbc0


	//   ....[192]....
        /*0da0*/ 	.word	0x0002fc30


	//   ....[193]....
        /*0da4*/ 	.word	0x0002fc90


	//   ....[194]....
        /*0da8*/ 	.word	0x0002fce0


	//   ....[195]....
        /*0dac*/ 	.word	0x0002fd60


	//   ....[196]....
        /*0db0*/ 	.word	0x0002fdd0


	//   ....[197]....
        /*0db4*/ 	.word	0x0002fe30


	//   ....[198]....
        /*0db8*/ 	.word	0x0002fe80


	//   ....[199]....
        /*0dbc*/ 	.word	0x0002ff00


	//   ....[200]....
        /*0dc0*/ 	.word	0x0002ff50


	//   ....[201]....
        /*0dc4*/ 	.word	0x0002ffb0


	//   ....[202]....
        /*0dc8*/ 	.word	0x00030000


	//   ....[203]....
        /*0dcc*/ 	.word	0x00030060


	//   ....[204]....
        /*0dd0*/ 	.word	0x000300d0


	//   ....[205]....
        /*0dd4*/ 	.word	0x00030130


	//   ....[206]....
        /*0dd8*/ 	.word	0x00030180


	//   ....[207]....
        /*0ddc*/ 	.word	0x00030200


	//   ....[208]....
        /*0de0*/ 	.word	0x00030280


	//   ....[209]....
        /*0de4*/ 	.word	0x000302e0


	//   ....[210]....
        /*0de8*/ 	.word	0x00030330


	//   ....[211]....
        /*0dec*/ 	.word	0x00030390


	//   ....[212]....
        /*0df0*/ 	.word	0x00030400


	//   ....[213]....
        /*0df4*/ 	.word	0x00030480


	//   ....[214]....
        /*0df8*/ 	.word	0x000304f0


	//   ....[215]....
        /*0dfc*/ 	.word	0x00030570


	//   ....[216]....
        /*0e00*/ 	.word	0x000305c0


	//   ....[217]....
        /*0e04*/ 	.word	0x00030640


	//   ....[218]....
        /*0e08*/ 	.word	0x00030690


	//   ....[219]....
        /*0e0c*/ 	.word	0x00030700


	//   ....[220]....
        /*0e10*/ 	.word	0x00030770


	//   ....[221]....
        /*0e14*/ 	.word	0x000307d0


	//   ....[222]....
        /*0e18*/ 	.word	0x00030840


	//   ....[223]....
        /*0e1c*/ 	.word	0x000308b0


	//   ....[224]....
        /*0e20*/ 	.word	0x00030900


	//   ....[225]....
        /*0e24*/ 	.word	0x00030960


	//   ....[226]....
        /*0e28*/ 	.word	0x000309b0


	//   ....[227]....
        /*0e2c*/ 	.word	0x00030a10


	//   ....[228]....
        /*0e30*/ 	.word	0x00030a80


	//   ....[229]....
        /*0e34*/ 	.word	0x00030ae0


	//   ....[230]....
        /*0e38*/ 	.word	0x00030b30


	//   ....[231]....
        /*0e3c*/ 	.word	0x00030bb0


	//   ....[232]....
        /*0e40*/ 	.word	0x00030c20


	//   ....[233]....
        /*0e44*/ 	.word	0x00030cd0


	//   ....[234]....
        /*0e48*/ 	.word	0x00030d20


	//   ....[235]....
        /*0e4c*/ 	.word	0x00030da0


	//   ....[236]....
        /*0e50*/ 	.word	0x00030e10


	//   ....[237]....
        /*0e54*/ 	.word	0x00030e80


	//   ....[238]....
        /*0e58*/ 	.word	0x00030ed0


	//   ....[239]....
        /*0e5c*/ 	.word	0x00030f50


	//   ....[240]....
        /*0e60*/ 	.word	0x00030fc0


	//   ....[241]....
        /*0e64*/ 	.word	0x00031020


	//   ....[242]....
        /*0e68*/ 	.word	0x00031070


	//   ....[243]....
        /*0e6c*/ 	.word	0x000310f0


	//   ....[244]....
        /*0e70*/ 	.word	0x00031140


	//   ....[245]....
        /*0e74*/ 	.word	0x000311d0


	//   ....[246]....
        /*0e78*/ 	.word	0x00031260


	//   ....[247]....
        /*0e7c*/ 	.word	0x000312f0


	//   ....[248]....
        /*0e80*/ 	.word	0x00031380


	//   ....[249]....
        /*0e84*/ 	.word	0x00031410


	//   ....[250]....
        /*0e88*/ 	.word	0x000314a0


	//   ....[251]....
        /*0e8c*/ 	.word	0x00031520


	//   ....[252]....
        /*0e90*/ 	.word	0x00031570


	//   ....[253]....
        /*0e94*/ 	.word	0x00031600


	//   ....[254]....
        /*0e98*/ 	.word	0x00031690


	//   ....[255]....
        /*0e9c*/ 	.word	0x00031710


	//   ....[0]....
        /*0ea0*/ 	.word	0x00031760


	//   ....[1]....
        /*0ea4*/ 	.word	0x000317f0


	//   ....[2]....
        /*0ea8*/ 	.word	0x00031880


	//   ....[3]....
        /*0eac*/ 	.word	0x00031910


	//   ....[4]....
        /*0eb0*/ 	.word	0x000319a0


	//   ....[5]....
        /*0eb4*/ 	.word	0x00031a30


	//   ....[6]....
        /*0eb8*/ 	.word	0x00031ac0


	//   ....[7]....
        /*0ebc*/ 	.word	0x00031b80


	//   ....[8]....
        /*0ec0*/ 	.word	0x00031e60


	//   ....[9]....
        /*0ec4*/ 	.word	0x00032080


	//   ....[10]....
        /*0ec8*/ 	.word	0x000320d0


	//   ....[11]....
        /*0ecc*/ 	.word	0x00032130


	//   ....[12]....
        /*0ed0*/ 	.word	0x00032240


	//   ....[13]....
        /*0ed4*/ 	.word	0x000322a0


	//   ....[14]....
        /*0ed8*/ 	.word	0x000323b0


	//   ....[15]....
        /*0edc*/ 	.word	0x00032410


	//   ....[16]....
        /*0ee0*/ 	.word	0x000324f0


	//   ....[17]....
        /*0ee4*/ 	.word	0x00032810


	//   ....[18]....
        /*0ee8*/ 	.word	0x000328b0


	//   ....[19]....
        /*0eec*/ 	.word	0x00032a50


	//   ....[20]....
        /*0ef0*/ 	.word	0x00032ad0


	//   ....[21]....
        /*0ef4*/ 	.word	0x00032b50


	//   ....[22]....
        /*0ef8*/ 	.word	0x00032bd0


	//   ....[23]....
        /*0efc*/ 	.word	0x00032c50


	//   ....[24]....
        /*0f00*/ 	.word	0x00032ce0


	//   ....[25]....
        /*0f04*/ 	.word	0x00032d80


	//   ....[26]....
        /*0f08*/ 	.word	0x00032e30


	//   ....[27]....
        /*0f0c*/ 	.word	0x00032eb0


	//   ....[28]....
        /*0f10*/ 	.word	0x00032f30


	//   ....[29]....
        /*0f14*/ 	.word	0x00032fb0


	//   ....[30]....
        /*0f18*/ 	.word	0x00033040


	//   ....[31]....
        /*0f1c*/ 	.word	0x000330c0


	//   ....[32]....
        /*0f20*/ 	.word	0x00033170


	//   ....[33]....
        /*0f24*/ 	.word	0x000331c0


	//   ....[34]....
        /*0f28*/ 	.word	0x00033280


	//   ....[35]....
        /*0f2c*/ 	.word	0x000333b0


	//----- nvinfo : EIATTR_REG_RECONFIG
	.align		4
.L_324:
        /*0f30*/ 	.byte	0x01, 0x54
	.zero		2


	//----- nvinfo : EIATTR_SYSCALL_OFFSETS
	.align		4
        /*0f34*/ 	.byte	0x04, 0x46
        /*0f36*/ 	.short	(.L_326 - .L_325)


	//   ....[0]....
.L_325:
        /*0f38*/ 	.word	0x00002180


	//   ....[1]....
        /*0f3c*/ 	.word	0x000022d0


	//   ....[2]....
        /*0f40*/ 	.word	0x00010aa0


	//   ....[3]....
        /*0f44*/ 	.word	0x00010db0


	//   ....[4]....
        /*0f48*/ 	.word	0x0002a4a0


	//   ....[5]....
        /*0f4c*/ 	.word	0x0002a630


	//   ....[6]....
        /*0f50*/ 	.word	0x0002a780


	//   ....[7]....
        /*0f54*/ 	.word	0x0002a8c0


	//   ....[8]....
        /*0f58*/ 	.word	0x0002b360


	//----- nvinfo : EIATTR_MBARRIER_INSTR_OFFSETS
	.align		4
.L_326:
        /*0f5c*/ 	.byte	0x04, 0x39
        /*0f5e*/ 	.short	(.L_328 - .L_327)


	//   ....[0]....
.L_327:
        /*0f60*/ 	.word	0x000002d0
        /*0f64*/ 	.word	0x000000ff
        /*0f68*/ 	.word	0x00029800
        /*0f6c*/ 	.short	0x0100
        /*0f6e*/ 	.byte	0x08
	.zero		1


	//   ....[1]....
        /*0f70*/ 	.word	0x000002e0
        /*0f74*/ 	.word	0x000000ff
        /*0f78*/ 	.word	0x00029820
        /*0f7c*/ 	.short	0x0100
        /*0f7e*/ 	.byte	0x08
	.zero		1


	//   ....[2]....
        /*0f80*/ 	.word	0x000003d0
        /*0f84*/ 	.word	0x000000ff
        /*0f88*/ 	.word	0x00029830
        /*0f8c*/ 	.short	0x0100
        /*0f8e*/ 	.byte	0x08
	.zero		1


	//   ....[3]....
        /*0f90*/ 	.word	0x000003e0
        /*0f94*/ 	.word	0x000000ff
        /*0f98*/ 	.word	0x00029840
        /*0f9c*/ 	.short	0x0100
        /*0f9e*/ 	.byte	0x08
	.zero		1


	//   ....[4]....
        /*0fa0*/ 	.word	0x000003f0
        /*0fa4*/ 	.word	0x000000ff
        /*0fa8*/ 	.word	0x00029838
        /*0fac*/ 	.short	0x0100
        /*0fae*/ 	.byte	0x08
	.zero		1


	//   ....[5]....
        /*0fb0*/ 	.word	0x00000400
        /*0fb4*/ 	.word	0x000000ff
        /*0fb8*/ 	.word	0x00029848
        /*0fbc*/ 	.short	0x0100
        /*0fbe*/ 	.byte	0x08
	.zero		1


	//   ....[6]....
        /*0fc0*/ 	.word	0x00000530
        /*0fc4*/ 	.word	0x000000ff
        /*0fc8*/ 	.word	0x00029850
        /*0fcc*/ 	.short	0x0100
        /*0fce*/ 	.byte	0x08
	.zero		1


	//   ....[7]....
        /*0fd0*/ 	.word	0x00000540
        /*0fd4*/ 	.word	0x000000ff
        /*0fd8*/ 	.word	0x00029860
        /*0fdc*/ 	.short	0x0100
        /*0fde*/ 	.byte	0x08
	.zero		1


	//   ....[8]....
        /*0fe0*/ 	.word	0x00000550
        /*0fe4*/ 	.word	0x000000ff
        /*0fe8*/ 	.word	0x00029858
        /*0fec*/ 	.short	0x0100
        /*0fee*/ 	.byte	0x08
	.zero		1


	//   ....[9]....
        /*0ff0*/ 	.word	0x00000560
        /*0ff4*/ 	.word	0x000000ff
        /*0ff8*/ 	.word	0x00029868
        /*0ffc*/ 	.short	0x0100
        /*0ffe*/ 	.byte	0x08
	.zero		1


	//   ....[10]....
        /*1000*/ 	.word	0x00000650
        /*1004*/ 	.word	0x000000ff
        /*1008*/ 	.word	0x00029870
        /*100c*/ 	.short	0x0100
        /*100e*/ 	.byte	0x06
	.zero		1


	//   ....[11]....
        /*1010*/ 	.word	0x00000660
        /*1014*/ 	.word	0x000000ff
        /*1018*/ 	.word	0x00029880
        /*101c*/ 	.short	0x0100
        /*101e*/ 	.byte	0x06
	.zero		1


	//   ....[12]....
        /*1020*/ 	.word	0x00000670
        /*1024*/ 	.word	0x000000ff
        /*1028*/ 	.word	0x00029878
        /*102c*/ 	.short	0x0100
        /*102e*/ 	.byte	0x06
	.zero		1


	//   ....[13]....
        /*1030*/ 	.word	0x00000680
        /*1034*/ 	.word	0x000000ff
        /*1038*/ 	.word	0x00029888
        /*103c*/ 	.short	0x0100
        /*103e*/ 	.byte	0x06
	.zero		1


	//   ....[14]....
        /*1040*/ 	.word	0x000007b0
        /*1044*/ 	.word	0x000000ff
        /*1048*/ 	.word	0x00029890
        /*104c*/ 	.short	0x0100
        /*104e*/ 	.byte	0x08
	.zero		1


	//   ....[15]....
        /*1050*/ 	.word	0x000007c0
        /*1054*/ 	.word	0x000000ff
        /*1058*/ 	.word	0x000298a0
        /*105c*/ 	.short	0x0100
        /*105e*/ 	.byte	0x08
	.zero		1


	//   ....[16]....
        /*1060*/ 	.word	0x000007d0
        /*1064*/ 	.word	0x000000ff
        /*1068*/ 	.word	0x00029898
        /*106c*/ 	.short	0x0100
        /*106e*/ 	.byte	0x08
	.zero		1


	//   ....[17]....
        /*1070*/ 	.word	0x000007e0
        /*1074*/ 	.word	0x000000ff
        /*1078*/ 	.word	0x000298a8
        /*107c*/ 	.short	0x0100
        /*107e*/ 	.byte	0x08
	.zero		1


	//   ....[18]....
        /*1080*/ 	.word	0x00000910
        /*1084*/ 	.word	0x000000ff
        /*1088*/ 	.word	0x000298b0
        /*108c*/ 	.short	0x0100
        /*108e*/ 	.byte	0x08
	.zero		1


	//   ....[19]....
        /*1090*/ 	.word	0x00000920
        /*1094*/ 	.word	0x000000ff
        /*1098*/ 	.word	0x000298c0
        /*109c*/ 	.short	0x0100
        /*109e*/ 	.byte	0x08
	.zero		1


	//   ....[20]....
        /*10a0*/ 	.word	0x00000930
        /*10a4*/ 	.word	0x000000ff
        /*10a8*/ 	.word	0x000298b8
        /*10ac*/ 	.short	0x0100
        /*10ae*/ 	.byte	0x08
	.zero		1


	//   ....[21]....
        /*10b0*/ 	.word	0x00000940
        /*10b4*/ 	.word	0x000000ff
        /*10b8*/ 	.word	0x000298c8
        /*10bc*/ 	.short	0x0100
        /*10be*/ 	.byte	0x08
	.zero		1


	//   ....[22]....
        /*10c0*/ 	.word	0x00003a20
        /*10c4*/ 	.word	0x00000061
        /*10c8*/ 	.word	0x00029890
        /*10cc*/ 	.short	0x010a
        /*10ce*/ 	.byte	0x3f
	.zero		1


	//   ....[23]....
        /*10d0*/ 	.word	0x000097d0
        /*10d4*/ 	.word	0x00000061
        /*10d8*/ 	.word	0x00029890
        /*10dc*/ 	.short	0x010a
        /*10de*/ 	.byte	0x3f
	.zero		1


	//   ....[24]....
        /*10e0*/ 	.word	0x0000f720
        /*10e4*/ 	.word	0x00000061
        /*10e8*/ 	.word	0x00029890
        /*10ec*/ 	.short	0x010a
        /*10ee*/ 	.byte	0x3f
	.zero		1


	//   ....[25]....
        /*10f0*/ 	.word	0x0000faf0
        /*10f4*/ 	.word	0x00000028
        /*10f8*/ 	.word	0x00000000
        /*10fc*/ 	.short	0x0101
        /*10fe*/ 	.byte	0x3f
	.zero		1


	//   ....[26]....
        /*1100*/ 	.word	0x0000fb30
        /*1104*/ 	.word	0x00000061
        /*1108*/ 	.word	0x000298b0
        /*110c*/ 	.short	0x010a
        /*110e*/ 	.byte	0x3f
	.zero		1


	//   ....[27]....
        /*1110*/ 	.word	0x0000ffd0
        /*1114*/ 	.word	0x00000061
        /*1118*/ 	.word	0x00000000
        /*111c*/ 	.short	0x0101
        /*111e*/ 	.byte	0x3f
	.zero		1


	//   ....[28]....
        /*1120*/ 	.word	0x00010b30
        /*1124*/ 	.word	0x00000010
        /*1128*/ 	.word	0x00029800
        /*112c*/ 	.short	0x010a
        /*112e*/ 	.byte	0x3f
	.zero		1


	//   ....[29]....
        /*1130*/ 	.word	0x00010b80
        /*1134*/ 	.word	0x00000010
        /*1138*/ 	.word	0x00029800
        /*113c*/ 	.short	0x010a
        /*113e*/ 	.byte	0x3f
	.zero		1


	//   ....[30]....
        /*1140*/ 	.word	0x00011570
        /*1144*/ 	.word	0x00000010
        /*1148*/ 	.word	0x00029800
        /*114c*/ 	.short	0x010a
        /*114e*/ 	.byte	0x3f
	.zero		1


	//   ....[31]....
        /*1150*/ 	.word	0x00014ab0
        /*1154*/ 	.word	0x00000010
        /*1158*/ 	.word	0x00029800
        /*115c*/ 	.short	0x010a
        /*115e*/ 	.byte	0x3f
	.zero		1


	//   ....[32]....
        /*1160*/ 	.word	0x00017bb0
        /*1164*/ 	.word	0x00000003
        /*1168*/ 	.word	0x00029830
        /*116c*/ 	.short	0x010a
        /*116e*/ 	.byte	0x3f
	.zero		1


	//   ....[33]....
        /*1170*/ 	.word	0x00017c20
        /*1174*/ 	.word	0x00000003
        /*1178*/ 	.word	0x00029830
        /*117c*/ 	.short	0x010a
        /*117e*/ 	.byte	0x3f
	.zero		1


	//   ....[34]....
        /*1180*/ 	.word	0x00019360
        /*1184*/ 	.word	0x00000003
        /*1188*/ 	.word	0x00000000
        /*118c*/ 	.short	0x0101
        /*118e*/ 	.byte	0x3f
	.zero		1


	//   ....[35]....
        /*1190*/ 	.word	0x0001b420
        /*1194*/ 	.word	0x0000000b
        /*1198*/ 	.word	0x00029830
        /*119c*/ 	.short	0x010a
        /*119e*/ 	.byte	0x3f
	.zero		1


	//   ....[36]....
        /*11a0*/ 	.word	0x0001b470
        /*11a4*/ 	.word	0x0000000b
        /*11a8*/ 	.word	0x00029830
        /*11ac*/ 	.short	0x010a
        /*11ae*/ 	.byte	0x3f
	.zero		1


	//   ....[37]....
        /*11b0*/ 	.word	0x0001c570
        /*11b4*/ 	.word	0x0000000a
        /*11b8*/ 	.word	0x00029850
        /*11bc*/ 	.short	0x010a
        /*11be*/ 	.byte	0x3f
	.zero		1


	//   ....[38]....
        /*11c0*/ 	.word	0x0001c5b0
        /*11c4*/ 	.word	0x0000000a
        /*11c8*/ 	.word	0x00029850
        /*11cc*/ 	.short	0x010a
        /*11ce*/ 	.byte	0x3f
	.zero		1


	//   ....[39]....
        /*11d0*/ 	.word	0x0001e740
        /*11d4*/ 	.word	0x00000003
        /*11d8*/ 	.word	0x00000000
        /*11dc*/ 	.short	0x0101
        /*11de*/ 	.byte	0x3f
	.zero		1


	//   ....[40]....
        /*11e0*/ 	.word	0x0001ea40
        /*11e4*/ 	.word	0x00000067
        /*11e8*/ 	.word	0x00000000
        /*11ec*/ 	.short	0x0101
        /*11ee*/ 	.byte	0x3f
	.zero		1


	//   ....[41]....
        /*11f0*/ 	.word	0x0001f1c0
        /*11f4*/ 	.word	0x00000000
        /*11f8*/ 	.word	0x00029830
        /*11fc*/ 	.short	0x010a
        /*11fe*/ 	.byte	0x3f
	.zero		1


	//   ....[42]....
        /*1200*/ 	.word	0x0001f210
        /*1204*/ 	.word	0x00000000
        /*1208*/ 	.word	0x00029830
        /*120c*/ 	.short	0x010a
        /*120e*/ 	.byte	0x3f
	.zero		1


	//   ....[43]....
        /*1210*/ 	.word	0x000202e0
        /*1214*/ 	.word	0x00000008
        /*1218*/ 	.word	0x00029850
        /*121c*/ 	.short	0x010a
        /*121e*/ 	.byte	0x3f
	.zero		1


	//   ....[44]....
        /*1220*/ 	.word	0x00020320
        /*1224*/ 	.word	0x00000008
        /*1228*/ 	.word	0x00029850
        /*122c*/ 	.short	0x010a
        /*122e*/ 	.byte	0x3f
	.zero		1


	//   ....[45]....
        /*1230*/ 	.word	0x00021980
        /*1234*/ 	.word	0x00000003
        /*1238*/ 	.word	0x00000000
        /*123c*/ 	.short	0x0101
        /*123e*/ 	.byte	0x3f
	.zero		1


	//   ....[46]....
        /*1240*/ 	.word	0x00021c70
        /*1244*/ 	.word	0x0000000a
        /*1248*/ 	.word	0x00000000
        /*124c*/ 	.short	0x0101
        /*124e*/ 	.byte	0x3f
	.zero		1


	//   ....[47]....
        /*1250*/ 	.word	0x00022330
        /*1254*/ 	.word	0x00000014
        /*1258*/ 	.word	0x00029850
        /*125c*/ 	.short	0x010a
        /*125e*/ 	.byte	0x3f
	.zero		1


	//   ....[48]....
        /*1260*/ 	.word	0x000223b0
        /*1264*/ 	.word	0x00000014
        /*1268*/ 	.word	0x00029850
        /*126c*/ 	.short	0x010a
        /*126e*/ 	.byte	0x3f
	.zero		1


	//   ....[49]....
        /*1270*/ 	.word	0x00022990
        /*1274*/ 	.word	0x00000002
        /*1278*/ 	.word	0x00000000
        /*127c*/ 	.short	0x0101
        /*127e*/ 	.byte	0x3f
	.zero		1


	//   ....[50]....
        /*1280*/ 	.word	0x00024be0
        /*1284*/ 	.word	0x00000000
        /*1288*/ 	.word	0x00000000
        /*128c*/ 	.short	0x0101
        /*128e*/ 	.byte	0x3f
	.zero		1


	//   ....[51]....
        /*1290*/ 	.word	0x00025370
        /*1294*/ 	.word	0x0000000c
        /*1298*/ 	.word	0x00000000
        /*129c*/ 	.short	0x0101
        /*129e*/ 	.byte	0x3f
	.zero		1


	//   ....[52]....
        /*12a0*/ 	.word	0x00028ef0
        /*12a4*/ 	.word	0x00000012
        /*12a8*/ 	.word	0x00029820
        /*12ac*/ 	.short	0x010a
        /*12ae*/ 	.byte	0x3f
	.zero		1


	//   ....[53]....
        /*12b0*/ 	.word	0x00028fc0
        /*12b4*/ 	.word	0x00000007
        /*12b8*/ 	.word	0x000298a0
        /*12bc*/ 	.short	0x010a
        /*12be*/ 	.byte	0x3f
	.zero		1


	//   ....[54]....
        /*12c0*/ 	.word	0x000293e0
        /*12c4*/ 	.word	0x00000007
        /*12c8*/ 	.word	0x000298c0
        /*12cc*/ 	.short	0x010a
        /*12ce*/ 	.byte	0x3f
	.zero		1


	//   ....[55]....
        /*12d0*/ 	.word	0x000297b0
        /*12d4*/ 	.word	0x00000008
        /*12d8*/ 	.word	0x000298a0
        /*12dc*/ 	.short	0x010a
        /*12de*/ 	.byte	0x3f
	.zero		1


	//   ....[56]....
        /*12e0*/ 	.word	0x00029bc0
        /*12e4*/ 	.word	0x00000008
        /*12e8*/ 	.word	0x000298c0
        /*12ec*/ 	.short	0x010a
        /*12ee*/ 	.byte	0x3f
	.zero		1


	//   ....[57]....
        /*12f0*/ 	.word	0x0002acc0
        /*12f4*/ 	.word	0x00000002
        /*12f8*/ 	.word	0x00029880
        /*12fc*/ 	.short	0x010a
        /*12fe*/ 	.byte	0x3f
	.zero		1


	//   ....[58]....
        /*1300*/ 	.word	0x0002ae60
        /*1304*/ 	.word	0x00000002
        /*1308*/ 	.word	0x00029840
        /*130c*/ 	.short	0x010a
        /*130e*/ 	.byte	0x3f
	.zero		1


	//   ....[59]....
        /*1310*/ 	.word	0x0002ba90
        /*1314*/ 	.word	0x00000012
        /*1318*/ 	.word	0x00029800
        /*131c*/ 	.short	0x0107
        /*131e*/ 	.byte	0x3f
	.zero		1


	//   ....[60]....
        /*1320*/ 	.word	0x0002bb90
        /*1324*/ 	.word	0x00000012
        /*1328*/ 	.word	0x00029800
        /*132c*/ 	.short	0x0101
        /*132e*/ 	.byte	0x3f
	.zero		1


	//   ....[61]....
        /*1330*/ 	.word	0x0002bbb0
        /*1334*/ 	.word	0x00000012
        /*1338*/ 	.word	0x00029820
        /*133c*/ 	.short	0x010a
        /*133e*/ 	.byte	0x3f
	.zero		1


	//   ....[62]....
        /*1340*/ 	.word	0x0002bee0
        /*1344*/ 	.word	0x00000005
        /*1348*/ 	.word	0x00029880
        /*134c*/ 	.short	0x010a
        /*134e*/ 	.byte	0x3f
	.zero		1


	//   ....[63]....
        /*1350*/ 	.word	0x0002c110
        /*1354*/ 	.word	0x00000005
        /*1358*/ 	.word	0x00029840
        /*135c*/ 	.short	0x010a
        /*135e*/ 	.byte	0x3f
	.zero		1


	//   ....[64]....
        /*1360*/ 	.word	0x0002c5d0
        /*1364*/ 	.word	0x00000014
        /*1368*/ 	.word	0x00029870
        /*136c*/ 	.short	0x010a
        /*136e*/ 	.byte	0x3f
	.zero		1


	//   ....[65]....
        /*1370*/ 	.word	0x0002c640
        /*1374*/ 	.word	0x00000014
        /*1378*/ 	.word	0x00029860
        /*137c*/ 	.short	0x010a
        /*137e*/ 	.byte	0x3f
	.zero		1


	//   ....[66]....
        /*1380*/ 	.word	0x0002cb70
        /*1384*/ 	.word	0x00000014
        /*1388*/ 	.word	0x00029850
        /*138c*/ 	.short	0x0101
        /*138e*/ 	.byte	0x3f
	.zero		1


	//   ....[67]....
        /*1390*/ 	.word	0x0002cbf0
        /*1394*/ 	.word	0x00000014
        /*1398*/ 	.word	0x00000000
        /*139c*/ 	.short	0x0101
        /*139e*/ 	.byte	0x3f
	.zero		1


	//   ....[68]....
        /*13a0*/ 	.word	0x0002ce20
        /*13a4*/ 	.word	0x00000010
        /*13a8*/ 	.word	0x00029870
        /*13ac*/ 	.short	0x010a
        /*13ae*/ 	.byte	0x3f
	.zero		1


	//   ....[69]....
        /*13b0*/ 	.word	0x0002ce90
        /*13b4*/ 	.word	0x00000010
        /*13b8*/ 	.word	0x00029860
        /*13bc*/ 	.short	0x010a
        /*13be*/ 	.byte	0x3f
	.zero		1


	//   ....[70]....
        /*13c0*/ 	.word	0x0002d3d0
        /*13c4*/ 	.word	0x00000010
        /*13c8*/ 	.word	0x00029850
        /*13cc*/ 	.short	0x0101
        /*13ce*/ 	.byte	0x3f
	.zero		1


	//   ....[71]....
        /*13d0*/ 	.word	0x0002d420
        /*13d4*/ 	.word	0x00000010
        /*13d8*/ 	.word	0x00000000
        /*13dc*/ 	.short	0x0101
        /*13de*/ 	.byte	0x3f
	.zero		1


	//   ....[72]....
        /*13e0*/ 	.word	0x0002e740
        /*13e4*/ 	.word	0x00000000
        /*13e8*/ 	.word	0x00029820
        /*13ec*/ 	.short	0x010a
        /*13ee*/ 	.byte	0x3f
	.zero		1


	//   ....[73]....
        /*13f0*/ 	.word	0x0002e910
        /*13f4*/ 	.word	0x00000006
        /*13f8*/ 	.word	0x00000000
        /*13fc*/ 	.short	0x010a
        /*13fe*/ 	.byte	0x3f
	.zero		1


	//   ....[74]....
        /*1400*/ 	.word	0x0002e950
        /*1404*/ 	.word	0x00000007
        /*1408*/ 	.word	0x00000000
        /*140c*/ 	.short	0x010a
        /*140e*/ 	.byte	0x3f
	.zero		1


	//   ....[75]....
        /*1410*/ 	.word	0x0002e9a0
        /*1414*/ 	.word	0x00000004
        /*1418*/ 	.word	0x00029860
        /*141c*/ 	.short	0x010a
        /*141e*/ 	.byte	0x3f
	.zero		1


	//   ....[76]....
        /*1420*/ 	.word	0x0002e9f0
        /*1424*/ 	.word	0x00000003
        /*1428*/ 	.word	0x00029860
        /*142c*/ 	.short	0x010a
        /*142e*/ 	.byte	0x3f
	.zero		1


	//   ....[77]....
        /*1430*/ 	.word	0x0002ea30
        /*1434*/ 	.word	0x00000004
        /*1438*/ 	.word	0x00029880
        /*143c*/ 	.short	0x010a
        /*143e*/ 	.byte	0x3f
	.zero		1


	//   ....[78]....
        /*1440*/ 	.word	0x0002ea50
        /*1444*/ 	.word	0x00000003
        /*1448*/ 	.word	0x00029880
        /*144c*/ 	.short	0x010a
        /*144e*/ 	.byte	0x3f
	.zero		1


	//   ....[79]....
        /*1450*/ 	.word	0x0002eab0
        /*1454*/ 	.word	0x00000061
        /*1458*/ 	.word	0x00029890
        /*145c*/ 	.short	0x010a
        /*145e*/ 	.byte	0x3f
	.zero		1


	//   ....[80]....
        /*1460*/ 	.word	0x0002eb00
        /*1464*/ 	.word	0x00000061
        /*1468*/ 	.word	0x00029890
        /*146c*/ 	.short	0x010a
        /*146e*/ 	.byte	0x3f
	.zero		1


	//   ....[81]....
        /*1470*/ 	.word	0x0002eb50
        /*1474*/ 	.word	0x00000061
        /*1478*/ 	.word	0x00029890
        /*147c*/ 	.short	0x010a
        /*147e*/ 	.byte	0x3f
	.zero		1


	//   ....[82]....
        /*1480*/ 	.word	0x0002eba0
        /*1484*/ 	.word	0x00000061
        /*1488*/ 	.word	0x000298b0
        /*148c*/ 	.short	0x010a
        /*148e*/ 	.byte	0x3f
	.zero		1


	//   ....[83]....
        /*1490*/ 	.word	0x0002eeb0
        /*1494*/ 	.word	0x00000010
        /*1498*/ 	.word	0x00029800
        /*149c*/ 	.short	0x010a
        /*149e*/ 	.byte	0x3f
	.zero		1


	//   ....[84]....
        /*14a0*/ 	.word	0x0002f0c0
        /*14a4*/ 	.word	0x00000010
        /*14a8*/ 	.word	0x00029800
        /*14ac*/ 	.short	0x010a
        /*14ae*/ 	.byte	0x3f
	.zero		1


	//   ....[85]....
        /*14b0*/ 	.word	0x0002f110
        /*14b4*/ 	.word	0x00000003
        /*14b8*/ 	.word	0x00029830
        /*14bc*/ 	.short	0x010a
        /*14be*/ 	.byte	0x3f
	.zero		1


	//   ....[86]....
        /*14c0*/ 	.word	0x0002f160
        /*14c4*/ 	.word	0x0000000b
        /*14c8*/ 	.word	0x00029830
        /*14cc*/ 	.short	0x010a
        /*14ce*/ 	.byte	0x3f
	.zero		1


	//   ....[87]....
        /*14d0*/ 	.word	0x0002f1b0
        /*14d4*/ 	.word	0x0000000a
        /*14d8*/ 	.word	0x00029850
        /*14dc*/ 	.short	0x010a
        /*14de*/ 	.byte	0x3f
	.zero		1


	//   ....[88]....
        /*14e0*/ 	.word	0x0002f200
        /*14e4*/ 	.word	0x00000000
        /*14e8*/ 	.word	0x00029830
        /*14ec*/ 	.short	0x010a
        /*14ee*/ 	.byte	0x3f
	.zero		1


	//   ....[89]....
        /*14f0*/ 	.word	0x0002f250
        /*14f4*/ 	.word	0x00000008
        /*14f8*/ 	.word	0x00029850
        /*14fc*/ 	.short	0x010a
        /*14fe*/ 	.byte	0x3f
	.zero		1


	//   ....[90]....
        /*1500*/ 	.word	0x0002f2a0
        /*1504*/ 	.word	0x00000014
        /*1508*/ 	.word	0x00029850
        /*150c*/ 	.short	0x010a
        /*150e*/ 	.byte	0x3f
	.zero		1


	//   ....[91]....
        /*1510*/ 	.word	0x00031c40
        /*1514*/ 	.word	0x00000012
        /*1518*/ 	.word	0x00029820
        /*151c*/ 	.short	0x010a
        /*151e*/ 	.byte	0x3f
	.zero		1


	//   ....[92]....
        /*1520*/ 	.word	0x00031c90
        /*1524*/ 	.word	0x00000007
        /*1528*/ 	.word	0x000298a0
        /*152c*/ 	.short	0x010a
        /*152e*/ 	.byte	0x3f
	.zero		1


	//   ....[93]....
        /*1530*/ 	.word	0x00031ce0
        /*1534*/ 	.word	0x00000007
        /*1538*/ 	.word	0x000298c0
        /*153c*/ 	.short	0x010a
        /*153e*/ 	.byte	0x3f
	.zero		1


	//   ....[94]....
        /*1540*/ 	.word	0x00031d30
        /*1544*/ 	.word	0x00000008
        /*1548*/ 	.word	0x000298a0
        /*154c*/ 	.short	0x010a
        /*154e*/ 	.byte	0x3f
	.zero		1


	//   ....[95]....
        /*1550*/ 	.word	0x00031d80
        /*1554*/ 	.word	0x00000008
        /*1558*/ 	.word	0x000298c0
        /*155c*/ 	.short	0x010a
        /*155e*/ 	.byte	0x3f
	.zero		1


	//   ....[96]....
        /*1560*/ 	.word	0x00031f20
        /*1564*/ 	.word	0x00000002
        /*1568*/ 	.word	0x00029880
        /*156c*/ 	.short	0x010a
        /*156e*/ 	.byte	0x3f
	.zero		1


	//   ....[97]....
        /*1570*/ 	.word	0x00031f70
        /*1574*/ 	.word	0x00000002
        /*1578*/ 	.word	0x00029840
        /*157c*/ 	.short	0x010a
        /*157e*/ 	.byte	0x3f
	.zero		1


	//   ....[98]....
        /*1580*/ 	.word	0x00032570
        /*1584*/ 	.word	0x00000012
        /*1588*/ 	.word	0x00029820
        /*158c*/ 	.short	0x010a
        /*158e*/ 	.byte	0x3f
	.zero		1


	//   ....[99]....
        /*1590*/ 	.word	0x000325c0
        /*1594*/ 	.word	0x00000005
        /*1598*/ 	.word	0x00029880
        /*159c*/ 	.short	0x010a
        /*159e*/ 	.byte	0x3f
	.zero		1


	//   ....[100]....
        /*15a0*/ 	.word	0x00032610
        /*15a4*/ 	.word	0x00000005
        /*15a8*/ 	.word	0x00029840
        /*15ac*/ 	.short	0x010a
        /*15ae*/ 	.byte	0x3f
	.zero		1


	//   ....[101]....
        /*15b0*/ 	.word	0x00032660
        /*15b4*/ 	.word	0x00000014
        /*15b8*/ 	.word	0x00029870
        /*15bc*/ 	.short	0x010a
        /*15be*/ 	.byte	0x3f
	.zero		1


	//   ....[102]....
        /*15c0*/ 	.word	0x000326b0
        /*15c4*/ 	.word	0x00000014
        /*15c8*/ 	.word	0x00029860
        /*15cc*/ 	.short	0x010a
        /*15ce*/ 	.byte	0x3f
	.zero		1


	//   ....[103]....
        /*15d0*/ 	.word	0x00032700
        /*15d4*/ 	.word	0x00000010
        /*15d8*/ 	.word	0x00029870
        /*15dc*/ 	.short	0x010a
        /*15de*/ 	.byte	0x3f
	.zero		1


	//   ....[104]....
        /*15e0*/ 	.word	0x00032750
        /*15e4*/ 	.word	0x00000010
        /*15e8*/ 	.word	0x00029860
        /*15ec*/ 	.short	0x010a
        /*15ee*/ 	.byte	0x3f
	.zero		1


	//   ....[105]....
        /*15f0*/ 	.word	0x000332d0
        /*15f4*/ 	.word	0x00000000
        /*15f8*/ 	.word	0x00029820
        /*15fc*/ 	.short	0x010a
        /*15fe*/ 	.byte	0x3f
	.zero		1


	//   ....[106]....
        /*1600*/ 	.word	0x00033470
        /*1604*/ 	.word	0x00000006
        /*1608*/ 	.word	0x00000000
        /*160c*/ 	.short	0x010a
        /*160e*/ 	.byte	0x3f
	.zero		1


	//   ....[107]....
        /*1610*/ 	.word	0x000334c0
        /*1614*/ 	.word	0x00000007
        /*1618*/ 	.word	0x00000000
        /*161c*/ 	.short	0x010a
        /*161e*/ 	.byte	0x3f
	.zero		1


	//   ....[108]....
        /*1620*/ 	.word	0x00033510
        /*1624*/ 	.word	0x00000004
        /*1628*/ 	.word	0x00029860
        /*162c*/ 	.short	0x010a
        /*162e*/ 	.byte	0x3f
	.zero		1


	//   ....[109]....
        /*1630*/ 	.word	0x00033560
        /*1634*/ 	.word	0x00000003
        /*1638*/ 	.word	0x00029860
        /*163c*/ 	.short	0x010a
        /*163e*/ 	.byte	0x3f
	.zero		1


	//   ....[110]....
        /*1640*/ 	.word	0x000335b0
        /*1644*/ 	.word	0x00000004
        /*1648*/ 	.word	0x00029880
        /*164c*/ 	.short	0x010a
        /*164e*/ 	.byte	0x3f
	.zero		1


	//----- nvinfo : EIATTR_NUM_MBARRIERS
	.align		4
.L_328:
        /*1650*/ 	.byte	0x03, 0x38
        /*1652*/ 	.short	0x0016


	//----- nvinfo : EIATTR_EXIT_INSTR_OFFSETS
	.align		4
        /*1654*/ 	.byte	0x04, 0x1c
        /*1656*/ 	.short	(.L_330 - .L_329)


	//   ....[0]....
.L_329:
        /*1658*/ 	.word	0x0002eaa0


	//----- nvinfo : EIATTR_MAX_THREADS
	.align		4
.L_330:
        /*165c*/ 	.byte	0x04, 0x05
        /*165e*/ 	.short	(.L_332 - .L_331)
.L_331:
        /*1660*/ 	.word	0x00000180
        /*1664*/ 	.word	0x00000001
        /*1668*/ 	.word	0x00000001


	//----- nvinfo : EIATTR_CRS_STACK_SIZE
	.align		4
.L_332:
        /*166c*/ 	.byte	0x04, 0x1e
        /*166e*/ 	.short	(.L_334 - .L_333)
.L_333:
        /*1670*/ 	.word	0x00000000


	//----- nvinfo : EIATTR_CBANK_PARAM_SIZE
	.align		4
.L_334:
        /*1674*/ 	.byte	0x03, 0x19
        /*1676*/ 	.short	0x0af0


	//----- nvinfo : EIATTR_PARAM_CBANK
	.align		4
        /*1678*/ 	.byte	0x04, 0x0a
        /*167a*/ 	.short	(.L_336 - .L_335)
	.align		4
.L_335:
        /*167c*/ 	.word	index@(.nv.constant0._ZN7cutlass13device_kernelIN5flash11enable_sm90INS1_16FlashAttnFwdSm90INS1_25CollectiveMainloopFwdSm90ILi2EN4cute5tupleIJNS5_1CILi1EEES8_S8_EEENS6_IJNS7_ILi128EEENS7_ILi160EEENS7_ILi192EEEEEELi128ENS_12float_e4m3_tEfNS_4arch4Sm90ELb1ELb0ELb0ELb1ELb0ELb1ELb0ELb1ELb1ELb1ELb1ELb0EEENS1_21CollectiveEpilogueFwdINS6_IJSA_SA_SB_EEES9_NS_10bfloat16_tESG_Li256ELb1ELb1ELb1ELb1EEENS1_36VarlenDynamicPersistentTileSchedulerILi128ELi160ELi256ELi128ELb1ELb1ELb1ELb1ELb1ELb1EEEEEEEEEvNT_6ParamsE)
        /*1680*/ 	.short	0x0210
        /*1682*/ 	.short	0x0af0


	//----- nvinfo : EIATTR_SW_WAR
	.align		4
.L_336:
        /*1684*/ 	.byte	0x04, 0x36
        /*1686*/ 	.short	(.L_338 - .L_337)
.L_337:
        /*1688*/ 	.word	0x00000008
.L_338:


//--------------------- .nv.callgraph             --------------------------
	.section	.nv.callgraph,"",@"SHT_CUDA_CALLGRAPH"
	.align	4
	.sectionentsize	8
	.align		4
        /*0000*/ 	.word	0x00000000
	.align		4
        /*0004*/ 	.word	0xffffffff
	.align		4
        /*0008*/ 	.word	index@(_ZN7cutlass13device_kernelIN5flash11enable_sm90INS1_16FlashAttnFwdSm90INS1_25CollectiveMainloopFwdSm90ILi2EN4cute5tupleIJNS5_1CILi1EEES8_S8_EEENS6_IJNS7_ILi128EEENS7_ILi160EEENS7_ILi192EEEEEELi128ENS_12float_e4m3_tEfNS_4arch4Sm90ELb0ELb0ELb0ELb0ELb0ELb0ELb0ELb1ELb1ELb1ELb1ELb0EEENS1_21CollectiveEpilogueFwdINS6_IJSA_SA_SB_EEES9_NS_10bfloat16_tESG_Li256ELb0ELb1ELb1ELb1EEENS1_19SingleTileSchedulerILb0ELb1ELb1ELi128EEEEEEEEEvNT_6ParamsE)
	.align		4
        /*000c*/ 	.word	index@(__assertfail)
	.align		4
        /*0010*/ 	.word	index@(_ZN7cutlass13device_kernelIN5flash11enable_sm90INS1_16FlashAttnFwdSm90INS1_25CollectiveMainloopFwdSm90ILi2EN4cute5tupleIJNS5_1CILi1EEES8_S8_EEENS6_IJNS7_ILi128EEENS7_ILi160EEENS7_ILi192EEEEEELi128ENS_12float_e4m3_tEfNS_4arch4Sm90ELb0ELb0ELb0ELb1ELb0ELb0ELb0ELb1ELb1ELb1ELb1ELb0EEENS1_21CollectiveEpilogueFwdINS6_IJSA_SA_SB_EEES9_NS_10bfloat16_tESG_Li256ELb1ELb1ELb1ELb1EEENS1_36VarlenDynamicPersistentTileSchedulerILi128ELi160ELi256ELi128ELb1ELb1ELb1ELb0ELb1ELb1EEEEEEEEEvNT_6ParamsE)
	.align		4
        /*0014*/ 	.word	index@(__assertfail)
	.align		4
        /*0018*/ 	.word	index@(_ZN7cutlass13device_kernelIN5flash11enable_sm90INS1_16FlashAttnFwdSm90INS1_25CollectiveMainloopFwdSm90ILi2EN4cute5tupleIJNS5_1CILi1EEES8_S8_EEENS6_IJNS7_ILi128EEENS7_ILi160EEENS7_ILi192EEEEEELi128ENS_12float_e4m3_tEfNS_4arch4Sm90ELb0ELb0ELb0ELb1ELb0ELb1ELb0ELb1ELb1ELb1ELb1ELb0EEENS1_21CollectiveEpilogueFwdINS6_IJSA_SA_SB_EEES9_NS_10bfloat16_tESG_Li256ELb1ELb1ELb1ELb1EEENS1_36VarlenDynamicPersistentTileSchedulerILi128ELi160ELi256ELi128ELb1ELb1ELb1ELb0ELb1ELb1EEEEEEEEEvNT_6ParamsE)
	.align		4
        /*001c*/ 	.word	index@(__assertfail)
	.align		4
        /*0020*/ 	.word	index@(_ZN7cutlass13device_kernelIN5flash11enable_sm90INS1_16FlashAttnFwdSm90INS1_25CollectiveMainloopFwdSm90ILi2EN4cute5tupleIJNS5_1CILi1EEES8_S8_EEENS6_IJNS7_ILi128EEENS7_ILi160EEENS7_ILi192EEEEEELi128ENS_12float_e4m3_tEfNS_4arch4Sm90ELb0ELb1ELb0ELb0ELb0ELb0ELb0ELb1ELb1ELb1ELb1ELb0EEENS1_21CollectiveEpilogueFwdINS6_IJSA_SA_SB_EEES9_NS_10bfloat16_tESG_Li256ELb0ELb1ELb1ELb1EEENS1_19SingleTileSchedulerILb0ELb1ELb1ELi128EEEEEEEEEvNT_6ParamsE)
	.align		4
        /*0024*/ 	.word	index@(__assertfail)
	.align		4
        /*0028*/ 	.word	index@(_ZN7cutlass13device_kernelIN5flash11enable_sm90INS1_16FlashAttnFwdSm90INS1_25CollectiveMainloopFwdSm90ILi2EN4cute5tupleIJNS5_1CILi1EEES8_S8_EEENS6_IJNS7_ILi128EEENS7_ILi160EEENS7_ILi192EEEEEELi128ENS_12float_e4m3_tEfNS_4arch4Sm90ELb0ELb1ELb0ELb1ELb0ELb0ELb0ELb1ELb1ELb1ELb1ELb0EEENS1_21CollectiveEpilogueFwdINS6_IJSA_SA_SB_EEES9_NS_10bfloat16_tESG_Li256ELb1ELb1ELb1ELb1EEENS1_36VarlenDynamicPersistentTileSchedulerILi128ELi160ELi256ELi128ELb1ELb1ELb1ELb1ELb0ELb1EEEEEEEEEvNT_6ParamsE)
	.align		4
        /*002c*/ 	.word	index@(__assertfail)
	.align		4
        /*0030*/ 	.word	index@(_ZN7cutlass13device_kernelIN5flash11enable_sm90INS1_16FlashAttnFwdSm90INS1_25CollectiveMainloopFwdSm90ILi2EN4cute5tupleIJNS5_1CILi1EEES8_S8_EEENS6_IJNS7_ILi128EEENS7_ILi160EEENS7_ILi192EEEEEELi128ENS_12float_e4m3_tEfNS_4arch4Sm90ELb0ELb1ELb0ELb1ELb0ELb1ELb0ELb1ELb1ELb1ELb1ELb0EEENS1_21CollectiveEpilogueFwdINS6_IJSA_SA_SB_EEES9_NS_10bfloat16_tESG_Li256ELb1ELb1ELb1ELb1EEENS1_36VarlenDynamicPersistentTileSchedulerILi128ELi160ELi256ELi128ELb1ELb1ELb1ELb1ELb0ELb1EEEEEEEEEvNT_6ParamsE)
	.align		4
        /*0034*/ 	.word	index@(__assertfail)
	.align		4
        /*0038*/ 	.word	index@(_ZN7cutlass13device_kernelIN5flash11enable_sm90INS1_16FlashAttnFwdSm90INS1_25CollectiveMainloopFwdSm90ILi2EN4cute5tupleIJNS5_1CILi1EEES8_S8_EEENS6_IJNS7_ILi128EEENS7_ILi160EEENS7_ILi192EEEEEELi128ENS_12float_e4m3_tEfNS_4arch4Sm90ELb1ELb0ELb0ELb0ELb0ELb0ELb0ELb1ELb1ELb1ELb1ELb0EEENS1_21CollectiveEpilogueFwdINS6_IJSA_SA_SB_EEES9_NS_10bfloat16_tESG_Li256ELb0ELb1ELb1ELb1EEENS1_19SingleTileSchedulerILb0ELb1ELb1ELi128EEEEEEEEEvNT_6ParamsE)
	.align		4
        /*003c*/ 	.word	index@(__assertfail)
	.align		4
        /*0040*/ 	.word	index@(_ZN7cutlass13device_kernelIN5flash11enable_sm90INS1_16FlashAttnFwdSm90INS1_25CollectiveMainloopFwdSm90ILi2EN4cute5tupleIJNS5_1CILi1EEES8_S8_EEENS6_IJNS7_ILi128EEENS7_ILi160EEENS7_ILi192EEEEEELi128ENS_12float_e4m3_tEfNS_4arch4Sm90ELb1ELb0ELb0ELb1ELb0ELb0ELb0ELb1ELb1ELb1ELb1ELb0EEENS1_21CollectiveEpilogueFwdINS6_IJSA_SA_SB_EEES9_NS_10bfloat16_tESG_Li256ELb1ELb1ELb1ELb1EEENS1_36VarlenDynamicPersistentTileSchedulerILi128ELi160ELi256ELi128ELb1ELb1ELb1ELb1ELb1ELb1EEEEEEEEEvNT_6ParamsE)
	.align		4
        /*0044*/ 	.word	index@(__assertfail)
	.align		4
        /*0048*/ 	.word	index@(_ZN7cutlass13device_kernelIN5flash11enable_sm90INS1_16FlashAttnFwdSm90INS1_25CollectiveMainloopFwdSm90ILi2EN4cute5tupleIJNS5_1CILi1EEES8_S8_EEENS6_IJNS7_ILi128EEENS7_ILi160EEENS7_ILi192EEEEEELi128ENS_12float_e4m3_tEfNS_4arch4Sm90ELb1ELb0ELb0ELb1ELb0ELb1ELb0ELb1ELb1ELb1ELb1ELb0EEENS1_21CollectiveEpilogueFwdINS6_IJSA_SA_SB_EEES9_NS_10bfloat16_tESG_Li256ELb1ELb1ELb1ELb1EEENS1_36VarlenDynamicPersistentTileSchedulerILi128ELi160ELi256ELi128ELb1ELb1ELb1ELb1ELb1ELb1EEEEEEEEEvNT_6ParamsE)
	.align		4
        /*004c*/ 	.word	index@(__assertfail)
	.align		4
        /*0050*/ 	.word	0x00000000
	.align		4
        /*0054*/ 	.word	0xfffffffe
	.align		4
        /*0058*/ 	.word	0x00000000
	.align		4
        /*005c*/ 	.word	0xfffffffd
	.align		4
        /*0060*/ 	.word	0x00000000
	.align		4
        /*0064*/ 	.word	0xfffffffc


//--------------------- .nv.constant4             --------------------------
	.section	.nv.constant4,"a",@progbits
	.align	8
	.align		8
.nv.constant4:
        /*0000*/ 	.dword	__assertfail
	.align		8
        /*0008*/ 	.dword	__unnamed_1
	.align		8
        /*0010*/ 	.dword	__unnamed_2
	.align		8
        /*0018*/ 	.dword	__unnamed_3
	.align		8
        /*0020*/ 	.dword	__unnamed_4
	.align		8
        /*0028*/ 	.dword	__unnamed_5
	.align		8
        /*0030*/ 	.dword	__unnamed_6
	.align		8
        /*0038*/ 	.dword	__unnamed_7
	.align		8
        /*0040*/ 	.dword	_ZZN5flash28permute_output_fp8_VcolmajorIN4cute6TensorINS1_11ArrayEngineIfLm64EEENS1_6LayoutINS1_5tupleIJNS6_IJNS1_1CILi2EEES8_NS7_ILi16EEEEEENS7_ILi1EEESB_EEENS6_IJNS6_IJSB_S8_NS7_ILi4EEEEEENS7_ILi0EEESF_EEEEEEEEEvRT_E9upper_map
	.align		8
        /*0048*/ 	.dword	_ZN76_INTERNAL_afc1836f_40_flash_fwd_hdim192_128_e4m3_split_sm90_cu_49158569_31834cuda3std3__45__cpo5beginE
	.align		8
        /*0050*/ 	.dword	_ZN76_INTERNAL_afc1836f_40_flash_fwd_hdim192_128_e4m3_split_sm90_cu_49158569_31834cuda3std3__45__cpo3endE
	.align		8
        /*0058*/ 	.dword	_ZN76_INTERNAL_afc1836f_40_flash_fwd_hdim192_128_e4m3_split_sm90_cu_49158569_31834cuda3std3__45__cpo6cbeginE
	.align		8
        /*0060*/ 	.dword	_ZN76_INTERNAL_afc1836f_40_flash_fwd_hdim192_128_e4m3_split_sm90_cu_49158569_31834cuda3std3__45__cpo4cendE
	.align		8
        /*0068*/ 	.dword	_ZN76_INTERNAL_afc1836f_40_flash_fwd_hdim192_128_e4m3_split_sm90_cu_49158569_31834cuda3std3__478_GLOBAL__N__afc1836f_40_flash_fwd_hdim192_128_e4m3_split_sm90_cu_49158569_31836ignoreE
	.align		8
        /*0070*/ 	.dword	_ZN76_INTERNAL_afc1836f_40_flash_fwd_hdim192_128_e4m3_split_sm90_cu_49158569_31834cuda3std3__419piecewise_constructE
	.align		8
        /*0078*/ 	.dword	_ZN76_INTERNAL_afc1836f_40_flash_fwd_hdim192_128_e4m3_split_sm90_cu_49158569_31834cuda3std3__48in_placeE
	.align		8
        /*0080*/ 	.dword	_ZN76_INTERNAL_afc1836f_40_flash_fwd_hdim192_128_e4m3_split_sm90_cu_49158569_31834cuda3std6ranges3__45__cpo4swapE
	.align		8
        /*0088*/ 	.dword	_ZN76_INTERNAL_afc1836f_40_flash_fwd_hdim192_128_e4m3_split_sm90_cu_49158569_31834cuda3std6ranges3__45__cpo9iter_moveE
	.align		8
        /*0090*/ 	.dword	_ZN76_INTERNAL_afc1836f_40_flash_fwd_hdim192_128_e4m3_split_sm90_cu_49158569_31834cute7productE
	.align		8
        /*0098*/ 	.dword	_ZN76_INTERNAL_afc1836f_40_flash_fwd_hdim192_128_e4m3_split_sm90_cu_49158569_31834cute1_E
	.align		8
        /*00a0*/ 	.dword	$str$23
	.align		8
        /*00a8*/ 	.dword	$str$24


//--------------------- .text._ZN7cutlass13device_kernelIN5flash11enable_sm90INS1_16FlashAttnFwdSm90INS1_25CollectiveMainloopFwdSm90ILi2EN4cute5tupleIJNS5_1CILi1EEES8_S8_EEENS6_IJNS7_ILi128EEENS7_ILi160EEENS7_ILi192EEEEEELi128ENS_12float_e4m3_tEfNS_4arch4Sm90ELb0ELb0ELb0ELb0ELb0ELb0ELb0ELb1ELb1ELb1ELb1ELb0EEENS1_21CollectiveEpilogueFwdINS6_IJSA_SA_SB_EEES9_NS_10bfloat16_tESG_Li256ELb0ELb1ELb1ELb1EEENS1_19SingleTileSchedulerILb0ELb1ELb1ELi128EEEEEEEEEvNT_6ParamsE --------------------------
	.section	.text._ZN7cutlass13device_kernelIN5flash11enable_sm90INS1_16FlashAttnFwdSm90INS1_25CollectiveMainloopFwdSm90ILi2EN4cute5tupleIJNS5_1CILi1EEES8_S8_EEENS6_IJNS7_ILi128EEENS7_ILi160EEENS7_ILi192EEEEEELi128ENS_12float_e4m3_tEfNS_4arch4Sm90ELb0ELb0ELb0ELb0ELb0ELb0ELb0ELb1ELb1ELb1ELb1ELb0EEENS1_21CollectiveEpilogueFwdINS6_IJSA_SA_SB_EEES9_NS_10bfloat16_tESG_Li256ELb0ELb1ELb1ELb1EEENS1_19SingleTileSchedulerILb0ELb1ELb1ELi128EEEEEEEEEvNT_6ParamsE,"ax",@progbits
	.align	128
.text._ZN7cutlass13device_kernelIN5flash11enable_sm90INS1_16FlashAttnFwdSm90INS1_25CollectiveMainloopFwdSm90ILi2EN4cute5tupleIJNS5_1CILi1EEES8_S8_EEENS6_IJNS7_ILi128EEENS7_ILi160EEENS7_ILi192EEEEEELi128ENS_12float_e4m3_tEfNS_4arch4Sm90ELb0ELb0ELb0ELb0ELb0ELb0ELb0ELb1ELb1ELb1ELb1ELb0EEENS1_21CollectiveEpilogueFwdINS6_IJSA_SA_SB_EEES9_NS_10bfloat16_tESG_Li256ELb0ELb1ELb1ELb1EEENS1_19SingleTileSchedulerILb0ELb1ELb1ELi128EEEEEEEEEvNT_6ParamsE:
        .type           _ZN7cutlass13device_kernelIN5flash11enable_sm90INS1_16FlashAttnFwdSm90INS1_25CollectiveMainloopFwdSm90ILi2EN4cute5tupleIJNS5_1CILi1EEES8_S8_EEENS6_IJNS7_ILi128EEENS7_ILi160EEENS7_ILi192EEEEEELi128ENS_12float_e4m3_tEfNS_4arch4Sm90ELb0ELb0ELb0ELb0ELb0ELb0ELb0ELb1ELb1ELb1ELb1ELb0EEENS1_21CollectiveEpilogueFwdINS6_IJSA_SA_SB_EEES9_NS_10bfloat16_tESG_Li256ELb0ELb1ELb1ELb1EEENS1_19SingleTileSchedulerILb0ELb1ELb1ELi128EEEEEEEEEvNT_6ParamsE,@function
        .size           _ZN7cutlass13device_kernelIN5flash11enable_sm90INS1_16FlashAttnFwdSm90INS1_25CollectiveMainloopFwdSm90ILi2EN4cute5tupleIJNS5_1CILi1EEES8_S8_EEENS6_IJNS7_ILi128EEENS7_ILi160EEENS7_ILi192EEEEEELi128ENS_12float_e4m3_tEfNS_4arch4Sm90ELb0ELb0ELb0ELb0ELb0ELb0ELb0ELb1ELb1ELb1ELb1ELb0EEENS1_21CollectiveEpilogueFwdINS6_IJSA_SA_SB_EEES9_NS_10bfloat16_tESG_Li256ELb0ELb1ELb1ELb1EEENS1_19SingleTileSchedulerILb0ELb1ELb1ELi128EEEEEEEEEvNT_6ParamsE,(.L_x_2844 - _ZN7cutlass13device_kernelIN5flash11enable_sm90INS1_16FlashAttnFwdSm90INS1_25CollectiveMainloopFwdSm90ILi2EN4cute5tupleIJNS5_1CILi1EEES8_S8_EEENS6_IJNS7_ILi128EEENS7_ILi160EEENS7_ILi192EEEEEELi128ENS_12float_e4m3_tEfNS_4arch4Sm90ELb0ELb0ELb0ELb0ELb0ELb0ELb0ELb1ELb1ELb1ELb1ELb0EEENS1_21CollectiveEpilogueFwdINS6_IJSA_SA_SB_EEES9_NS_10bfloat16_tESG_Li256ELb0ELb1ELb1ELb1EEENS1_19SingleTileSchedulerILb0ELb1ELb1ELi128EEEEEEEEEvNT_6ParamsE)
        .other          _ZN7cutlass13device_kernelIN5flash11enable_sm90INS1_16FlashAttnFwdSm90INS1_25CollectiveMainloopFwdSm90ILi2EN4cute5tupleIJNS5_1CILi1EEES8_S8_EEENS6_IJNS7_ILi128EEENS7_ILi160EEENS7_ILi192EEEEEELi128ENS_12float_e4m3_tEfNS_4arch4Sm90ELb0ELb0ELb0ELb0ELb0ELb0ELb0ELb1ELb1ELb1ELb1ELb0EEENS1_21CollectiveEpilogueFwdINS6_IJSA_SA_SB_EEES9_NS_10bfloat16_tESG_Li256ELb0ELb1ELb1ELb1EEENS1_19SingleTileSchedulerILb0ELb1ELb1ELi128EEEEEEEEEvNT_6ParamsE,@"STO_CUDA_ENTRY STV_DEFAULT"
_ZN7cutlass13device_kernelIN5flash11enable_sm90INS1_16FlashAttnFwdSm90INS1_25CollectiveMainloopFwdSm90ILi2EN4cute5tupleIJNS5_1CILi1EEES8_S8_EEENS6_IJNS7_ILi128EEENS7_ILi160EEENS7_ILi192EEEEEELi128ENS_12float_e4m3_tEfNS_4arch4Sm90ELb0ELb0ELb0ELb0ELb0ELb0ELb0ELb1ELb1ELb1ELb1ELb0EEENS1_21CollectiveEpilogueFwdINS6_IJSA_SA_SB_EEES9_NS_10bfloat16_tESG_Li256ELb0ELb1ELb1ELb1EEENS1_19SingleTileSchedulerILb0ELb1ELb1ELi128EEEEEEEEEvNT_6ParamsE:
[----:B------:R-:W0:Y:S02]  /*0000*/  LDC R1, c[0x0][0x28] ;  /* 0x00000a00ff017b82 */ /* 0x000e240000000800 */
[----:B0-----:R-:W-:Y:S01]  /*0010*/  VIADD R1, R1, 0xffffffd8 ;  /* 0xffffffd801017836 */ /* 0x001fe20000000000 */
[----:B------:R-:W0:Y:S01]  /*0020*/  S2R R19, SR_TID.X ;  /* 0x0000000000137919 */ /* 0x000e220000002100 */
[----:B------:R-:W-:Y:S01]  /*0030*/  ELECT P0, URZ, PT ;  /* 0x00000000003f782f */ /* 0x000fe20003800000 */
[----:B------:R-:W-:Y:S01]  /*0040*/  BSSY B0, `(.L_x_0) ;  /* 0x000000d000007945 */ /* 0x000fe20003800000 */
[----:B0-----:R-:W-:-:S05]  /*0050*/  SHF.R.U32.HI R0, RZ, 0x5, R19 ;  /* 0x00000005ff007819 */ /* 0x001fca0000011613 */
[----:B------:R-:W0:Y:S02]  /*0060*/  SHFL.IDX PT, R2, R0, RZ, 0x1f ;  /* 0x00001fff00027589 */ /* 0x000e2400000e0000 */
[----:B0-----:R-:W-:-:S13]  /*0070*/  ISETP.EQ.AND P0, PT, R2, RZ, P0 ;  /* 0x000000ff0200720c */ /* 0x001fda0000702270 */
[----:B------:R-:W-:Y:S05]  /*0080*/  @!P0 BRA `(.L_x_1) ;  /* 0x0000000000208947 */ /* 0x000fea0003800000 */
[----:B------:R-:W-:Y:S02]  /*0090*/  ULDC.64 UR4, c[0x0][0x198] ;  /* 0x0000660000047ab9 */ /* 0x000fe40000000a00 */
[----:B------:R-:W-:Y:S02]  /*00a0*/  UIADD3 UR6, UP0, UR4, 0x370, URZ ;  /* 0x0000037004067890 */ /* 0x000fe4000ff1e03f */
[----:B------:R-:W-:Y:S02]  /*00b0*/  UIADD3 UR4, UP1, UR4, 0x470, URZ ;  /* 0x0000047004047890 */ /* 0x000fe4000ff3e03f */
[----:B------:R-:W-:Y:S02]  /*00c0*/  UIADD3.X UR7, URZ, UR5, URZ, UP0, !UPT ;  /* 0x000000053f077290 */ /* 0x000fe400087fe43f */
[----:B------:R-:W-:-:S07]  /*00d0*/  UIADD3.X UR5, URZ, UR5, URZ, UP1, !UPT ;  /* 0x000000053f057290 */ /* 0x000fce0008ffe43f */
[----:B------:R0:W-:Y:S02]  /*00e0*/  UTMACCTL.PF [UR6] ;  /* 0x00000000060079b9 */ /* 0x0001e40008040000 */
[----:B------:R0:W-:Y:S02]  /*00f0*/  UTMACCTL.PF [UR4] ;  /* 0x00000000040079b9 */ /* 0x0001e40008040000 */
[----:B0-----:R-:W-:Y:S01]  /*0100*/  NOP ;  /* 0x0000000000007918 */ /* 0x001fe20000000000 */
.L_x_1:
[----:B------:R-:W-:Y:S05]  /*0110*/  BSYNC B0 ;  /* 0x0000000000007941 */ /* 0x000fea0003800000 */
.L_x_0:
[----:B------:R-:W-:Y:S01]  /*0120*/  VOTEU.ANY UP0, P0 ;  /* 0x00000000003f7886 */ /* 0x000fe20000000100 */
[----:B------:R-:W0:Y:S01]  /*0130*/  SHFL.IDX PT, R2, R0, RZ, 0x1f ;  /* 0x00001fff00027589 */ /* 0x000e2200000e0000 */
[----:B------:R-:W-:Y:S01]  /*0140*/  UMOV UR4, 0x80 ;  /* 0x0000008000047882 */ /* 0x000fe20000000000 */
[----:B------:R-:W-:Y:S01]  /*0150*/  UMOV UR7, 0x100 ;  /* 0x0000010000077882 */ /* 0x000fe20000000000 */
[----:B------:R-:W-:Y:S01]  /*0160*/  SHF.R.U32.HI R18, RZ, 0x7, R19 ;  /* 0x00000007ff127819 */ /* 0x000fe20000011613 */
[----:B------:R-:W1:Y:S01]  /*0170*/  @UP0 S2UR UR8, SR_CgaCtaId ;  /* 0x00000000000809c3 */ /* 0x000e620000008800 */
[----:B------:R-:W-:Y:S01]  /*0180*/  @UP0 UMOV UR6, 0x400 ;  /* 0x0000040000060882 */ /* 0x000fe20000000000 */
[----:B------:R-:W-:-:S04]  /*0190*/  @UP0 UIADD3 UR4, -UR4, 0x100000, URZ ;  /* 0x0010000004040890 */ /* 0x000fc8000fffe13f */
[----:B------:R-:W-:Y:S02]  /*01a0*/  @UP0 USHF.L.U32 UR5, UR4, 0xb, URZ ;  /* 0x0000000b04050899 */ /* 0x000fe4000800063f */
[----:B------:R-:W-:Y:S01]  /*01b0*/  @UP0 USHF.L.U32 UR4, UR4, 0x1, URZ ;  /* 0x0000000104040899 */ /* 0x000fe2000800063f */
[----:B------:R-:W-:Y:S01]  /*01c0*/  VOTEU.ANY UP1, P0 ;  /* 0x00000000003f7886 */ /* 0x000fe20000020100 */
[----:B0-----:R-:W-:Y:S02]  /*01d0*/  ISETP.NE.AND P1, PT, R2, RZ, PT ;  /* 0x000000ff0200720c */ /* 0x001fe40003f25270 */
[----:B------:R0:W2:Y:S01]  /*01e0*/  SHFL.IDX PT, R2, R18, RZ, 0x1f ;  /* 0x00001fff12027589 */ /* 0x0000a200000e0000 */
[----:B-1----:R-:W-:Y:S02]  /*01f0*/  @UP0 ULEA UR8, UR8, UR6, 0x18 ;  /* 0x0000000608080291 */ /* 0x002fe4000f8ec03f */
[----:B------:R-:W-:-:S04]  /*0200*/  @UP0 UIADD3 UR6, -UR7, 0x100000, URZ ;  /* 0x0010000007060890 */ /* 0x000fc8000fffe13f */
[----:B------:R-:W-:Y:S02]  /*0210*/  @UP0 USHF.L.U32 UR7, UR6, 0xb, URZ ;  /* 0x0000000b06070899 */ /* 0x000fe4000800063f */
[----:B------:R-:W-:Y:S01]  /*0220*/  @UP0 USHF.L.U32 UR6, UR6, 0x1, URZ ;  /* 0x0000000106060899 */ /* 0x000fe2000800063f */
[----:B------:R-:W-:Y:S01]  /*0230*/  VOTEU.ANY UP0, P0 ;  /* 0x00000000003f7886 */ /* 0x000fe20000000100 */
[----:B------:R-:W1:Y:S04]  /*0240*/  FENCE.VIEW.ASYNC.S ;  /* 0x00000000000073c6 */ /* 0x000e680000000000 */
[----:B-1----:R0:W1:Y:S06]  /*0250*/  @UP0 SYNCS.EXCH.64 URZ, [UR8+0x29800], UR4 ;  /* 0x02980004083f05b2 */ /* 0x00206c0008000100 */
[----:B------:R0:W3:Y:S02]  /*0260*/  @UP1 SYNCS.EXCH.64 URZ, [UR8+0x29820], UR6 ;  /* 0x02982006083f15b2 */ /* 0x0000e40008000100 */
[----:B0-----:R-:W-:Y:S05]  /*0270*/  @P1 BRA `(.L_x_2) ;  /* 0x0000000000481947 */ /* 0x001fea0003800000 */
[----:B------:R-:W0:Y:S01]  /*0280*/  S2UR UR5, SR_CgaCtaId ;  /* 0x00000000000579c3 */ /* 0x000e220000008800 */
[----:B------:R-:W-:Y:S01]  /*0290*/  UMOV UR4, 0x400 ;  /* 0x0000040000047882 */ /* 0x000fe20000000000 */
[----:B------:R-:W-:Y:S01]  /*02a0*/  UMOV UR6, 0x1 ;  /* 0x0000000100067882 */ /* 0x000fe20000000000 */
[----:B------:R-:W-:Y:S01]  /*02b0*/  UMOV UR7, 0x2 ;  /* 0x0000000200077882 */ /* 0x000fe20000000000 */
[----:B------:R-:W-:Y:S01]  /*02c0*/  ELECT P0, URZ, PT ;  /* 0x00000000003f782f */ /* 0x000fe20003800000 */
[----:B0-----:R-:W-:Y:S02]  /*02d0*/  ULEA UR8, UR5, UR4, 0x18 ;  /* 0x0000000405087291 */ /* 0x001fe4000f8ec03f */
[----:B------:R-:W-:-:S04]  /*02e0*/  UIADD3 UR4, -UR6, 0x100000, URZ ;  /* 0x0010000006047890 */ /* 0x000fc8000fffe13f */
[----:B------:R-:W-:Y:S02]  /*02f0*/  USHF.L.U32 UR5, UR4, 0xb, URZ ;  /* 0x0000000b04057899 */ /* 0x000fe4000800063f */
[----:B------:R-:W-:Y:S02]  /*0300*/  USHF.L.U32 UR4, UR4, 0x1, URZ ;  /* 0x0000000104047899 */ /* 0x000fe4000800063f */
[----:B------:R-:W-:-:S04]  /*0310*/  UIADD3 UR6, -UR7, 0x100000, URZ ;  /* 0x0010000007067890 */ /* 0x000fc8000fffe13f */
[----:B------:R-:W-:Y:S02]  /*0320*/  USHF.L.U32 UR7, UR6, 0xb, URZ ;  /* 0x0000000b06077899 */ /* 0x000fe4000800063f */
[----:B------:R-:W-:Y:S01]  /*0330*/  USHF.L.U32 UR6, UR6, 0x1, URZ ;  /* 0x0000000106067899 */ /* 0x000fe2000800063f */
[----:B------:R-:W0:Y:S03]  /*0340*/  FENCE.VIEW.ASYNC.S ;  /* 0x00000000000073c6 */ /* 0x000e260000000000 */
[----:B0-----:R0:W4:Y:S08]  /*0350*/  SYNCS.EXCH.64 URZ, [UR8+0x29830], UR4 ;  /* 0x02983004083f75b2 */ /* 0x0011300008000100 */
[----:B------:R0:W0:Y:S01]  /*0360*/  SYNCS.EXCH.64 URZ, [UR8+0x29840], UR6 ;  /* 0x02984006083f75b2 */ /* 0x0000220008000100 */
[----:B------:R0:W0:Y:S01]  /*0370*/  SYNCS.EXCH.64 URZ, [UR8+0x29838], UR4 ;  /* 0x02983804083f75b2 */ /* 0x0000220008000100 */
[----:B------:R0:W0:Y:S01]  /*0380*/  SYNCS.EXCH.64 URZ, [UR8+0x29848], UR6 ;  /* 0x02984806083f75b2 */ /* 0x0000220008000100 */
[----:B------:R-:W-:Y:S01]  /*0390*/  NOP ;  /* 0x0000000000007918 */ /* 0x000fe20000000000 */
.L_x_2:
[----:B------:R-:W5:Y:S01]  /*03a0*/  SHFL.IDX PT, R3, R0, RZ, 0x1f ;  /* 0x00001fff00037589 */ /* 0x000f6200000e0000 */
[----:B------:R-:W-:Y:S01]  /*03b0*/  NOP ;  /* 0x0000000000007918 */ /* 0x000fe20000000000 */
[----:B-----5:R-:W-:-:S13]  /*03c0*/  ISETP.NE.AND P0, PT, R3, RZ, PT ;  /* 0x000000ff0300720c */ /* 0x020fda0003f05270 */
[----:B------:R-:W-:Y:S05]  /*03d0*/  @P0 BRA `(.L_x_3) ;  /* 0x0000000000480947 */ /* 0x000fea0003800000 */
[----:B0-----:R-:W0:Y:S01]  /*03e0*/  S2UR UR5, SR_CgaCtaId ;  /* 0x00000000000579c3 */ /* 0x001e220000008800 */
        /* <DEDUP_REMOVED lines=12> */
[----:B0-----:R0:W0:Y:S08]  /*04b0*/  SYNCS.EXCH.64 URZ, [UR8+0x29850], UR4 ;  /* 0x02985004083f75b2 */ /* 0x0010300008000100 */
[----:B------:R0:W0:Y:S01]  /*04c0*/  SYNCS.EXCH.64 URZ, [UR8+0x29860], UR6 ;  /* 0x02986006083f75b2 */ /* 0x0000220008000100 */
[----:B------:R0:W0:Y:S01]  /*04d0*/  SYNCS.EXCH.64 URZ, [UR8+0x29858], UR4 ;  /* 0x02985804083f75b2 */ /* 0x0000220008000100 */
[----:B------:R0:W0:Y:S01]  /*04e0*/  SYNCS.EXCH.64 URZ, [UR8+0x29868], UR6 ;  /* 0x02986806083f75b2 */ /* 0x0000220008000100 */
[----:B------:R-:W-:Y:S01]  /*04f0*/  NOP ;  /* 0x0000000000007918 */ /* 0x000fe20000000000 */
.L_x_3:
[----:B------:R-:W5:Y:S01]  /*0500*/  SHFL.IDX PT, R3, R0, RZ, 0x1f ;  /* 0x00001fff00037589 */ /* 0x000f6200000e0000 */
[----:B------:R-:W-:Y:S01]  /*0510*/  NOP ;  /* 0x0000000000007918 */ /* 0x000fe20000000000 */
[----:B-----5:R-:W-:-:S13]  /*0520*/  ISETP.NE.AND P0, PT, R3, RZ, PT ;  /* 0x000000ff0300720c */ /* 0x020fda0003f05270 */
[----:B------:R-:W-:Y:S05]  /*0530*/  @P0 BRA `(.L_x_4) ;  /* 0x0000000000380947 */ /* 0x000fea0003800000 */
[----:B0-----:R-:W0:Y:S01]  /*0540*/  S2UR UR5, SR_CgaCtaId ;  /* 0x00000000000579c3 */ /* 0x001e220000008800 */
[----:B------:R-:W-:Y:S01]  /*0550*/  UMOV UR4, 0x400 ;  /* 0x0000040000047882 */ /* 0x000fe20000000000 */
[----:B------:R-:W-:Y:S01]  /*0560*/  UMOV UR7, 0x1 ;  /* 0x0000000100077882 */ /* 0x000fe20000000000 */
[----:B------:R-:W-:Y:S01]  /*0570*/  ELECT P0, URZ, PT ;  /* 0x00000000003f782f */ /* 0x000fe20003800000 */
[----:B0-----:R-:W-:Y:S02]  /*0580*/  ULEA UR6, UR5, UR4, 0x18 ;  /* 0x0000000405067291 */ /* 0x001fe4000f8ec03f */
[----:B------:R-:W-:-:S04]  /*0590*/  UIADD3 UR4, -UR7, 0x100000, URZ ;  /* 0x0010000007047890 */ /* 0x000fc8000fffe13f */
[----:B------:R-:W-:Y:S02]  /*05a0*/  USHF.L.U32 UR5, UR4, 0xb, URZ ;  /* 0x0000000b04057899 */ /* 0x000fe4000800063f */
[----:B------:R-:W-:Y:S01]  /*05b0*/  USHF.L.U32 UR4, UR4, 0x1, URZ ;  /* 0x0000000104047899 */ /* 0x000fe2000800063f */
[----:B------:R-:W0:Y:S11]  /*05c0*/  FENCE.VIEW.ASYNC.S ;  /* 0x00000000000073c6 */ /* 0x000e360000000000 */
[----:B0-----:R0:W0:Y:S01]  /*05d0*/  SYNCS.EXCH.64 URZ, [UR6+0x29870], UR4 ;  /* 0x02987004063f75b2 */ /* 0x0010220008000100 */
[----:B------:R0:W0:Y:S01]  /*05e0*/  SYNCS.EXCH.64 URZ, [UR6+0x29880], UR4 ;  /* 0x02988004063f75b2 */ /* 0x0000220008000100 */
[----:B------:R0:W0:Y:S01]  /*05f0*/  SYNCS.EXCH.64 URZ, [UR6+0x29878], UR4 ;  /* 0x02987804063f75b2 */ /* 0x0000220008000100 */
[----:B------:R0:W0:Y:S01]  /*0600*/  SYNCS.EXCH.64 URZ, [UR6+0x29888], UR4 ;  /* 0x02988804063f75b2 */ /* 0x0000220008000100 */
[----:B------:R-:W-:Y:S01]  /*0610*/  NOP ;  /* 0x0000000000007918 */ /* 0x000fe20000000000 */
.L_x_4:
        /* <DEDUP_REMOVED lines=22> */
.L_x_5:
        /* <DEDUP_REMOVED lines=22> */
.L_x_6:
[----:B--2---:R-:W-:Y:S01]  /*08e0*/  ISETP.NE.AND P0, PT, R2, RZ, PT ;  /* 0x000000ff0200720c */ /* 0x004fe20003f05270 */
[----:B------:R-:W-:Y:S01]  /*08f0*/  IMAD.MOV.U32 R2, RZ, RZ, 0x1 ;  /* 0x00000001ff027424 */ /* 0x000fe200078e00ff */
[----:B------:R-:W-:Y:S01]  /*0900*/  NOP ;  /* 0x0000000000007918 */ /* 0x000fe20000000000 */
[----:B------:R-:W-:Y:S01]  /*0910*/  ULDC.64 UR38, c[0x0][0x208] ;  /* 0x0000820000267ab9 */ /* 0x000fe20000000a00 */
[----:B------:R-:W-:Y:S02]  /*0920*/  BSSY B6, `(.L_x_7) ;  /* 0x0000d23000067945 */ /* 0x000fe40003800000 */
[----:B------:R-:W-:-:S05]  /*0930*/  SEL R2, R2, 0x2, !P0 ;  /* 0x0000000202027807 */ /* 0x000fca0004000000 */
[----:B------:R2:W-:Y:S01]  /*0940*/  STL [R1+0x1c], R2 ;  /* 0x00001c0201007387 */ /* 0x0005e20000100800 */
[----:B01-34-:R-:W-:Y:S06]  /*0950*/  BAR.SYNC.DEFER_BLOCKING 0x0 ;  /* 0x0000000000007b1d */ /* 0x01bfec0000010000 */
[----:B------:R-:W-:Y:S05]  /*0960*/  @!P0 BRA `(.L_x_8) ;  /* 0x0000009800e08947 */ /* 0x000fea0003800000 */
.L_x_9:
[----:B------:R-:W-:-:S08]  /*0970*/  NOP ;  /* 0x0000000000007918 */ /* 0x000fd00000000000 */
[----:B------:R-:W0:Y:S02]  /*0980*/  USETMAXREG.TRY_ALLOC.CTAPOOL UP0, 0xf0 ;  /* 0x000000f0000079c8 */ /* 0x000e240008000600 */
[----:B0-----:R-:W-:-:S13]  /*0990*/  PLOP3.LUT P0, PT, PT, PT, UP0, 0x80, 0x0 ;  /* 0x000000000000781c */ /* 0x001fda0003f0f008 */
[----:B------:R-:W-:Y:S05]  /*09a0*/  @!P0 BRA `(.L_x_9) ;  /* 0xfffffffc00f08947 */ /* 0x000fea000383ffff */
[----:B--2---:R-:W0:Y:S01]  /*09b0*/  LDC R2, c[0x0][0xc50] ;  /* 0x00031400ff027b82 */ /* 0x004e220000000800 */
[----:B------:R-:W-:-:S07]  /*09c0*/  LOP3.LUT R4, R19, 0xffffff80, RZ, 0xc0, !PT ;  /* 0xffffff8013047812 */ /* 0x000fce00078ec0ff */
[----:B------:R-:W-:Y:S08]  /*09d0*/  BAR.ARV 0x8, 0x180 ;  /* 0x0206000000007b1d */ /* 0x000ff00000002000 */
[----:B------:R-:W1:Y:S01]  /*09e0*/  S2UR UR4, SR_CTAID.Y ;  /* 0x00000000000479c3 */ /* 0x000e620000002600 */
[----:B------:R-:W-:-:S07]  /*09f0*/  ISETP.NE.AND P0, PT, R4, 0x80, PT ;  /* 0x000000800400780c */ /* 0x000fce0003f05270 */
[----:B------:R-:W2:Y:S08]  /*0a00*/  S2UR UR36, SR_CTAID.Z ;  /* 0x00000000002479c3 */ /* 0x000eb00000002700 */
[----:B------:R-:W-:Y:S06]  /*0a10*/  @!P0 BAR.ARV 0x9, 0x100 ;  /* 0x0244000000008b1d */ /* 0x000fec0000002000 */
[----:B0-----:R-:W-:Y:S01]  /*0a20*/  ISETP.NE.AND P1, PT, R2, 0x1, PT ;  /* 0x000000010200780c */ /* 0x001fe20003f25270 */
[----:B-1----:R-:W-:Y:S01]  /*0a30*/  IMAD.U32 R16, RZ, RZ, UR4 ;  /* 0x00000004ff107e24 */ /* 0x002fe2000f8e00ff */
[----:B--2---:R-:W-:-:S11]  /*0a40*/  ISETP.LE.AND P0, PT, RZ, UR36, PT ;  /* 0x00000024ff007c0c */ /* 0x004fd6000bf03270 */
[----:B------:R-:W0:Y:S08]  /*0a50*/  @P1 LDC R0, c[0x0][0xc54] ;  /* 0x00031500ff001b82 */ /* 0x000e300000000800 */
[----:B------:R-:W1:Y:S01]  /*0a60*/  @P1 LDC R3, c[0x0][0xc58] ;  /* 0x00031600ff031b82 */ /* 0x000e620000000800 */
[----:B0-----:R-:W-:-:S05]  /*0a70*/  @P1 IMAD.HI.U32 R0, R0, UR4, RZ ;  /* 0x0000000400001c27 */ /* 0x001fca000f8e00ff */
[----:B-1----:R-:W-:-:S05]  /*0a80*/  @P1 SHF.R.U32.HI R16, RZ, R3, R0 ;  /* 0x00000003ff101219 */ /* 0x002fca0000011600 */
[----:B------:R-:W-:-:S04]  /*0a90*/  IMAD.MOV R3, RZ, RZ, -R16 ;  /* 0x000000ffff037224 */ /* 0x000fc800078e0a10 */
[----:B------:R-:W-:Y:S01]  /*0aa0*/  IMAD R24, R2, R3, UR4 ;  /* 0x0000000402187e24 */ /* 0x000fe2000f8e0203 */
[----:B------:R-:W-:Y:S06]  /*0ab0*/  @!P0 BRA `(.L_x_10) ;  /* 0x000000d000248947 */ /* 0x000fec0003800000 */
[----:B------:R-:W0:Y:S01]  /*0ac0*/  LDC.64 R12, c[0x0][0x990] ;  /* 0x00026400ff0c7b82 */ /* 0x000e220000000a00 */
[----:B------:R-:W-:-:S07]  /*0ad0*/  USHF.R.S32.HI UR37, URZ, 0x1f, UR36 ;  /* 0x0000001f3f257899 */ /* 0x000fce0008011424 */
[----:B------:R-:W1:Y:S01]  /*0ae0*/  LDC.64 R20, c[0x0][0x998] ;  /* 0x00026600ff147b82 */ /* 0x000e620000000a00 */
[----:B0-----:R-:W-:-:S04]  /*0af0*/  ISETP.NE.U32.AND P0, PT, R12, RZ, PT ;  /* 0x000000ff0c00720c */ /* 0x001fc80003f05070 */
[----:B------:R-:W-:Y:S02]  /*0b00*/  ISETP.NE.AND.EX P0, PT, R13, RZ, PT, P0 ;  /* 0x000000ff0d00720c */ /* 0x000fe40003f05300 */
[----:B-1----:R-:W-:-:S04]  /*0b10*/  ISETP.NE.U32.AND P1, PT, R20, RZ, PT ;  /* 0x000000ff1400720c */ /* 0x002fc80003f25070 */
[----:B------:R-:W-:-:S07]  /*0b20*/  ISETP.NE.AND.EX P1, PT, R21, RZ, PT, P1 ;  /* 0x000000ff1500720c */ /* 0x000fce0003f25310 */
[----:B------:R-:W0:Y:S01]  /*0b30*/  @P0 LDC.64 R8, c[0x0][0x9a8] ;  /* 0x00026a00ff080b82 */ /* 0x000e220000000a00 */
[----:B------:R-:W-:-:S07]  /*0b40*/  @P0 SHF.R.S32.HI R7, RZ, 0x1f, R16 ;  /* 0x0000001fff070819 */ /* 0x000fce0000011410 */
[----:B------:R-:W1:Y:S08]  /*0b50*/  @P1 LDC.64 R10, c[0x0][0x9b8] ;  /* 0x00026e00ff0a1b82 */ /* 0x000e700000000a00 */
[----:B------:R-:W2:Y:S08]  /*0b60*/  @P0 LDC.64 R14, c[0x0][0x9b0] ;  /* 0x00026c00ff0e0b82 */ /* 0x000eb00000000a00 */
[----:B------:R-:W3:Y:S01]  /*0b70*/  @P1 LDC.64 R22, c[0x0][0x9c0] ;  /* 0x00027000ff161b82 */ /* 0x000ee20000000a00 */
[----:B0-----:R-:W-:-:S02]  /*0b80*/  @P0 IMAD R0, R8, UR37, RZ ;  /* 0x0000002508000c24 */ /* 0x001fc4000f8e02ff */
[----:B------:R-:W-:-:S04]  /*0b90*/  @P0 IMAD.WIDE.U32 R2, R8, UR36, RZ ;  /* 0x0000002408020c25 */ /* 0x000fc8000f8e00ff */
[----:B------:R-:W-:Y:S02]  /*0ba0*/  @P0 IMAD R9, R9, UR36, R0 ;  /* 0x0000002409090c24 */ /* 0x000fe4000f8e0200 */
[C---:B-1----:R-:W-:Y:S02]  /*0bb0*/  @P1 IMAD R4, R10.reuse, UR37, RZ ;  /* 0x000000250a041c24 */ /* 0x042fe4000f8e02ff */
[----:B------:R-:W-:Y:S01]  /*0bc0*/  @P0 IMAD.IADD R3, R3, 0x1, R9 ;  /* 0x0000000103030824 */ /* 0x000fe200078e0209 */
[----:B------:R-:W-:Y:S01]  /*0bd0*/  @P1 SHF.R.S32.HI R9, RZ, 0x1f, R16 ;  /* 0x0000001fff091819 */ /* 0x000fe20000011410 */
[----:B------:R-:W-:Y:S02]  /*0be0*/  @P1 IMAD R11, R11, UR36, R4 ;  /* 0x000000240b0b1c24 */ /* 0x000fe4000f8e0204 */
[----:B------:R-:W-:-:S04]  /*0bf0*/  @P1 IMAD.WIDE.U32 R4, R10, UR36, RZ ;  /* 0x000000240a041c25 */ /* 0x000fc8000f8e00ff */
[-C--:B--2---:R-:W-:Y:S02]  /*0c00*/  @P0 IMAD R7, R7, R14.reuse, RZ ;  /* 0x0000000e07070224 */ /* 0x084fe400078e02ff */
[----:B------:R-:W-:Y:S02]  /*0c10*/  @P1 IMAD.IADD R5, R5, 0x1, R11 ;  /* 0x0000000105051824 */ /* 0x000fe400078e020b */
[----:B------:R-:W-:-:S04]  /*0c20*/  @P0 IMAD.WIDE.U32 R2, R16, R14, R2 ;  /* 0x0000000e10020225 */ /* 0x000fc800078e0002 */
[-C--:B---3--:R-:W-:Y:S02]  /*0c30*/  @P1 IMAD R0, R9, R22.reuse, RZ ;  /* 0x0000001609001224 */ /* 0x088fe400078e02ff */
[C---:B------:R-:W-:Y:S02]  /*0c40*/  @P0 IMAD R9, R16.reuse, R15, R7 ;  /* 0x0000000f10090224 */ /* 0x040fe400078e0207 */
[C---:B------:R-:W-:Y:S02]  /*0c50*/  @P1 IMAD R11, R16.reuse, R23, R0 ;  /* 0x00000017100b1224 */ /* 0x040fe400078e0200 */
[----:B------:R-:W-:Y:S01]  /*0c60*/  @P1 IMAD.WIDE.U32 R6, R16, R22, R4 ;  /* 0x0000001610061225 */ /* 0x000fe200078e0004 */
[----:B------:R-:W-:-:S03]  /*0c70*/  @P0 LEA R4, P2, R2, R12, 0x2 ;  /* 0x0000000c02040211 */ /* 0x000fc600078410ff */
[----:B------:R-:W-:Y:S01]  /*0c80*/  @P1 IMAD.IADD R0, R7, 0x1, R11 ;  /* 0x0000000107001824 */ /* 0x000fe200078e020b */
[C---:B------:R-:W-:Y:S01]  /*0c90*/  @P1 LEA R8, P3, R6.reuse, R20, 0x2 ;  /* 0x0000001406081211 */ /* 0x040fe200078610ff */
[----:B------:R-:W-:Y:S01]  /*0ca0*/  @P0 IMAD.IADD R3, R3, 0x1, R9 ;  /* 0x0000000103030824 */ /* 0x000fe200078e0209 */
[----:B------:R-:W0:Y:S01]  /*0cb0*/  LDC R11, c[0x0][0x2f0] ;  /* 0x0000bc00ff0b7b82 */ /* 0x000e220000000800 */
[----:B------:R-:W-:Y:S01]  /*0cc0*/  IMAD.MOV.U32 R7, RZ, RZ, 0x3f800000 ;  /* 0x3f800000ff077424 */ /* 0x000fe200078e00ff */
[----:B------:R-:W-:Y:S01]  /*0cd0*/  @P1 LEA.HI.X R9, R6, R21, R0, 0x2, P3 ;  /* 0x0000001506091211 */ /* 0x000fe200018f1400 */
[----:B------:R-:W-:Y:S01]  /*0ce0*/  IMAD.MOV.U32 R0, RZ, RZ, 0x3f800000 ;  /* 0x3f800000ff007424 */ /* 0x000fe200078e00ff */
[----:B------:R-:W-:-:S04]  /*0cf0*/  @P0 LEA.HI.X R5, R2, R13, R3, 0x2, P2 ;  /* 0x0000000d02050211 */ /* 0x000fc800010f1403 */
[----:B------:R-:W1:Y:S01]  /*0d00*/  LDC.64 R2, c[0x0][0x418] ;  /* 0x00010600ff027b82 */ /* 0x000e620000000a00 */
[----:B------:R2:W5:Y:S04]  /*0d10*/  @P1 LDG.E R0, desc[UR38][R8.64] ;  /* 0x0000002608001981 */ /* 0x000568000c1e1900 */
[----:B------:R2:W5:Y:S03]  /*0d20*/  @P0 LDG.E R7, desc[UR38][R4.64] ;  /* 0x0000002604070981 */ /* 0x000566000c1e1900 */
[----:B------:R-:W3:Y:S01]  /*0d30*/  LDC R6, c[0x0][0x424] ;  /* 0x00010900ff067b82 */ /* 0x000ee20000000800 */
[----:B-1----:R-:W-:-:S04]  /*0d40*/  ISETP.NE.U32.AND P0, PT, R2, RZ, PT ;  /* 0x000000ff0200720c */ /* 0x002fc80003f05070 */
[----:B------:R-:W-:-:S04]  /*0d50*/  ISETP.NE.AND.EX P0, PT, R3, RZ, PT, P0 ;  /* 0x000000ff0300720c */ /* 0x000fc80003f05300 */
[----:B---3--:R-:W-:-:S05]  /*0d60*/  SEL R2, R6, 0x1, P0 ;  /* 0x0000000106027807 */ /* 0x008fca0000000000 */
[----:B0-----:R-:W-:-:S04]  /*0d70*/  IMAD R110, R2, R11, RZ ;  /* 0x0000000b026e7224 */ /* 0x001fc800078e02ff */
[C---:B------:R-:W-:Y:S01]  /*0d80*/  VIADD R2, R110.reuse, 0x9f ;  /* 0x0000009f6e027836 */ /* 0x040fe20000000000 */
[----:B------:R-:W-:-:S03]  /*0d90*/  ISETP.GE.AND P0, PT, R110, 0x1, PT ;  /* 0x000000016e00780c */ /* 0x000fc60003f06270 */
[----:B------:R-:W-:-:S05]  /*0da0*/  IMAD.HI R2, R2, 0x66666667, RZ ;  /* 0x6666666702027827 */ /* 0x000fca00078e02ff */
[----:B------:R-:W-:Y:S02]  /*0db0*/  SHF.R.U32.HI R3, RZ, 0x1f, R2 ;  /* 0x0000001fff037819 */ /* 0x000fe40000011602 */
[----:B------:R-:W-:Y:S02]  /*0dc0*/  LOP3.LUT R17, R24, 0xffff, RZ, 0xc0, !PT ;  /* 0x0000ffff18117812 */ /* 0x000fe400078ec0ff */
[----:B------:R-:W-:Y:S01]  /*0dd0*/  LEA.HI.SX32 R22, R2, R3, 0x1a ;  /* 0x0000000302167211 */ /* 0x000fe200078fd2ff */
[----:B------:R-:W-:Y:S01]  /*0de0*/  IMAD.MOV.U32 R2, RZ, RZ, RZ ;  /* 0x000000ffff027224 */ /* 0x000fe200078e00ff */
[----:B--2---:R-:W-:Y:S06]  /*0df0*/  @!P0 BRA `(.L_x_11) ;  /* 0x0000000000788947 */ /* 0x004fec0003800000 */
[----:B------:R-:W-:-:S04]  /*0e00*/  SHF.R.U32.HI R5, RZ, 0x10, R24 ;  /* 0x00000010ff057819 */ /* 0x000fc80000011618 */
[----:B------:R-:W-:-:S13]  /*0e10*/  ISETP.NE.AND P0, PT, R5, RZ, PT ;  /* 0x000000ff0500720c */ /* 0x000fda0003f05270 */
[----:B------:R-:W0:Y:S02]  /*0e20*/  @!P0 LDC R5, c[0x0][0x9f0] ;  /* 0x00027c00ff058b82 */ /* 0x000e240000000800 */
[-C--:B0-----:R-:W-:Y:S02]  /*0e30*/  IABS R9, R5.reuse ;  /* 0x0000000500097213 */ /* 0x081fe40000000000 */
[----:B------:R-:W-:Y:S02]  /*0e40*/  IADD3 R4, R22, -0x1, R5 ;  /* 0xffffffff16047810 */ /* 0x000fe40007ffe005 */
[----:B------:R-:W0:Y:S01]  /*0e50*/  I2F.RP R6, R9 ;  /* 0x0000000900067306 */ /* 0x000e220000209400 */
[----:B------:R-:W-:-:S05]  /*0e60*/  IABS R10, R5 ;  /* 0x00000005000a7213 */ /* 0x000fca0000000000 */
[----:B------:R-:W-:Y:S02]  /*0e70*/  IMAD.MOV R10, RZ, RZ, -R10 ;  /* 0x000000ffff0a7224 */ /* 0x000fe400078e0a0a */
[----:B0-----:R-:W0:Y:S02]  /*0e80*/  MUFU.RCP R6, R6 ;  /* 0x0000000600067308 */ /* 0x001e240000001000 */
[----:B0-----:R-:W-:Y:S01]  /*0e90*/  VIADD R2, R6, 0xffffffe ;  /* 0x0ffffffe06027836 */ /* 0x001fe20000000000 */
[----:B------:R-:W-:Y:S02]  /*0ea0*/  IABS R6, R4 ;  /* 0x0000000400067213 */ /* 0x000fe40000000000 */
[----:B------:R-:W-:-:S03]  /*0eb0*/  LOP3.LUT R4, R4, R5, RZ, 0x3c, !PT ;  /* 0x0000000504047212 */ /* 0x000fc600078e3cff */
[----:B------:R0:W1:Y:S01]  /*0ec0*/  F2I.FTZ.U32.TRUNC.NTZ R3, R2 ;  /* 0x0000000200037305 */ /* 0x000062000021f000 */
[----:B------:R-:W-:Y:S01]  /*0ed0*/  ISETP.GE.AND P2, PT, R4, RZ, PT ;  /* 0x000000ff0400720c */ /* 0x000fe20003f46270 */
[----:B0-----:R-:W-:Y:S02]  /*0ee0*/  IMAD.MOV.U32 R2, RZ, RZ, RZ ;  /* 0x000000ffff027224 */ /* 0x001fe400078e00ff */
[----:B-1----:R-:W-:-:S04]  /*0ef0*/  IMAD.MOV R8, RZ, RZ, -R3 ;  /* 0x000000ffff087224 */ /* 0x002fc800078e0a03 */
[----:B------:R-:W-:-:S04]  /*0f00*/  IMAD R11, R8, R9, RZ ;  /* 0x00000009080b7224 */ /* 0x000fc800078e02ff */
[----:B------:R-:W-:-:S04]  /*0f10*/  IMAD.HI.U32 R3, R3, R11, R2 ;  /* 0x0000000b03037227 */ /* 0x000fc800078e0002 */
[----:B------:R-:W-:Y:S02]  /*0f20*/  IMAD.MOV.U32 R2, RZ, RZ, R10 ;  /* 0x000000ffff027224 */ /* 0x000fe400078e000a */
[----:B------:R-:W-:-:S04]  /*0f30*/  IMAD.HI.U32 R3, R3, R6, RZ ;  /* 0x0000000603037227 */ /* 0x000fc800078e00ff */
[----:B------:R-:W-:-:S05]  /*0f40*/  IMAD R2, R3, R2, R6 ;  /* 0x0000000203027224 */ /* 0x000fca00078e0206 */
[----:B------:R-:W-:-:S13]  /*0f50*/  ISETP.GT.U32.AND P1, PT, R9, R2, PT ;  /* 0x000000020900720c */ /* 0x000fda0003f24070 */
[----:B------:R-:W-:Y:S02]  /*0f60*/  @!P1 IMAD.IADD R2, R2, 0x1, -R9 ;  /* 0x0000000102029824 */ /* 0x000fe400078e0a09 */
[----:B------:R-:W-:Y:S01]  /*0f70*/  @!P1 VIADD R3, R3, 0x1 ;  /* 0x0000000103039836 */ /* 0x000fe20000000000 */
[----:B------:R-:W-:Y:S02]  /*0f80*/  ISETP.NE.AND P1, PT, R5, RZ, PT ;  /* 0x000000ff0500720c */ /* 0x000fe40003f25270 */
[----:B------:R-:W-:-:S13]  /*0f90*/  ISETP.GE.U32.AND P0, PT, R2, R9, PT ;  /* 0x000000090200720c */ /* 0x000fda0003f06070 */
[----:B------:R-:W-:-:S04]  /*0fa0*/  @P0 VIADD R3, R3, 0x1 ;  /* 0x0000000103030836 */ /* 0x000fc80000000000 */
[----:B------:R-:W-:-:S04]  /*0fb0*/  IMAD.MOV.U32 R2, RZ, RZ, R3 ;  /* 0x000000ffff027224 */ /* 0x000fc800078e0003 */
[----:B------:R-:W-:Y:S01]  /*0fc0*/  @!P2 IMAD.MOV R2, RZ, RZ, -R2 ;  /* 0x000000ffff02a224 */ /* 0x000fe200078e0a02 */
[----:B------:R-:W-:-:S07]  /*0fd0*/  @!P1 LOP3.LUT R2, RZ, R5, RZ, 0x33, !PT ;  /* 0x00000005ff029212 */ /* 0x000fce00078e33ff */
.L_x_11:
[-C--:B------:R-:W-:Y:S01]  /*0fe0*/  IMAD R17, R17, R2.reuse, RZ ;  /* 0x0000000211117224 */ /* 0x080fe200078e02ff */
[----:B------:R-:W-:Y:S01]  /*0ff0*/  ULDC UR4, c[0x0][0x988] ;  /* 0x0002620000047ab9 */ /* 0x000fe20000000800 */
[----:B------:R-:W-:Y:S01]  /*1000*/  VIADD R19, R19, 0xffffff80 ;  /* 0xffffff8013137836 */ /* 0x000fe20000000000 */
[----:B------:R-:W-:Y:S02]  /*1010*/  PLOP3.LUT P0, PT, PT, PT, PT, 0x80, 0x0 ;  /* 0x000000000000781c */ /* 0x000fe40003f0f070 */
[----:B------:R-:W-:Y:S02]  /*1020*/  CS2R R4, SRZ ;  /* 0x0000000000047805 */ /* 0x000fe4000001ff00 */
[----:B------:R-:W-:Y:S01]  /*1030*/  VIADDMNMX R22, R17, R2, R22, PT ;  /* 0x0000000211167246 */ /* 0x000fe20003800116 */
[----:B-----5:R-:W-:Y:S01]  /*1040*/  FMUL.FTZ R2, R7, R0 ;  /* 0x0000000007027220 */ /* 0x020fe20000410000 */
[----:B------:R-:W-:Y:S01]  /*1050*/  IMAD.MOV.U32 R0, RZ, RZ, RZ ;  /* 0x000000ffff007224 */ /* 0x000fe200078e00ff */
[----:B------:R-:W-:-:S02]  /*1060*/  CS2R R6, SRZ ;  /* 0x0000000000067805 */ /* 0x000fc4000001ff00 */
[----:B------:R-:W-:Y:S01]  /*1070*/  ISETP.GT.AND P1, PT, R22, R17, PT ;  /* 0x000000111600720c */ /* 0x000fe20003f24270 */
[----:B------:R-:W-:Y:S01]  /*1080*/  FMUL.FTZ R2, R2, UR4 ;  /* 0x0000000402027c20 */ /* 0x000fe20008410000 */
[----:B------:R-:W-:Y:S02]  /*1090*/  CS2R R30, SRZ ;  /* 0x00000000001e7805 */ /* 0x000fe4000001ff00 */
[----:B------:R-:W-:Y:S02]  /*10a0*/  CS2R R26, SRZ ;  /* 0x00000000001a7805 */ /* 0x000fe4000001ff00 */
[----:B------:R-:W-:Y:S02]  /*10b0*/  CS2R R8, SRZ ;  /* 0x0000000000087805 */ /* 0x000fe4000001ff00 */
[----:B------:R-:W-:Y:S02]  /*10c0*/  CS2R R36, SRZ ;  /* 0x0000000000247805 */ /* 0x000fe4000001ff00 */
[----:B------:R-:W-:-:S02]  /*10d0*/  CS2R R38, SRZ ;  /* 0x0000000000267805 */ /* 0x000fc4000001ff00 */
[----:B------:R-:W-:Y:S02]  /*10e0*/  CS2R R34, SRZ ;  /* 0x0000000000227805 */ /* 0x000fe4000001ff00 */
[----:B------:R-:W-:Y:S02]  /*10f0*/  CS2R R10, SRZ ;  /* 0x00000000000a7805 */ /* 0x000fe4000001ff00 */
[----:B------:R-:W-:Y:S02]  /*1100*/  CS2R R44, SRZ ;  /* 0x00000000002c7805 */ /* 0x000fe4000001ff00 */
[----:B------:R-:W-:Y:S02]  /*1110*/  CS2R R12, SRZ ;  /* 0x00000000000c7805 */ /* 0x000fe4000001ff00 */
[----:B------:R-:W-:Y:S02]  /*1120*/  CS2R R46, SRZ ;  /* 0x00000000002e7805 */ /* 0x000fe4000001ff00 */
[----:B------:R-:W-:-:S02]  /*1130*/  CS2R R42, SRZ ;  /* 0x00000000002a7805 */ /* 0x000fc4000001ff00 */
[----:B------:R-:W-:Y:S01]  /*1140*/  CS2R R40, SRZ ;  /* 0x0000000000287805 */ /* 0x000fe2000001ff00 */
[----:B------:R-:W-:Y:S01]  /*1150*/  IMAD.MOV.U32 R52, RZ, RZ, RZ ;  /* 0x000000ffff347224 */ /* 0x000fe200078e00ff */
[----:B------:R-:W-:Y:S02]  /*1160*/  CS2R R14, SRZ ;  /* 0x00000000000e7805 */ /* 0x000fe4000001ff00 */
[----:B------:R-:W-:Y:S02]  /*1170*/  CS2R R54, SRZ ;  /* 0x0000000000367805 */ /* 0x000fe4000001ff00 */
[----:B------:R-:W-:Y:S01]  /*1180*/  CS2R R50, SRZ ;  /* 0x0000000000327805 */ /* 0x000fe2000001ff00 */
[----:B------:R-:W-:Y:S01]  /*1190*/  IMAD.MOV.U32 R49, RZ, RZ, RZ ;  /* 0x000000ffff317224 */ /* 0x000fe200078e00ff */
[----:B------:R-:W-:Y:S01]  /*11a0*/  CS2R R20, SRZ ;  /* 0x0000000000147805 */ /* 0x000fe2000001ff00 */
[----:B------:R-:W-:Y:S01]  /*11b0*/  IMAD.MOV.U32 R60, RZ, RZ, RZ ;  /* 0x000000ffff3c7224 */ /* 0x000fe200078e00ff */
[----:B------:R-:W-:-:S02]  /*11c0*/  CS2R R62, SRZ ;  /* 0x00000000003e7805 */ /* 0x000fc4000001ff00 */
[----:B------:R-:W-:Y:S01]  /*11d0*/  CS2R R58, SRZ ;  /* 0x00000000003a7805 */ /* 0x000fe2000001ff00 */
[----:B------:R-:W-:Y:S01]  /*11e0*/  IMAD.MOV.U32 R57, RZ, RZ, RZ ;  /* 0x000000ffff397224 */ /* 0x000fe200078e00ff */
        /* <DEDUP_REMOVED lines=11> */
[----:B------:R-:W-:-:S02]  /*12a0*/  IMAD.MOV.U32 R32, RZ, RZ, RZ ;  /* 0x000000ffff207224 */ /* 0x000fc400078e00ff */
[----:B------:R-:W-:Y:S02]  /*12b0*/  IMAD.MOV.U32 R73, RZ, RZ, RZ ;  /* 0x000000ffff497224 */ /* 0x000fe400078e00ff */
[----:B------:R-:W-:Y:S02]  /*12c0*/  IMAD.MOV.U32 R84, RZ, RZ, RZ ;  /* 0x000000ffff547224 */ /* 0x000fe400078e00ff */
[----:B------:R-:W-:Y:S01]  /*12d0*/  IMAD.MOV.U32 R81, RZ, RZ, RZ ;  /* 0x000000ffff517224 */ /* 0x000fe200078e00ff */
[----:B------:R-:W-:Y:S06]  /*12e0*/  @!P1 BRA `(.L_x_12) ;  /* 0x0000006c004c9947 */ /* 0x000fec0003800000 */
[----:B------:R-:W-:Y:S01]  /*12f0*/  SHF.R.S32.HI R0, RZ, 0x1f, R19 ;  /* 0x0000001fff007819 */ /* 0x000fe20000011413 */
[----:B------:R-:W0:Y:S01]  /*1300*/  S2UR UR5, SR_CgaCtaId ;  /* 0x00000000000579c3 */ /* 0x000e220000008800 */
[----:B------:R-:W-:Y:S02]  /*1310*/  UMOV UR40, 0x400 ;  /* 0x0000040000287882 */ /* 0x000fe40000000000 */
[----:B------:R-:W-:-:S04]  /*1320*/  LEA.HI R23, R0, R19, RZ, 0x7 ;  /* 0x0000001300177211 */ /* 0x000fc800078f38ff */
[----:B------:R-:W-:-:S06]  /*1330*/  SHF.R.S32.HI R0, RZ, 0x7, R23 ;  /* 0x00000007ff007819 */ /* 0x000fcc0000011417 */
[----:B------:R-:W1:Y:S01]  /*1340*/  SHFL.IDX PT, R0, R0, RZ, 0x1f ;  /* 0x00001fff00007589 */ /* 0x000e6200000e0000 */
[----:B0-----:R-:W-:-:S04]  /*1350*/  ULEA UR40, UR5, UR40, 0x18 ;  /* 0x0000002805287291 */ /* 0x001fc8000f8ec03f */
[----:B------:R-:W-:-:S04]  /*1360*/  UIADD3 UR5, UR40, 0x14400, URZ ;  /* 0x0001440028057890 */ /* 0x000fc8000fffe03f */
[----:B------:R-:W-:Y:S01]  /*1370*/  ULOP3.LUT UP0, URZ, UR5, 0x9f, URZ, 0xc0, !UPT ;  /* 0x0000009f053f7892 */ /* 0x000fe2000f80c03f */
[----:B-1----:R-:W-:-:S05]  /*1380*/  R2UR UR41, R0 ;  /* 0x00000000002972ca */ /* 0x002fca00000e0000 */
[----:B------:R-:W-:-:S08]  /*1390*/  PLOP3.LUT P0, PT, PT, PT, UP0, 0x80, 0x0 ;  /* 0x000000000000781c */ /* 0x000fd00003f0f008 */
[----:B------:R-:W-:-:S04]  /*13a0*/  ULEA.HI UR4, UR41, UR41, URZ, 0x1 ;  /* 0x0000002929047291 */ /* 0x000fc8000f8f083f */
[----:B------:R-:W-:-:S04]  /*13b0*/  ULOP3.LUT UR4, UR4, 0x3e, URZ, 0xc0, !UPT ;  /* 0x0000003e04047892 */ /* 0x000fc8000f8ec03f */
[----:B------:R-:W-:-:S04]  /*13c0*/  UIADD3 UR4, UR41, -UR4, URZ ;  /* 0x8000000429047290 */ /* 0x000fc8000fffe03f */
[----:B------:R-:W-:-:S04]  /*13d0*/  ULEA UR4, UR4, UR5, 0xc ;  /* 0x0000000504047291 */ /* 0x000fc8000f8e603f */
[----:B------:R-:W-:-:S04]  /*13e0*/  USHF.R.U32.HI UR4, URZ, 0x4, UR4 ;  /* 0x000000043f047899 */ /* 0x000fc80008011604 */
[----:B------:R-:W-:Y:S01]  /*13f0*/  ULOP3.LUT UR42, UR4, 0x3fff, URZ, 0xc0, !UPT ;  /* 0x00003fff042a7892 */ /* 0x000fe2000f8ec03f */
[----:B------:R-:W-:Y:S11]  /*1400*/  @!P0 BRA `(.L_x_13) ;  /* 0x0000000000408947 */ /* 0x000ff60003800000 */
[----:B------:R-:W-:Y:S01]  /*1410*/  MOV R0, 0x0 ;  /* 0x0000000000007802 */ /* 0x000fe20000000f00 */
[----:B------:R-:W-:Y:S01]  /*1420*/  ULDC.64 UR4, c[0x4][0xa0] ;  /* 0x0100280000047ab9 */ /* 0x000fe20000000a00 */
[----:B------:R-:W-:Y:S01]  /*1430*/  ULDC.64 UR6, c[0x4][0x38] ;  /* 0x01000e0000067ab9 */ /* 0x000fe20000000a00 */
[----:B------:R-:W-:Y:S01]  /*1440*/  IMAD.U32 R4, RZ, RZ, UR4 ;  /* 0x00000004ff047e24 */ /* 0x000fe2000f8e00ff */
[----:B------:R0:W1:Y:S01]  /*1450*/  LDC.64 R14, c[0x4][R0] ;  /* 0x01000000000e7b82 */ /* 0x0000620000000a00 */
[----:B------:R-:W-:Y:S01]  /*1460*/  IMAD.U32 R5, RZ, RZ, UR5 ;  /* 0x00000005ff057e24 */ /* 0x000fe2000f8e00ff */
[----:B------:R-:W-:Y:S01]  /*1470*/  ULDC.64 UR4, c[0x4][0xa8] ;  /* 0x01002a0000047ab9 */ /* 0x000fe20000000a00 */
[----:B------:R-:W-:Y:S02]  /*1480*/  IMAD.U32 R10, RZ, RZ, UR6 ;  /* 0x00000006ff0a7e24 */ /* 0x000fe4000f8e00ff */
[----:B------:R-:W-:Y:S02]  /*1490*/  IMAD.U32 R6, RZ, RZ, UR4 ;  /* 0x00000004ff067e24 */ /* 0x000fe4000f8e00ff */
[----:B------:R-:W-:-:S02]  /*14a0*/  IMAD.U32 R7, RZ, RZ, UR5 ;  /* 0x00000005ff077e24 */ /* 0x000fc4000f8e00ff */
[----:B------:R-:W-:Y:S02]  /*14b0*/  IMAD.U32 R11, RZ, RZ, UR7 ;  /* 0x00000007ff0b7e24 */ /* 0x000fe4000f8e00ff */
[----:B------:R-:W-:Y:S02]  /*14c0*/  IMAD.MOV.U32 R8, RZ, RZ, 0x70 ;  /* 0x00000070ff087424 */ /* 0x000fe400078e00ff */
[----:B------:R-:W-:Y:S02]  /*14d0*/  IMAD.MOV.U32 R12, RZ, RZ, 0x1 ;  /* 0x00000001ff0c7424 */ /* 0x000fe400078e00ff */
[----:B0-----:R-:W-:-:S07]  /*14e0*/  IMAD.MOV.U32 R13, RZ, RZ, RZ ;  /* 0x000000ffff0d7224 */ /* 0x001fce00078e00ff */
[----:B------:R-:W-:-:S07]  /*14f0*/  LEPC R20, `(.L_x_13) ;  /* 0x000000001014794e */ /* 0x000fce0000000000 */
[----:B-1----:R-:W-:Y:S05]  /*1500*/  CALL.ABS.NOINC R14 ;  /* 0x000000000e007343 */ /* 0x002fea0003c00000 */
.L_x_13:
[----:B------:R-:W2:Y:S01]  /*1510*/  LDL.LU R20, [R1+0x1c] ;  /* 0x00001c0001147983 */ /* 0x000ea20000300800 */
[----:B------:R-:W-:-:S04]  /*1520*/  SHF.L.U32 R3, RZ, 0x1f, RZ ;  /* 0x0000001fff037819 */ /* 0x000fc800000006ff */
[----:B------:R-:W0:Y:S01]  /*1530*/  SYNCS.PHASECHK.TRANS64.TRYWAIT P1, [UR40+0x29800], R3 ;  /* 0x02980003ff0075a7 */ /* 0x000e220008020168 */
[----:B--2---:R-:W-:-:S04]  /*1540*/  LOP3.LUT R0, R20, 0x1, RZ, 0xfc, !PT ;  /* 0x0000000114007812 */ /* 0x004fc800078efcff */
[----:B------:R-:W-:Y:S01]  /*1550*/  ISETP.NE.AND P0, PT, R0, 0x3, PT ;  /* 0x000000030000780c */ /* 0x000fe20003f05270 */
[----:B0-----:R-:W-:-:S12]  /*1560*/  @!P1 BRA `(.L_x_14) ;  /* 0x000000c400809947 */ /* 0x001fd80003800000 */
.L_x_97:
[----:B------:R-:W-:Y:S05]  /*1570*/  @!P0 BRA `(.L_x_15) ;  /* 0x0000000000048947 */ /* 0x000fea0003800000 */
[----:B------:R-:W-:Y:S01]  /*1580*/  BPT.TRAP 0x1 ;  /* 0x000000040000795c */ /* 0x000fe20000300000 */
.L_x_15:
[----:B------:R1:W2:Y:S01]  /*1590*/  SYNCS.PHASECHK.TRANS64.TRYWAIT P2, [UR40+0x29830], R3 ;  /* 0x02983003ff0075a7 */ /* 0x0002a20008040168 */
[----:B------:R-:W-:Y:S05]  /*15a0*/  @!P0 BRA `(.L_x_16) ;  /* 0x0000000000048947 */ /* 0x000fea0003800000 */
[----:B------:R-:W-:Y:S01]  /*15b0*/  BPT.TRAP 0x1 ;  /* 0x000000040000795c */ /* 0x000fe20000300000 */
.L_x_16:
[----:B0-----:R-:W0:Y:S01]  /*15c0*/  S2R R0, SR_TID.X ;  /* 0x0000000000007919 */ /* 0x001e220000002100 */
[----:B------:R-:W-:Y:S01]  /*15d0*/  IMAD.U32 R4, RZ, RZ, UR42 ;  /* 0x0000002aff047e24 */ /* 0x000fe2000f8e00ff */
[----:B0-----:R-:W-:-:S04]  /*15e0*/  LOP3.LUT R0, R0, 0x7f, RZ, 0xc0, !PT ;  /* 0x0000007f00007812 */ /* 0x001fc800078ec0ff */
[----:B------:R-:W-:Y:S01]  /*15f0*/  ISETP.NE.AND P1, PT, R0, RZ, PT ;  /* 0x000000ff0000720c */ /* 0x000fe20003f25270 */
[----:B--2---:R-:W-:-:S12]  /*1600*/  @P2 BRA `(.L_x_17) ;  /* 0x0000000000082947 */ /* 0x004fd80003800000 */
[----:B------:R-:W0:Y:S02]  /*1610*/  SYNCS.PHASECHK.TRANS64.TRYWAIT P2, [UR40+0x29830], R3 ;  /* 0x02983003ff0075a7 */ /* 0x000e240008040168 */
[----:B0-----:R-:W-:Y:S05]  /*1620*/  @!P2 BRA `(.L_x_18) ;  /* 0x000000c40068a947 */ /* 0x001fea0003800000 */
.L_x_17:
[----:B------:R-:W-:Y:S05]  /*1630*/  WARPSYNC.ALL ;  /* 0x0000000000007948 */ /* 0x000fea0003800000 */
[----:B------:R-:W-:Y:S01]  /*1640*/  IMAD.MOV.U32 R108, RZ, RZ, RZ ;  /* 0x000000ffff6c7224 */ /* 0x000fe200078e00ff */
[----:B------:R-:W-:Y:S01]  /*1650*/  LOP3.LUT R4, R4, 0x10000, RZ, 0xfc, !PT ;  /* 0x0001000004047812 */ /* 0x000fe200078efcff */
[----:B------:R-:W-:Y:S02]  /*1660*/  IMAD.MOV.U32 R25, RZ, RZ, RZ ;  /* 0x000000ffff197224 */ /* 0x000fe400078e00ff */
[----:B------:R-:W-:Y:S01]  /*1670*/  IMAD.MOV.U32 R5, RZ, RZ, -0x7fffffe0 ;  /* 0x80000020ff057424 */ /* 0x000fe200078e00ff */
[----:B------:R-:W-:Y:S01]  /*1680*/  UIADD3 UR4, UR40, 0x1a400, URZ ;  /* 0x0001a40028047890 */ /* 0x000fe2000fffe03f */
[----:B------:R-:W-:Y:S01]  /*1690*/  R2UR UR8, R4 ;  /* 0x00000000040872ca */ /* 0x000fe200000e0000 */
[----:B------:R-:W-:-:S02]  /*16a0*/  WARPGROUP.ARRIVE ;  /* 0x00000000000079c5 */ /* 0x000fc40000000000 */
[C---:B------:R-:W-:Y:S01]  /*16b0*/  R2UR UR9, R5.reuse ;  /* 0x00000000050972ca */ /* 0x040fe200000e0000 */
[----:B------:R-:W-:Y:S01]  /*16c0*/  USHF.R.U32.HI UR4, URZ, 0x4, UR4 ;  /* 0x000000043f047899 */ /* 0x000fe20008011604 */
[C---:B------:R-:W-:Y:S01]  /*16d0*/  R2UR UR16, R4.reuse ;  /* 0x00000000041072ca */ /* 0x040fe200000e0000 */
[----:B------:R-:W-:Y:S01]  /*16e0*/  UMOV UR11, 0x80000020 ;  /* 0x80000020000b7882 */ /* 0x000fe20000000000 */
[C---:B------:R-:W-:Y:S01]  /*16f0*/  R2UR UR17, R5.reuse ;  /* 0x00000000051172ca */ /* 0x040fe200000e0000 */
[----:B------:R-:W-:Y:S01]  /*1700*/  ULOP3.LUT UR4, UR4, 0x3fff, URZ, 0xc0, !UPT ;  /* 0x00003fff04047892 */ /* 0x000fe2000f8ec03f */
[C---:B------:R-:W-:Y:S01]  /*1710*/  R2UR UR20, R4.reuse ;  /* 0x00000000041472ca */ /* 0x040fe200000e0000 */
[----:B------:R-:W-:Y:S01]  /*1720*/  UMOV UR19, 0x80000020 ;  /* 0x8000002000137882 */ /* 0x000fe20000000000 */
[C---:B------:R-:W-:Y:S01]  /*1730*/  R2UR UR21, R5.reuse ;  /* 0x00000000051572ca */ /* 0x040fe200000e0000 */
[----:B------:R-:W-:Y:S01]  /*1740*/  ULOP3.LUT UR42, UR4, 0x10000, URZ, 0xfc, !UPT ;  /* 0x00010000042a7892 */ /* 0x000fe2000f8efc3f */
[C---:B------:R-:W-:Y:S01]  /*1750*/  R2UR UR12, R4.reuse ;  /* 0x00000000040c72ca */ /* 0x040fe200000e0000 */
[----:B------:R-:W-:Y:S01]  /*1760*/  UMOV UR23, 0x80000020 ;  /* 0x8000002000177882 */ /* 0x000fe20000000000 */
[----:B------:R-:W-:Y:S01]  /*1770*/  R2UR UR13, R5 ;  /* 0x00000000050d72ca */ /* 0x000fe200000e0000 */
[----:B------:R-:W-:Y:S01]  /*1780*/  UIADD3 UR4, UR42, 0x80, URZ ;  /* 0x000000802a047890 */ /* 0x000fe2000fffe03f */
[----:B0-----:R-:W-:Y:S01]  /*1790*/  LOP3.LUT R0, R23, 0xffffff80, RZ, 0xc0, !PT ;  /* 0xffffff8017007812 */ /* 0x001fe200078ec0ff */
[----:B------:R-:W-:Y:S01]  /*17a0*/  UIADD3 UR6, UR42, 0x100, URZ ;  /* 0x000001002a067890 */ /* 0x000fe2000fffe03f */
[----:B------:R-:W-:Y:S01]  /*17b0*/  IMAD.MOV.U32 R6, RZ, RZ, -0x2 ;  /* 0xfffffffeff067424 */ /* 0x000fe200078e00ff */
[----:B------:R-:W-:Y:S01]  /*17c0*/  UMOV UR10, UR42 ;  /* 0x0000002a000a7c82 */ /* 0x000fe20008000000 */
[----:B------:R-:W-:Y:S01]  /*17d0*/  UMOV UR15, 0x80000020 ;  /* 0x80000020000f7882 */ /* 0x000fe20000000000 */
[----:B------:R-:W-:Y:S01]  /*17e0*/  QGMMA.64x32x32.F32.E4M3.E4M3 R92, gdesc[UR8], RZ, !UPT, gsb0 ;  /* 0x00600000085c79f3 */ /* 0x000fe2000c0008ff */
[C---:B------:R-:W-:Y:S01]  /*17f0*/  R2UR UR8, R4.reuse ;  /* 0x00000000040872ca */ /* 0x040fe200000e0000 */
[----:B------:R-:W-:Y:S01]  /*1800*/  UMOV UR10, UR4 ;  /* 0x00000004000a7c82 */ /* 0x000fe20008000000 */
[----:B------:R-:W-:Y:S01]  /*1810*/  R2UR UR9, R5 ;  /* 0x00000000050972ca */ /* 0x000fe200000e0000 */
[----:B------:R-:W-:Y:S01]  /*1820*/  UMOV UR11, 0x80000020 ;  /* 0x80000020000b7882 */ /* 0x000fe20000000000 */
[----:B------:R-:W-:Y:S01]  /*1830*/  UMOV UR18, UR6 ;  /* 0x0000000600127c82 */ /* 0x000fe20008000000 */
[----:B------:R-:W-:Y:S01]  /*1840*/  R2UR UR4, R4 ;  /* 0x00000000040472ca */ /* 0x000fe200000e0000 */
[----:B------:R-:W-:Y:S01]  /*1850*/  UIADD3 UR26, UR42, 0x2, URZ ;  /* 0x000000022a1a7890 */ /* 0x000fe2000fffe03f */
[----:B------:R-:W-:Y:S01]  /*1860*/  IMAD.IADD R0, R19, 0x1, -R0 ;  /* 0x0000000113007824 */ /* 0x000fe200078e0a00 */
[----:B------:R-:W-:Y:S01]  /*1870*/  UMOV UR25, 0x80000020 ;  /* 0x8000002000197882 */ /* 0x000fe20000000000 */
[----:B------:R-:W-:Y:S01]  /*1880*/  UMOV UR27, 0x80000020 ;  /* 0x80000020001b7882 */ /* 0x000fe20000000000 */
[----:B------:R-:W-:Y:S01]  /*1890*/  UIADD3 UR5, UR42, 0x182, URZ ;  /* 0x000001822a057890 */ /* 0x000fe2000fffe03f */
[----:B------:R-:W-:Y:S01]  /*18a0*/  P2R R24, PR, RZ, 0x2 ;  /* 0x00000002ff187803 */ /* 0x000fe20000000000 */
[----:B------:R-:W-:Y:S01]  /*18b0*/  UIADD3 UR6, UR42, 0x202, URZ ;  /* 0x000002022a067890 */ /* 0x000fe2000fffe03f */
[----:B-1----:R-:W-:Y:S01]  /*18c0*/  SHF.R.S32.HI R3, RZ, 0x1f, R0 ;  /* 0x0000001fff037819 */ /* 0x002fe20000011400 */
[----:B------:R-:W-:Y:S01]  /*18d0*/  UIADD3 UR30, UR42, 0x280, URZ ;  /* 0x000002802a1e7890 */ /* 0x000fe2000fffe03f */
[----:B------:R-:W-:Y:S01]  /*18e0*/  P2R R26, PR, RZ, 0x1 ;  /* 0x00000001ff1a7803 */ /* 0x000fe20000000000 */
[----:B------:R-:W-:Y:S01]  /*18f0*/  UMOV UR29, 0x80000020 ;  /* 0x80000020001d7882 */ /* 0x000fe20000000000 */
[----:B------:R-:W-:Y:S01]  /*1900*/  UMOV UR31, 0x80000020 ;  /* 0x80000020001f7882 */ /* 0x000fe20000000000 */
[----:B------:R-:W-:Y:S01]  /*1910*/  UIADD3 UR24, UR4, 0x2, URZ ;  /* 0x0000000204187890 */ /* 0x000fe2000fffe03f */
[----:B------:R-:W-:Y:S01]  /*1920*/  LEA.HI R3, R3, R0, RZ, 0x2 ;  /* 0x0000000003037211 */ /* 0x000fe200078f10ff */
[----:B------:R-:W-:Y:S01]  /*1930*/  UIADD3 UR28, UR4, 0x200, URZ ;  /* 0x00000200041c7890 */ /* 0x000fe2000fffe03f */
[----:B------:R-:W0:Y:S01]  /*1940*/  S2UR UR43, SR_CgaCtaId ;  /* 0x00000000002b79c3 */ /* 0x000e220000008800 */
[----:B------:R-:W-:Y:S01]  /*1950*/  UIADD3 UR32, UR4, 0x202, URZ ;  /* 0x0000020204207890 */ /* 0x000fe2000fffe03f */
[----:B------:R-:W-:Y:S01]  /*1960*/  LOP3.LUT R3, R3, 0x7ffffffc, RZ, 0xc0, !PT ;  /* 0x7ffffffc03037812 */ /* 0x000fe200078ec0ff */
[----:B------:R-:W-:Y:S01]  /*1970*/  UIADD3 UR34, UR42, 0x282, URZ ;  /* 0x000002822a227890 */ /* 0x000fe2000fffe03f */
[----:B------:R-:W-:Y:S01]  /*1980*/  UMOV UR33, 0x80000020 ;  /* 0x8000002000217882 */ /* 0x000fe20000000000 */
[----:B------:R-:W-:Y:S01]  /*1990*/  UMOV UR35, 0x80000020 ;  /* 0x8000002000237882 */ /* 0x000fe20000000000 */
[----:B------:R-:W-:Y:S01]  /*19a0*/  UIADD3 UR44, UR4, 0x400, URZ ;  /* 0x00000400042c7890 */ /* 0x000fe2000fffe03f */
[----:B------:R-:W-:Y:S01]  /*19b0*/  IMAD.IADD R3, R0, 0x1, -R3 ;  /* 0x0000000100037824 */ /* 0x000fe200078e0a03 */
[----:B------:R-:W-:Y:S01]  /*19c0*/  UIADD3 UR46, UR42, 0x500, URZ ;  /* 0x000005002a2e7890 */ /* 0x000fe2000fffe03f */
[----:B------:R-:W-:Y:S01]  /*19d0*/  UMOV UR45, 0x80000020 ;  /* 0x80000020002d7882 */ /* 0x000fe20000000000 */
[----:B------:R-:W-:Y:S01]  /*19e0*/  UMOV UR47, 0x80000020 ;  /* 0x80000020002f7882 */ /* 0x000fe20000000000 */
[----:B------:R-:W-:Y:S01]  /*19f0*/  UIADD3 UR48, UR4, 0x402, URZ ;  /* 0x0000040204307890 */ /* 0x000fe2000fffe03f */
[----:B------:R-:W-:Y:S01]  /*1a00*/  IMAD R3, R3, R6, 0xa0 ;  /* 0x000000a003037424 */ /* 0x000fe200078e0206 */
[----:B------:R-:W-:-:S02]  /*1a10*/  UIADD3 UR4, UR42, 0x680, URZ ;  /* 0x000006802a047890 */ /* 0x000fc4000fffe03f */
[----:B------:R-:W-:Y:S01]  /*1a20*/  UIADD3 UR50, UR42, 0x502, URZ ;  /* 0x000005022a327890 */ /* 0x000fe2000fffe03f */
[----:B------:R-:W-:Y:S01]  /*1a30*/  IMAD.IADD R3, R3, 0x1, R110 ;  /* 0x0000000103037824 */ /* 0x000fe200078e026e */
[----:B------:R-:W-:Y:S01]  /*1a40*/  UMOV UR49, 0x80000020 ;  /* 0x8000002000317882 */ /* 0x000fe20000000000 */
[----:B------:R-:W-:Y:S01]  /*1a50*/  UMOV UR51, 0x80000020 ;  /* 0x8000002000337882 */ /* 0x000fe20000000000 */
[----:B------:R-:W-:Y:S01]  /*1a60*/  UMOV UR7, 0x80000020 ;  /* 0x8000002000077882 */ /* 0x000fe20000000000 */
[----:B------:R-:W-:-:S05]  /*1a70*/  IMAD R0, R22, -0xa0, R3 ;  /* 0xffffff6016007824 */ /* 0x000fca00078e0203 */
[C---:B------:R-:W-:Y:S02]  /*1a80*/  ISETP.GT.AND P5, PT, R0.reuse, RZ, PT ;  /* 0x000000ff0000720c */ /* 0x040fe40003fa4270 */
[C---:B------:R-:W-:Y:S02]  /*1a90*/  ISETP.GT.AND P6, PT, R0.reuse, 0x1, PT ;  /* 0x000000010000780c */ /* 0x040fe40003fc4270 */
[C---:B------:R-:W-:Y:S02]  /*1aa0*/  ISETP.GT.AND P2, PT, R0.reuse, 0x8, PT ;  /* 0x000000080000780c */ /* 0x040fe40003f44270 */
[C---:B------:R-:W-:Y:S02]  /*1ab0*/  ISETP.GT.AND P3, PT, R0.reuse, 0x9, PT ;  /* 0x000000090000780c */ /* 0x040fe40003f64270 */
[C---:B------:R-:W-:Y:S02]  /*1ac0*/  ISETP.GT.AND P4, PT, R0.reuse, 0x10, PT ;  /* 0x000000100000780c */ /* 0x040fe40003f84270 */
[----:B------:R-:W-:Y:S01]  /*1ad0*/  ISETP.GT.AND P1, PT, R0, 0x79, PT ;  /* 0x000000790000780c */ /* 0x000fe20003f24270 */
[----:B------:R-:W-:-:S02]  /*1ae0*/  WARPGROUP.DEPBAR.LE gsb0, 0x0 ;  /* 0x00008000000079c5 */ /* 0x000fc40000010000 */
[----:B------:R-:W-:Y:S01]  /*1af0*/  WARPGROUP.ARRIVE ;  /* 0x00000000000079c5 */ /* 0x000fe20000000000 */
[----:B------:R-:W-:-:S05]  /*1b00*/  ISETP.GT.AND P0, PT, R0, 0x80, PT ;  /* 0x000000800000780c */ /* 0x000fca0003f04270 */
[----:B------:R-:W-:Y:S01]  /*1b10*/  QGMMA.64x32x32.F32.E4M3.E4M3 R76, gdesc[UR8], RZ, !UPT, gsb0 ;  /* 0x00600000084c79f3 */ /* 0x000fe2000c0008ff */
[----:B------:R-:W-:Y:S02]  /*1b20*/  UIADD3 UR8, UR42, 0x180, URZ ;  /* 0x000001802a087890 */ /* 0x000fe4000fffe03f */
[----:B------:R-:W-:Y:S01]  /*1b30*/  UIADD3 UR10, UR42, 0x200, URZ ;  /* 0x000002002a0a7890 */ /* 0x000fe2000fffe03f */
[----:B------:R-:W-:Y:S01]  /*1b40*/  UMOV UR9, UR49 ;  /* 0x0000003100097c82 */ /* 0x000fe20008000000 */
[----:B------:R-:W-:-:S03]  /*1b50*/  UMOV UR11, 0x80000020 ;  /* 0x80000020000b7882 */ /* 0x000fc60000000000 */
[----:B------:R-:W-:Y:S01]  /*1b60*/  UMOV UR22, UR8 ;  /* 0x0000000800167c82 */ /* 0x000fe20008000000 */
[----:B------:R-:W-:Y:S01]  /*1b70*/  UMOV UR8, UR48 ;  /* 0x0000003000087c82 */ /* 0x000fe20008000000 */
[----:B------:R-:W-:Y:S01]  /*1b80*/  UMOV UR14, UR10 ;  /* 0x0000000a000e7c82 */ /* 0x000fe20008000000 */
[----:B------:R-:W-:Y:S01]  /*1b90*/  UIADD3 UR10, UR42, 0x602, URZ ;  /* 0x000006022a0a7890 */ /* 0x000fe2000fffe03f */
[----:B------:R-:W-:Y:S02]  /*1ba0*/  WARPGROUP.DEPBAR.LE gsb0, 0x0 ;  /* 0x00008000000079c5 */ /* 0x000fe40000010000 */
[----:B------:R-:W-:-:S06]  /*1bb0*/  WARPGROUP.ARRIVE ;  /* 0x00000000000079c5 */ /* 0x000fcc0000000000 */
[----:B------:R-:W-:Y:S03]  /*1bc0*/  QGMMA.64x32x32.F32.E4M3.E4M3 R60, gdesc[UR16], RZ, !UPT, gsb0 ;  /* 0x00600000103c79f3 */ /* 0x000fe6000c0008ff */
        /* <DEDUP_REMOVED lines=8> */
[----:B------:R-:W-:Y:S01]  /*1c50*/  QGMMA.64x32x32.F32.E4M3.E4M3 R92, gdesc[UR24], R92, gsb0 ;  /* 0x00600000185c79f3 */ /* 0x000fe2000800085c */
[----:B------:R-:W-:Y:S01]  /*1c60*/  UIADD3 UR26, UR42, 0x82, URZ ;  /* 0x000000822a1a7890 */ /* 0x000fe2000fffe03f */
[----:B------:R-:W-:Y:S01]  /*1c70*/  UMOV UR27, 0x80000020 ;  /* 0x80000020001b7882 */ /* 0x000fe20000000000 */
        /* <DEDUP_REMOVED lines=8> */
[----:B------:R-:W-:Y:S01]  /*1d00*/  UMOV UR26, UR5 ;  /* 0x00000005001a7c82 */ /* 0x000fe20008000000 */
[----:B------:R-:W-:Y:S01]  /*1d10*/  UMOV UR27, 0x80000020 ;  /* 0x80000020001b7882 */ /* 0x000fe20000000000 */
[----:B------:R-:W-:Y:S01]  /*1d20*/  UIADD3 UR5, UR42, 0x400, URZ ;  /* 0x000004002a057890 */ /* 0x000fe2000fffe03f */
        /* <DEDUP_REMOVED lines=8> */
[----:B------:R-:W-:Y:S03]  /*1db0*/  QGMMA.64x32x32.F32.E4M3.E4M3 R28, gdesc[UR24], R28, gsb0 ;  /* 0x00600000181c79f3 */ /* 0x000fe6000800081c */
        /* <DEDUP_REMOVED lines=65> */
[----:B------:R-:W-:Y:S01]  /*21d0*/  UMOV UR4, UR48 ;  /* 0x0000003000047c82 */ /* 0x000fe20008000000 */
        /* <DEDUP_REMOVED lines=15> */
[----:B------:R-:W-:Y:S01]  /*22d0*/  WARPGROUP.ARRIVE ;  /* 0x00000000000079c5 */ /* 0x000fe20000000000 */
[----:B------:R-:W-:Y:S02]  /*22e0*/  FSEL R7, R94, -INF , P5 ;  /* 0xff8000005e077808 */ /* 0x000fe40002800000 */
[----:B------:R-:W-:Y:S02]  /*22f0*/  FSEL R95, R95, -INF , P6 ;  /* 0xff8000005f5f7808 */ /* 0x000fe40003000000 */
[----:B------:R-:W-:Y:S01]  /*2300*/  FSEL R109, R98, -INF , P2 ;  /* 0xff800000626d7808 */ /* 0x000fe20001000000 */
[----:B------:R-:W-:Y:S01]  /*2310*/  QGMMA.64x32x32.F32.E4M3.E4M3 R76, gdesc[UR48], R76, gsb0 ;  /* 0x00600000304c79f3 */ /* 0x000fe2000800084c */
[----:B------:R-:W-:Y:S01]  /*2320*/  FMNMX.FTZ R6, R7, R95, !PT ;  /* 0x0000005f07067209 */ /* 0x000fe20007810000 */
[----:B------:R-:W-:Y:S01]  /*2330*/  UIADD3 UR50, UR42, 0x702, URZ ;  /* 0x000007022a327890 */ /* 0x000fe2000fffe03f */
[----:B------:R-:W-:Y:S01]  /*2340*/  FSEL R99, R99, -INF , P3 ;  /* 0xff80000063637808 */ /* 0x000fe20001800000 */
[----:B------:R-:W-:Y:S01]  /*2350*/  UMOV UR51, 0x80000020 ;  /* 0x8000002000337882 */ /* 0x000fe20000000000 */
[----:B------:R-:W-:-:S02]  /*2360*/  FMNMX.FTZ R6, R109, R6, !PT ;  /* 0x000000066d067209 */ /* 0x000fc40007810000 */
[----:B------:R-:W-:Y:S02]  /*2370*/  FSEL R9, R92, -INF , P5 ;  /* 0xff8000005c097808 */ /* 0x000fe40002800000 */
[----:B------:R-:W-:Y:S02]  /*2380*/  ISETP.GT.AND P5, PT, R0, 0x11, PT ;  /* 0x000000110000780c */ /* 0x000fe40003fa4270 */
[----:B------:R-:W-:Y:S02]  /*2390*/  FSEL R111, R102, -INF , P4 ;  /* 0xff800000666f7808 */ /* 0x000fe40002000000 */
[----:B------:R-:W-:Y:S02]  /*23a0*/  FMNMX.FTZ R6, R99, R6, !PT ;  /* 0x0000000663067209 */ /* 0x000fe40007810000 */
[----:B------:R-:W-:Y:S02]  /*23b0*/  FSEL R11, R96, -INF , P2 ;  /* 0xff800000600b7808 */ /* 0x000fe40001000000 */
[----:B------:R-:W-:-:S02]  /*23c0*/  ISETP.GT.AND P2, PT, R0, 0x18, PT ;  /* 0x000000180000780c */ /* 0x000fc40003f44270 */
[----:B------:R-:W-:Y:S02]  /*23d0*/  FSEL R103, R103, -INF , P5 ;  /* 0xff80000067677808 */ /* 0x000fe40002800000 */
[----:B------:R-:W-:Y:S02]  /*23e0*/  FMNMX.FTZ R6, R111, R6, !PT ;  /* 0x000000066f067209 */ /* 0x000fe40007810000 */
[----:B------:R-:W-:Y:S02]  /*23f0*/  FSEL R97, R97, -INF , P3 ;  /* 0xff80000061617808 */ /* 0x000fe40001800000 */
[----:B------:R-:W-:Y:S02]  /*2400*/  ISETP.GT.AND P3, PT, R0, 0x19, PT ;  /* 0x000000190000780c */ /* 0x000fe40003f64270 */
[----:B------:R-:W-:Y:S02]  /*2410*/  FSEL R113, R106, -INF , P2 ;  /* 0xff8000006a717808 */ /* 0x000fe40001000000 */
[----:B------:R-:W-:-:S02]  /*2420*/  FMNMX.FTZ R6, R103, R6, !PT ;  /* 0x0000000667067209 */ /* 0x000fc40007810000 */
[----:B------:R-:W-:Y:S02]  /*2430*/  FSEL R13, R100, -INF , P4 ;  /* 0xff800000640d7808 */ /* 0x000fe40002000000 */
[----:B------:R-:W-:Y:S02]  /*2440*/  FSEL R107, R107, -INF , P3 ;  /* 0xff8000006b6b7808 */ /* 0x000fe40001800000 */
[C---:B------:R-:W-:Y:S02]  /*2450*/  ISETP.GT.AND P4, PT, R0.reuse, 0x20, PT ;  /* 0x000000200000780c */ /* 0x040fe40003f84270 */
[----:B------:R-:W-:Y:S02]  /*2460*/  FMNMX.FTZ R6, R113, R6, !PT ;  /* 0x0000000671067209 */ /* 0x000fe40007810000 */
[----:B------:R-:W-:Y:S02]  /*2470*/  FSEL R105, R105, -INF , P3 ;  /* 0xff80000069697808 */ /* 0x000fe40001800000 */
[----:B------:R-:W-:-:S02]  /*2480*/  ISETP.GT.AND P3, PT, R0, 0x21, PT ;  /* 0x000000210000780c */ /* 0x000fc40003f64270 */
[----:B------:R-:W-:Y:S02]  /*2490*/  FMNMX.FTZ R6, R107, R6, !PT ;  /* 0x000000066b067209 */ /* 0x000fe40007810000 */
[----:B------:R-:W-:Y:S02]  /*24a0*/  FSEL R15, R104, -INF , P2 ;  /* 0xff800000680f7808 */ /* 0x000fe40001000000 */
[C---:B------:R-:W-:Y:S02]  /*24b0*/  ISETP.GT.AND P2, PT, R0.reuse, 0x28, PT ;  /* 0x000000280000780c */ /* 0x040fe40003f44270 */
[----:B------:R-:W-:Y:S02]  /*24c0*/  FSEL R93, R93, -INF , P6 ;  /* 0xff8000005d5d7808 */ /* 0x000fe40003000000 */
[----:B------:R-:W-:Y:S02]  /*24d0*/  ISETP.GT.AND P6, PT, R0, 0x29, PT ;  /* 0x000000290000780c */ /* 0x000fe40003fc4270 */
[----:B------:R-:W-:-:S02]  /*24e0*/  FSEL R101, R101, -INF , P5 ;  /* 0xff80000065657808 */ /* 0x000fc40002800000 */
[----:B------:R-:W-:Y:S01]  /*24f0*/  ISETP.GT.AND P5, PT, R0, 0x30, PT ;  /* 0x000000300000780c */ /* 0x000fe20003fa4270 */
[----:B------:R-:W-:Y:S02]  /*2500*/  WARPGROUP.DEPBAR.LE gsb0, 0x0 ;  /* 0x00008000000079c5 */ /* 0x000fe40000010000 */
[----:B------:R-:W-:Y:S01]  /*2510*/  WARPGROUP.ARRIVE ;  /* 0x00000000000079c5 */ /* 0x000fe20000000000 */
[----:B------:R-:W-:Y:S02]  /*2520*/  FSEL R115, R78, -INF , P4 ;  /* 0xff8000004e737808 */ /* 0x000fe40002000000 */
[----:B------:R-:W-:Y:S02]  /*2530*/  FSEL R117, R79, -INF , P3 ;  /* 0xff8000004f757808 */ /* 0x000fe40001800000 */
[----:B------:R-:W-:Y:S01]  /*2540*/  FMNMX.FTZ R6, R115, R6, !PT ;  /* 0x0000000673067209 */ /* 0x000fe20007810000 */
[----:B------:R-:W-:Y:S01]  /*2550*/  QGMMA.64x32x32.F32.E4M3.E4M3 R60, gdesc[UR8], R60, gsb0 ;  /* 0x00600000083c79f3 */ /* 0x000fe2000800083c */
[----:B------:R-:W-:-:S02]  /*2560*/  FSEL R119, R82, -INF , P2 ;  /* 0xff80000052777808 */ /* 0x000fc40001000000 */
[----:B------:R-:W-:Y:S02]  /*2570*/  FMNMX.FTZ R6, R117, R6, !PT ;  /* 0x0000000675067209 */ /* 0x000fe40007810000 */
[----:B------:R-:W-:Y:S02]  /*2580*/  FSEL R121, R83, -INF , P6 ;  /* 0xff80000053797808 */ /* 0x000fe40003000000 */
[----:B------:R-:W-:Y:S02]  /*2590*/  FMNMX.FTZ R6, R119, R6, !PT ;  /* 0x0000000677067209 */ /* 0x000fe40007810000 */
[----:B------:R-:W-:Y:S02]  /*25a0*/  FSEL R19, R76, -INF , P4 ;  /* 0xff8000004c137808 */ /* 0x000fe40002000000 */
[----:B------:R-:W-:Y:S02]  /*25b0*/  ISETP.GT.AND P4, PT, R0, 0x31, PT ;  /* 0x000000310000780c */ /* 0x000fe40003f84270 */
[----:B------:R-:W-:Y:S01]  /*25c0*/  FSEL R123, R86, -INF , P5 ;  /* 0xff800000567b7808 */ /* 0x000fe20002800000 */
[----:B------:R-:W-:Y:S01]  /*25d0*/  IMAD.MOV.U32 R86, RZ, RZ, R25 ;  /* 0x000000ffff567224 */ /* 0x000fe200078e0019 */
        /* <DEDUP_REMOVED lines=14> */
[C---:B------:R-:W-:Y:S02]  /*26c0*/  ISETP.GT.AND P5, PT, R0.reuse, 0x41, PT ;  /* 0x000000410000780c */ /* 0x040fe40003fa4270 */
[----:B------:R-:W-:Y:S02]  /*26d0*/  FMNMX.FTZ R6, R129, R6, !PT ;  /* 0x0000000681067209 */ /* 0x000fe40007810000 */
[----:B------:R-:W-:Y:S02]  /*26e0*/  FSEL R85, R85, -INF , P4 ;  /* 0xff80000055557808 */ /* 0x000fe40002000000 */
[----:B------:R-:W-:Y:S02]  /*26f0*/  ISETP.GT.AND P4, PT, R0, 0x48, PT ;  /* 0x000000480000780c */ /* 0x000fe40003f84270 */
[----:B------:R-:W-:-:S02]  /*2700*/  FSEL R27, R88, -INF , P3 ;  /* 0xff800000581b7808 */ /* 0x000fc40001800000 */
[C---:B------:R-:W-:Y:S02]  /*2710*/  ISETP.GT.AND P3, PT, R0.reuse, 0x49, PT ;  /* 0x000000490000780c */ /* 0x040fe40003f64270 */
[----:B------:R-:W-:Y:S02]  /*2720*/  FSEL R89, R89, -INF , P2 ;  /* 0xff80000059597808 */ /* 0x000fe40001000000 */
[----:B------:R-:W-:Y:S01]  /*2730*/  ISETP.GT.AND P2, PT, R0, 0x50, PT ;  /* 0x000000500000780c */ /* 0x000fe20003f44270 */
[----:B------:R-:W-:Y:S02]  /*2740*/  WARPGROUP.DEPBAR.LE gsb0, 0x0 ;  /* 0x00008000000079c5 */ /* 0x000fe40000010000 */
[----:B------:R-:W-:Y:S01]  /*2750*/  WARPGROUP.ARRIVE ;  /* 0x00000000000079c5 */ /* 0x000fe20000000000 */
[----:B------:R-:W-:Y:S02]  /*2760*/  FSEL R131, R62, -INF , P6 ;  /* 0xff8000003e837808 */ /* 0x000fe40003000000 */
[----:B------:R-:W-:-:S02]  /*2770*/  FSEL R133, R63, -INF , P5 ;  /* 0xff8000003f857808 */ /* 0x000fc40002800000 */
[----:B------:R-:W-:Y:S01]  /*2780*/  FMNMX.FTZ R6, R131, R6, !PT ;  /* 0x0000000683067209 */ /* 0x000fe20007810000 */
[----:B------:R-:W-:Y:S01]  /*2790*/  QGMMA.64x32x32.F32.E4M3.E4M3 R44, gdesc[UR4], R44, gsb0 ;  /* 0x00600000042c79f3 */ /* 0x000fe2000800082c */
[----:B------:R-:W-:Y:S02]  /*27a0*/  FSEL R135, R66, -INF , P4 ;  /* 0xff80000042877808 */ /* 0x000fe40002000000 */
[----:B------:R-:W-:Y:S02]  /*27b0*/  FMNMX.FTZ R6, R133, R6, !PT ;  /* 0x0000000685067209 */ /* 0x000fe40007810000 */
[----:B------:R-:W-:Y:S02]  /*27c0*/  FSEL R137, R67, -INF , P3 ;  /* 0xff80000043897808 */ /* 0x000fe40001800000 */
[----:B------:R-:W-:Y:S02]  /*27d0*/  FMNMX.FTZ R6, R135, R6, !PT ;  /* 0x0000000687067209 */ /* 0x000fe40007810000 */
[----:B------:R-:W-:-:S02]  /*27e0*/  FSEL R63, R60, -INF , P6 ;  /* 0xff8000003c3f7808 */ /* 0x000fc40003000000 */
[----:B------:R-:W-:Y:S02]  /*27f0*/  ISETP.GT.AND P6, PT, R0, 0x51, PT ;  /* 0x000000510000780c */ /* 0x000fe40003fc4270 */
[----:B------:R-:W-:Y:S02]  /*2800*/  FSEL R139, R70, -INF , P2 ;  /* 0xff800000468b7808 */ /* 0x000fe40001000000 */
[----:B------:R-:W-:Y:S02]  /*2810*/  FMNMX.FTZ R6, R137, R6, !PT ;  /* 0x0000000689067209 */ /* 0x000fe40007810000 */
[----:B------:R-:W-:Y:S02]  /*2820*/  FSEL R61, R61, -INF , P5 ;  /* 0xff8000003d3d7808 */ /* 0x000fe40002800000 */
[----:B------:R-:W-:Y:S02]  /*2830*/  ISETP.GT.AND P5, PT, R0, 0x58, PT ;  /* 0x000000580000780c */ /* 0x000fe40003fa4270 */
[----:B------:R-:W-:-:S02]  /*2840*/  FSEL R141, R71, -INF , P6 ;  /* 0xff800000478d7808 */ /* 0x000fc40003000000 */
[----:B------:R-:W-:Y:S02]  /*2850*/  FMNMX.FTZ R6, R139, R6, !PT ;  /* 0x000000068b067209 */ /* 0x000fe40007810000 */
[----:B------:R-:W-:Y:S02]  /*2860*/  FSEL R67, R64, -INF , P4 ;  /* 0xff80000040437808 */ /* 0x000fe40002000000 */
[----:B------:R-:W-:Y:S02]  /*2870*/  ISETP.GT.AND P4, PT, R0, 0x59, PT ;  /* 0x000000590000780c */ /* 0x000fe40003f84270 */
        /* <DEDUP_REMOVED lines=8> */
[----:B------:R-:W-:-:S02]  /*2900*/  FMNMX.FTZ R6, R145, R6, !PT ;  /* 0x0000000691067209 */ /* 0x000fc40007810000 */
[----:B------:R-:W-:Y:S02]  /*2910*/  FSEL R69, R69, -INF , P6 ;  /* 0xff80000045457808 */ /* 0x000fe40003000000 */
[C---:B------:R-:W-:Y:S02]  /*2920*/  ISETP.GT.AND P6, PT, R0.reuse, 0x68, PT ;  /* 0x000000680000780c */ /* 0x040fe40003fc4270 */
[----:B------:R-:W-:Y:S02]  /*2930*/  FSEL R73, R73, -INF , P4 ;  /* 0xff80000049497808 */ /* 0x000fe40002000000 */
[----:B------:R-:W-:Y:S01]  /*2940*/  ISETP.GT.AND P4, PT, R0, 0x70, PT ;  /* 0x000000700000780c */ /* 0x000fe20003f84270 */
[----:B------:R-:W-:Y:S02]  /*2950*/  WARPGROUP.DEPBAR.LE gsb0, 0x0 ;  /* 0x00008000000079c5 */ /* 0x000fe40000010000 */
[----:B------:R-:W-:Y:S01]  /*2960*/  WARPGROUP.ARRIVE ;  /* 0x00000000000079c5 */ /* 0x000fe20000000000 */
[----:B------:R-:W-:-:S02]  /*2970*/  FSEL R147, R46, -INF , P3 ;  /* 0xff8000002e937808 */ /* 0x000fc40001800000 */
[----:B------:R-:W-:Y:S02]  /*2980*/  FSEL R149, R47, -INF , P2 ;  /* 0xff8000002f957808 */ /* 0x000fe40001000000 */
[----:B------:R-:W-:Y:S01]  /*2990*/  FMNMX.FTZ R6, R147, R6, !PT ;  /* 0x0000000693067209 */ /* 0x000fe20007810000 */
[----:B------:R-:W-:Y:S01]  /*29a0*/  QGMMA.64x32x32.F32.E4M3.E4M3 R28, gdesc[UR48], R28, gsb0 ;  /* 0x00600000301c79f3 */ /* 0x000fe2000800081c */
[----:B------:R-:W-:Y:S02]  /*29b0*/  FSEL R47, R72, -INF , P5 ;  /* 0xff800000482f7808 */ /* 0x000fe40002800000 */
[----:B------:R-:W-:Y:S02]  /*29c0*/  ISETP.GT.AND P5, PT, R0, 0x69, PT ;  /* 0x000000690000780c */ /* 0x000fe40003fa4270 */
[----:B------:R-:W-:Y:S02]  /*29d0*/  FSEL R151, R50, -INF , P6 ;  /* 0xff80000032977808 */ /* 0x000fe40003000000 */
[----:B------:R-:W-:-:S02]  /*29e0*/  FMNMX.FTZ R6, R149, R6, !PT ;  /* 0x0000000695067209 */ /* 0x000fc40007810000 */
[----:B------:R-:W-:Y:S02]  /*29f0*/  FSEL R153, R51, -INF , P5 ;  /* 0xff80000033997808 */ /* 0x000fe40002800000 */
[----:B------:R-:W-:Y:S02]  /*2a00*/  FMNMX.FTZ R6, R151, R6, !PT ;  /* 0x0000000697067209 */ /* 0x000fe40007810000 */
[----:B------:R-:W-:Y:S02]  /*2a10*/  FSEL R51, R44, -INF , P3 ;  /* 0xff8000002c337808 */ /* 0x000fe40001800000 */
[----:B------:R-:W-:Y:S02]  /*2a20*/  ISETP.GT.AND P3, PT, R0, 0x71, PT ;  /* 0x000000710000780c */ /* 0x000fe40003f64270 */
[----:B------:R-:W-:Y:S02]  /*2a30*/  FSEL R155, R54, -INF , P4 ;  /* 0xff800000369b7808 */ /* 0x000fe40002000000 */
[----:B------:R-:W-:-:S02]  /*2a40*/  FMNMX.FTZ R6, R153, R6, !PT ;  /* 0x0000000699067209 */ /* 0x000fc40007810000 */
[----:B------:R-:W-:Y:S02]  /*2a50*/  FSEL R45, R45, -INF , P2 ;  /* 0xff8000002d2d7808 */ /* 0x000fe40001000000 */
[----:B------:R-:W-:Y:S02]  /*2a60*/  ISETP.GT.AND P2, PT, R0, 0x78, PT ;  /* 0x000000780000780c */ /* 0x000fe40003f44270 */
[----:B------:R-:W-:Y:S02]  /*2a70*/  FSEL R157, R55, -INF , P3 ;  /* 0xff800000379d7808 */ /* 0x000fe40001800000 */
[----:B------:R-:W-:Y:S02]  /*2a80*/  FMNMX.FTZ R6, R155, R6, !PT ;  /* 0x000000069b067209 */ /* 0x000fe40007810000 */
[----:B------:R-:W-:Y:S02]  /*2a90*/  FSEL R159, R58, -INF , P2 ;  /* 0xff8000003a9f7808 */ /* 0x000fe40001000000 */
[----:B------:R-:W-:-:S02]  /*2aa0*/  FMNMX.FTZ R6, R157, R6, !PT ;  /* 0x000000069d067209 */ /* 0x000fc40007810000 */
[----:B------:R-:W-:Y:S02]  /*2ab0*/  FSEL R161, R59, -INF , P1 ;  /* 0xff8000003ba17808 */ /* 0x000fe40000800000 */
[----:B------:R-:W-:Y:S02]  /*2ac0*/  FMNMX.FTZ R6, R159, R6, !PT ;  /* 0x000000069f067209 */ /* 0x000fe40007810000 */
[C---:B------:R-:W-:Y:S02]  /*2ad0*/  ISETP.GT.AND P1, PT, R0.reuse, 0x81, PT ;  /* 0x000000810000780c */ /* 0x040fe40003f24270 */
[----:B------:R-:W-:Y:S02]  /*2ae0*/  FMNMX.FTZ R6, R161, R6, !PT ;  /* 0x00000006a1067209 */ /* 0x000fe40007810000 */
[----:B------:R-:W-:Y:S02]  /*2af0*/  FSEL R53, R53, -INF , P3 ;  /* 0xff80000035357808 */ /* 0x000fe40001800000 */
[----:B------:R-:W-:-:S02]  /*2b00*/  ISETP.GT.AND P3, PT, R0, 0x90, PT ;  /* 0x000000900000780c */ /* 0x000fc40003f64270 */
[----:B------:R-:W-:Y:S02]  /*2b10*/  FSEL R59, R52, -INF , P4 ;  /* 0xff800000343b7808 */ /* 0x000fe40002000000 */
[C---:B------:R-:W-:Y:S02]  /*2b20*/  ISETP.GT.AND P4, PT, R0.reuse, 0x91, PT ;  /* 0x000000910000780c */ /* 0x040fe40003f84270 */
[----:B------:R-:W-:Y:S02]  /*2b30*/  FSEL R49, R49, -INF , P5 ;  /* 0xff80000031317808 */ /* 0x000fe40002800000 */
[----:B------:R-:W-:Y:S02]  /*2b40*/  ISETP.GT.AND P5, PT, R0, 0x98, PT ;  /* 0x000000980000780c */ /* 0x000fe40003fa4270 */
[----:B------:R-:W-:Y:S02]  /*2b50*/  FSEL R55, R48, -INF , P6 ;  /* 0xff80000030377808 */ /* 0x000fe40003000000 */
[----:B------:R-:W-:-:S02]  /*2b60*/  ISETP.GT.AND P6, PT, R0, 0x99, PT ;  /* 0x000000990000780c */ /* 0x000fc40003fc4270 */
[----:B------:R-:W-:Y:S01]  /*2b70*/  P2R R20, PR, RZ, 0x2 ;  /* 0x00000002ff147803 */ /* 0x000fe20000000000 */
[----:B------:R-:W-:Y:S02]  /*2b80*/  WARPGROUP.DEPBAR.LE gsb0, 0x0 ;  /* 0x00008000000079c5 */ /* 0x000fe40000010000 */
        /* <DEDUP_REMOVED lines=9> */
[----:B------:R-:W-:Y:S02]  /*2c20*/  FMNMX.FTZ R6, R167, R6, !PT ;  /* 0x00000006a7067209 */ /* 0x000fe40007810000 */
[----:B------:R-:W-:-:S02]  /*2c30*/  FSEL R171, R38, -INF , P3 ;  /* 0xff80000026ab7808 */ /* 0x000fc40001800000 */
[----:B------:R-:W-:Y:S02]  /*2c40*/  FMNMX.FTZ R6, R169, R6, !PT ;  /* 0x00000006a9067209 */ /* 0x000fe40007810000 */
[----:B------:R-:W-:Y:S02]  /*2c50*/  FSEL R173, R39, -INF , P4 ;  /* 0xff80000027ad7808 */ /* 0x000fe40002000000 */
[----:B------:R-:W-:Y:S02]  /*2c60*/  FMNMX.FTZ R6, R171, R6, !PT ;  /* 0x00000006ab067209 */ /* 0x000fe40007810000 */
[----:B------:R-:W-:Y:S02]  /*2c70*/  FSEL R175, R42, -INF , P5 ;  /* 0xff8000002aaf7808 */ /* 0x000fe40002800000 */
[----:B------:R-:W-:Y:S02]  /*2c80*/  FMNMX.FTZ R6, R173, R6, !PT ;  /* 0x00000006ad067209 */ /* 0x000fe40007810000 */
[----:B------:R-:W-:-:S02]  /*2c90*/  FSEL R177, R43, -INF , P6 ;  /* 0xff8000002bb17808 */ /* 0x000fc40003000000 */
[----:B------:R-:W-:Y:S02]  /*2ca0*/  FMNMX.FTZ R6, R175, R6, !PT ;  /* 0x00000006af067209 */ /* 0x000fe40007810000 */
[----:B------:R-:W-:Y:S02]  /*2cb0*/  P2R R12, PR, RZ, 0x4 ;  /* 0x00000004ff0c7803 */ /* 0x000fe40000000000 */
[----:B------:R-:W-:Y:S02]  /*2cc0*/  FMNMX.FTZ R6, R177, R6, !PT ;  /* 0x00000006b1067209 */ /* 0x000fe40007810000 */
[----:B------:R-:W-:Y:S02]  /*2cd0*/  P2R R14, PR, RZ, 0x1 ;  /* 0x00000001ff0e7803 */ /* 0x000fe40000000000 */
[C---:B------:R-:W-:Y:S01]  /*2ce0*/  ISETP.GT.AND P0, PT, R0.reuse, 0x79, PT ;  /* 0x000000790000780c */ /* 0x040fe20003f04270 */
[----:B------:R-:W1:Y:S01]  /*2cf0*/  SHFL.BFLY PT, R3, R6, 0x2, 0x1f ;  /* 0x0c401f0006037f89 */ /* 0x000e6200000e0000 */
[----:B------:R-:W-:-:S02]  /*2d00*/  ISETP.GT.AND P1, PT, R0, 0x80, PT ;  /* 0x000000800000780c */ /* 0x000fc40003f24270 */
[----:B------:R-:W-:Y:S02]  /*2d10*/  FSEL R57, R57, -INF , P0 ;  /* 0xff80000039397808 */ /* 0x000fe40000000000 */
[----:B------:R-:W-:Y:S02]  /*2d20*/  ISETP.NE.AND P0, PT, R14, RZ, PT ;  /* 0x000000ff0e00720c */ /* 0x000fe40003f05270 */
[----:B------:R-:W-:Y:S02]  /*2d30*/  FSEL R35, R28, -INF , P1 ;  /* 0xff8000001c237808 */ /* 0x000fe40000800000 */
[----:B------:R-:W-:Y:S02]  /*2d40*/  ISETP.NE.AND P1, PT, R20, RZ, PT ;  /* 0x000000ff1400720c */ /* 0x000fe40003f25270 */
[----:B------:R-:W-:Y:S02]  /*2d50*/  FSEL R39, R32, -INF , P0 ;  /* 0xff80000020277808 */ /* 0x000fe40000000000 */
[----:B------:R-:W-:-:S02]  /*2d60*/  FSEL R29, R29, -INF , P1 ;  /* 0xff8000001d1d7808 */ /* 0x000fc40000800000 */
[----:B------:R-:W-:Y:S02]  /*2d70*/  ISETP.NE.AND P1, PT, R24, RZ, PT ;  /* 0x000000ff1800720c */ /* 0x000fe40003f25270 */
[----:B------:R-:W-:Y:S02]  /*2d80*/  ISETP.NE.AND P0, PT, R26, RZ, PT ;  /* 0x000000ff1a00720c */ /* 0x000fe40003f05270 */
[----:B-1----:R-:W-:-:S05]  /*2d90*/  FMNMX.FTZ R8, R6, R3, !PT ;  /* 0x0000000306087209 */ /* 0x002fca0007810000 */
[----:B------:R-:W1:Y:S02]  /*2da0*/  SHFL.BFLY PT, R3, R8, 0x1, 0x1f ;  /* 0x0c201f0008037f89 */ /* 0x000e6400000e0000 */
[----:B-1----:R-:W-:-:S04]  /*2db0*/  FMNMX.FTZ R3, R8, R3, !PT ;  /* 0x0000000308037209 */ /* 0x002fc80007810000 */
[----:B------:R-:W-:Y:S01]  /*2dc0*/  FSETP.NEU.FTZ.AND P2, PT, R3, -INF , PT ;  /* 0xff8000000300780b */ /* 0x000fe20003f5d000 */
[----:B------:R-:W-:-:S05]  /*2dd0*/  FFMA.FTZ R10, R2, R3, -8 ;  /* 0xc1000000020a7423 */ /* 0x000fca0000010003 */
[----:B------:R-:W-:Y:S02]  /*2de0*/  FSEL R52, R10, RZ, P2 ;  /* 0x000000ff0a347208 */ /* 0x000fe40001000000 */
[----:B------:R-:W-:Y:S02]  /*2df0*/  ISETP.NE.AND P2, PT, R12, RZ, PT ;  /* 0x000000ff0c00720c */ /* 0x000fe40003f45270 */
[----:B------:R-:W-:Y:S01]  /*2e00*/  FMNMX.FTZ R12, R9, R93, !PT ;  /* 0x0000005d090c7209 */ /* 0x000fe20007810000 */
[C-C-:B------:R-:W-:Y:S01]  /*2e10*/  FFMA.FTZ R123, R2.reuse, R123, -R52.reuse ;  /* 0x0000007b027b7223 */ /* 0x140fe20000010834 */
[C-C-:B------:R-:W-:Y:S01]  /*2e20*/  FFMA.FTZ R43, R2.reuse, R95, -R52.reuse ;  /* 0x0000005f022b7223 */ /* 0x140fe20000010834 */
[C-C-:B------:R-:W-:Y:S01]  /*2e30*/  FFMA.FTZ R95, R2.reuse, R125, -R52.reuse ;  /* 0x0000007d025f7223 */ /* 0x140fe20000010834 */
[----:B------:R-:W-:Y:S01]  /*2e40*/  FMNMX.FTZ R12, R11, R12, !PT ;  /* 0x0000000c0b0c7209 */ /* 0x000fe20007810000 */
[--C-:B------:R-:W-:Y:S01]  /*2e50*/  FFMA.FTZ R127, R2, R127, -R52.reuse ;  /* 0x0000007f027f7223 */ /* 0x100fe20000010834 */
[----:B------:R-:W-:Y:S01]  /*2e60*/  FSEL R125, R36, -INF , P3 ;  /* 0xff800000247d7808 */ /* 0x000fe20001800000 */
[C-C-:B------:R-:W-:Y:S01]  /*2e70*/  FFMA.FTZ R75, R2.reuse, R99, -R52.reuse ;  /* 0x00000063024b7223 */ /* 0x140fe20000010834 */
[----:B------:R-:W-:Y:S01]  /*2e80*/  FMNMX.FTZ R14, R97, R12, !PT ;  /* 0x0000000c610e7209 */ /* 0x000fe20007810000 */
[C-C-:B------:R-:W-:Y:S01]  /*2e90*/  FFMA.FTZ R99, R2.reuse, R129, -R52.reuse ;  /* 0x0000008102637223 */ /* 0x140fe20000010834 */
[--C-:B------:R-:W-:Y:S01]  /*2ea0*/  FFMA.FTZ R131, R2, R131, -R52.reuse ;  /* 0x0000008302837223 */ /* 0x100fe20000010834 */
[----:B------:R-:W-:Y:S01]  /*2eb0*/  FSEL R129, R40, -INF , P5 ;  /* 0xff80000028817808 */ /* 0x000fe20002800000 */
[C-C-:B------:R-:W-:Y:S01]  /*2ec0*/  FFMA.FTZ R0, R2.reuse, R7, -R52.reuse ;  /* 0x0000000702007223 */ /* 0x140fe20000010834 */
[----:B------:R-:W-:Y:S01]  /*2ed0*/  FMNMX.FTZ R14, R13, R14, !PT ;  /* 0x0000000e0d0e7209 */ /* 0x000fe20007810000 */
[C-C-:B------:R-:W-:Y:S01]  /*2ee0*/  FFMA.FTZ R6, R2.reuse, R109, -R52.reuse ;  /* 0x0000006d02067223 */ /* 0x140fe20000010834 */
[----:B------:R-:W-:Y:S01]  /*2ef0*/  MUFU.EX2 R43, R43 ;  /* 0x0000002b002b7308 */ /* 0x000fe20000000800 */
[C-C-:B------:R-:W-:Y:S01]  /*2f00*/  FFMA.FTZ R115, R2.reuse, R115, -R52.reuse ;  /* 0x0000007302737223 */ /* 0x140fe20000010834 */
[----:B------:R-:W-:Y:S01]  /*2f10*/  FMNMX.FTZ R14, R101, R14, !PT ;  /* 0x0000000e650e7209 */ /* 0x000fe20007810000 */
[C-C-:B------:R-:W-:Y:S01]  /*2f20*/  FFMA.FTZ R119, R2.reuse, R119, -R52.reuse ;  /* 0x0000007702777223 */ /* 0x140fe20000010834 */
[C-C-:B------:R-:W-:Y:S01]  /*2f30*/  FFMA.FTZ R8, R2.reuse, R111, -R52.reuse ;  /* 0x0000006f02087223 */ /* 0x140fe20000010834 */
[C-C-:B------:R-:W-:Y:S01]  /*2f40*/  FFMA.FTZ R79, R2.reuse, R103, -R52.reuse ;  /* 0x00000067024f7223 */ /* 0x140fe20000010834 */
[----:B------:R-:W-:Y:S01]  /*2f50*/  FMNMX.FTZ R14, R15, R14, !PT ;  /* 0x0000000e0f0e7209 */ /* 0x000fe20007810000 */
[C-C-:B------:R-:W-:Y:S01]  /*2f60*/  FFMA.FTZ R10, R2.reuse, R113, -R52.reuse ;  /* 0x00000071020a7223 */ /* 0x140fe20000010834 */
[----:B------:R-:W1:Y:S01]  /*2f70*/  MUFU.EX2 R0, R0 ;  /* 0x0000000000007308 */ /* 0x000e620000000800 */
[C-C-:B------:R-:W-:Y:S01]  /*2f80*/  FFMA.FTZ R83, R2.reuse, R107, -R52.reuse ;  /* 0x0000006b02537223 */ /* 0x140fe20000010834 */
[----:B------:R-:W-:Y:S01]  /*2f90*/  FMNMX.FTZ R20, R105, R14, !PT ;  /* 0x0000000e69147209 */ /* 0x000fe20007810000 */
[C-C-:B------:R-:W-:Y:S01]  /*2fa0*/  FFMA.FTZ R87, R2.reuse, R117, -R52.reuse ;  /* 0x0000007502577223 */ /* 0x140fe20000010834 */
[C-C-:B------:R-:W-:Y:S01]  /*2fb0*/  FFMA.FTZ R91, R2.reuse, R121, -R52.reuse ;  /* 0x00000079025b7223 */ /* 0x140fe20000010834 */
[C-C-:B------:R-:W-:Y:S01]  /*2fc0*/  FFMA.FTZ R103, R2.reuse, R133, -R52.reuse ;  /* 0x0000008502677223 */ /* 0x140fe20000010834 */
[----:B------:R-:W-:Y:S01]  /*2fd0*/  FMNMX.FTZ R20, R19, R20, !PT ;  /* 0x0000001413147209 */ /* 0x000fe20007810000 */
[C-C-:B------:R-:W-:Y:S01]  /*2fe0*/  FFMA.FTZ R135, R2.reuse, R135, -R52.reuse ;  /* 0x0000008702877223 */ /* 0x140fe20000010834 */
[----:B------:R-:W2:Y:S01]  /*2ff0*/  MUFU.EX2 R6, R6 ;  /* 0x0000000600067308 */ /* 0x000ea20000000800 */
[C-C-:B------:R-:W-:Y:S01]  /*3000*/  FFMA.FTZ R107, R2.reuse, R137, -R52.reuse ;  /* 0x00000089026b7223 */ /* 0x140fe20000010834 */
[----:B------:R-:W-:Y:S01]  /*3010*/  FMNMX.FTZ R20, R77, R20, !PT ;  /* 0x000000144d147209 */ /* 0x000fe20007810000 */
[C-C-:B------:R-:W-:Y:S01]  /*3020*/  FFMA.FTZ R139, R2.reuse, R139, -R52.reuse ;  /* 0x0000008b028b7223 */ /* 0x140fe20000010834 */
[C-C-:B------:R-:W-:Y:S01]  /*3030*/  FFMA.FTZ R109, R2.reuse, R141, -R52.reuse ;  /* 0x0000008d026d7223 */ /* 0x140fe20000010834 */
[C-C-:B------:R-:W-:Y:S01]  /*3040*/  FFMA.FTZ R143, R2.reuse, R143, -R52.reuse ;  /* 0x0000008f028f7223 */ /* 0x140fe20000010834 */
[----:B------:R-:W-:Y:S01]  /*3050*/  FMNMX.FTZ R20, R21, R20, !PT ;  /* 0x0000001415147209 */ /* 0x000fe20007810000 */
[C-C-:B------:R-:W-:Y:S01]  /*3060*/  FFMA.FTZ R145, R2.reuse, R145, -R52.reuse ;  /* 0x0000009102917223 */ /* 0x140fe20000010834 */
[----:B------:R-:W3:Y:S01]  /*3070*/  MUFU.EX2 R75, R75 ;  /* 0x0000004b004b7308 */ /* 0x000ee20000000800 */
[C-C-:B------:R-:W-:Y:S01]  /*3080*/  FFMA.FTZ R147, R2.reuse, R147, -R52.reuse ;  /* 0x0000009302937223 */ /* 0x140fe20000010834 */
[----:B------:R-:W-:Y:S01]  /*3090*/  FMNMX.FTZ R24, R81, R20, !PT ;  /* 0x0000001451187209 */ /* 0x000fe20007810000 */
[C-C-:B------:R-:W-:Y:S01]  /*30a0*/  FFMA.FTZ R151, R2.reuse, R151, -R52.reuse ;  /* 0x0000009702977223 */ /* 0x140fe20000010834 */
[C-C-:B------:R-:W-:Y:S01]  /*30b0*/  FFMA.FTZ R38, R2.reuse, R155, -R52.reuse ;  /* 0x0000009b02267223 */ /* 0x140fe20000010834 */
[C-C-:B------:R-:W-:Y:S01]  /*30c0*/  FFMA.FTZ R111, R2.reuse, R157, -R52.reuse ;  /* 0x0000009d026f7223 */ /* 0x140fe20000010834 */
[----:B------:R-:W-:Y:S01]  /*30d0*/  FMNMX.FTZ R24, R23, R24, !PT ;  /* 0x0000001817187209 */ /* 0x000fe20007810000 */
[C-C-:B------:R-:W-:Y:S01]  /*30e0*/  FFMA.FTZ R40, R2.reuse, R159, -R52.reuse ;  /* 0x0000009f02287223 */ /* 0x140fe20000010834 */
[----:B------:R4:W-:Y:S01]  /*30f0*/  MUFU.EX2 R20, R123 ;  /* 0x0000007b00147308 */ /* 0x0009e20000000800 */
[C-C-:B------:R-:W-:Y:S01]  /*3100*/  FFMA.FTZ R113, R2.reuse, R161, -R52.reuse ;  /* 0x000000a102717223 */ /* 0x140fe20000010834 */
[----:B------:R-:W-:Y:S01]  /*3110*/  FMNMX.FTZ R24, R85, R24, !PT ;  /* 0x0000001855187209 */ /* 0x000fe20007810000 */
[C-C-:B------:R-:W-:Y:S01]  /*3120*/  FFMA.FTZ R44, R2.reuse, R167, -R52.reuse ;  /* 0x000000a7022c7223 */ /* 0x140fe20000010834 */
[C-C-:B------:R-:W-:Y:S01]  /*3130*/  FFMA.FTZ R117, R2.reuse, R169, -R52.reuse ;  /* 0x000000a902757223 */ /* 0x140fe20000010834 */
[C-C-:B------:R-:W-:Y:S01]  /*3140*/  FFMA.FTZ R46, R2.reuse, R171, -R52.reuse ;  /* 0x000000ab022e7223 */ /* 0x140fe20000010834 */
[----:B------:R-:W-:Y:S01]  /*3150*/  FMNMX.FTZ R24, R27, R24, !PT ;  /* 0x000000181b187209 */ /* 0x000fe20007810000 */
[----:B------:R-:W-:Y:S01]  /*3160*/  FFMA.FTZ R121, R2, R177, -R52 ;  /* 0x000000b102797223 */ /* 0x000fe20000010834 */
[----:B------:R5:W-:Y:S01]  /*3170*/  MUFU.EX2 R12, R115 ;  /* 0x00000073000c7308 */ /* 0x000be20000000800 */
[----:B----4-:R-:W-:-:S02]  /*3180*/  FSEL R123, R33, -INF , P2 ;  /* 0xff800000217b7808 */ /* 0x010fc40001000000 */
[----:B------:R-:W-:-:S04]  /*3190*/  FMNMX.FTZ R26, R89, R24, !PT ;  /* 0x00000018591a7209 */ /* 0x000fc80007810000 */
[----:B------:R-:W-:Y:S01]  /*31a0*/  FMNMX.FTZ R26, R63, R26, !PT ;  /* 0x0000001a3f1a7209 */ /* 0x000fe20007810000 */
[----:B------:R4:W-:Y:S01]  /*31b0*/  MUFU.EX2 R24, R127 ;  /* 0x0000007f00187308 */ /* 0x0009e20000000800 */
[----:B-----5:R-:W-:Y:S02]  /*31c0*/  FFMA.FTZ R115, R2, R165, -R52 ;  /* 0x000000a502737223 */ /* 0x020fe40000010834 */
[----:B------:R-:W-:-:S04]  /*31d0*/  FMNMX.FTZ R26, R61, R26, !PT ;  /* 0x0000001a3d1a7209 */ /* 0x000fc80007810000 */
[----:B------:R-:W-:Y:S01]  /*31e0*/  FMNMX.FTZ R26, R67, R26, !PT ;  /* 0x0000001a431a7209 */ /* 0x000fe20007810000 */
[----:B------:R5:W-:Y:S01]  /*31f0*/  MUFU.EX2 R14, R119 ;  /* 0x00000077000e7308 */ /* 0x000be20000000800 */
[----:B----4-:R-:W-:Y:S01]  /*3200*/  FSEL R127, R37, -INF , P4 ;  /* 0xff800000257f7808 */ /* 0x010fe20002000000 */
[----:B------:R-:W-:Y:S01]  /*3210*/  FFMA.FTZ R37, R2, R149, -R52 ;  /* 0x0000009502257223 */ /* 0x000fe20000010834 */
[----:B------:R-:W-:-:S04]  /*3220*/  FMNMX.FTZ R28, R65, R26, !PT ;  /* 0x0000001a411c7209 */ /* 0x000fc80007810000 */
[----:B------:R-:W-:Y:S01]  /*3230*/  FMNMX.FTZ R28, R71, R28, !PT ;  /* 0x0000001c471c7209 */ /* 0x000fe20007810000 */
[----:B------:R4:W-:Y:S01]  /*3240*/  MUFU.EX2 R26, R131 ;  /* 0x00000083001a7308 */ /* 0x0009e20000000800 */
[----:B-----5:R-:W-:Y:S02]  /*3250*/  FFMA.FTZ R119, R2, R173, -R52 ;  /* 0x000000ad02777223 */ /* 0x020fe40000010834 */
[----:B------:R-:W-:-:S04]  /*3260*/  FMNMX.FTZ R28, R69, R28, !PT ;  /* 0x0000001c451c7209 */ /* 0x000fc80007810000 */
[----:B------:R-:W-:Y:S01]  /*3270*/  FMNMX.FTZ R28, R47, R28, !PT ;  /* 0x0000001c2f1c7209 */ /* 0x000fe20007810000 */
[----:B------:R-:W5:Y:S01]  /*3280*/  MUFU.EX2 R8, R8 ;  /* 0x0000000800087308 */ /* 0x000f620000000800 */
[----:B----4-:R-:W-:Y:S01]  /*3290*/  FSEL R131, R41, -INF , P6 ;  /* 0xff80000029837808 */ /* 0x010fe20003000000 */
[----:B------:R-:W-:Y:S01]  /*32a0*/  FFMA.FTZ R41, R2, R153, -R52 ;  /* 0x0000009902297223 */ /* 0x000fe20000010834 */
[----:B------:R-:W-:-:S04]  /*32b0*/  FMNMX.FTZ R30, R73, R28, !PT ;  /* 0x0000001c491e7209 */ /* 0x000fc80007810000 */
[----:B------:R-:W-:Y:S01]  /*32c0*/  FMNMX.FTZ R30, R51, R30, !PT ;  /* 0x0000001e331e7209 */ /* 0x000fe20007810000 */
[----:B------:R-:W-:Y:S03]  /*32d0*/  MUFU.EX2 R79, R79 ;  /* 0x0000004f004f7308 */ /* 0x000fe60000000800 */
        /* <DEDUP_REMOVED lines=21> */
[----:B------:R-:W-:-:S05]  /*3430*/  FMNMX.FTZ R7, R131, R36, !PT ;  /* 0x0000002483077209 */ /* 0x000fca0007810000 */
[----:B------:R-:W4:Y:S01]  /*3440*/  SHFL.BFLY PT, R42, R7, 0x2, 0x1f ;  /* 0x0c401f00072a7f89 */ /* 0x000f2200000e0000 */
[----:B------:R-:W-:Y:S08]  /*3450*/  MUFU.EX2 R28, R135 ;  /* 0x00000087001c7308 */ /* 0x000ff00000000800 */
[----:B------:R-:W-:Y:S08]  /*3460*/  MUFU.EX2 R107, R107 ;  /* 0x0000006b006b7308 */ /* 0x000ff00000000800 */
[----:B------:R-:W-:Y:S01]  /*3470*/  MUFU.EX2 R30, R139 ;  /* 0x0000008b001e7308 */ /* 0x000fe20000000800 */
[----:B----4-:R-:W-:Y:S01]  /*3480*/  FMNMX.FTZ R48, R7, R42, !PT ;  /* 0x0000002a07307209 */ /* 0x010fe20007810000 */
[----:B------:R-:W-:-:S06]  /*3490*/  FFMA.FTZ R42, R2, R163, -R52 ;  /* 0x000000a3022a7223 */ /* 0x000fcc0000010834 */
[----:B------:R-:W-:Y:S01]  /*34a0*/  MUFU.EX2 R109, R109 ;  /* 0x0000006d006d7308 */ /* 0x000fe20000000800 */
[----:B------:R-:W4:Y:S07]  /*34b0*/  SHFL.BFLY PT, R7, R48, 0x1, 0x1f ;  /* 0x0c201f0030077f89 */ /* 0x000f2e00000e0000 */
[----:B------:R-:W-:Y:S08]  /*34c0*/  MUFU.EX2 R32, R143 ;  /* 0x0000008f00207308 */ /* 0x000ff00000000800 */
[----:B------:R-:W-:Y:S08]  /*34d0*/  MUFU.EX2 R33, R145 ;  /* 0x0000009100217308 */ /* 0x000ff00000000800 */
[----:B------:R-:W-:Y:S01]  /*34e0*/  MUFU.EX2 R34, R147 ;  /* 0x0000009300227308 */ /* 0x000fe20000000800 */
[----:B----4-:R-:W-:Y:S01]  /*34f0*/  FMNMX.FTZ R7, R48, R7, !PT ;  /* 0x0000000730077209 */ /* 0x010fe20007810000 */
[----:B------:R-:W-:-:S03]  /*3500*/  FFMA.FTZ R48, R2, R175, -R52 ;  /* 0x000000af02307223 */ /* 0x000fc60000010834 */
[----:B------:R-:W-:Y:S01]  /*3510*/  FSETP.NEU.FTZ.AND P2, PT, R7, -INF , PT ;  /* 0xff8000000700780b */ /* 0x000fe20003f5d000 */
[----:B------:R-:W-:Y:S02]  /*3520*/  FFMA.FTZ R50, R2, R7, -8 ;  /* 0xc100000002327423 */ /* 0x000fe40000010007 */
[----:B------:R-:W-:Y:S03]  /*3530*/  MUFU.EX2 R37, R37 ;  /* 0x0000002500257308 */ /* 0x000fe60000000800 */
[----:B------:R-:W-:-:S05]  /*3540*/  FSEL R58, R50, RZ, P2 ;  /* 0x000000ff323a7208 */ /* 0x000fca0001000000 */
[----:B------:R-:W-:Y:S01]  /*3550*/  MUFU.EX2 R36, R151 ;  /* 0x0000009700247308 */ /* 0x000fe20000000800 */
[C-C-:B------:R-:W-:Y:S01]  /*3560*/  FFMA.FTZ R9, R2.reuse, R9, -R58.reuse ;  /* 0x0000000902097223 */ /* 0x140fe2000001083a */
[C-C-:B------:R-:W-:Y:S01]  /*3570*/  FFMA.FTZ R50, R2.reuse, R93, -R58.reuse ;  /* 0x0000005d02327223 */ /* 0x140fe2000001083a */
[C-C-:B------:R-:W-:Y:S01]  /*3580*/  FFMA.FTZ R54, R2.reuse, R11, -R58.reuse ;  /* 0x0000000b02367223 */ /* 0x140fe2000001083a */
[C-C-:B------:R-:W-:Y:S01]  /*3590*/  FFMA.FTZ R97, R2.reuse, R97, -R58.reuse ;  /* 0x0000006102617223 */ /* 0x140fe2000001083a */
[C-C-:B------:R-:W-:Y:S01]  /*35a0*/  FFMA.FTZ R11, R2.reuse, R13, -R58.reuse ;  /* 0x0000000d020b7223 */ /* 0x140fe2000001083a */
[C-C-:B------:R-:W-:Y:S01]  /*35b0*/  FFMA.FTZ R52, R2.reuse, R101, -R58.reuse ;  /* 0x0000006502347223 */ /* 0x140fe2000001083a */
[C-C-:B------:R-:W-:Y:S01]  /*35c0*/  FFMA.FTZ R15, R2.reuse, R15, -R58.reuse ;  /* 0x0000000f020f7223 */ /* 0x140fe2000001083a */
        /* <DEDUP_REMOVED lines=8> */
[----:B------:R-:W4:Y:S01]  /*3650*/  MUFU.EX2 R50, R50 ;  /* 0x0000003200327308 */ /* 0x000f220000000800 */
[C-C-:B------:R-:W-:Y:S01]  /*3660*/  FFMA.FTZ R89, R2.reuse, R89, -R58.reuse ;  /* 0x0000005902597223 */ /* 0x140fe2000001083a */
[C-C-:B------:R-:W-:Y:S01]  /*3670*/  FFMA.FTZ R19, R2.reuse, R63, -R58.reuse ;  /* 0x0000003f02137223 */ /* 0x140fe2000001083a */
[C-C-:B------:R-:W-:Y:S01]  /*3680*/  FFMA.FTZ R67, R2.reuse, R67, -R58.reuse ;  /* 0x0000004302437223 */ /* 0x140fe2000001083a */
[C-C-:B------:R-:W-:Y:S01]  /*3690*/  FFMA.FTZ R65, R2.reuse, R65, -R58.reuse ;  /* 0x0000004102417223 */ /* 0x140fe2000001083a */
[C-C-:B------:R-:W-:Y:S01]  /*36a0*/  FFMA.FTZ R71, R2.reuse, R71, -R58.reuse ;  /* 0x0000004702477223 */ /* 0x140fe2000001083a */
[C-C-:B------:R-:W-:Y:S01]  /*36b0*/  FFMA.FTZ R69, R2.reuse, R69, -R58.reuse ;  /* 0x0000004502457223 */ /* 0x140fe2000001083a */
[C-C-:B------:R-:W-:Y:S01]  /*36c0*/  FFMA.FTZ R47, R2.reuse, R47, -R58.reuse ;  /* 0x0000002f022f7223 */ /* 0x140fe2000001083a */
[----:B------:R0:W4:Y:S01]  /*36d0*/  MUFU.EX2 R60, R54 ;  /* 0x00000036003c7308 */ /* 0x0001220000000800 */
        /* <DEDUP_REMOVED lines=8> */
[C-C-:B0-----:R-:W-:Y:S01]  /*3760*/  FFMA.FTZ R54, R2.reuse, R77, -R58.reuse ;  /* 0x0000004d02367223 */ /* 0x141fe2000001083a */
[C-C-:B------:R-:W-:Y:S01]  /*3770*/  FFMA.FTZ R31, R2.reuse, R31, -R58.reuse ;  /* 0x0000001f021f7223 */ /* 0x140fe2000001083a */
[C-C-:B------:R-:W-:Y:S01]  /*3780*/  FFMA.FTZ R57, R2.reuse, R57, -R58.reuse ;  /* 0x0000003902397223 */ /* 0x140fe2000001083a */
[C-C-:B------:R-:W-:Y:S01]  /*3790*/  FFMA.FTZ R35, R2.reuse, R35, -R58.reuse ;  /* 0x0000002302237223 */ /* 0x140fe2000001083a */
[C-C-:B------:R-:W-:Y:S01]  /*37a0*/  FFMA.FTZ R29, R2.reuse, R29, -R58.reuse ;  /* 0x0000001d021d7223 */ /* 0x140fe2000001083a */
[C-C-:B------:R-:W-:Y:S01]  /*37b0*/  FFMA.FTZ R39, R2.reuse, R39, -R58.reuse ;  /* 0x0000002702277223 */ /* 0x140fe2000001083a */
[C-C-:B------:R-:W-:Y:S01]  /*37c0*/  FFMA.FTZ R123, R2.reuse, R123, -R58.reuse ;  /* 0x0000007b027b7223 */ /* 0x140fe2000001083a */
[----:B------:R-:W0:Y:S01]  /*37d0*/  MUFU.EX2 R11, R11 ;  /* 0x0000000b000b7308 */ /* 0x000e220000000800 */
[C-C-:B------:R-:W-:Y:S01]  /*37e0*/  FFMA.FTZ R125, R2.reuse, R125, -R58.reuse ;  /* 0x0000007d027d7223 */ /* 0x140fe2000001083a */
[C-C-:B------:R-:W-:Y:S01]  /*37f0*/  FFMA.FTZ R127, R2.reuse, R127, -R58.reuse ;  /* 0x0000007f027f7223 */ /* 0x140fe2000001083a */
[----:B------:R-:W-:Y:S01]  /*3800*/  FFMA.FTZ R129, R2, R129, -R58 ;  /* 0x0000008102817223 */ /* 0x000fe2000001083a */
[----:B------:R-:W-:-:S02]  /*3810*/  IMAD.MOV.U32 R63, RZ, RZ, R25 ;  /* 0x000000ffff3f7224 */ /* 0x000fc400078e0019 */
[--C-:B------:R-:W-:Y:S02]  /*3820*/  IMAD.MOV.U32 R77, RZ, RZ, R25.reuse ;  /* 0x000000ffff4d7224 */ /* 0x100fe400078e0019 */
[----:B------:R1:W-:Y:S01]  /*3830*/  MUFU.EX2 R62, R15 ;  /* 0x0000000f003e7308 */ /* 0x0003e20000000800 */
[----:B------:R-:W-:-:S07]  /*3840*/  IMAD.MOV.U32 R85, RZ, RZ, R25 ;  /* 0x000000ffff557224 */ /* 0x000fce00078e0019 */
[----:B------:R-:W0:Y:S01]  /*3850*/  MUFU.EX2 R52, R52 ;  /* 0x0000003400347308 */ /* 0x000e220000000800 */
[--C-:B-1----:R-:W-:Y:S01]  /*3860*/  FFMA.FTZ R15, R2, R23, -R58.reuse ;  /* 0x00000017020f7223 */ /* 0x102fe2000001083a */
[----:B------:R-:W-:Y:S01]  /*3870*/  FADD.FTZ R23, R0, R43 ;  /* 0x0000002b00177221 */ /* 0x000fe20000010000 */
[----:B------:R-:W-:-:S03]  /*3880*/  FFMA.FTZ R58, R2, R131, -R58 ;  /* 0x00000083023a7223 */ /* 0x000fc6000001083a */
[----:B--2---:R-:W-:Y:S02]  /*3890*/  FADD.FTZ R78, R6, R23 ;  /* 0x00000017064e7221 */ /* 0x004fe40000010000 */
[----:B------:R4:W-:Y:S02]  /*38a0*/  MUFU.EX2 R64, R21 ;  /* 0x0000001500407308 */ /* 0x0009e40000000800 */
[C---:B---3--:R-:W-:Y:S01]  /*38b0*/  FADD.FTZ R23, R75.reuse, R78 ;  /* 0x0000004e4b177221 */ /* 0x048fe20000010000 */
[----:B------:R-:W-:-:S03]  /*38c0*/  F2FP.SATFINITE.E4M3.F32.PACK_AB_MERGE_C R75, R75, R6, RZ ;  /* 0x000000064b4b723e */ /* 0x000fc600048070ff */
[----:B-----5:R-:W-:Y:S01]  /*38d0*/  FADD.FTZ R78, R8, R23 ;  /* 0x00000017084e7221 */ /* 0x020fe20000010000 */
[----:B------:R-:W-:Y:S01]  /*38e0*/  F2FP.SATFINITE.E4M3.F32.PACK_AB_MERGE_C R185, R43, R0, R75 ;  /* 0x000000002bb9723e */ /* 0x000fe2000480704b */
[----:B------:R-:W1:Y:S01]  /*38f0*/  MUFU.EX2 R105, R105 ;  /* 0x0000006900697308 */ /* 0x000e620000000800 */
[----:B----4-:R-:W-:Y:S01]  /*3900*/  FADD.FTZ R21, R9, R50 ;  /* 0x0000003209157221 */ /* 0x010fe20000010000 */
[--C-:B------:R-:W-:Y:S02]  /*3910*/  IMAD.MOV.U32 R43, RZ, RZ, R25.reuse ;  /* 0x000000ffff2b7224 */ /* 0x100fe400078e0019 */
[----:B------:R-:W-:Y:S02]  /*3920*/  IMAD.MOV.U32 R75, RZ, RZ, R25 ;  /* 0x000000ffff4b7224 */ /* 0x000fe400078e0019 */
[----:B------:R-:W-:Y:S01]  /*3930*/  FADD.FTZ R76, R60, R21 ;  /* 0x000000153c4c7221 */ /* 0x000fe20000010000 */
[C---:B------:R-:W-:Y:S01]  /*3940*/  F2FP.SATFINITE.E4M3.F32.PACK_AB_MERGE_C R60, R97.reuse, R60, RZ ;  /* 0x0000003c613c723e */ /* 0x040fe200048070ff */
[----:B------:R2:W-:Y:S02]  /*3950*/  MUFU.EX2 R68, R61 ;  /* 0x0000003d00447308 */ /* 0x0005e40000000800 */
[----:B------:R-:W-:Y:S01]  /*3960*/  FADD.FTZ R76, R97, R76 ;  /* 0x0000004c614c7221 */ /* 0x000fe20000010000 */
[----:B------:R-:W-:Y:S01]  /*3970*/  F2FP.SATFINITE.E4M3.F32.PACK_AB_MERGE_C R184, R50, R9, R60 ;  /* 0x0000000932b8723e */ /* 0x000fe2000480703c */
[----:B------:R-:W-:-:S02]  /*3980*/  IMAD.MOV.U32 R50, RZ, RZ, R25 ;  /* 0x000000ffff327224 */ /* 0x000fc400078e0019 */
[----:B0-----:R-:W-:Y:S01]  /*3990*/  FADD.FTZ R23, R11, R76 ;  /* 0x0000004c0b177221 */ /* 0x001fe20000010000 */
[----:B------:R-:W-:Y:S01]  /*39a0*/  IMAD.MOV.U32 R60, RZ, RZ, R25 ;  /* 0x000000ffff3c7224 */ /* 0x000fe200078e0019 */
[----:B------:R-:W0:Y:S01]  /*39b0*/  MUFU.EX2 R13, R13 ;  /* 0x0000000d000d7308 */ /* 0x000e220000000800 */
[----:B--2---:R-:W-:Y:S02]  /*39c0*/  IMAD.U32 R61, RZ, RZ, UR40 ;  /* 0x00000028ff3d7e24 */ /* 0x004fe4000f8e00ff */
[----:B------:R-:W-:Y:S02]  /*39d0*/  FADD.FTZ R23, R52, R23 ;  /* 0x0000001734177221 */ /* 0x000fe40000010000 */
[----:B------:R-:W-:Y:S02]  /*39e0*/  @!P1 VIADD R21, R61, 0x29840 ;  /* 0x000298403d159836 */ /* 0x000fe40000000000 */
[----:B------:R-:W-:Y:S01]  /*39f0*/  FADD.FTZ R61, R79, R78 ;  /* 0x0000004e4f3d7221 */ /* 0x000fe20000010000 */
[----:B------:R-:W-:Y:S01]  /*3a00*/  FADD.FTZ R78, R62, R23 ;  /* 0x000000173e4e7221 */ /* 0x000fe20000010000 */
[----:B------:R-:W2:Y:S01]  /*3a10*/  MUFU.EX2 R54, R54 ;  /* 0x0000003600367308 */ /* 0x000ea20000000800 */
[C---:B-1----:R-:W-:Y:S01]  /*3a20*/  F2FP.SATFINITE.E4M3.F32.PACK_AB_MERGE_C R62, R105.reuse, R62, RZ ;  /* 0x0000003e693e723e */ /* 0x042fe200048070ff */
[----:B------:R-:W-:Y:S01]  /*3a30*/  FADD.FTZ R80, R10, R61 ;  /* 0x0000003d0a507221 */ /* 0x000fe20000010000 */
[----:B------:R-:W-:Y:S01]  /*3a40*/  @!P1 PRMT R21, RZ, 0x654, R21 ;  /* 0x00000654ff159816 */ /* 0x000fe20000000015 */
[----:B------:R-:W-:Y:S01]  /*3a50*/  FADD.FTZ R78, R105, R78 ;  /* 0x0000004e694e7221 */ /* 0x000fe20000010000 */
[----:B------:R-:W-:Y:S01]  /*3a60*/  F2FP.SATFINITE.E4M3.F32.PACK_AB_MERGE_C R186, R52, R11, R62 ;  /* 0x0000000b34ba723e */ /* 0x000fe2000480703e */
[--C-:B------:R-:W-:Y:S01]  /*3a70*/  IMAD.MOV.U32 R52, RZ, RZ, R25.reuse ;  /* 0x000000ffff347224 */ /* 0x100fe200078e0019 */
[----:B------:R1:W-:Y:S01]  /*3a80*/  @!P1 SYNCS.ARRIVE.TRANS64.RED.A1T0 RZ, [R21+URZ], RZ ;  /* 0x000000ff15ff99a7 */ /* 0x0003e2000810043f */
[----:B------:R-:W3:Y:S01]  /*3a90*/  MUFU.EX2 R81, R81 ;  /* 0x0000005100517308 */ /* 0x000ee20000000800 */
[----:B------:R-:W-:-:S02]  /*3aa0*/  IMAD.MOV.U32 R61, RZ, RZ, R25 ;  /* 0x000000ffff3d7224 */ /* 0x000fc400078e0019 */
[----:B------:R-:W-:Y:S02]  /*3ab0*/  IMAD.MOV.U32 R62, RZ, RZ, R25 ;  /* 0x000000ffff3e7224 */ /* 0x000fe400078e0019 */
[----:B-1----:R-:W-:-:S03]  /*3ac0*/  FADD.FTZ R21, R83, R80 ;  /* 0x0000005053157221 */ /* 0x002fc60000010000 */
[----:B------:R-:W1:Y:S01]  /*3ad0*/  MUFU.EX2 R15, R15 ;  /* 0x0000000f000f7308 */ /* 0x000e620000000800 */
[----:B------:R-:W-:Y:S01]  /*3ae0*/  F2FP.SATFINITE.E4M3.F32.PACK_AB_MERGE_C R83, R83, R10, RZ ;  /* 0x0000000a5353723e */ /* 0x000fe200048070ff */
[----:B------:R-:W-:Y:S01]  /*3af0*/  FADD.FTZ R80, R12, R21 ;  /* 0x000000150c507221 */ /* 0x000fe20000010000 */
[----:B0-----:R-:W-:Y:S02]  /*3b00*/  FADD.FTZ R21, R13, R78 ;  /* 0x0000004e0d157221 */ /* 0x001fe40000010000 */
[----:B------:R-:W-:Y:S01]  /*3b10*/  F2FP.SATFINITE.E4M3.F32.PACK_AB_MERGE_C R187, R79, R8, R83 ;  /* 0x000000084fbb723e */ /* 0x000fe20004807053 */
[----:B------:R-:W-:Y:S02]  /*3b20*/  IMAD.MOV.U32 R79, RZ, RZ, R25 ;  /* 0x000000ffff4f7224 */ /* 0x000fe400078e0019 */
[----:B------:R-:W-:Y:S01]  /*3b30*/  FADD.FTZ R23, R87, R80 ;  /* 0x0000005057177221 */ /* 0x000fe20000010000 */
[----:B------:R-:W0:Y:S01]  /*3b40*/  MUFU.EX2 R56, R56 ;  /* 0x0000003800387308 */ /* 0x000e220000000800 */
[----:B--2---:R-:W-:Y:S01]  /*3b50*/  FADD.FTZ R21, R54, R21 ;  /* 0x0000001536157221 */ /* 0x004fe20000010000 */
[----:B------:R-:W-:-:S02]  /*3b60*/  IMAD.MOV.U32 R83, RZ, RZ, R25 ;  /* 0x000000ffff537224 */ /* 0x000fc400078e0019 */
[----:B------:R-:W-:Y:S01]  /*3b70*/  FADD.FTZ R82, R14, R23 ;  /* 0x000000170e527221 */ /* 0x000fe20000010000 */
[----:B------:R-:W-:Y:S01]  /*3b80*/  FADD.FTZ R80, R64, R21 ;  /* 0x0000001540507221 */ /* 0x000fe20000010000 */
[----:B---3--:R-:W-:Y:S02]  /*3b90*/  F2FP.SATFINITE.E4M3.F32.PACK_AB_MERGE_C R64, R81, R64, RZ ;  /* 0x000000405140723e */ /* 0x008fe400048070ff */
[----:B------:R-:W-:Y:S01]  /*3ba0*/  FADD.FTZ R21, R91, R82 ;  /* 0x000000525b157221 */ /* 0x000fe20000010000 */
[----:B------:R-:W2:Y:S01]  /*3bb0*/  MUFU.EX2 R27, R27 ;  /* 0x0000001b001b7308 */ /* 0x000ea20000000800 */
[----:B------:R-:W-:Y:S01]  /*3bc0*/  FADD.FTZ R80, R81, R80 ;  /* 0x0000005051507221 */ /* 0x000fe20000010000 */
[----:B------:R-:W-:Y:S01]  /*3bd0*/  F2FP.SATFINITE.E4M3.F32.PACK_AB_MERGE_C R91, R91, R14, RZ ;  /* 0x0000000e5b5b723e */ /* 0x000fe200048070ff */
[----:B------:R-:W-:Y:S01]  /*3be0*/  FADD.FTZ R82, R20, R21 ;  /* 0x0000001514527221 */ /* 0x000fe20000010000 */
[----:B------:R-:W-:Y:S01]  /*3bf0*/  F2FP.SATFINITE.E4M3.F32.PACK_AB_MERGE_C R180, R54, R13, R64 ;  /* 0x0000000d36b4723e */ /* 0x000fe20004807040 */
[----:B-1----:R-:W-:Y:S01]  /*3c00*/  FADD.FTZ R21, R15, R80 ;  /* 0x000000500f157221 */ /* 0x002fe20000010000 */
[----:B------:R-:W-:Y:S01]  /*3c10*/  F2FP.SATFINITE.E4M3.F32.PACK_AB_MERGE_C R181, R87, R12, R91 ;  /* 0x0000000c57b5723e */ /* 0x000fe2000480705b */
[----:B------:R-:W-:Y:S01]  /*3c20*/  FADD.FTZ R23, R95, R82 ;  /* 0x000000525f177221 */ /* 0x000fe20000010000 */
[----:B------:R-:W1:Y:S01]  /*3c30*/  MUFU.EX2 R66, R89 ;  /* 0x0000005900427308 */ /* 0x000e620000000800 */
[----:B0-----:R-:W-:Y:S01]  /*3c40*/  FADD.FTZ R82, R56, R21 ;  /* 0x0000001538527221 */ /* 0x001fe20000010000 */
[----:B------:R-:W-:-:S02]  /*3c50*/  IMAD.MOV.U32 R54, RZ, RZ, R25 ;  /* 0x000000ffff367224 */ /* 0x000fc400078e0019 */
[----:B------:R-:W-:Y:S01]  /*3c60*/  FADD.FTZ R84, R24, R23 ;  /* 0x0000001718547221 */ /* 0x000fe20000010000 */
[--C-:B------:R-:W-:Y:S02]  /*3c70*/  IMAD.MOV.U32 R64, RZ, RZ, R25.reuse ;  /* 0x000000ffff407224 */ /* 0x100fe400078e0019 */
[----:B------:R-:W-:Y:S02]  /*3c80*/  IMAD.MOV.U32 R81, RZ, RZ, R25 ;  /* 0x000000ffff517224 */ /* 0x000fe400078e0019 */
[----:B------:R-:W-:Y:S01]  /*3c90*/  FADD.FTZ R23, R99, R84 ;  /* 0x0000005463177221 */ /* 0x000fe20000010000 */
[----:B------:R-:W0:Y:S01]  /*3ca0*/  MUFU.EX2 R19, R19 ;  /* 0x0000001300137308 */ /* 0x000e220000000800 */
[----:B--2---:R-:W-:Y:S01]  /*3cb0*/  FADD.FTZ R21, R27, R82 ;  /* 0x000000521b157221 */ /* 0x004fe20000010000 */
[----:B------:R-:W-:Y:S01]  /*3cc0*/  F2FP.SATFINITE.E4M3.F32.PACK_AB_MERGE_C R99, R99, R24, RZ ;  /* 0x000000186363723e */ /* 0x000fe200048070ff */
[----:B------:R-:W-:Y:S01]  /*3cd0*/  FADD.FTZ R82, R26, R23 ;  /* 0x000000171a527221 */ /* 0x000fe20000010000 */
[----:B------:R-:W-:-:S02]  /*3ce0*/  IMAD.MOV.U32 R84, RZ, RZ, R25 ;  /* 0x000000ffff547224 */ /* 0x000fc400078e0019 */
[----:B------:R-:W-:Y:S01]  /*3cf0*/  F2FP.SATFINITE.E4M3.F32.PACK_AB_MERGE_C R183, R95, R20, R99 ;  /* 0x000000145fb7723e */ /* 0x000fe20004807063 */
[----:B------:R-:W-:Y:S01]  /*3d00*/  FADD.FTZ R23, R103, R82 ;  /* 0x0000005267177221 */ /* 0x000fe20000010000 */
[----:B------:R-:W2:Y:S01]  /*3d10*/  MUFU.EX2 R67, R67 ;  /* 0x0000004300437308 */ /* 0x000ea20000000800 */
[C---:B-1----:R-:W-:Y:S01]  /*3d20*/  FADD.FTZ R6, R66.reuse, R21 ;  /* 0x0000001542067221 */ /* 0x042fe20000010000 */
[----:B------:R-:W-:Y:S01]  /*3d30*/  F2FP.SATFINITE.E4M3.F32.PACK_AB_MERGE_C R27, R66, R27, RZ ;  /* 0x0000001b421b723e */ /* 0x000fe200048070ff */
[----:B------:R-:W-:Y:S01]  /*3d40*/  FADD.FTZ R14, R28, R23 ;  /* 0x000000171c0e7221 */ /* 0x000fe20000010000 */
[C---:B------:R-:W-:Y:S01]  /*3d50*/  F2FP.SATFINITE.E4M3.F32.PACK_AB_MERGE_C R28, R107.reuse, R28, RZ ;  /* 0x0000001c6b1c723e */ /* 0x040fe200048070ff */
[----:B------:R-:W-:Y:S01]  /*3d60*/  IMAD.MOV.U32 R66, RZ, RZ, R25 ;  /* 0x000000ffff427224 */ /* 0x000fe200078e0019 */
[----:B------:R-:W-:Y:S01]  /*3d70*/  F2FP.SATFINITE.E4M3.F32.PACK_AB_MERGE_C R182, R56, R15, R27 ;  /* 0x0000000f38b6723e */ /* 0x000fe2000480701b */
[----:B------:R-:W-:Y:S01]  /*3d80*/  FADD.FTZ R107, R107, R14 ;  /* 0x0000000e6b6b7221 */ /* 0x000fe20000010000 */
[----:B------:R-:W1:Y:S01]  /*3d90*/  MUFU.EX2 R70, R65 ;  /* 0x0000004100467308 */ /* 0x000e620000000800 */
[----:B0-----:R-:W-:Y:S01]  /*3da0*/  FADD.FTZ R21, R19, R6 ;  /* 0x0000000613157221 */ /* 0x001fe20000010000 */
[----:B------:R-:W-:Y:S01]  /*3db0*/  F2FP.SATFINITE.E4M3.F32.PACK_AB_MERGE_C R177, R103, R26, R28 ;  /* 0x0000001a67b1723e */ /* 0x000fe2000480701c */
[----:B------:R-:W-:Y:S01]  /*3dc0*/  FADD.FTZ R14, R30, R107 ;  /* 0x0000006b1e0e7221 */ /* 0x000fe20000010000 */
[----:B------:R-:W-:-:S02]  /*3dd0*/  IMAD.MOV.U32 R27, RZ, RZ, R25 ;  /* 0x000000ffff1b7224 */ /* 0x000fc400078e0019 */
[----:B------:R-:W-:Y:S01]  /*3de0*/  FADD.FTZ R10, R68, R21 ;  /* 0x00000015440a7221 */ /* 0x000fe20000010000 */
[--C-:B------:R-:W-:Y:S02]  /*3df0*/  IMAD.MOV.U32 R26, RZ, RZ, R25.reuse ;  /* 0x000000ffff1a7224 */ /* 0x100fe400078e0019 */
[----:B------:R-:W-:Y:S01]  /*3e00*/  FADD.FTZ R23, R109, R14 ;  /* 0x0000000e6d177221 */ /* 0x000fe20000010000 */
[----:B------:R-:W0:Y:S01]  /*3e10*/  MUFU.EX2 R71, R71 ;  /* 0x0000004700477308 */ /* 0x000e220000000800 */
[----:B--2---:R-:W-:Y:S01]  /*3e20*/  FADD.FTZ R21, R67, R10 ;  /* 0x0000000a43157221 */ /* 0x004fe20000010000 */
[----:B------:R-:W-:Y:S02]  /*3e30*/  IMAD.MOV.U32 R28, RZ, RZ, R25 ;  /* 0x000000ffff1c7224 */ /* 0x000fe400078e0019 */
[----:B------:R-:W-:Y:S01]  /*3e40*/  FADD.FTZ R24, R32, R23 ;  /* 0x0000001720187221 */ /* 0x000fe20000010000 */
[----:B------:R-:W-:Y:S01]  /*3e50*/  F2FP.SATFINITE.E4M3.F32.PACK_AB_MERGE_C R32, R33, R32, RZ ;  /* 0x000000202120723e */ /* 0x000fe200048070ff */
[----:B------:R-:W-:-:S02]  /*3e60*/  IMAD.MOV.U32 R56, RZ, RZ, R25 ;  /* 0x000000ffff387224 */ /* 0x000fc400078e0019 */
[----:B------:R-:W-:Y:S01]  /*3e70*/  FADD.FTZ R33, R33, R24 ;  /* 0x0000001821217221 */ /* 0x000fe20000010000 */
[----:B------:R-:W2:Y:S01]  /*3e80*/  MUFU.EX2 R72, R69 ;  /* 0x0000004500487308 */ /* 0x000ea20000000800 */
[C---:B-1----:R-:W-:Y:S01]  /*3e90*/  FADD.FTZ R10, R70.reuse, R21 ;  /* 0x00000015460a7221 */ /* 0x042fe20000010000 */
[----:B------:R-:W-:Y:S01]  /*3ea0*/  F2FP.SATFINITE.E4M3.F32.PACK_AB_MERGE_C R67, R70, R67, RZ ;  /* 0x000000434643723e */ /* 0x000fe200048070ff */
[----:B------:R-:W-:Y:S01]  /*3eb0*/  FADD.FTZ R0, R34, R33 ;  /* 0x0000002122007221 */ /* 0x000fe20000010000 */
[----:B------:R-:W-:Y:S01]  /*3ec0*/  F2FP.SATFINITE.E4M3.F32.PACK_AB_MERGE_C R179, R109, R30, R32 ;  /* 0x0000001e6db3723e */ /* 0x000fe20004807020 */
[----:B------:R-:W-:Y:S01]  /*3ed0*/  IMAD.MOV.U32 R24, RZ, RZ, R25 ;  /* 0x000000ffff187224 */ /* 0x000fe200078e0019 */
[----:B------:R-:W-:Y:S01]  /*3ee0*/  F2FP.SATFINITE.E4M3.F32.PACK_AB_MERGE_C R176, R68, R19, R67 ;  /* 0x0000001344b0723e */ /* 0x000fe20004807043 */
[----:B------:R-:W-:Y:S01]  /*3ef0*/  FADD.FTZ R23, R37, R0 ;  /* 0x0000000025177221 */ /* 0x000fe20000010000 */
[----:B------:R-:W1:Y:S01]  /*3f00*/  MUFU.EX2 R47, R47 ;  /* 0x0000002f002f7308 */ /* 0x000e620000000800 */
[----:B0-----:R-:W-:Y:S01]  /*3f10*/  FADD.FTZ R21, R71, R10 ;  /* 0x0000000a47157221 */ /* 0x001fe20000010000 */
[----:B------:R-:W-:-:S02]  /*3f20*/  IMAD.MOV.U32 R30, RZ, RZ, R25 ;  /* 0x000000ffff1e7224 */ /* 0x000fc400078e0019 */
[----:B------:R-:W-:Y:S01]  /*3f30*/  FADD.FTZ R12, R36, R23 ;  /* 0x00000017240c7221 */ /* 0x000fe20000010000 */
[--C-:B------:R-:W-:Y:S02]  /*3f40*/  IMAD.MOV.U32 R33, RZ, RZ, R25.reuse ;  /* 0x000000ffff217224 */ /* 0x100fe400078e0019 */
[----:B------:R-:W-:Y:S01]  /*3f50*/  IMAD.MOV.U32 R32, RZ, RZ, R25 ;  /* 0x000000ffff207224 */ /* 0x000fe200078e0019 */
[----:B------:R0:W3:Y:S01]  /*3f60*/  MUFU.EX2 R74, R73 ;  /* 0x00000049004a7308 */ /* 0x0000e20000000800 */
[----:B--2---:R-:W-:Y:S01]  /*3f70*/  FADD.FTZ R14, R72, R21 ;  /* 0x00000015480e7221 */ /* 0x004fe20000010000 */
[--C-:B------:R-:W-:Y:S02]  /*3f80*/  IMAD.MOV.U32 R65, RZ, RZ, R25.reuse ;  /* 0x000000ffff417224 */ /* 0x100fe400078e0019 */
[--C-:B------:R-:W-:Y:S02]  /*3f90*/  IMAD.MOV.U32 R67, RZ, RZ, R25.reuse ;  /* 0x000000ffff437224 */ /* 0x100fe400078e0019 */
[----:B------:R-:W-:-:S02]  /*3fa0*/  IMAD.MOV.U32 R69, RZ, RZ, R25 ;  /* 0x000000ffff457224 */ /* 0x000fc400078e0019 */
[----:B------:R-:W2:Y:S01]  /*3fb0*/  MUFU.EX2 R51, R51 ;  /* 0x0000003300337308 */ /* 0x000ea20000000800 */
[----:B-1----:R-:W-:Y:S01]  /*3fc0*/  FADD.FTZ R21, R47, R14 ;  /* 0x0000000e2f157221 */ /* 0x002fe20000010000 */
[--C-:B------:R-:W-:Y:S02]  /*3fd0*/  IMAD.MOV.U32 R68, RZ, RZ, R25.reuse ;  /* 0x000000ffff447224 */ /* 0x100fe400078e0019 */
[--C-:B------:R-:W-:Y:S02]  /*3fe0*/  IMAD.MOV.U32 R70, RZ, RZ, R25.reuse ;  /* 0x000000ffff467224 */ /* 0x100fe400078e0019 */
[----:B0-----:R-:W-:Y:S02]  /*3ff0*/  IMAD.MOV.U32 R73, RZ, RZ, R25 ;  /* 0x000000ffff497224 */ /* 0x001fe400078e0019 */
[----:B------:R0:W1:Y:S01]  /*4000*/  MUFU.EX2 R76, R45 ;  /* 0x0000002d004c7308 */ /* 0x0000620000000800 */
[C---:B---3--:R-:W-:Y:S01]  /*4010*/  F2FP.SATFINITE.E4M3.F32.PACK_AB_MERGE_C R47, R74.reuse, R47, RZ ;  /* 0x0000002f4a2f723e */ /* 0x048fe200048070ff */
[----:B------:R-:W-:Y:S01]  /*4020*/  FADD.FTZ R74, R74, R21 ;  /* 0x000000154a4a7221 */ /* 0x000fe20000010000 */
[----:B------:R-:W-:-:S02]  /*4030*/  IMAD.MOV.U32 R82, RZ, RZ, R25 ;  /* 0x000000ffff527224 */ /* 0x000fc400078e0019 */
[----:B------:R-:W-:Y:S01]  /*4040*/  F2FP.SATFINITE.E4M3.F32.PACK_AB_MERGE_C R178, R72, R71, R47 ;  /* 0x0000004748b2723e */ /* 0x000fe2000480702f */
[--C-:B------:R-:W-:Y:S02]  /*4050*/  IMAD.MOV.U32 R47, RZ, RZ, R25.reuse ;  /* 0x000000ffff2f7224 */ /* 0x100fe400078e0019 */
[----:B------:R-:W3:Y:S01]  /*4060*/  MUFU.EX2 R55, R55 ;  /* 0x0000003700377308 */ /* 0x000ee20000000800 */
[----:B--2---:R-:W-:Y:S01]  /*4070*/  FADD.FTZ R21, R51, R74 ;  /* 0x0000004a33157221 */ /* 0x004fe20000010000 */
[--C-:B0-----:R-:W-:Y:S02]  /*4080*/  IMAD.MOV.U32 R45, RZ, RZ, R25.reuse ;  /* 0x000000ffff2d7224 */ /* 0x101fe400078e0019 */
[--C-:B------:R-:W-:Y:S02]  /*4090*/  IMAD.MOV.U32 R71, RZ, RZ, R25.reuse ;  /* 0x000000ffff477224 */ /* 0x100fe400078e0019 */
[----:B------:R-:W-:Y:S02]  /*40a0*/  IMAD.MOV.U32 R72, RZ, RZ, R25 ;  /* 0x000000ffff487224 */ /* 0x000fe400078e0019 */
[----:B------:R0:W2:Y:S01]  /*40b0*/  MUFU.EX2 R78, R49 ;  /* 0x00000031004e7308 */ /* 0x0000a20000000800 */
[----:B-1----:R-:W-:Y:S01]  /*40c0*/  FADD.FTZ R8, R76, R21 ;  /* 0x000000154c087221 */ /* 0x002fe20000010000 */
[----:B------:R-:W-:-:S02]  /*40d0*/  IMAD.MOV.U32 R74, RZ, RZ, R25 ;  /* 0x000000ffff4a7224 */ /* 0x000fc400078e0019 */
[----:B------:R-:W-:-:S04]  /*40e0*/  IMAD.MOV.U32 R87, RZ, RZ, R25 ;  /* 0x000000ffff577224 */ /* 0x000fc800078e0019 */
[----:B------:R-:W1:Y:S01]  /*40f0*/  MUFU.EX2 R59, R59 ;  /* 0x0000003b003b7308 */ /* 0x000e620000000800 */
[----:B---3--:R-:W-:Y:S01]  /*4100*/  FADD.FTZ R21, R55, R8 ;  /* 0x0000000837157221 */ /* 0x008fe20000010000 */
[----:B0-----:R-:W-:-:S06]  /*4110*/  IMAD.MOV.U32 R49, RZ, RZ, R25 ;  /* 0x000000ffff317224 */ /* 0x001fcc00078e0019 */
[----:B------:R-:W0:Y:S01]  /*4120*/  MUFU.EX2 R41, R41 ;  /* 0x0000002900297308 */ /* 0x000e220000000800 */
[C---:B--2---:R-:W-:Y:S01]  /*4130*/  F2FP.SATFINITE.E4M3.F32.PACK_AB_MERGE_C R55, R78.reuse, R55, RZ ;  /* 0x000000374e37723e */ /* 0x044fe200048070ff */
[----:B------:R-:W-:-:S03]  /*4140*/  FADD.FTZ R78, R78, R21 ;  /* 0x000000154e4e7221 */ /* 0x000fc60000010000 */
[----:B------:R-:W-:Y:S01]  /*4150*/  F2FP.SATFINITE.E4M3.F32.PACK_AB_MERGE_C R172, R76, R51, R55 ;  /* 0x000000334cac723e */ /* 0x000fe20004807037 */
[--C-:B------:R-:W-:Y:S02]  /*4160*/  IMAD.MOV.U32 R51, RZ, RZ, R25.reuse ;  /* 0x000000ffff337224 */ /* 0x100fe400078e0019 */
[----:B------:R2:W3:Y:S01]  /*4170*/  MUFU.EX2 R80, R53 ;  /* 0x0000003500507308 */ /* 0x0004e20000000800 */
[----:B-1----:R-:W-:Y:S01]  /*4180*/  FADD.FTZ R21, R59, R78 ;  /* 0x0000004e3b157221 */ /* 0x002fe20000010000 */
[--C-:B------:R-:W-:Y:S02]  /*4190*/  IMAD.MOV.U32 R55, RZ, RZ, R25.reuse ;  /* 0x000000ffff377224 */ /* 0x100fe400078e0019 */
[--C-:B------:R-:W-:Y:S02]  /*41a0*/  IMAD.MOV.U32 R76, RZ, RZ, R25.reuse ;  /* 0x000000ffff4c7224 */ /* 0x100fe400078e0019 */
[--C-:B------:R-:W-:Y:S02]  /*41b0*/  IMAD.MOV.U32 R78, RZ, RZ, R25.reuse ;  /* 0x000000ffff4e7224 */ /* 0x100fe400078e0019 */
[----:B------:R-:W1:Y:S01]  /*41c0*/  MUFU.EX2 R38, R38 ;  /* 0x0000002600267308 */ /* 0x000e620000000800 */
[C---:B0-----:R-:W-:Y:S01]  /*41d0*/  F2FP.SATFINITE.E4M3.F32.PACK_AB_MERGE_C R36, R41.reuse, R36, RZ ;  /* 0x000000242924723e */ /* 0x041fe200048070ff */
[----:B------:R-:W-:Y:S01]  /*41e0*/  FADD.FTZ R41, R41, R12 ;  /* 0x0000000c29297221 */ /* 0x000fe20000010000 */
[----:B--2---:R-:W-:-:S02]  /*41f0*/  IMAD.MOV.U32 R53, RZ, RZ, R25 ;  /* 0x000000ffff357224 */ /* 0x004fc400078e0019 */
[----:B------:R-:W-:Y:S01]  /*4200*/  F2FP.SATFINITE.E4M3.F32.PACK_AB_MERGE_C R173, R37, R34, R36 ;  /* 0x0000002225ad723e */ /* 0x000fe20004807024 */
[----:B------:R-:W-:Y:S02]  /*4210*/  IMAD.MOV.U32 R34, RZ, RZ, R25 ;  /* 0x000000ffff227224 */ /* 0x000fe400078e0019 */
[----:B------:R-:W0:Y:S01]  /*4220*/  MUFU.EX2 R31, R31 ;  /* 0x0000001f001f7308 */ /* 0x000e220000000800 */
[----:B---3--:R-:W-:Y:S01]  /*4230*/  FADD.FTZ R12, R80, R21 ;  /* 0x00000015500c7221 */ /* 0x008fe20000010000 */
[--C-:B------:R-:W-:Y:S02]  /*4240*/  IMAD.MOV.U32 R37, RZ, RZ, R25.reuse ;  /* 0x000000ffff257224 */ /* 0x100fe400078e0019 */
[----:B------:R-:W-:-:S04]  /*4250*/  IMAD.MOV.U32 R36, RZ, RZ, R25 ;  /* 0x000000ffff247224 */ /* 0x000fc800078e0019 */
[----:B------:R-:W2:Y:S01]  /*4260*/  MUFU.EX2 R111, R111 ;  /* 0x0000006f006f7308 */ /* 0x000ea20000000800 */
[----:B-1----:R-:W-:Y:S01]  /*4270*/  FADD.FTZ R8, R38, R41 ;  /* 0x0000002926087221 */ /* 0x002fe20000010000 */
[----:B------:R-:W-:-:S06]  /*4280*/  IMAD.MOV.U32 R41, RZ, RZ, R25 ;  /* 0x000000ffff297224 */ /* 0x000fcc00078e0019 */
[----:B------:R1:W3:Y:S01]  /*4290*/  MUFU.EX2 R6, R57 ;  /* 0x0000003900067308 */ /* 0x0002e20000000800 */
[----:B0-----:R-:W-:-:S07]  /*42a0*/  FADD.FTZ R21, R31, R12 ;  /* 0x0000000c1f157221 */ /* 0x001fce0000010000 */
[----:B------:R-:W-:Y:S01]  /*42b0*/  MUFU.EX2 R40, R40 ;  /* 0x0000002800287308 */ /* 0x000fe20000000800 */
[----:B--2---:R-:W-:Y:S01]  /*42c0*/  FADD.FTZ R23, R111, R8 ;  /* 0x000000086f177221 */ /* 0x004fe20000010000 */
[----:B-1----:R-:W-:-:S06]  /*42d0*/  IMAD.MOV.U32 R57, RZ, RZ, R25 ;  /* 0x000000ffff397224 */ /* 0x002fcc00078e0019 */
[----:B------:R-:W0:Y:S01]  /*42e0*/  MUFU.EX2 R113, R113 ;  /* 0x0000007100717308 */ /* 0x000e220000000800 */
[C---:B---3--:R-:W-:Y:S01]  /*42f0*/  F2FP.SATFINITE.E4M3.F32.PACK_AB_MERGE_C R31, R6.reuse, R31, RZ ;  /* 0x0000001f061f723e */ /* 0x048fe200048070ff */
[----:B------:R-:W-:-:S03]  /*4300*/  FADD.FTZ R6, R6, R21 ;  /* 0x0000001506067221 */ /* 0x000fc60000010000 */
[----:B------:R-:W-:Y:S01]  /*4310*/  F2FP.SATFINITE.E4M3.F32.PACK_AB_MERGE_C R174, R80, R59, R31 ;  /* 0x0000003b50ae723e */ /* 0x000fe2000480701f */
[--C-:B------:R-:W-:Y:S02]  /*4320*/  IMAD.MOV.U32 R31, RZ, RZ, R25.reuse ;  /* 0x000000ffff1f7224 */ /* 0x100fe400078e0019 */
[----:B------:R-:W1:Y:S01]  /*4330*/  MUFU.EX2 R35, R35 ;  /* 0x0000002300237308 */ /* 0x000e620000000800 */
[--C-:B------:R-:W-:Y:S02]  /*4340*/  IMAD.MOV.U32 R59, RZ, RZ, R25.reuse ;  /* 0x000000ffff3b7224 */ /* 0x100fe400078e0019 */
[----:B------:R-:W-:-:S05]  /*4350*/  IMAD.MOV.U32 R80, RZ, RZ, R25 ;  /* 0x000000ffff507224 */ /* 0x000fca00078e0019 */
[----:B------:R2:W3:Y:S01]  /*4360*/  MUFU.EX2 R10, R29 ;  /* 0x0000001d000a7308 */ /* 0x0004e20000000800 */
[----:B0-----:R-:W-:Y:S01]  /*4370*/  F2FP.SATFINITE.E4M3.F32.PACK_AB_MERGE_C R14, R113, R40, RZ ;  /* 0x00000028710e723e */ /* 0x001fe200048070ff */
[----:B------:R-:W-:-:S03]  /*4380*/  FADD.FTZ R40, R40, R23 ;  /* 0x0000001728287221 */ /* 0x000fc60000010000 */
[----:B------:R-:W-:Y:S01]  /*4390*/  F2FP.SATFINITE.E4M3.F32.PACK_AB_MERGE_C R175, R111, R38, R14 ;  /* 0x000000266faf723e */ /* 0x000fe2000480700e */
[----:B------:R-:W-:Y:S01]  /*43a0*/  FADD.FTZ R113, R113, R40 ;  /* 0x0000002871717221 */ /* 0x000fe20000010000 */
[--C-:B------:R-:W-:Y:S01]  /*43b0*/  IMAD.MOV.U32 R38, RZ, RZ, R25.reuse ;  /* 0x000000ffff267224 */ /* 0x100fe200078e0019 */
[----:B------:R-:W-:Y:S01]  /*43c0*/  MUFU.EX2 R44, R44 ;  /* 0x0000002c002c7308 */ /* 0x000fe20000000800 */
[----:B-1----:R-:W-:Y:S01]  /*43d0*/  FADD.FTZ R9, R35, R6 ;  /* 0x0000000623097221 */ /* 0x002fe20000010000 */
[--C-:B--2---:R-:W-:Y:S02]  /*43e0*/  IMAD.MOV.U32 R29, RZ, RZ, R25.reuse ;  /* 0x000000ffff1d7224 */ /* 0x104fe400078e0019 */
[----:B------:R-:W-:-:S04]  /*43f0*/  IMAD.MOV.U32 R40, RZ, RZ, R25 ;  /* 0x000000ffff287224 */ /* 0x000fc800078e0019 */
[----:B------:R-:W0:Y:S01]  /*4400*/  MUFU.EX2 R117, R117 ;  /* 0x0000007500757308 */ /* 0x000e220000000800 */
[----:B---3--:R-:W-:-:S07]  /*4410*/  FADD.FTZ R6, R10, R9 ;  /* 0x000000090a067221 */ /* 0x008fce0000010000 */
[----:B------:R-:W1:Y:S08]  /*4420*/  MUFU.EX2 R42, R42 ;  /* 0x0000002a002a7308 */ /* 0x000e700000000800 */
[----:B------:R-:W2:Y:S01]  /*4430*/  MUFU.EX2 R39, R39 ;  /* 0x0000002700277308 */ /* 0x000ea20000000800 */
[----:B0-----:R-:W-:-:S07]  /*4440*/  F2FP.SATFINITE.E4M3.F32.PACK_AB_MERGE_C R14, R117, R44, RZ ;  /* 0x0000002c750e723e */ /* 0x001fce00048070ff */
[----:B------:R-:W0:Y:S01]  /*4450*/  MUFU.EX2 R115, R115 ;  /* 0x0000007300737308 */ /* 0x000e220000000800 */
[----:B-1----:R-:W-:-:S07]  /*4460*/  FADD.FTZ R12, R42, R113 ;  /* 0x000000712a0c7221 */ /* 0x002fce0000010000 */
[----:B------:R-:W1:Y:S01]  /*4470*/  MUFU.EX2 R0, R123 ;  /* 0x0000007b00007308 */ /* 0x000e620000000800 */
[----:B--2---:R-:W-:-:S07]  /*4480*/  FADD.FTZ R9, R39, R6 ;  /* 0x0000000627097221 */ /* 0x004fce0000010000 */
[----:B------:R-:W-:Y:S01]  /*4490*/  MUFU.EX2 R48, R48 ;  /* 0x0000003000307308 */ /* 0x000fe20000000800 */
[C---:B0-----:R-:W-:Y:S01]  /*44a0*/  F2FP.SATFINITE.E4M3.F32.PACK_AB_MERGE_C R169, R115.reuse, R42, R14 ;  /* 0x0000002a73a9723e */ /* 0x041fe2000480700e */
[----:B------:R-:W-:Y:S01]  /*44b0*/  FADD.FTZ R115, R115, R12 ;  /* 0x0000000c73737221 */ /* 0x000fe20000010000 */
[----:B------:R-:W-:-:S03]  /*44c0*/  IMAD.MOV.U32 R42, RZ, RZ, R25 ;  /* 0x000000ffff2a7224 */ /* 0x000fc600078e0019 */
[----:B------:R-:W-:Y:S02]  /*44d0*/  FADD.FTZ R44, R44, R115 ;  /* 0x000000732c2c7221 */ /* 0x000fe40000010000 */
[----:B------:R-:W0:Y:S01]  /*44e0*/  MUFU.EX2 R121, R121 ;  /* 0x0000007900797308 */ /* 0x000e220000000800 */
[C---:B-1----:R-:W-:Y:S01]  /*44f0*/  F2FP.SATFINITE.E4M3.F32.PACK_AB_MERGE_C R39, R0.reuse, R39, RZ ;  /* 0x000000270027723e */ /* 0x042fe200048070ff */
[----:B------:R-:W-:Y:S01]  /*4500*/  FADD.FTZ R0, R0, R9 ;  /* 0x0000000900007221 */ /* 0x000fe20000010000 */
[----:B------:R-:W-:Y:S01]  /*4510*/  FADD.FTZ R117, R117, R44 ;  /* 0x0000002c75757221 */ /* 0x000fe20000010000 */
[----:B------:R-:W-:Y:S01]  /*4520*/  IMAD.MOV.U32 R44, RZ, RZ, R25 ;  /* 0x000000ffff2c7224 */ /* 0x000fe200078e0019 */
[----:B------:R-:W-:Y:S01]  /*4530*/  F2FP.SATFINITE.E4M3.F32.PACK_AB_MERGE_C R168, R10, R35, R39 ;  /* 0x000000230aa8723e */ /* 0x000fe20004807027 */
[----:B------:R-:W-:Y:S02]  /*4540*/  VIADD R10, R22, 0xfffffffe ;  /* 0xfffffffe160a7836 */ /* 0x000fe40000000000 */
[----:B------:R-:W1:Y:S01]  /*4550*/  MUFU.EX2 R125, R125 ;  /* 0x0000007d007d7308 */ /* 0x000e620000000800 */
[----:B------:R-:W-:-:S02]  /*4560*/  IMAD.MOV.U32 R35, RZ, RZ, R25 ;  /* 0x000000ffff237224 */ /* 0x000fc400078e0019 */
[----:B------:R-:W-:Y:S01]  /*4570*/  ISETP.GE.AND P2, PT, R10, R17, PT ;  /* 0x000000110a00720c */ /* 0x000fe20003f46270 */
[----:B------:R-:W-:-:S04]  /*4580*/  IMAD.MOV.U32 R39, RZ, RZ, R25 ;  /* 0x000000ffff277224 */ /* 0x000fc800078e0019 */
        /* <DEDUP_REMOVED lines=10> */
[----:B------:R-:W-:Y:S01]  /*4630*/  FADD.FTZ R6, R48, R119 ;  /* 0x0000007730067221 */ /* 0x000fe20000010000 */
[----:B------:R-:W-:Y:S01]  /*4640*/  IMAD.MOV.U32 R48, RZ, RZ, R25 ;  /* 0x000000ffff307224 */ /* 0x000fe200078e0019 */
[----:B------:R-:W0:Y:S01]  /*4650*/  MUFU.EX2 R58, R58 ;  /* 0x0000003a003a7308 */ /* 0x000e220000000800 */
[----:B-1----:R-:W-:Y:S01]  /*4660*/  FADD.FTZ R0, R8, R9 ;  /* 0x0000000908007221 */ /* 0x002fe20000010000 */
[----:B------:R-:W-:Y:S01]  /*4670*/  FADD.FTZ R6, R121, R6 ;  /* 0x0000000679067221 */ /* 0x000fe20000010000 */
[----:B0-----:R-:W-:Y:S02]  /*4680*/  F2FP.SATFINITE.E4M3.F32.PACK_AB_MERGE_C R9, R58, R129, RZ ;  /* 0x000000813a09723e */ /* 0x001fe400048070ff */
[----:B------:R-:W-:Y:S02]  /*4690*/  FADD.FTZ R129, R129, R0 ;  /* 0x0000000081817221 */ /* 0x000fe40000010000 */
[----:B------:R-:W-:Y:S02]  /*46a0*/  F2FP.SATFINITE.E4M3.F32.PACK_AB_MERGE_C R170, R8, R125, R9 ;  /* 0x0000007d08aa723e */ /* 0x000fe40004807009 */
[----:B------:R-:W-:Y:S01]  /*46b0*/  FADD.FTZ R0, R58, R129 ;  /* 0x000000813a007221 */ /* 0x000fe20000010000 */
[----:B------:R-:W-:-:S02]  /*46c0*/  IMAD.MOV.U32 R8, RZ, RZ, RZ ;  /* 0x000000ffff087224 */ /* 0x000fc400078e00ff */
[----:B------:R-:W-:Y:S01]  /*46d0*/  IMAD.MOV.U32 R58, RZ, RZ, R25 ;  /* 0x000000ffff3a7224 */ /* 0x000fe200078e0019 */
[----:B------:R-:W-:Y:S06]  /*46e0*/  @!P2 BRA `(.L_x_19) ;  /* 0x0000002c00c4a947 */ /* 0x000fec0003800000 */
[----:B------:R-:W-:Y:S01]  /*46f0*/  IMAD.MOV.U32 R11, RZ, RZ, R3 ;  /* 0x000000ffff0b7224 */ /* 0x000fe200078e0003 */
[----:B------:R-:W-:Y:S01]  /*4700*/  CS2R R86, SRZ ;  /* 0x0000000000567805 */ /* 0x000fe2000001ff00 */
[----:B------:R-:W-:Y:S01]  /*4710*/  IMAD.MOV.U32 R9, RZ, RZ, R7 ;  /* 0x000000ffff097224 */ /* 0x000fe200078e0007 */
[----:B------:R-:W-:Y:S01]  /*4720*/  CS2R R84, SRZ ;  /* 0x0000000000547805 */ /* 0x000fe2000001ff00 */
[----:B------:R-:W-:Y:S01]  /*4730*/  IMAD.MOV.U32 R12, RZ, RZ, RZ ;  /* 0x000000ffff0c7224 */ /* 0x000fe200078e00ff */
        /* <DEDUP_REMOVED lines=29> */
[----:B------:R-:W-:Y:S01]  /*4910*/  CS2R R24, SRZ ;  /* 0x0000000000187805 */ /* 0x000fe2000001ff00 */
[----:B------:R-:W-:-:S06]  /*4920*/  UMOV UR53, URZ ;  /* 0x0000003f00357c82 */ /* 0x000fcc0008000000 */
.L_x_29:
[----:B------:R-:W-:Y:S01]  /*4930*/  ISETP.NE.AND P3, PT, RZ, UR41, PT ;  /* 0x00000029ff007c0c */ /* 0x000fe2000bf65270 */
[----:B------:R-:W-:-:S04]  /*4940*/  UISETP.NE.AND UP0, UPT, UR53, 0x1, UPT ;  /* 0x000000013500788c */ /* 0x000fc8000bf05270 */
[----:B------:R-:W-:-:S06]  /*4950*/  USEL UR4, URZ, 0x1, UP0 ;  /* 0x000000013f047887 */ /* 0x000fcc0008000000 */
[----:B------:R-:W-:Y:S02]  /*4960*/  LOP3.LUT R8, R12, UR4, RZ, 0x3c, !PT ;  /* 0x000000040c087c12 */ /* 0x000fe4000f8e3cff */
[----:B------:R-:W-:Y:S05]  /*4970*/  @P3 BRA `(.L_x_20) ;  /* 0x0000000000343947 */ /* 0x000fea0003800000 */
[----:B------:R-:W-:Y:S05]  /*4980*/  @!P0 BRA `(.L_x_21) ;  /* 0x0000000000048947 */ /* 0x000fea0003800000 */
[----:B------:R-:W-:Y:S01]  /*4990*/  BPT.TRAP 0x1 ;  /* 0x000000040000795c */ /* 0x000fe20000300000 */
.L_x_21:
[----:B------:R-:W-:Y:S01]  /*49a0*/  UIADD3 UR4, UR53, 0x1, URZ ;  /* 0x0000000135047890 */ /* 0x000fe2000fffe03f */
[----:B------:R-:W-:-:S03]  /*49b0*/  SHF.L.U32 R3, R8, 0x1f, RZ ;  /* 0x0000001f08037819 */ /* 0x000fc600000006ff */
[----:B------:R-:W-:-:S04]  /*49c0*/  UISETP.NE.AND UP0, UPT, UR4, 0x2, UPT ;  /* 0x000000020400788c */ /* 0x000fc8000bf05270 */
[----:B------:R-:W-:-:S04]  /*49d0*/  USEL UR4, UR4, URZ, UP0 ;  /* 0x0000003f04047287 */ /* 0x000fc80008000000 */
[----:B------:R-:W-:-:S09]  /*49e0*/  ULEA UR4, UR4, UR40, 0x3 ;  /* 0x0000002804047291 */ /* 0x000fd2000f8e183f */
[----:B------:R0:W1:Y:S01]  /*49f0*/  SYNCS.PHASECHK.TRANS64.TRYWAIT P2, [UR4+0x29830], R3 ;  /* 0x02983003ff0075a7 */ /* 0x0000620008040144 */
[----:B------:R-:W-:Y:S05]  /*4a00*/  @!P0 BRA `(.L_x_22) ;  /* 0x0000000000048947 */ /* 0x000fea0003800000 */
[----:B------:R-:W-:Y:S01]  /*4a10*/  BPT.TRAP 0x1 ;  /* 0x000000040000795c */ /* 0x000fe20000300000 */
.L_x_22:
[----:B-1----:R-:W-:Y:S05]  /*4a20*/  @P2 BRA `(.L_x_20) ;  /* 0x0000000000082947 */ /* 0x002fea0003800000 */
[----:B------:R-:W1:Y:S02]  /*4a30*/  SYNCS.PHASECHK.TRANS64.TRYWAIT P2, [UR4+0x29830], R3 ;  /* 0x02983003ff0075a7 */ /* 0x000e640008040144 */
[----:B-1----:R-:W-:Y:S05]  /*4a40*/  @!P2 BRA `(.L_x_23) ;  /* 0x000000900078a947 */ /* 0x002fea0003800000 */
.L_x_20:
[----:B01----:R-:W-:Y:S01]  /*4a50*/  VIADD R3, R18, 0x8 ;  /* 0x0000000812037836 */ /* 0x003fe20000000000 */
[----:B------:R-:W-:Y:S01]  /*4a60*/  UIADD3 UR52, UR53, 0x1, URZ ;  /* 0x0000000135347890 */ /* 0x000fe2000fffe03f */
[C---:B------:R-:W-:Y:S01]  /*4a70*/  R2UR UR4, R4.reuse ;  /* 0x00000000040472ca */ /* 0x040fe200000e0000 */
[----:B------:R-:W-:Y:S01]  /*4a80*/  UMOV UR7, 0x80000020 ;  /* 0x8000002000077882 */ /* 0x000fe20000000000 */
[C---:B------:R-:W-:Y:S01]  /*4a90*/  R2UR UR5, R5.reuse ;  /* 0x00000000050572ca */ /* 0x040fe200000e0000 */
[----:B------:R0:W-:Y:S01]  /*4aa0*/  BAR.SYNC.DEFER_BLOCKING R3, 0x100 ;  /* 0x000400030000751d */ /* 0x0001e20000010000 */
[----:B------:R-:W-:Y:S01]  /*4ab0*/  UISETP.NE.AND UP0, UPT, UR52, 0x2, UPT ;  /* 0x000000023400788c */ /* 0x000fe2000bf05270 */
[C---:B------:R-:W-:Y:S02]  /*4ac0*/  R2UR UR8, R4.reuse ;  /* 0x00000000040872ca */ /* 0x040fe400000e0000 */
[C---:B------:R-:W-:Y:S01]  /*4ad0*/  R2UR UR9, R5.reuse ;  /* 0x00000000050972ca */ /* 0x040fe200000e0000 */
[----:B------:R-:W-:Y:S01]  /*4ae0*/  USEL UR52, UR52, URZ, UP0 ;  /* 0x0000003f34347287 */ /* 0x000fe20008000000 */
[C---:B------:R-:W-:Y:S01]  /*4af0*/  R2UR UR12, R4.reuse ;  /* 0x00000000040c72ca */ /* 0x040fe200000e0000 */
[----:B------:R-:W-:Y:S01]  /*4b00*/  UMOV UR11, 0x80000020 ;  /* 0x80000020000b7882 */ /* 0x000fe20000000000 */
[C---:B------:R-:W-:Y:S01]  /*4b10*/  R2UR UR13, R5.reuse ;  /* 0x00000000050d72ca */ /* 0x040fe200000e0000 */
[----:B------:R-:W-:Y:S01]  /*4b20*/  UIMAD UR54, UR52, 0x780, UR42 ;  /* 0x00000780343678a4 */ /* 0x000fe2000f8e022a */
[C---:B------:R-:W-:Y:S01]  /*4b30*/  R2UR UR16, R4.reuse ;  /* 0x00000000041072ca */ /* 0x040fe200000e0000 */
[----:B------:R-:W-:Y:S01]  /*4b40*/  UMOV UR15, 0x80000020 ;  /* 0x80000020000f7882 */ /* 0x000fe20000000000 */
[C---:B------:R-:W-:Y:S01]  /*4b50*/  R2UR UR17, R5.reuse ;  /* 0x00000000051172ca */ /* 0x040fe200000e0000 */
[----:B------:R-:W-:Y:S01]  /*4b60*/  UIADD3 UR10, UR54, 0x80, URZ ;  /* 0x00000080360a7890 */ /* 0x000fe2000fffe03f */
[----:B------:R-:W-:Y:S01]  /*4b70*/  R2UR UR20, R4 ;  /* 0x00000000041472ca */ /* 0x000fe200000e0000 */
[----:B------:R-:W-:Y:S01]  /*4b80*/  UIADD3 UR14, UR54, 0x100, URZ ;  /* 0x00000100360e7890 */ /* 0x000fe2000fffe03f */
[----:B------:R-:W-:Y:S01]  /*4b90*/  R2UR UR21, R5 ;  /* 0x00000000051572ca */ /* 0x000fe200000e0000 */
[----:B------:R-:W-:Y:S01]  /*4ba0*/  UMOV UR6, UR54 ;  /* 0x0000003600067c82 */ /* 0x000fe20008000000 */
[----:B------:R-:W-:Y:S01]  /*4bb0*/  UIADD3 UR18, UR54, 0x180, URZ ;  /* 0x0000018036127890 */ /* 0x000fe2000fffe03f */
[----:B------:R-:W-:Y:S01]  /*4bc0*/  UMOV UR19, 0x80000020 ;  /* 0x8000002000137882 */ /* 0x000fe20000000000 */
[----:B------:R-:W-:Y:S01]  /*4bd0*/  UIADD3 UR22, UR54, 0x200, URZ ;  /* 0x0000020036167890 */ /* 0x000fe2000fffe03f */
[----:B------:R-:W-:Y:S01]  /*4be0*/  UMOV UR23, 0x80000020 ;  /* 0x8000002000177882 */ /* 0x000fe20000000000 */
[----:B------:R-:W-:Y:S01]  /*4bf0*/  WARPGROUP.ARRIVE ;  /* 0x00000000000079c5 */ /* 0x000fe20000000000 */
[----:B------:R-:W-:Y:S01]  /*4c00*/  UIADD3 UR26, UR54, 0x2, URZ ;  /* 0x00000002361a7890 */ /* 0x000fe2000fffe03f */
[----:B------:R-:W-:Y:S01]  /*4c10*/  UMOV UR27, 0x80000020 ;  /* 0x80000020001b7882 */ /* 0x000fe20000000000 */
[----:B------:R-:W-:-:S03]  /*4c20*/  UIADD3 UR30, UR54, 0x280, URZ ;  /* 0x00000280361e7890 */ /* 0x000fc6000fffe03f */
[----:B------:R-:W-:Y:S01]  /*4c30*/  QGMMA.64x32x32.F32.E4M3.E4M3 R152, gdesc[UR4], RZ, !UPT, gsb0 ;  /* 0x00600000049879f3 */ /* 0x000fe2000c0008ff */
[----:B------:R-:W-:Y:S01]  /*4c40*/  UIADD3 UR6, UR54, 0x82, URZ ;  /* 0x0000008236067890 */ /* 0x000fe2000fffe03f */
[----:B------:R-:W-:Y:S01]  /*4c50*/  UMOV UR4, UR24 ;  /* 0x0000001800047c82 */ /* 0x000fe20008000000 */
[----:B------:R-:W-:Y:S01]  /*4c60*/  UMOV UR5, UR25 ;  /* 0x0000001900057c82 */ /* 0x000fe20008000000 */
[----:B------:R-:W-:Y:S01]  /*4c70*/  UMOV UR7, 0x80000020 ;  /* 0x8000002000077882 */ /* 0x000fe20000000000 */
[----:B------:R-:W-:Y:S01]  /*4c80*/  UMOV UR31, 0x80000020 ;  /* 0x80000020001f7882 */ /* 0x000fe20000000000 */
[----:B------:R-:W-:Y:S01]  /*4c90*/  UIADD3 UR34, UR54, 0x282, URZ ;  /* 0x0000028236227890 */ /* 0x000fe2000fffe03f */
[----:B------:R-:W-:Y:S01]  /*4ca0*/  UMOV UR35, 0x80000020 ;  /* 0x8000002000237882 */ /* 0x000fe20000000000 */
[----:B------:R-:W-:Y:S01]  /*4cb0*/  UIADD3 UR46, UR54, 0x500, URZ ;  /* 0x00000500362e7890 */ /* 0x000fe2000fffe03f */
[----:B------:R-:W-:Y:S01]  /*4cc0*/  UMOV UR47, 0x80000020 ;  /* 0x80000020002f7882 */ /* 0x000fe20000000000 */
[----:B------:R-:W-:Y:S01]  /*4cd0*/  UIADD3 UR50, UR54, 0x502, URZ ;  /* 0x0000050236327890 */ /* 0x000fe2000fffe03f */
[----:B------:R-:W-:Y:S01]  /*4ce0*/  UMOV UR51, 0x80000020 ;  /* 0x8000002000337882 */ /* 0x000fe20000000000 */
[----:B------:R-:W-:-:S02]  /*4cf0*/  WARPGROUP.DEPBAR.LE gsb0, 0x0 ;  /* 0x00008000000079c5 */ /* 0x000fc40000010000 */
[----:B------:R-:W-:-:S06]  /*4d00*/  WARPGROUP.ARRIVE ;  /* 0x00000000000079c5 */ /* 0x000fcc0000000000 */
[----:B------:R-:W-:Y:S01]  /*4d10*/  QGMMA.64x32x32.F32.E4M3.E4M3 R136, gdesc[UR8], RZ, !UPT, gsb0 ;  /* 0x00600000088879f3 */ /* 0x000fe2000c0008ff */
[----:B------:R-:W-:Y:S02]  /*4d20*/  UIADD3 UR8, UR54, 0x102, URZ ;  /* 0x0000010236087890 */ /* 0x000fe4000fffe03f */
[----:B------:R-:W-:Y:S02]  /*4d30*/  UIADD3 UR9, UR54, 0x182, URZ ;  /* 0x0000018236097890 */ /* 0x000fe4000fffe03f */
        /* <DEDUP_REMOVED lines=13> */
[----:B------:R-:W-:Y:S01]  /*4e10*/  UMOV UR26, UR6 ;  /* 0x00000006001a7c82 */ /* 0x000fe20008000000 */
[----:B------:R-:W-:Y:S01]  /*4e20*/  UMOV UR27, 0x80000020 ;  /* 0x80000020001b7882 */ /* 0x000fe20000000000 */
[----:B------:R-:W-:Y:S01]  /*4e30*/  UMOV UR6, UR8 ;  /* 0x0000000800067c82 */ /* 0x000fe20008000000 */
        /* <DEDUP_REMOVED lines=10> */
[----:B------:R-:W-:Y:S01]  /*4ee0*/  UIADD3 UR6, UR54, 0x300, URZ ;  /* 0x0000030036067890 */ /* 0x000fe2000fffe03f */
[----:B------:R-:W-:Y:S01]  /*4ef0*/  UMOV UR4, UR28 ;  /* 0x0000001c00047c82 */ /* 0x000fe20008000000 */
[----:B------:R-:W-:Y:S01]  /*4f00*/  UMOV UR5, UR29 ;  /* 0x0000001d00057c82 */ /* 0x000fe20008000000 */
        /* <DEDUP_REMOVED lines=120> */
[----:B0-----:R-:W-:Y:S05]  /*5690*/  @P3 BRA `(.L_x_24) ;  /* 0x0000000000283947 */ /* 0x001fea0003800000 */
[----:B------:R-:W-:Y:S05]  /*56a0*/  @!P0 BRA `(.L_x_25) ;  /* 0x0000000000048947 */ /* 0x000fea0003800000 */
[----:B------:R-:W-:Y:S01]  /*56b0*/  BPT.TRAP 0x1 ;  /* 0x000000040000795c */ /* 0x000fe20000300000 */
.L_x_25:
[----:B------:R-:W-:Y:S01]  /*56c0*/  ULEA UR4, UR53, UR40, 0x3 ;  /* 0x0000002835047291 */ /* 0x000fe2000f8e183f */
[----:B------:R-:W-:-:S08]  /*56d0*/  SHF.L.U32 R3, R12, 0x1f, RZ ;  /* 0x0000001f0c037819 */ /* 0x000fd000000006ff */
[----:B------:R0:W1:Y:S01]  /*56e0*/  SYNCS.PHASECHK.TRANS64.TRYWAIT P2, [UR4+0x29850], R3 ;  /* 0x02985003ff0075a7 */ /* 0x0000620008040144 */
[----:B------:R-:W-:Y:S05]  /*56f0*/  @!P0 BRA `(.L_x_26) ;  /* 0x0000000000048947 */ /* 0x000fea0003800000 */
[----:B------:R-:W-:Y:S01]  /*5700*/  BPT.TRAP 0x1 ;  /* 0x000000040000795c */ /* 0x000fe20000300000 */
.L_x_26:
[----:B-1----:R-:W-:Y:S05]  /*5710*/  @P2 BRA `(.L_x_24) ;  /* 0x0000000000082947 */ /* 0x002fea0003800000 */
[----:B------:R-:W1:Y:S02]  /*5720*/  SYNCS.PHASECHK.TRANS64.TRYWAIT P2, [UR4+0x29850], R3 ;  /* 0x02985003ff0075a7 */ /* 0x000e640008040144 */
[----:B-1----:R-:W-:Y:S05]  /*5730*/  @!P2 BRA `(.L_x_27) ;  /* 0x000000840054a947 */ /* 0x002fea0003800000 */
.L_x_24:
[----:B------:R-:W-:Y:S01]  /*5740*/  UIADD3 UR4, UR40, 0x400, URZ ;  /* 0x0000040028047890 */ /* 0x000fe2000fffe03f */
[----:B------:R-:W-:Y:S01]  /*5750*/  WARPGROUP.ARRIVE ;  /* 0x00000000000079c5 */ /* 0x000fe20000000000 */
[----:B------:R-:W-:Y:S01]  /*5760*/  UMOV UR7, 0xc0000010 ;  /* 0xc000001000077882 */ /* 0x000fe20000000000 */
[----:B-1----:R-:W-:Y:S01]  /*5770*/  FMNMX.FTZ R12, R152, R9, !PT ;  /* 0x00000009980c7209 */ /* 0x002fe20007810000 */
[----:B------:R-:W-:-:S03]  /*5780*/  USHF.R.U32.HI UR4, URZ, 0x4, UR4 ;  /* 0x000000043f047899 */ /* 0x000fc60008011604 */
[----:B0-----:R-:W-:Y:S01]  /*5790*/  FMNMX.FTZ R3, R153, R12, !PT ;  /* 0x0000000c99037209 */ /* 0x001fe20007810000 */
[----:B------:R-:W-:Y:S01]  /*57a0*/  ULOP3.LUT UR4, UR4, 0x3fff, URZ, 0xc0, !UPT ;  /* 0x00003fff04047892 */ /* 0x000fe2000f8ec03f */
[----:B------:R-:W-:Y:S02]  /*57b0*/  FMNMX.FTZ R12, R154, R11, !PT ;  /* 0x0000000b9a0c7209 */ /* 0x000fe40007810000 */
[----:B------:R-:W-:Y:S01]  /*57c0*/  FMNMX.FTZ R14, R156, R3, !PT ;  /* 0x000000039c0e7209 */ /* 0x000fe20007810000 */
[----:B------:R-:W-:Y:S01]  /*57d0*/  ULOP3.LUT UR4, UR4, 0x10000, URZ, 0xfc, !UPT ;  /* 0x0001000004047892 */ /* 0x000fe2000f8efc3f */
[----:B------:R-:W-:Y:S02]  /*57e0*/  FMNMX.FTZ R3, R155, R12, !PT ;  /* 0x0000000c9b037209 */ /* 0x000fe40007810000 */
[----:B------:R-:W-:Y:S01]  /*57f0*/  FMNMX.FTZ R7, R157, R14, !PT ;  /* 0x0000000e9d077209 */ /* 0x000fe20007810000 */
[----:B------:R-:W-:Y:S01]  /*5800*/  UIMAD UR4, UR53, 0x500, UR4 ;  /* 0x00000500350478a4 */ /* 0x000fe2000f8e0204 */
[----:B------:R-:W-:-:S02]  /*5810*/  FMNMX.FTZ R12, R158, R3, !PT ;  /* 0x000000039e0c7209 */ /* 0x000fc40007810000 */
[----:B------:R-:W-:Y:S02]  /*5820*/  FMNMX.FTZ R14, R160, R7, !PT ;  /* 0x00000007a00e7209 */ /* 0x000fe40007810000 */
[----:B------:R-:W-:Y:S02]  /*5830*/  FMNMX.FTZ R3, R159, R12, !PT ;  /* 0x0000000c9f037209 */ /* 0x000fe40007810000 */
[----:B------:R-:W-:Y:S01]  /*5840*/  UMOV UR6, UR4 ;  /* 0x0000000400067c82 */ /* 0x000fe20008000000 */
[----:B------:R-:W-:Y:S01]  /*5850*/  FMNMX.FTZ R7, R161, R14, !PT ;  /* 0x0000000ea1077209 */ /* 0x000fe20007810000 */
[----:B------:R-:W-:Y:S01]  /*5860*/  QGMMA.64x128x32.F32.E4M3.E4M3 R24, R184, gdesc[UR4], R24, gsb0 ;  /* 0x01e00004b8187df3 */ /* 0x000fe20008000818 */
[----:B------:R-:W-:Y:S01]  /*5870*/  UIADD3 UR6, UR4, 0x100, URZ ;  /* 0x0000010004067890 */ /* 0x000fe2000fffe03f */
[----:B------:R-:W-:Y:S01]  /*5880*/  FMNMX.FTZ R12, R162, R3, !PT ;  /* 0x00000003a20c7209 */ /* 0x000fe20007810000 */
[----:B------:R-:W-:Y:S01]  /*5890*/  UMOV UR7, 0xc0000010 ;  /* 0xc000001000077882 */ /* 0x000fe20000000000 */
[----:B------:R-:W-:-:S02]  /*58a0*/  FMNMX.FTZ R14, R164, R7, !PT ;  /* 0x00000007a40e7209 */ /* 0x000fc40007810000 */
[----:B------:R-:W-:Y:S02]  /*58b0*/  FMNMX.FTZ R3, R163, R12, !PT ;  /* 0x0000000ca3037209 */ /* 0x000fe40007810000 */
[----:B------:R-:W-:Y:S02]  /*58c0*/  FMNMX.FTZ R7, R165, R14, !PT ;  /* 0x0000000ea5077209 */ /* 0x000fe40007810000 */
[----:B------:R-:W-:Y:S02]  /*58d0*/  FMNMX.FTZ R12, R166, R3, !PT ;  /* 0x00000003a60c7209 */ /* 0x000fe40007810000 */
[----:B------:R-:W-:Y:S02]  /*58e0*/  FMNMX.FTZ R14, R136, R7, !PT ;  /* 0x00000007880e7209 */ /* 0x000fe40007810000 */
[----:B------:R-:W-:Y:S02]  /*58f0*/  FMNMX.FTZ R3, R167, R12, !PT ;  /* 0x0000000ca7037209 */ /* 0x000fe40007810000 */
        /* <DEDUP_REMOVED lines=61> */
[----:B------:R-:W-:-:S03]  /*5cd0*/  FMNMX.FTZ R12, R102, R3, !PT ;  /* 0x00000003660c7209 */ /* 0x000fc60007810000 */
[----:B------:R-:W0:Y:S01]  /*5ce0*/  SHFL.BFLY PT, R3, R14, 0x2, 0x1f ;  /* 0x0c401f000e037f89 */ /* 0x000e2200000e0000 */
[----:B------:R-:W-:Y:S02]  /*5cf0*/  WARPGROUP.DEPBAR.LE gsb0, 0x0 ;  /* 0x00008000000079c5 */ /* 0x000fe40000010000 */
[----:B------:R-:W-:Y:S01]  /*5d00*/  WARPGROUP.ARRIVE ;  /* 0x00000000000079c5 */ /* 0x000fe20000000000 */
[----:B------:R-:W-:-:S05]  /*5d10*/  FMNMX.FTZ R12, R103, R12, !PT ;  /* 0x0000000c670c7209 */ /* 0x000fca0007810000 */
[----:B------:R-:W-:Y:S01]  /*5d20*/  QGMMA.64x128x32.F32.E4M3.E4M3 R24, R180, gdesc[UR4], R24, gsb0 ;  /* 0x01e00004b4187df3 */ /* 0x000fe20008000818 */
[----:B------:R-:W-:Y:S01]  /*5d30*/  UIADD3 UR6, UR4, 0x200, URZ ;  /* 0x0000020004067890 */ /* 0x000fe2000fffe03f */
[----:B------:R-:W1:Y:S01]  /*5d40*/  SHFL.BFLY PT, R7, R12, 0x2, 0x1f ;  /* 0x0c401f000c077f89 */ /* 0x000e6200000e0000 */
[----:B------:R-:W-:Y:S01]  /*5d50*/  UMOV UR7, 0xc0000010 ;  /* 0xc000001000077882 */ /* 0x000fe20000000000 */
[----:B0-----:R-:W-:-:S05]  /*5d60*/  FMNMX.FTZ R13, R14, R3, !PT ;  /* 0x000000030e0d7209 */ /* 0x001fca0007810000 */
[----:B------:R-:W0:Y:S01]  /*5d70*/  SHFL.BFLY PT, R20, R13, 0x1, 0x1f ;  /* 0x0c201f000d147f89 */ /* 0x000e2200000e0000 */
[----:B-1----:R-:W-:-:S05]  /*5d80*/  FMNMX.FTZ R15, R12, R7, !PT ;  /* 0x000000070c0f7209 */ /* 0x002fca0007810000 */
[----:B------:R-:W1:Y:S01]  /*5d90*/  SHFL.BFLY PT, R22, R15, 0x1, 0x1f ;  /* 0x0c201f000f167f89 */ /* 0x000e6200000e0000 */
[----:B0-----:R-:W-:-:S05]  /*5da0*/  FMNMX.FTZ R7, R13, R20, !PT ;  /* 0x000000140d077209 */ /* 0x001fca0007810000 */
[----:B------:R-:W-:Y:S01]  /*5db0*/  FFMA.FTZ R189, R2, R7, -8 ;  /* 0xc100000002bd7423 */ /* 0x000fe20000010007 */
[----:B------:R-:W-:-:S03]  /*5dc0*/  FADD.FTZ R9, -R7, R9 ;  /* 0x0000000907097221 */ /* 0x000fc60000010100 */
[C-C-:B------:R-:W-:Y:S01]  /*5dd0*/  FFMA.FTZ R23, R2.reuse, R136, -R189.reuse ;  /* 0x0000008802177223 */ /* 0x140fe200000108bd */
[----:B------:R-:W-:-:S01]  /*5de0*/  FFMA.FTZ R136, R2, R137, -R189 ;  /* 0x0000008902887223 */ /* 0x000fc200000108bd */
[C-C-:B------:R-:W-:Y:S01]  /*5df0*/  FFMA.FTZ R137, R2.reuse, R140, -R189.reuse ;  /* 0x0000008c02897223 */ /* 0x140fe200000108bd */
[----:B------:R-:W-:-:S01]  /*5e00*/  FFMA.FTZ R140, R2, R141, -R189 ;  /* 0x0000008d028c7223 */ /* 0x000fc200000108bd */
[----:B-1----:R-:W-:Y:S01]  /*5e10*/  FMNMX.FTZ R3, R15, R22, !PT ;  /* 0x000000160f037209 */ /* 0x002fe20007810000 */
[----:B------:R-:W-:-:S01]  /*5e20*/  FFMA.FTZ R141, R2, R144, -R189 ;  /* 0x00000090028d7223 */ /* 0x000fc200000108bd */
[C-C-:B------:R-:W-:Y:S01]  /*5e30*/  FFMA.FTZ R144, R2.reuse, R145, -R189.reuse ;  /* 0x0000009102907223 */ /* 0x140fe200000108bd */
[----:B------:R-:W-:-:S01]  /*5e40*/  FFMA.FTZ R145, R2, R148, -R189 ;  /* 0x0000009402917223 */ /* 0x000fc200000108bd */
[C-C-:B------:R-:W-:Y:S01]  /*5e50*/  FFMA.FTZ R148, R2.reuse, R149, -R189.reuse ;  /* 0x0000009502947223 */ /* 0x140fe200000108bd */
[C---:B------:R-:W-:Y:S01]  /*5e60*/  FMUL.FTZ R14, R2.reuse, R9 ;  /* 0x00000009020e7220 */ /* 0x040fe20000410000 */
[----:B------:R-:W-:Y:S01]  /*5e70*/  FFMA.FTZ R149, R2, R101, -R189 ;  /* 0x0000006502957223 */ /* 0x000fe200000108bd */
[----:B------:R-:W-:-:S01]  /*5e80*/  FADD.FTZ R9, -R3, R11 ;  /* 0x0000000b03097221 */ /* 0x000fc20000010100 */
[C---:B------:R-:W-:Y:S01]  /*5e90*/  FFMA.FTZ R101, R2.reuse, R3, -8 ;  /* 0xc100000002657423 */ /* 0x040fe20000010003 */
[----:B------:R-:W-:-:S01]  /*5ea0*/  FFMA.FTZ R12, R2, R152, -R189 ;  /* 0x00000098020c7223 */ /* 0x000fc200000108bd */
[C---:B------:R-:W-:Y:S01]  /*5eb0*/  FFMA.FTZ R13, R2.reuse, R153, -R189 ;  /* 0x00000099020d7223 */ /* 0x040fe200000108bd */
[C---:B------:R-:W-:Y:S01]  /*5ec0*/  FMUL.FTZ R9, R2.reuse, R9 ;  /* 0x0000000902097220 */ /* 0x040fe20000410000 */
[C-C-:B------:R-:W-:Y:S01]  /*5ed0*/  FFMA.FTZ R152, R2.reuse, R154, -R101.reuse ;  /* 0x0000009a02987223 */ /* 0x140fe20000010865 */
[----:B------:R-:W-:-:S01]  /*5ee0*/  FFMA.FTZ R153, R2, R155, -R101 ;  /* 0x0000009b02997223 */ /* 0x000fc20000010865 */
[----:B------:R0:W-:Y:S01]  /*5ef0*/  MUFU.EX2 R11, R14 ;  /* 0x0000000e000b7308 */ /* 0x0001e20000000800 */
[----:B------:R-:W-:-:S01]  /*5f00*/  FFMA.FTZ R154, R2, R158, -R101 ;  /* 0x0000009e029a7223 */ /* 0x000fc20000010865 */
[C---:B------:R-:W-:Y:S01]  /*5f10*/  FFMA.FTZ R15, R2.reuse, R157, -R189 ;  /* 0x0000009d020f7223 */ /* 0x040fe200000108bd */
[----:B------:R-:W-:-:S01]  /*5f20*/  FFMA.FTZ R155, R2, R159, -R101 ;  /* 0x0000009f029b7223 */ /* 0x000fc20000010865 */
[C-C-:B------:R-:W-:Y:S01]  /*5f30*/  FFMA.FTZ R19, R2.reuse, R160, -R189.reuse ;  /* 0x000000a002137223 */ /* 0x140fe200000108bd */
[----:B------:R-:W-:-:S01]  /*5f40*/  FFMA.FTZ R20, R2, R161, -R189 ;  /* 0x000000a102147223 */ /* 0x000fc200000108bd */
[C---:B------:R-:W-:Y:S01]  /*5f50*/  FFMA.FTZ R157, R2.reuse, R163, -R101 ;  /* 0x000000a3029d7223 */ /* 0x040fe20000010865 */
[----:B------:R-:W-:-:S01]  /*5f60*/  FFMA.FTZ R21, R2, R164, -R189 ;  /* 0x000000a402157223 */ /* 0x000fc200000108bd */
[----:B------:R-:W1:Y:S01]  /*5f70*/  MUFU.EX2 R12, R12 ;  /* 0x0000000c000c7308 */ /* 0x000e620000000800 */
[----:B0-----:R-:W-:-:S01]  /*5f80*/  FFMA.FTZ R14, R2, R156, -R189 ;  /* 0x0000009c020e7223 */ /* 0x001fc200000108bd */
[C-C-:B------:R-:W-:Y:S01]  /*5f90*/  FFMA.FTZ R156, R2.reuse, R162, -R101.reuse ;  /* 0x000000a2029c7223 */ /* 0x140fe20000010865 */
[----:B------:R-:W-:-:S01]  /*5fa0*/  FFMA.FTZ R158, R2, R166, -R101 ;  /* 0x000000a6029e7223 */ /* 0x000fc20000010865 */
[C---:B------:R-:W-:Y:S01]  /*5fb0*/  FFMA.FTZ R22, R2.reuse, R165, -R189 ;  /* 0x000000a502167223 */ /* 0x040fe200000108bd */
[----:B------:R-:W-:-:S01]  /*5fc0*/  FFMA.FTZ R159, R2, R167, -R101 ;  /* 0x000000a7029f7223 */ /* 0x000fc20000010865 */
[C-C-:B------:R-:W-:Y:S01]  /*5fd0*/  FFMA.FTZ R138, R2.reuse, R138, -R101.reuse ;  /* 0x0000008a028a7223 */ /* 0x140fe20000010865 */
[----:B------:R-:W-:-:S01]  /*5fe0*/  FFMA.FTZ R139, R2, R139, -R101 ;  /* 0x0000008b028b7223 */ /* 0x000fc20000010865 */
[----:B------:R-:W-:Y:S01]  /*5ff0*/  MUFU.EX2 R9, R9 ;  /* 0x0000000900097308 */ /* 0x000fe20000000800 */
[----:B------:R-:W-:-:S01]  /*6000*/  FFMA.FTZ R142, R2, R142, -R101 ;  /* 0x0000008e028e7223 */ /* 0x000fc20000010865 */
[C-C-:B------:R-:W-:Y:S01]  /*6010*/  FFMA.FTZ R143, R2.reuse, R143, -R101.reuse ;  /* 0x0000008f028f7223 */ /* 0x140fe20000010865 */
[----:B------:R-:W-:-:S01]  /*6020*/  FFMA.FTZ R146, R2, R146, -R101 ;  /* 0x0000009202927223 */ /* 0x000fc20000010865 */
[C-C-:B------:R-:W-:Y:S01]  /*6030*/  FFMA.FTZ R147, R2.reuse, R147, -R101.reuse ;  /* 0x0000009302937223 */ /* 0x140fe20000010865 */
[----:B------:R-:W-:-:S01]  /*6040*/  FFMA.FTZ R150, R2, R150, -R101 ;  /* 0x0000009602967223 */ /* 0x000fc20000010865 */
[C---:B------:R-:W-:Y:S01]  /*6050*/  FFMA.FTZ R151, R2.reuse, R151, -R101 ;  /* 0x0000009702977223 */ /* 0x040fe20000010865 */
[----:B------:R-:W-:-:S01]  /*6060*/  FFMA.FTZ R120, R2, R120, -R189 ;  /* 0x0000007802787223 */ /* 0x000fc200000108bd */
[----:B------:R-:W0:Y:S01]  /*6070*/  MUFU.EX2 R152, R152 ;  /* 0x0000009800987308 */ /* 0x000e220000000800 */
[----:B-1----:R-:W-:-:S01]  /*6080*/  FFMA.FTZ R0, R11, R0, R12 ;  /* 0x000000000b007223 */ /* 0x002fc2000001000c */
[C---:B------:R-:W-:Y:S01]  /*6090*/  FFMA.FTZ R122, R2.reuse, R122, -R101 ;  /* 0x0000007a027a7223 */ /* 0x040fe20000010865 */
[----:B------:R-:W-:-:S01]  /*60a0*/  FFMA.FTZ R121, R2, R121, -R189 ;  /* 0x0000007902797223 */ /* 0x000fc200000108bd */
[C---:B------:R-:W-:Y:S01]  /*60b0*/  FFMA.FTZ R123, R2.reuse, R123, -R101 ;  /* 0x0000007b027b7223 */ /* 0x040fe20000010865 */
[----:B------:R-:W-:-:S01]  /*60c0*/  FFMA.FTZ R124, R2, R124, -R189 ;  /* 0x0000007c027c7223 */ /* 0x000fc200000108bd */
[C---:B------:R-:W-:Y:S01]  /*60d0*/  FFMA.FTZ R126, R2.reuse, R126, -R101 ;  /* 0x0000007e027e7223 */ /* 0x040fe20000010865 */
[----:B------:R-:W-:-:S01]  /*60e0*/  FFMA.FTZ R125, R2, R125, -R189 ;  /* 0x0000007d027d7223 */ /* 0x000fc200000108bd */
[----:B------:R-:W1:Y:S01]  /*60f0*/  MUFU.EX2 R13, R13 ;  /* 0x0000000d000d7308 */ /* 0x000e620000000800 */
[----:B------:R-:W-:-:S01]  /*6100*/  FFMA.FTZ R127, R2, R127, -R101 ;  /* 0x0000007f027f7223 */ /* 0x000fc20000010865 */
[C---:B------:R-:W-:Y:S01]  /*6110*/  FFMA.FTZ R128, R2.reuse, R128, -R189 ;  /* 0x0000008002807223 */ /* 0x040fe200000108bd */
[----:B------:R-:W-:-:S01]  /*6120*/  FFMA.FTZ R130, R2, R130, -R101 ;  /* 0x0000008202827223 */ /* 0x000fc20000010865 */
[C---:B------:R-:W-:Y:S01]  /*6130*/  FFMA.FTZ R129, R2.reuse, R129, -R189 ;  /* 0x0000008102817223 */ /* 0x040fe200000108bd */
[----:B------:R-:W-:-:S01]  /*6140*/  FFMA.FTZ R131, R2, R131, -R101 ;  /* 0x0000008302837223 */ /* 0x000fc20000010865 */
[C---:B------:R-:W-:Y:S01]  /*6150*/  FFMA.FTZ R132, R2.reuse, R132, -R189 ;  /* 0x0000008402847223 */ /* 0x040fe200000108bd */
[----:B------:R-:W-:-:S01]  /*6160*/  FFMA.FTZ R134, R2, R134, -R101 ;  /* 0x0000008602867223 */ /* 0x000fc20000010865 */
[----:B------:R-:W2:Y:S01]  /*6170*/  MUFU.EX2 R153, R153 ;  /* 0x0000009900997308 */ /* 0x000ea20000000800 */
[----:B0-----:R-:W-:-:S01]  /*6180*/  FFMA.FTZ R6, R9, R6, R152 ;  /* 0x0000000609067223 */ /* 0x001fc20000010098 */
[C---:B------:R-:W-:Y:S01]  /*6190*/  FFMA.FTZ R133, R2.reuse, R133, -R189 ;  /* 0x0000008502857223 */ /* 0x040fe200000108bd */
[----:B------:R-:W-:-:S01]  /*61a0*/  FFMA.FTZ R135, R2, R135, -R101 ;  /* 0x0000008702877223 */ /* 0x000fc20000010865 */
[C---:B------:R-:W-:Y:S01]  /*61b0*/  FFMA.FTZ R104, R2.reuse, R104, -R189 ;  /* 0x0000006802687223 */ /* 0x040fe200000108bd */
[----:B------:R-:W-:-:S01]  /*61c0*/  FFMA.FTZ R106, R2, R106, -R101 ;  /* 0x0000006a026a7223 */ /* 0x000fc20000010865 */
[C---:B------:R-:W-:Y:S01]  /*61d0*/  FFMA.FTZ R105, R2.reuse, R105, -R189 ;  /* 0x0000006902697223 */ /* 0x040fe200000108bd */
[----:B------:R-:W-:-:S01]  /*61e0*/  FFMA.FTZ R107, R2, R107, -R101 ;  /* 0x0000006b026b7223 */ /* 0x000fc20000010865 */
[----:B------:R-:W0:Y:S01]  /*61f0*/  MUFU.EX2 R14, R14 ;  /* 0x0000000e000e7308 */ /* 0x000e220000000800 */
[----:B-1----:R-:W-:-:S01]  /*6200*/  FADD.FTZ R161, R13, R0 ;  /* 0x000000000da17221 */ /* 0x002fc20000010000 */
[C---:B------:R-:W-:Y:S01]  /*6210*/  FFMA.FTZ R108, R2.reuse, R108, -R189 ;  /* 0x0000006c026c7223 */ /* 0x040fe200000108bd */
[----:B------:R-:W-:-:S01]  /*6220*/  FFMA.FTZ R110, R2, R110, -R101 ;  /* 0x0000006e026e7223 */ /* 0x000fc20000010865 */
[C---:B------:R-:W-:Y:S01]  /*6230*/  FFMA.FTZ R109, R2.reuse, R109, -R189 ;  /* 0x0000006d026d7223 */ /* 0x040fe200000108bd */
[----:B------:R-:W-:-:S01]  /*6240*/  FFMA.FTZ R111, R2, R111, -R101 ;  /* 0x0000006f026f7223 */ /* 0x000fc20000010865 */
[C---:B------:R-:W-:Y:S01]  /*6250*/  FFMA.FTZ R119, R2.reuse, R119, -R101 ;  /* 0x0000007702777223 */ /* 0x040fe20000010865 */
[----:B------:R-:W-:-:S01]  /*6260*/  FFMA.FTZ R112, R2, R112, -R189 ;  /* 0x0000007002707223 */ /* 0x000fc200000108bd */
[----:B------:R-:W1:Y:S01]  /*6270*/  MUFU.EX2 R154, R154 ;  /* 0x0000009a009a7308 */ /* 0x000e620000000800 */
[----:B--2---:R-:W-:-:S01]  /*6280*/  FADD.FTZ R163, R153, R6 ;  /* 0x0000000699a37221 */ /* 0x004fc20000010000 */
[C---:B------:R-:W-:Y:S01]  /*6290*/  FFMA.FTZ R114, R2.reuse, R114, -R101 ;  /* 0x0000007202727223 */ /* 0x040fe20000010865 */
[----:B------:R-:W-:-:S01]  /*62a0*/  FFMA.FTZ R113, R2, R113, -R189 ;  /* 0x0000007102717223 */ /* 0x000fc200000108bd */
[C---:B------:R-:W-:Y:S01]  /*62b0*/  FFMA.FTZ R115, R2.reuse, R115, -R101 ;  /* 0x0000007302737223 */ /* 0x040fe20000010865 */
[----:B------:R-:W-:-:S01]  /*62c0*/  FFMA.FTZ R116, R2, R116, -R189 ;  /* 0x0000007402747223 */ /* 0x000fc200000108bd */
[C---:B------:R-:W-:Y:S01]  /*62d0*/  FFMA.FTZ R118, R2.reuse, R118, -R101 ;  /* 0x0000007602767223 */ /* 0x040fe20000010865 */
[----:B------:R-:W-:-:S01]  /*62e0*/  FFMA.FTZ R117, R2, R117, -R189 ;  /* 0x0000007502757223 */ /* 0x000fc200000108bd */
[----:B------:R-:W2:Y:S01]  /*62f0*/  MUFU.EX2 R15, R15 ;  /* 0x0000000f000f7308 */ /* 0x000ea20000000800 */
[----:B0-----:R-:W-:-:S01]  /*6300*/  FADD.FTZ R0, R14, R161 ;  /* 0x000000a10e007221 */ /* 0x001fc20000010000 */
[C---:B------:R-:W-:Y:S01]  /*6310*/  FFMA.FTZ R88, R2.reuse, R88, -R189 ;  /* 0x0000005802587223 */ /* 0x040fe200000108bd */
[----:B------:R-:W-:-:S01]  /*6320*/  FFMA.FTZ R90, R2, R90, -R101 ;  /* 0x0000005a025a7223 */ /* 0x000fc20000010865 */
[C---:B------:R-:W-:Y:S01]  /*6330*/  FFMA.FTZ R94, R2.reuse, R94, -R101 ;  /* 0x0000005e025e7223 */ /* 0x040fe20000010865 */
[----:B------:R-:W-:-:S01]  /*6340*/  FFMA.FTZ R89, R2, R89, -R189 ;  /* 0x0000005902597223 */ /* 0x000fc200000108bd */
[----:B------:R-:W-:Y:S01]  /*6350*/  FFMA.FTZ R91, R2, R91, -R101 ;  /* 0x0000005b025b7223 */ /* 0x000fe20000010865 */
[----:B------:R-:W-:-:S02]  /*6360*/  WARPGROUP.DEPBAR.LE gsb0, 0x0 ;  /* 0x00008000000079c5 */ /* 0x000fc40000010000 */
[----:B------:R-:W-:Y:S01]  /*6370*/  WARPGROUP.ARRIVE ;  /* 0x00000000000079c5 */ /* 0x000fe20000000000 */
[----:B------:R-:W0:Y:S01]  /*6380*/  MUFU.EX2 R155, R155 ;  /* 0x0000009b009b7308 */ /* 0x000e220000000800 */
[----:B-1----:R-:W-:-:S01]  /*6390*/  FADD.FTZ R6, R154, R163 ;  /* 0x000000a39a067221 */ /* 0x002fc20000010000 */
[C-C-:B------:R-:W-:Y:S01]  /*63a0*/  FFMA.FTZ R92, R2.reuse, R92, -R189.reuse ;  /* 0x0000005c025c7223 */ /* 0x140fe200000108bd */
[----:B------:R-:W-:-:S01]  /*63b0*/  FFMA.FTZ R93, R2, R93, -R189 ;  /* 0x0000005d025d7223 */ /* 0x000fc200000108bd */
[C---:B------:R-:W-:Y:S01]  /*63c0*/  FFMA.FTZ R95, R2.reuse, R95, -R101 ;  /* 0x0000005f025f7223 */ /* 0x040fe20000010865 */
[----:B------:R-:W-:Y:S01]  /*63d0*/  QGMMA.64x128x32.F32.E4M3.E4M3 R24, R176, gdesc[UR4], R24, gsb0 ;  /* 0x01e00004b0187df3 */ /* 0x000fe20008000818 */
[----:B------:R-:W-:Y:S01]  /*63e0*/  UIADD3 UR6, UR4, 0x300, URZ ;  /* 0x0000030004067890 */ /* 0x000fe2000fffe03f */
[----:B--2---:R-:W-:Y:S01]  /*63f0*/  FADD.FTZ R0, R15, R0 ;  /* 0x000000000f007221 */ /* 0x004fe20000010000 */
[----:B------:R-:W-:Y:S01]  /*6400*/  UMOV UR7, 0xc0000010 ;  /* 0xc000001000077882 */ /* 0x000fe20000000000 */
[----:B------:R-:W1:Y:S01]  /*6410*/  MUFU.EX2 R19, R19 ;  /* 0x0000001300137308 */ /* 0x000e620000000800 */
[----:B------:R-:W-:Y:S01]  /*6420*/  UIADD3 UR4, UR4, 0x400, URZ ;  /* 0x0000040004047890 */ /* 0x000fe2000fffe03f */
        /* <DEDUP_REMOVED lines=8> */
[----:B------:R-:W-:-:S06]  /*64b0*/  FFMA.FTZ R101, R2, R103, -R101 ;  /* 0x0000006702657223 */ /* 0x000fcc0000010865 */
[----:B------:R-:W0:Y:S01]  /*64c0*/  MUFU.EX2 R20, R20 ;  /* 0x0000001400147308 */ /* 0x000e220000000800 */
[----:B-1----:R-:W-:-:S07]  /*64d0*/  FADD.FTZ R163, R19, R0 ;  /* 0x0000000013a37221 */ /* 0x002fce0000010000 */
[----:B------:R-:W1:Y:S01]  /*64e0*/  MUFU.EX2 R157, R157 ;  /* 0x0000009d009d7308 */ /* 0x000e620000000800 */
[----:B--2---:R-:W-:-:S07]  /*64f0*/  FADD.FTZ R0, R156, R161 ;  /* 0x000000a19c007221 */ /* 0x004fce0000010000 */
[----:B------:R-:W2:Y:S01]  /*6500*/  MUFU.EX2 R21, R21 ;  /* 0x0000001500157308 */ /* 0x000ea20000000800 */
[----:B0-----:R-:W-:-:S07]  /*6510*/  FADD.FTZ R6, R20, R163 ;  /* 0x000000a314067221 */ /* 0x001fce0000010000 */
        /* <DEDUP_REMOVED lines=25> */
[----:B-1----:R-:W-:-:S01]  /*66b0*/  FADD.FTZ R161, R143, R0 ;  /* 0x000000008fa17221 */ /* 0x002fc20000010000 */
[----:B------:R-:W-:Y:S02]  /*66c0*/  WARPGROUP.DEPBAR.LE gsb0, 0x0 ;  /* 0x00008000000079c5 */ /* 0x000fe40000010000 */
[----:B------:R-:W-:-:S04]  /*66d0*/  WARPGROUP.ARRIVE ;  /* 0x00000000000079c5 */ /* 0x000fc80000000000 */
[----:B------:R-:W1:Y:S01]  /*66e0*/  MUFU.EX2 R144, R144 ;  /* 0x0000009000907308 */ /* 0x000e620000000800 */
[----:B--2---:R-:W-:-:S01]  /*66f0*/  FADD.FTZ R163, R141, R6 ;  /* 0x000000068da37221 */ /* 0x004fc20000010000 */
[----:B------:R-:W-:Y:S01]  /*6700*/  QGMMA.64x128x32.F32.E4M3.E4M3 R24, R172, gdesc[UR4], R24, gsb0 ;  /* 0x01e00004ac187df3 */ /* 0x000fe20008000818 */
[----:B------:R-:W-:Y:S01]  /*6710*/  UMOV UR6, UR4 ;  /* 0x0000000400067c82 */ /* 0x000fe20008000000 */
[----:B------:R-:W-:-:S04]  /*6720*/  UMOV UR7, 0xc0000010 ;  /* 0xc000001000077882 */ /* 0x000fc80000000000 */
        /* <DEDUP_REMOVED lines=39> */
[----:B0-----:R-:W-:-:S05]  /*69a0*/  FADD.FTZ R163, R131, R6 ;  /* 0x0000000683a37221 */ /* 0x001fca0000010000 */
[----:B------:R-:W0:Y:S08]  /*69b0*/  MUFU.EX2 R134, R134 ;  /* 0x0000008600867308 */ /* 0x000e300000000800 */
[----:B------:R-:W-:Y:S01]  /*69c0*/  MUFU.EX2 R133, R133 ;  /* 0x0000008500857308 */ /* 0x000fe20000000800 */
[----:B-1----:R-:W-:-:S07]  /*69d0*/  FADD.FTZ R0, R132, R161 ;  /* 0x000000a184007221 */ /* 0x002fce0000010000 */
[----:B------:R-:W1:Y:S01]  /*69e0*/  MUFU.EX2 R135, R135 ;  /* 0x0000008700877308 */ /* 0x000e620000000800 */
[----:B0-----:R-:W-:-:S07]  /*69f0*/  FADD.FTZ R6, R134, R163 ;  /* 0x000000a386067221 */ /* 0x001fce0000010000 */
[----:B------:R-:W-:Y:S08]  /*6a00*/  MUFU.EX2 R104, R104 ;  /* 0x0000006800687308 */ /* 0x000ff00000000800 */
[----:B------:R-:W0:Y:S01]  /*6a10*/  MUFU.EX2 R106, R106 ;  /* 0x0000006a006a7308 */ /* 0x000e220000000800 */
[----:B-1----:R-:W-:-:S07]  /*6a20*/  FADD.FTZ R161, R135, R6 ;  /* 0x0000000687a17221 */ /* 0x002fce0000010000 */
[----:B------:R-:W-:Y:S08]  /*6a30*/  MUFU.EX2 R105, R105 ;  /* 0x0000006900697308 */ /* 0x000ff00000000800 */
        /* <DEDUP_REMOVED lines=8> */
[----:B------:R0:W-:Y:S08]  /*6ac0*/  MUFU.EX2 R160, R119 ;  /* 0x0000007700a07308 */ /* 0x0001f00000000800 */
[----:B------:R-:W2:Y:S01]  /*6ad0*/  MUFU.EX2 R112, R112 ;  /* 0x0000007000707308 */ /* 0x000ea20000000800 */
[----:B0-----:R-:W-:-:S01]  /*6ae0*/  FADD.FTZ R119, R133, R0 ;  /* 0x0000000085777221 */ /* 0x001fc20000010000 */
[----:B-1----:R-:W-:-:S03]  /*6af0*/  FADD.FTZ R161, R111, R6 ;  /* 0x000000066fa17221 */ /* 0x002fc60000010000 */
[----:B------:R-:W-:-:S03]  /*6b00*/  FADD.FTZ R0, R104, R119 ;  /* 0x0000007768007221 */ /* 0x000fc60000010000 */
[----:B------:R-:W-:Y:S01]  /*6b10*/  MUFU.EX2 R114, R114 ;  /* 0x0000007200727308 */ /* 0x000fe20000000800 */
[----:B------:R-:W-:-:S04]  /*6b20*/  FADD.FTZ R119, R105, R0 ;  /* 0x0000000069777221 */ /* 0x000fc80000010000 */
[----:B------:R-:W-:-:S03]  /*6b30*/  FADD.FTZ R0, R108, R119 ;  /* 0x000000776c007221 */ /* 0x000fc60000010000 */
[----:B------:R-:W0:Y:S01]  /*6b40*/  MUFU.EX2 R113, R113 ;  /* 0x0000007100717308 */ /* 0x000e220000000800 */
[----:B------:R-:W-:-:S01]  /*6b50*/  FADD.FTZ R119, R109, R0 ;  /* 0x000000006d777221 */ /* 0x000fc20000010000 */
[----:B------:R-:W-:-:S03]  /*6b60*/  IADD3 R0, -R18, 0xb, RZ ;  /* 0x0000000b12007810 */ /* 0x000fc60007ffe1ff */
[----:B--2---:R-:W-:-:S03]  /*6b70*/  FADD.FTZ R6, R112, R119 ;  /* 0x0000007770067221 */ /* 0x004fc60000010000 */
[----:B------:R-:W-:Y:S08]  /*6b80*/  MUFU.EX2 R115, R115 ;  /* 0x0000007300737308 */ /* 0x000ff00000000800 */
[----:B------:R-:W1:Y:S01]  /*6b90*/  MUFU.EX2 R116, R116 ;  /* 0x0000007400747308 */ /* 0x000e620000000800 */
[----:B0-----:R-:W-:-:S07]  /*6ba0*/  FADD.FTZ R119, R113, R6 ;  /* 0x0000000671777221 */ /* 0x001fce0000010000 */
[----:B------:R-:W0:Y:S01]  /*6bb0*/  MUFU.EX2 R118, R118 ;  /* 0x0000007600767308 */ /* 0x000e220000000800 */
[----:B------:R-:W-:-:S07]  /*6bc0*/  WARPGROUP.DEPBAR.LE gsb0, 0x0 ;  /* 0x00008000000079c5 */ /* 0x000fce0000010000 */
[----:B------:R-:W2:Y:S01]  /*6bd0*/  MUFU.EX2 R117, R117 ;  /* 0x0000007500757308 */ /* 0x000ea20000000800 */
[----:B-1----:R-:W-:-:S07]  /*6be0*/  FADD.FTZ R6, R116, R119 ;  /* 0x0000007774067221 */ /* 0x002fce0000010000 */
[----:B------:R-:W1:Y:S08]  /*6bf0*/  MUFU.EX2 R88, R88 ;  /* 0x0000005800587308 */ /* 0x000e700000000800 */
[----:B------:R-:W3:Y:S08]  /*6c00*/  MUFU.EX2 R90, R90 ;  /* 0x0000005a005a7308 */ /* 0x000ef00000000800 */
[----:B------:R4:W-:Y:S08]  /*6c10*/  MUFU.EX2 R163, R94 ;  /* 0x0000005e00a37308 */ /* 0x0009f00000000800 */
[----:B------:R-:W5:Y:S01]  /*6c20*/  MUFU.EX2 R89, R89 ;  /* 0x0000005900597308 */ /* 0x000f620000000800 */
[----:B----4-:R-:W-:-:S04]  /*6c30*/  FADD.FTZ R94, R114, R161 ;  /* 0x000000a1725e7221 */ /* 0x010fc80000010000 */
[----:B------:R-:W-:Y:S01]  /*6c40*/  FADD.FTZ R161, R115, R94 ;  /* 0x0000005e73a17221 */ /* 0x000fe20000010000 */
[----:B------:R-:W-:Y:S02]  /*6c50*/  IMAD.U32 R94, RZ, RZ, UR52 ;  /* 0x00000034ff5e7e24 */ /* 0x000fe4000f8e00ff */
[----:B------:R-:W4:Y:S01]  /*6c60*/  MUFU.EX2 R91, R91 ;  /* 0x0000005b005b7308 */ /* 0x000f220000000800 */
[----:B0-----:R-:W-:-:S04]  /*6c70*/  FADD.FTZ R161, R118, R161 ;  /* 0x000000a176a17221 */ /* 0x001fc80000010000 */
[----:B------:R-:W-:-:S03]  /*6c80*/  FADD.FTZ R161, R160, R161 ;  /* 0x000000a1a0a17221 */ /* 0x000fc60000010000 */
[----:B------:R-:W0:Y:S08]  /*6c90*/  MUFU.EX2 R92, R92 ;  /* 0x0000005c005c7308 */ /* 0x000e300000000800 */
[----:B------:R-:W0:Y:S08]  /*6ca0*/  MUFU.EX2 R93, R93 ;  /* 0x0000005d005d7308 */ /* 0x000e300000000800 */
[----:B------:R2:W0:Y:S08]  /*6cb0*/  MUFU.EX2 R162, R95 ;  /* 0x0000005f00a27308 */ /* 0x0004300000000800 */
[----:B------:R3:W0:Y:S01]  /*6cc0*/  MUFU.EX2 R171, R98 ;  /* 0x0000006200ab7308 */ /* 0x0006220000000800 */
[----:B--2---:R-:W-:-:S04]  /*6cd0*/  FADD.FTZ R95, R117, R6 ;  /* 0x00000006755f7221 */ /* 0x004fc80000010000 */
[----:B-1----:R-:W-:-:S03]  /*6ce0*/  FADD.FTZ R6, R88, R95 ;  /* 0x0000005f58067221 */ /* 0x002fc60000010000 */
[----:B------:R-:W1:Y:S01]  /*6cf0*/  MUFU.EX2 R96, R96 ;  /* 0x0000006000607308 */ /* 0x000e620000000800 */
[----:B---3--:R-:W-:Y:S01]  /*6d00*/  @!P1 LEA R98, R94, UR40, 0x3 ;  /* 0x000000285e629c11 */ /* 0x008fe2000f8e18ff */
[----:B------:R-:W-:Y:S01]  /*6d10*/  FADD.FTZ R94, R90, R161 ;  /* 0x000000a15a5e7221 */ /* 0x000fe20000010000 */
[----:B-----5:R-:W-:-:S01]  /*6d20*/  FADD.FTZ R95, R89, R6 ;  /* 0x00000006595f7221 */ /* 0x020fc20000010000 */
[----:B------:R2:W-:Y:S06]  /*6d30*/  BAR.ARV R0, 0x100 ;  /* 0x000400000000751d */ /* 0x0005ec0000002000 */
[----:B------:R-:W3:Y:S01]  /*6d40*/  MUFU.EX2 R97, R97 ;  /* 0x0000006100617308 */ /* 0x000ee20000000800 */
[----:B----4-:R-:W-:-:S01]  /*6d50*/  FADD.FTZ R94, R91, R94 ;  /* 0x0000005e5b5e7221 */ /* 0x010fc20000010000 */
[----:B--2---:R-:W-:-:S02]  /*6d60*/  @!P1 VIADD R0, R98, 0x29840 ;  /* 0x0002984062009836 */ /* 0x004fc40000000000 */
[----:B0-----:R-:W-:-:S01]  /*6d70*/  FADD.FTZ R6, R92, R95 ;  /* 0x0000005f5c067221 */ /* 0x001fc20000010000 */
[----:B------:R-:W-:Y:S02]  /*6d80*/  FADD.FTZ R94, R163, R94 ;  /* 0x0000005ea35e7221 */ /* 0x000fe40000010000 */
[----:B------:R-:W-:Y:S01]  /*6d90*/  @!P1 PRMT R0, RZ, 0x654, R0 ;  /* 0x00000654ff009816 */ /* 0x000fe20000000000 */
[----:B------:R-:W0:Y:S01]  /*6da0*/  MUFU.EX2 R99, R99 ;  /* 0x0000006300637308 */ /* 0x000e220000000800 */
[----:B------:R-:W-:-:S01]  /*6db0*/  FADD.FTZ R95, R93, R6 ;  /* 0x000000065d5f7221 */ /* 0x000fc20000010000 */
[----:B------:R-:W-:Y:S01]  /*6dc0*/  FADD.FTZ R94, R162, R94 ;  /* 0x0000005ea25e7221 */ /* 0x000fe20000010000 */
[----:B------:R1:W-:Y:S03]  /*6dd0*/  @!P1 SYNCS.ARRIVE.TRANS64.RED.A1T0 RZ, [R0+URZ], RZ ;  /* 0x000000ff00ff99a7 */ /* 0x0003e6000810043f */
[----:B------:R-:W-:-:S02]  /*6de0*/  FADD.FTZ R94, R171, R94 ;  /* 0x0000005eab5e7221 */ /* 0x000fc40000010000 */
[----:B------:R-:W2:Y:S01]  /*6df0*/  MUFU.EX2 R100, R100 ;  /* 0x0000006400647308 */ /* 0x000ea20000000800 */
[----:B-1----:R-:W-:-:S04]  /*6e00*/  FADD.FTZ R0, R96, R95 ;  /* 0x0000005f60007221 */ /* 0x002fc80000010000 */
[----:B---3--:R-:W-:-:S03]  /*6e10*/  FADD.FTZ R95, R97, R0 ;  /* 0x00000000615f7221 */ /* 0x008fc60000010000 */
[----:B------:R-:W1:Y:S01]  /*6e20*/  MUFU.EX2 R119, R102 ;  /* 0x0000006600777308 */ /* 0x000e620000000800 */
[----:B0-----:R-:W-:-:S07]  /*6e30*/  FADD.FTZ R94, R99, R94 ;  /* 0x0000005e635e7221 */ /* 0x001fce0000010000 */
[----:B------:R-:W0:Y:S01]  /*6e40*/  MUFU.EX2 R149, R149 ;  /* 0x0000009500957308 */ /* 0x000e220000000800 */
[----:B--2---:R-:W-:-:S07]  /*6e50*/  FADD.FTZ R0, R100, R95 ;  /* 0x0000005f64007221 */ /* 0x004fce0000010000 */
[----:B------:R-:W2:Y:S01]  /*6e60*/  MUFU.EX2 R101, R101 ;  /* 0x0000006500657308 */ /* 0x000ea20000000800 */
[----:B-1----:R-:W-:-:S01]  /*6e70*/  FADD.FTZ R94, R119, R94 ;  /* 0x0000005e775e7221 */ /* 0x002fc20000010000 */
[----:B0-----:R-:W-:-:S03]  /*6e80*/  FADD.FTZ R0, R149, R0 ;  /* 0x0000000095007221 */ /* 0x001fc60000010000 */
[----:B--2---:R-:W-:Y:S01]  /*6e90*/  FADD.FTZ R6, R101, R94 ;  /* 0x0000005e65067221 */ /* 0x004fe20000010000 */
[----:B------:R-:W-:Y:S06]  /*6ea0*/  @!P0 BRA `(.L_x_28) ;  /* 0x0000000000048947 */ /* 0x000fec0003800000 */
[----:B------:R-:W-:Y:S01]  /*6eb0*/  BPT.TRAP 0x1 ;  /* 0x000000040000795c */ /* 0x000fe20000300000 */
.L_x_28:
[----:B------:R-:W-:Y:S01]  /*6ec0*/  ULEA UR4, UR53, UR40, 0x3 ;  /* 0x0000002835047291 */ /* 0x000fe2000f8e183f */
[----:B------:R-:W-:Y:S01]  /*6ed0*/  ISETP.GT.AND P2, PT, R10, R17, PT ;  /* 0x000000110a00720c */ /* 0x000fe20003f44270 */
[----:B------:R-:W-:Y:S01]  /*6ee0*/  FMUL.FTZ R24, R24, R11 ;  /* 0x0000000b18187220 */ /* 0x000fe20000410000 */
[----:B------:R-:W-:Y:S01]  /*6ef0*/  F2FP.SATFINITE.E4M3.F32.PACK_AB_MERGE_C R14, R15, R14, RZ ;  /* 0x0000000e0f0e723e */ /* 0x000fe200048070ff */
[----:B------:R-:W-:Y:S01]  /*6f00*/  UIADD3 UR4, UR4, 0x29860, URZ ;  /* 0x0002986004047890 */ /* 0x000fe2000fffe03f */
[----:B------:R-:W-:Y:S01]  /*6f10*/  F2FP.SATFINITE.E4M3.F32.PACK_AB_MERGE_C R21, R22, R21, RZ ;  /* 0x000000151615723e */ /* 0x000fe200048070ff */
[----:B------:R-:W-:Y:S01]  /*6f20*/  UMOV UR53, UR52 ;  /* 0x0000003400357c82 */ /* 0x000fe20008000000 */
[----:B------:R-:W-:Y:S01]  /*6f30*/  F2FP.SATFINITE.E4M3.F32.PACK_AB_MERGE_C R154, R155, R154, RZ ;  /* 0x0000009a9b9a723e */ /* 0x000fe200048070ff */
[----:B------:R-:W-:Y:S01]  /*6f40*/  UPRMT UR4, UR43, 0x654, UR4 ;  /* 0x000006542b047896 */ /* 0x000fe20008000004 */
[----:B------:R-:W-:Y:S01]  /*6f50*/  F2FP.SATFINITE.E4M3.F32.PACK_AB_MERGE_C R158, R159, R158, RZ ;  /* 0x0000009e9f9e723e */ /* 0x000fe200048070ff */
[----:B------:R-:W-:Y:S01]  /*6f60*/  FMUL.FTZ R25, R25, R11 ;  /* 0x0000000b19197220 */ /* 0x000fe20000410000 */
[----:B------:R-:W-:Y:S01]  /*6f70*/  F2FP.SATFINITE.E4M3.F32.PACK_AB_MERGE_C R137, R140, R137, RZ ;  /* 0x000000898c89723e */ /* 0x000fe200048070ff */
[-C--:B------:R-:W-:Y:S01]  /*6f80*/  FMUL.FTZ R28, R28, R11.reuse ;  /* 0x0000000b1c1c7220 */ /* 0x080fe20000410000 */
[----:B------:R-:W-:Y:S01]  /*6f90*/  F2FP.SATFINITE.E4M3.F32.PACK_AB_MERGE_C R142, R143, R142, RZ ;  /* 0x0000008e8f8e723e */ /* 0x000fe200048070ff */
[----:B------:R-:W-:Y:S01]  /*6fa0*/  FMUL.FTZ R29, R29, R11 ;  /* 0x0000000b1d1d7220 */ /* 0x000fe20000410000 */
[----:B------:R-:W-:Y:S01]  /*6fb0*/  F2FP.SATFINITE.E4M3.F32.PACK_AB_MERGE_C R145, R148, R145, RZ ;  /* 0x000000919491723e */ /* 0x000fe200048070ff */
[-C--:B------:R-:W-:Y:S01]  /*6fc0*/  FMUL.FTZ R32, R32, R11.reuse ;  /* 0x0000000b20207220 */ /* 0x080fe20000410000 */
[----:B------:R-:W-:Y:S01]  /*6fd0*/  F2FP.SATFINITE.E4M3.F32.PACK_AB_MERGE_C R150, R151, R150, RZ ;  /* 0x000000969796723e */ /* 0x000fe200048070ff */
[----:B------:R-:W-:Y:S01]  /*6fe0*/  SYNCS.ARRIVE.TRANS64.RED.A1T0 RZ, [UR4], RZ ;  /* 0x000000ffffff79a7 */ /* 0x000fe20008100404 */
[----:B------:R-:W-:Y:S01]  /*6ff0*/  F2FP.SATFINITE.E4M3.F32.PACK_AB_MERGE_C R124, R125, R124, RZ ;  /* 0x0000007c7d7c723e */ /* 0x000fe200048070ff */
[-C--:B------:R-:W-:Y:S01]  /*7000*/  FMUL.FTZ R33, R33, R11.reuse ;  /* 0x0000000b21217220 */ /* 0x080fe20000410000 */
        /* <DEDUP_REMOVED lines=22> */
[----:B------:R-:W-:Y:S01]  /*7170*/  F2FP.SATFINITE.E4M3.F32.PACK_AB_MERGE_C R184, R13, R12, R14 ;  /* 0x0000000c0db8723e */ /* 0x000fe2000480700e */
[-C--:B------:R-:W-:Y:S01]  /*7180*/  FMUL.FTZ R57, R57, R11.reuse ;  /* 0x0000000b39397220 */ /* 0x080fe20000410000 */
        /* <DEDUP_REMOVED lines=13> */
[----:B------:R-:W-:Y:S01]  /*7260*/  FMUL.FTZ R85, R85, R11 ;  /* 0x0000000b55557220 */ /* 0x000fe20000410000 */
        /* <DEDUP_REMOVED lines=32> */
[----:B------:R-:W-:Y:S01]  /*7470*/  F2FP.SATFINITE.E4M3.F32.PACK_AB_MERGE_C R185, R153, R152, R154 ;  /* 0x0000009899b9723e */ /* 0x000fe2000480709a */
[----:B------:R-:W-:Y:S01]  /*7480*/  VIADD R10, R10, 0xffffffff ;  /* 0xffffffff0a0a7836 */ /* 0x000fe20000000000 */
[----:B------:R-:W-:Y:S01]  /*7490*/  F2FP.SATFINITE.E4M3.F32.PACK_AB_MERGE_C R186, R20, R19, R21 ;  /* 0x0000001314ba723e */ /* 0x000fe20004807015 */
[----:B------:R-:W-:Y:S01]  /*74a0*/  IMAD.MOV.U32 R11, RZ, RZ, R3 ;  /* 0x000000ffff0b7224 */ /* 0x000fe200078e0003 */
[----:B------:R-:W-:Y:S01]  /*74b0*/  F2FP.SATFINITE.E4M3.F32.PACK_AB_MERGE_C R187, R157, R156, R158 ;  /* 0x0000009c9dbb723e */ /* 0x000fe2000480709e */
[----:B------:R-:W-:Y:S01]  /*74c0*/  IMAD.MOV.U32 R9, RZ, RZ, R7 ;  /* 0x000000ffff097224 */ /* 0x000fe200078e0007 */
[----:B------:R-:W-:Y:S01]  /*74d0*/  F2FP.SATFINITE.E4M3.F32.PACK_AB_MERGE_C R180, R136, R23, R137 ;  /* 0x0000001788b4723e */ /* 0x000fe20004807089 */
[----:B------:R-:W-:Y:S01]  /*74e0*/  IMAD.MOV.U32 R12, RZ, RZ, R8 ;  /* 0x000000ffff0c7224 */ /* 0x000fe200078e0008 */
[----:B------:R-:W-:-:S02]  /*74f0*/  F2FP.SATFINITE.E4M3.F32.PACK_AB_MERGE_C R181, R139, R138, R142 ;  /* 0x0000008a8bb5723e */ /* 0x000fc4000480708e */
[----:B------:R-:W-:Y:S02]  /*7500*/  F2FP.SATFINITE.E4M3.F32.PACK_AB_MERGE_C R182, R144, R141, R145 ;  /* 0x0000008d90b6723e */ /* 0x000fe40004807091 */
[----:B------:R-:W-:Y:S02]  /*7510*/  F2FP.SATFINITE.E4M3.F32.PACK_AB_MERGE_C R183, R147, R146, R150 ;  /* 0x0000009293b7723e */ /* 0x000fe40004807096 */
[----:B------:R-:W-:Y:S02]  /*7520*/  F2FP.SATFINITE.E4M3.F32.PACK_AB_MERGE_C R176, R121, R120, R124 ;  /* 0x0000007879b0723e */ /* 0x000fe4000480707c */
[----:B------:R-:W-:Y:S02]  /*7530*/  F2FP.SATFINITE.E4M3.F32.PACK_AB_MERGE_C R177, R123, R122, R126 ;  /* 0x0000007a7bb1723e */ /* 0x000fe4000480707e */
[----:B------:R-:W-:Y:S02]  /*7540*/  F2FP.SATFINITE.E4M3.F32.PACK_AB_MERGE_C R178, R129, R128, R132 ;  /* 0x0000008081b2723e */ /* 0x000fe40004807084 */
        /* <DEDUP_REMOVED lines=8> */
[----:B------:R-:W-:Y:S01]  /*75d0*/  F2FP.SATFINITE.E4M3.F32.PACK_AB_MERGE_C R171, R99, R171, R22 ;  /* 0x000000ab63ab723e */ /* 0x000fe20004807016 */
[----:B------:R-:W-:Y:S06]  /*75e0*/  @P2 BRA `(.L_x_29) ;  /* 0xffffffd000d02947 */ /* 0x000fec000383ffff */
[----:B------:R-:W-:-:S07]  /*75f0*/  IMAD.U32 R108, RZ, RZ, UR52 ;  /* 0x00000034ff6c7e24 */ /* 0x000fce000f8e00ff */
.L_x_19:
[----:B------:R-:W-:Y:S06]  /*7600*/  BAR.ARV 0x8, 0x180 ;  /* 0x0206000000007b1d */ /* 0x000fec0000002000 */
[----:B------:R-:W-:Y:S05]  /*7610*/  @!P0 BRA `(.L_x_30) ;  /* 0x0000000000048947 */ /* 0x000fea0003800000 */
[----:B------:R-:W-:Y:S01]  /*7620*/  BPT.TRAP 0x1 ;  /* 0x000000040000795c */ /* 0x000fe20000300000 */
.L_x_30:
[----:B------:R-:W-:Y:S02]  /*7630*/  R2UR UR5, R108 ;  /* 0x000000006c0572ca */ /* 0x000fe400000e0000 */
[----:B------:R-:W-:-:S11]  /*7640*/  SHF.L.U32 R8, R8, 0x1f, RZ ;  /* 0x0000001f08087819 */ /* 0x000fd600000006ff */
[----:B------:R-:W-:-:S09]  /*7650*/  ULEA UR5, UR5, UR40, 0x3 ;  /* 0x0000002805057291 */ /* 0x000fd2000f8e183f */
[----:B------:R0:W1:Y:S01]  /*7660*/  SYNCS.PHASECHK.TRANS64.TRYWAIT P1, [UR5+0x29850], R8 ;  /* 0x02985008ff0075a7 */ /* 0x0000620008020145 */
[----:B------:R-:W-:Y:S05]  /*7670*/  @!P0 BRA `(.L_x_31) ;  /* 0x0000000000048947 */ /* 0x000fea0003800000 */
[----:B------:R-:W-:Y:S01]  /*7680*/  BPT.TRAP 0x1 ;  /* 0x000000040000795c */ /* 0x000fe20000300000 */
.L_x_31:
[----:B-1----:R-:W-:Y:S05]  /*7690*/  @P1 BRA `(.L_x_32) ;  /* 0x0000000000081947 */ /* 0x002fea0003800000 */
[----:B------:R-:W1:Y:S02]  /*76a0*/  SYNCS.PHASECHK.TRANS64.TRYWAIT P1, [UR5+0x29850], R8 ;  /* 0x02985008ff0075a7 */ /* 0x000e640008020145 */
[----:B-1----:R-:W-:Y:S05]  /*76b0*/  @!P1 BRA `(.L_x_33) ;  /* 0x00000064008c9947 */ /* 0x002fea0003800000 */
.L_x_32:
[----:B------:R-:W-:Y:S01]  /*76c0*/  UIADD3 UR40, UR40, 0x400, URZ ;  /* 0x0000040028287890 */ /* 0x000fe2000fffe03f */
[----:B------:R-:W-:Y:S01]  /*76d0*/  R2UR UR6, R108 ;  /* 0x000000006c0672ca */ /* 0x000fe200000e0000 */
[----:B------:R-:W-:Y:S01]  /*76e0*/  WARPGROUP.ARRIVE ;  /* 0x00000000000079c5 */ /* 0x000fe20000000000 */
[----:B------:R-:W-:Y:S01]  /*76f0*/  UMOV UR7, 0xc0000010 ;  /* 0xc000001000077882 */ /* 0x000fe20000000000 */
[----:B------:R-:W-:Y:S01]  /*7700*/  USHF.R.U32.HI UR40, URZ, 0x4, UR40 ;  /* 0x000000043f287899 */ /* 0x000fe20008011628 */
[----:B------:R-:W2:Y:S03]  /*7710*/  LDC.64 R10, c[0x0][0x9a0] ;  /* 0x00026800ff0a7b82 */ /* 0x000ea60000000a00 */
[----:B------:R-:W-:-:S04]  /*7720*/  ULOP3.LUT UR40, UR40, 0x3fff, URZ, 0xc0, !UPT ;  /* 0x00003fff28287892 */ /* 0x000fc8000f8ec03f */
[----:B------:R-:W-:-:S04]  /*7730*/  ULOP3.LUT UR4, UR40, 0x10000, URZ, 0xfc, !UPT ;  /* 0x0001000028047892 */ /* 0x000fc8000f8efc3f */
[----:B------:R-:W-:-:S07]  /*7740*/  UIMAD UR4, UR6, 0x500, UR4 ;  /* 0x00000500060478a4 */ /* 0x000fce000f8e0204 */
[----:B------:R-:W-:Y:S02]  /*7750*/  UMOV UR6, UR4 ;  /* 0x0000000400067c82 */ /* 0x000fe40008000000 */
[----:B------:R-:W-:Y:S01]  /*7760*/  QGMMA.64x128x32.F32.E4M3.E4M3 R24, R184, gdesc[UR4], R24, gsb0 ;  /* 0x01e00004b8187df3 */ /* 0x000fe20008000818 */
[----:B------:R-:W-:Y:S01]  /*7770*/  UIADD3 UR6, UR4, 0x100, URZ ;  /* 0x0000010004067890 */ /* 0x000fe2000fffe03f */
[----:B------:R-:W-:Y:S01]  /*7780*/  UMOV UR7, 0xc0000010 ;  /* 0xc000001000077882 */ /* 0x000fe20000000000 */
[----:B--2---:R-:W-:-:S04]  /*7790*/  ISETP.NE.U32.AND P1, PT, R10, RZ, PT ;  /* 0x000000ff0a00720c */ /* 0x004fc80003f25070 */
[----:B------:R-:W-:-:S13]  /*77a0*/  ISETP.NE.AND.EX P1, PT, R11, RZ, PT, P1 ;  /* 0x000000ff0b00720c */ /* 0x000fda0003f25310 */
[----:B01----:R-:W0:Y:S01]  /*77b0*/  @P1 LDC.64 R8, c[0x0][0x9c8] ;  /* 0x00027200ff081b82 */ /* 0x003e220000000a00 */
[----:B------:R-:W-:-:S07]  /*77c0*/  @P1 SHF.R.S32.HI R15, RZ, 0x1f, R16 ;  /* 0x0000001fff0f1819 */ /* 0x000fce0000011410 */
[----:B------:R-:W1:Y:S01]  /*77d0*/  @P1 LDC.64 R12, c[0x0][0x9d0] ;  /* 0x00027400ff0c1b82 */ /* 0x000e620000000a00 */
[----:B0-----:R-:W-:-:S04]  /*77e0*/  @P1 IMAD R4, R8, UR37, RZ ;  /* 0x0000002508041c24 */ /* 0x001fc8000f8e02ff */
[----:B------:R-:W-:Y:S02]  /*77f0*/  @P1 IMAD R9, R9, UR36, R4 ;  /* 0x0000002409091c24 */ /* 0x000fe4000f8e0204 */
[----:B------:R-:W-:-:S04]  /*7800*/  @P1 IMAD.WIDE.U32 R4, R8, UR36, RZ ;  /* 0x0000002408041c25 */ /* 0x000fc8000f8e00ff */
[-C--:B-1----:R-:W-:Y:S02]  /*7810*/  @P1 IMAD R8, R15, R12.reuse, RZ ;  /* 0x0000000c0f081224 */ /* 0x082fe400078e02ff */
[----:B------:R-:W-:Y:S02]  /*7820*/  @P1 IMAD.IADD R5, R5, 0x1, R9 ;  /* 0x0000000105051824 */ /* 0x000fe400078e0209 */
[C---:B------:R-:W-:Y:S02]  /*7830*/  @P1 IMAD R9, R16.reuse, R13, R8 ;  /* 0x0000000d10091224 */ /* 0x040fe400078e0208 */
[----:B------:R-:W-:-:S04]  /*7840*/  @P1 IMAD.WIDE.U32 R4, R16, R12, R4 ;  /* 0x0000000c10041225 */ /* 0x000fc800078e0004 */
[----:B------:R-:W-:Y:S01]  /*7850*/  @P1 IMAD.IADD R5, R5, 0x1, R9 ;  /* 0x0000000105051824 */ /* 0x000fe200078e0209 */
[----:B------:R-:W-:-:S04]  /*7860*/  @P1 LEA R8, P2, R4, R10, 0x2 ;  /* 0x0000000a04081211 */ /* 0x000fc800078410ff */
[----:B------:R-:W-:Y:S01]  /*7870*/  @P1 LEA.HI.X R9, R4, R11, R5, 0x2, P2 ;  /* 0x0000000b04091211 */ /* 0x000fe200010f1405 */
[----:B------:R-:W-:-:S06]  /*7880*/  IMAD.MOV.U32 R5, RZ, RZ, 0x3f800000 ;  /* 0x3f800000ff057424 */ /* 0x000fcc00078e00ff */
[----:B------:R0:W2:Y:S01]  /*7890*/  @P1 LDG.E R5, desc[UR38][R8.64] ;  /* 0x0000002608051981 */ /* 0x0000a2000c1e1900 */
[----:B------:R-:W-:Y:S02]  /*78a0*/  WARPGROUP.DEPBAR.LE gsb0, 0x0 ;  /* 0x00008000000079c5 */ /* 0x000fe40000010000 */
[----:B------:R-:W-:-:S06]  /*78b0*/  WARPGROUP.ARRIVE ;  /* 0x00000000000079c5 */ /* 0x000fcc0000000000 */
[----:B------:R-:W-:Y:S01]  /*78c0*/  QGMMA.64x128x32.F32.E4M3.E4M3 R24, R180, gdesc[UR4], R24, gsb0 ;  /* 0x01e00004b4187df3 */ /* 0x000fe20008000818 */
[----:B------:R-:W-:Y:S01]  /*78d0*/  UIADD3 UR6, UR4, 0x200, URZ ;  /* 0x0000020004067890 */ /* 0x000fe2000fffe03f */
[----:B------:R-:W-:Y:S01]  /*78e0*/  UMOV UR7, 0xc0000010 ;  /* 0xc000001000077882 */ /* 0x000fe20000000000 */
[----:B------:R-:W-:Y:S02]  /*78f0*/  WARPGROUP.DEPBAR.LE gsb0, 0x0 ;  /* 0x00008000000079c5 */ /* 0x000fe40000010000 */
[----:B------:R-:W-:-:S07]  /*7900*/  WARPGROUP.ARRIVE ;  /* 0x00000000000079c5 */ /* 0x000fce0000000000 */
[----:B------:R-:W-:Y:S01]  /*7910*/  QGMMA.64x128x32.F32.E4M3.E4M3 R24, R176, gdesc[UR4], R24, gsb0 ;  /* 0x01e00004b0187df3 */ /* 0x000fe20008000818 */
[----:B------:R-:W-:Y:S01]  /*7920*/  UIADD3 UR6, UR4, 0x300, URZ ;  /* 0x0000030004067890 */ /* 0x000fe2000fffe03f */
[----:B------:R-:W-:Y:S01]  /*7930*/  UMOV UR7, 0xc0000010 ;  /* 0xc000001000077882 */ /* 0x000fe20000000000 */
[----:B------:R-:W-:Y:S01]  /*7940*/  UIADD3 UR4, UR4, 0x400, URZ ;  /* 0x0000040004047890 */ /* 0x000fe2000fffe03f */
[----:B------:R-:W1:Y:S04]  /*7950*/  SHFL.BFLY PT, R11, R0, 0x2, 0x1f ;  /* 0x0c401f00000b7f89 */ /* 0x000e6800000e0000 */
[----:B------:R-:W3:Y:S01]  /*7960*/  SHFL.BFLY PT, R13, R6, 0x2, 0x1f ;  /* 0x0c401f00060d7f89 */ /* 0x000ee200000e0000 */
[----:B------:R-:W-:Y:S02]  /*7970*/  WARPGROUP.DEPBAR.LE gsb0, 0x0 ;  /* 0x00008000000079c5 */ /* 0x000fe40000010000 */
[----:B------:R-:W-:-:S06]  /*7980*/  WARPGROUP.ARRIVE ;  /* 0x00000000000079c5 */ /* 0x000fcc0000000000 */
[----:B------:R-:W-:Y:S01]  /*7990*/  QGMMA.64x128x32.F32.E4M3.E4M3 R24, R172, gdesc[UR4], R24, gsb0 ;  /* 0x01e00004ac187df3 */ /* 0x000fe20008000818 */
[----:B------:R-:W-:Y:S01]  /*79a0*/  UMOV UR6, UR4 ;  /* 0x0000000400067c82 */ /* 0x000fe20008000000 */
[----:B------:R-:W-:Y:S01]  /*79b0*/  UMOV UR7, 0xc0000010 ;  /* 0xc000001000077882 */ /* 0x000fe20000000000 */
[----:B-1----:R-:W-:Y:S01]  /*79c0*/  FADD.FTZ R11, R11, R0 ;  /* 0x000000000b0b7221 */ /* 0x002fe20000010000 */
[----:B---3--:R-:W-:-:S04]  /*79d0*/  FADD.FTZ R13, R13, R6 ;  /* 0x000000060d0d7221 */ /* 0x008fc80000010000 */
[----:B------:R-:W1:Y:S04]  /*79e0*/  SHFL.BFLY PT, R4, R11, 0x1, 0x1f ;  /* 0x0c201f000b047f89 */ /* 0x000e6800000e0000 */
[----:B0-----:R-:W0:Y:S01]  /*79f0*/  SHFL.BFLY PT, R8, R13, 0x1, 0x1f ;  /* 0x0c201f000d087f89 */ /* 0x001e2200000e0000 */
[----:B------:R-:W-:Y:S02]  /*7a00*/  IMAD.MOV.U32 R6, RZ, RZ, RZ ;  /* 0x000000ffff067224 */ /* 0x000fe400078e00ff */
[----:B-1----:R-:W-:Y:S01]  /*7a10*/  FADD.FTZ R12, R11, R4 ;  /* 0x000000040b0c7221 */ /* 0x002fe20000010000 */
[----:B0-----:R-:W-:-:S04]  /*7a20*/  FADD.FTZ R14, R13, R8 ;  /* 0x000000080d0e7221 */ /* 0x001fc80000010000 */
[C---:B------:R-:W-:Y:S01]  /*7a30*/  FSETP.NE.FTZ.AND P1, PT, R12.reuse, RZ, PT ;  /* 0x000000ff0c00720b */ /* 0x040fe20003f35000 */
[----:B------:R-:W-:Y:S01]  /*7a40*/  FMUL.FTZ R15, R12, 0.00390625 ;  /* 0x3b8000000c0f7820 */ /* 0x000fe20000410000 */
[----:B------:R-:W-:-:S04]  /*7a50*/  FMUL.FTZ R17, R14, 0.00390625 ;  /* 0x3b8000000e117820 */ /* 0x000fc80000410000 */
[----:B------:R-:W-:Y:S02]  /*7a60*/  FSETP.NE.FTZ.AND P2, PT, R15, RZ, PT ;  /* 0x000000ff0f00720b */ /* 0x000fe40003f55000 */
[----:B------:R-:W-:-:S05]  /*7a70*/  FSETP.NE.FTZ.AND P3, PT, R17, RZ, PT ;  /* 0x000000ff1100720b */ /* 0x000fca0003f75000 */
[----:B------:R-:W-:Y:S01]  /*7a80*/  @P1 MUFU.RCP R6, R12 ;  /* 0x0000000c00061308 */ /* 0x000fe20000001000 */
[----:B------:R-:W-:Y:S01]  /*7a90*/  FSETP.NE.FTZ.AND P1, PT, R14, RZ, PT ;  /* 0x000000ff0e00720b */ /* 0x000fe20003f35000 */
[----:B------:R-:W-:Y:S01]  /*7aa0*/  IMAD.MOV.U32 R10, RZ, RZ, RZ ;  /* 0x000000ffff0a7224 */ /* 0x000fe200078e00ff */
[----:B------:R-:W-:Y:S02]  /*7ab0*/  WARPGROUP.DEPBAR.LE gsb0, 0x0 ;  /* 0x00008000000079c5 */ /* 0x000fe40000010000 */
[----:B------:R-:W-:-:S06]  /*7ac0*/  WARPGROUP.ARRIVE ;  /* 0x00000000000079c5 */ /* 0x000fcc0000000000 */
[----:B------:R-:W-:Y:S01]  /*7ad0*/  QGMMA.64x128x32.F32.E4M3.E4M3 R24, R168, gdesc[UR4], R24, gsb0 ;  /* 0x01e00004a8187df3 */ /* 0x000fe20008000818 */
[----:B------:R-:W0:Y:S08]  /*7ae0*/  @P3 MUFU.LG2 R11, R17 ;  /* 0x00000011000b3308 */ /* 0x000e300000000c00 */
[----:B------:R-:W1:Y:S08]  /*7af0*/  @P2 MUFU.LG2 R9, R15 ;  /* 0x0000000f00092308 */ /* 0x000e700000000c00 */
[----:B------:R-:W3:Y:S01]  /*7b00*/  @P1 MUFU.RCP R10, R14 ;  /* 0x0000000e000a1308 */ /* 0x000ee20000001000 */
[C---:B------:R-:W-:Y:S01]  /*7b10*/  @P2 FMUL.FTZ R8, R2.reuse, 0.69314718246459960938 ;  /* 0x3f31721802082820 */ /* 0x040fe20000410000 */
[----:B------:R-:W-:Y:S01]  /*7b20*/  @P3 FMUL.FTZ R13, R2, 0.69314718246459960938 ;  /* 0x3f317218020d3820 */ /* 0x000fe20000410000 */
[----:B0-----:R-:W-:Y:S01]  /*7b30*/  @P3 FMUL.FTZ R2, R11, 0.69314718246459960938 ;  /* 0x3f3172180b023820 */ /* 0x001fe20000410000 */
[----:B------:R-:W-:-:S02]  /*7b40*/  IMAD.MOV.U32 R4, RZ, RZ, -0x800000 ;  /* 0xff800000ff047424 */ /* 0x000fc400078e00ff */
[----:B------:R-:W-:Y:S02]  /*7b50*/  IMAD.MOV.U32 R0, RZ, RZ, -0x800000 ;  /* 0xff800000ff007424 */ /* 0x000fe400078e00ff */
[----:B-1----:R-:W-:Y:S01]  /*7b60*/  @P2 FMUL.FTZ R9, R9, 0.69314718246459960938 ;  /* 0x3f31721809092820 */ /* 0x002fe20000410000 */
[----:B------:R-:W-:Y:S01]  /*7b70*/  @P3 FFMA.FTZ R4, R13, R3, R2 ;  /* 0x000000030d043223 */ /* 0x000fe20000010002 */
[----:B--2---:R-:W-:Y:S02]  /*7b80*/  FMUL.FTZ R2, R6, R5 ;  /* 0x0000000506027220 */ /* 0x004fe40000410000 */
[----:B------:R-:W-:Y:S01]  /*7b90*/  @P2 FFMA.FTZ R0, R8, R7, R9 ;  /* 0x0000000708002223 */ /* 0x000fe20000010009 */
[----:B---3--:R-:W-:Y:S01]  /*7ba0*/  FMUL.FTZ R3, R10, R5 ;  /* 0x000000050a037220 */ /* 0x008fe20000410000 */
[----:B------:R-:W-:Y:S02]  /*7bb0*/  WARPGROUP.DEPBAR.LE gsb0, 0x0 ;  /* 0x00008000000079c5 */ /* 0x000fe40000010000 */
[----:B------:R-:W-:Y:S05]  /*7bc0*/  @!P0 BRA `(.L_x_34) ;  /* 0x0000000000048947 */ /* 0x000fea0003800000 */
[----:B------:R-:W-:Y:S01]  /*7bd0*/  BPT.TRAP 0x1 ;  /* 0x000000040000795c */ /* 0x000fe20000300000 */
.L_x_34:
[----:B------:R-:W-:Y:S01]  /*7be0*/  UIADD3 UR4, UR5, 0x29860, URZ ;  /* 0x0002986005047890 */ /* 0x000fe2000fffe03f */
[-C--:B------:R-:W-:Y:S01]  /*7bf0*/  FMUL.FTZ R6, R24, R2.reuse ;  /* 0x0000000218067220 */ /* 0x080fe20000410000 */
[-C--:B------:R-:W-:Y:S01]  /*7c00*/  FMUL.FTZ R8, R29, R2.reuse ;  /* 0x000000021d087220 */ /* 0x080fe20000410000 */
[-C--:B------:R-:W-:Y:S01]  /*7c10*/  FMUL.FTZ R9, R32, R2.reuse ;  /* 0x0000000220097220 */ /* 0x080fe20000410000 */
[----:B------:R-:W-:Y:S01]  /*7c20*/  UPRMT UR4, UR43, 0x654, UR4 ;  /* 0x000006542b047896 */ /* 0x000fe20008000004 */
        /* <DEDUP_REMOVED lines=8> */
[----:B------:R-:W-:Y:S01]  /*7cb0*/  SYNCS.ARRIVE.TRANS64.RED.A1T0 RZ, [UR4], RZ ;  /* 0x000000ffffff79a7 */ /* 0x000fe20008100404 */
        /* <DEDUP_REMOVED lines=47> */
[----:B------:R-:W-:Y:S01]  /*7fb0*/  PLOP3.LUT P0, PT, PT, PT, PT, 0x8, 0x0 ;  /* 0x000000000000781c */ /* 0x000fe20003f0e170 */
[-C--:B------:R-:W-:Y:S01]  /*7fc0*/  FMUL.FTZ R70, R70, R3.reuse ;  /* 0x0000000346467220 */ /* 0x080fe20000410000 */
[-C--:B------:R-:W-:Y:S01]  /*7fd0*/  FMUL.FTZ R67, R67, R3.reuse ;  /* 0x0000000343437220 */ /* 0x080fe20000410000 */
[-C--:B------:R-:W-:Y:S01]  /*7fe0*/  FMUL.FTZ R78, R78, R3.reuse ;  /* 0x000000034e4e7220 */ /* 0x080fe20000410000 */
[-C--:B------:R-:W-:Y:S01]  /*7ff0*/  FMUL.FTZ R75, R75, R3.reuse ;  /* 0x000000034b4b7220 */ /* 0x080fe20000410000 */
[-C--:B------:R-:W-:Y:S01]  /*8000*/  FMUL.FTZ R86, R86, R3.reuse ;  /* 0x0000000356567220 */ /* 0x080fe20000410000 */
[----:B------:R-:W-:-:S07]  /*8010*/  FMUL.FTZ R83, R83, R3 ;  /* 0x0000000353537220 */ /* 0x000fce0000410000 */
.L_x_12:
[----:B------:R-:W-:Y:S05]  /*8020*/  @P0 BRA `(.L_x_35) ;  /* 0x0000002000540947 */ /* 0x000fea0003800000 */
[----:B------:R-:W0:Y:S01]  /*8030*/  S2R R18, SR_TID.X ;  /* 0x0000000000127919 */ /* 0x000e220000002100 */
[----:B------:R-:W-:Y:S01]  /*8040*/  ULDC.64 UR4, c[0x4][0x40] ;  /* 0x0100100000047ab9 */ /* 0x000fe20000000a00 */
[----:B------:R-:W-:Y:S01]  /*8050*/  ULDC.64 UR6, c[0x0][0xb38] ;  /* 0x0002ce0000067ab9 */ /* 0x000fe20000000a00 */
[----:B------:R-:W-:Y:S01]  /*8060*/  ULDC.64 UR8, c[0x0][0xb28] ;  /* 0x0002ca0000087ab9 */ /* 0x000fe20000000a00 */
[----:B0-----:R-:W-:-:S05]  /*8070*/  IMAD.SHL.U32 R2, R18, 0x4, RZ ;  /* 0x0000000412027824 */ /* 0x001fca00078e00ff */
[----:B------:R-:W-:Y:S01]  /*8080*/  LOP3.LUT R2, R2, 0xc, RZ, 0xc0, !PT ;  /* 0x0000000c02027812 */ /* 0x000fe200078ec0ff */
[----:B------:R-:W-:Y:S03]  /*8090*/  BAR.SYNC.DEFER_BLOCKING 0x1, 0x100 ;  /* 0x0044000000007b1d */ /* 0x000fe60000010000 */
[----:B------:R-:W-:-:S05]  /*80a0*/  IADD3 R2, P0, R2, UR4, RZ ;  /* 0x0000000402027c10 */ /* 0x000fca000ff1e0ff */
[----:B------:R-:W-:Y:S01]  /*80b0*/  IMAD.X R3, RZ, RZ, UR5, P0 ;  /* 0x00000005ff037e24 */ /* 0x000fe200080e06ff */
[----:B------:R-:W-:-:S05]  /*80c0*/  ULDC.64 UR4, c[0x0][0xbd0] ;  /* 0x0002f40000047ab9 */ /* 0x000fca0000000a00 */
[----:B------:R0:W2:Y:S01]  /*80d0*/  LDG.E.CONSTANT R3, desc[UR38][R2.64] ;  /* 0x0000002602037981 */ /* 0x0000a2000c1e9900 */
[----:B------:R-:W-:Y:S01]  /*80e0*/  LOP3.LUT P0, R17, R18, 0x3, RZ, 0xc0, !PT ;  /* 0x0000000312117812 */ /* 0x000fe2000780c0ff */
[----:B------:R-:W-:Y:S03]  /*80f0*/  BSSY B0, `(.L_x_36) ;  /* 0x000018e000007945 */ /* 0x000fe60003800000 */
[----:B------:R-:W-:-:S04]  /*8100*/  ISETP.EQ.OR P0, PT, R17, 0x3, !P0 ;  /* 0x000000031100780c */ /* 0x000fc80004702670 */
[----:B------:R-:W-:Y:S02]  /*8110*/  SEL R108, R5, R8, P0 ;  /* 0x00000008056c7207 */ /* 0x000fe40000000000 */
[----:B------:R-:W-:Y:S01]  /*8120*/  SEL R123, R8, R5, P0 ;  /* 0x00000005087b7207 */ /* 0x000fe20000000000 */
[----:B------:R-:W-:Y:S01]  /*8130*/  VIADD R8, R18, 0xffffff80 ;  /* 0xffffff8012087836 */ /* 0x000fe20000000000 */
[----:B------:R-:W-:Y:S02]  /*8140*/  SEL R106, R6, R7, P0 ;  /* 0x00000007066a7207 */ /* 0x000fe40000000000 */
[----:B------:R-:W-:Y:S02]  /*8150*/  SEL R121, R7, R6, P0 ;  /* 0x0000000607797207 */ /* 0x000fe40000000000 */
[----:B------:R-:W-:Y:S02]  /*8160*/  SHF.R.S32.HI R7, RZ, 0x1f, R8 ;  /* 0x0000001fff077819 */ /* 0x000fe40000011408 */
[----:B------:R-:W-:-:S02]  /*8170*/  SEL R96, R14, R49, P0 ;  /* 0x000000310e607207 */ /* 0x000fc40000000000 */
[----:B0-----:R-:W-:Y:S02]  /*8180*/  LEA.HI R2, R7, R8, RZ, 0x7 ;  /* 0x0000000807027211 */ /* 0x001fe400078f38ff */
[----:B------:R-:W-:Y:S02]  /*8190*/  SEL R109, R49, R14, P0 ;  /* 0x0000000e316d7207 */ /* 0x000fe40000000000 */
[----:B------:R-:W-:Y:S02]  /*81a0*/  LOP3.LUT R5, R2, 0xffffff80, RZ, 0xc0, !PT ;  /* 0xffffff8002057812 */ /* 0x000fe400078ec0ff */
[----:B------:R-:W-:Y:S02]  /*81b0*/  SEL R100, R44, R13, P0 ;  /* 0x0000000d2c647207 */ /* 0x000fe40000000000 */
[----:B------:R-:W-:Y:S01]  /*81c0*/  SEL R115, R13, R44, P0 ;  /* 0x0000002c0d737207 */ /* 0x000fe20000000000 */
[----:B------:R-:W-:Y:S01]  /*81d0*/  IMAD.IADD R14, R8, 0x1, -R5 ;  /* 0x00000001080e7824 */ /* 0x000fe200078e0a05 */
[----:B------:R-:W-:-:S02]  /*81e0*/  SEL R98, R52, R15, P0 ;  /* 0x0000000f34627207 */ /* 0x000fc40000000000 */
[----:B------:R-:W-:Y:S02]  /*81f0*/  SEL R111, R15, R52, P0 ;  /* 0x000000340f6f7207 */ /* 0x000fe40000000000 */
[----:B------:R-:W-:Y:S02]  /*8200*/  SHF.R.S32.HI R13, RZ, 0x1f, R14 ;  /* 0x0000001fff0d7819 */ /* 0x000fe4000001140e */
[----:B------:R-:W-:Y:S02]  /*8210*/  LEA.HI R7, R7, R8, RZ, 0x2 ;  /* 0x0000000807077211 */ /* 0x000fe400078f10ff */
[----:B------:R-:W-:Y:S02]  /*8220*/  LEA.HI R15, R13, R14, RZ, 0x2 ;  /* 0x0000000e0d0f7211 */ /* 0x000fe400078f10ff */
[----:B------:R-:W-:Y:S02]  /*8230*/  SEL R72, R32, R73, P0 ;  /* 0x0000004920487207 */ /* 0x000fe40000000000 */
[----:B------:R-:W-:-:S02]  /*8240*/  SHF.R.S32.HI R5, RZ, 0x2, R15 ;  /* 0x00000002ff057819 */ /* 0x000fc4000001140f */
[----:B------:R-:W-:Y:S02]  /*8250*/  SHF.R.S32.HI R6, RZ, 0x1f, R15 ;  /* 0x0000001fff067819 */ /* 0x000fe4000001140f */
[----:B------:R-:W-:Y:S01]  /*8260*/  SEL R97, R73, R32, P0 ;  /* 0x0000002049617207 */ /* 0x000fe20000000000 */
[----:B------:R-:W-:Y:S01]  /*8270*/  IMAD.WIDE.U32 R32, R16, UR4, RZ ;  /* 0x0000000410207c25 */ /* 0x000fe2000f8e00ff */
[----:B------:R-:W-:Y:S01]  /*8280*/  LOP3.LUT R7, R7, 0xfffffffc, RZ, 0xc0, !PT ;  /* 0xfffffffc07077812 */ /* 0x000fe200078ec0ff */
[----:B------:R-:W0:Y:S01]  /*8290*/  S2R R73, SR_CTAID.X ;  /* 0x0000000000497919 */ /* 0x000e220000002500 */
[----:B------:R-:W-:Y:S02]  /*82a0*/  LEA.HI R6, R6, R5, RZ, 0x3 ;  /* 0x0000000506067211 */ /* 0x000fe400078f18ff */
[----:B------:R-:W-:Y:S01]  /*82b0*/  SEL R102, R9, R10, P0 ;  /* 0x0000000a09667207 */ /* 0x000fe20000000000 */
[----:B------:R-:W-:Y:S01]  /*82c0*/  IMAD.IADD R7, R8, 0x1, -R7 ;  /* 0x0000000108077824 */ /* 0x000fe200078e0a07 */
[----:B------:R-:W-:-:S02]  /*82d0*/  SEL R117, R10, R9, P0 ;  /* 0x000000090a757207 */ /* 0x000fc40000000000 */
[----:B------:R-:W-:Y:S02]  /*82e0*/  LOP3.LUT R8, R6, 0xfffffff8, RZ, 0xc0, !PT ;  /* 0xfffffff806087812 */ /* 0x000fe400078ec0ff */
[----:B------:R-:W-:Y:S02]  /*82f0*/  SHF.R.S32.HI R9, RZ, 0x7, R2 ;  /* 0x00000007ff097819 */ /* 0x000fe40000011402 */
[----:B------:R-:W-:Y:S01]  /*8300*/  LEA.HI R6, R13, R14, RZ, 0x5 ;  /* 0x0000000e0d067211 */ /* 0x000fe200078f28ff */
[----:B------:R-:W-:Y:S01]  /*8310*/  IMAD.IADD R5, R5, 0x1, -R8 ;  /* 0x0000000105057824 */ /* 0x000fe200078e0a08 */
[----:B------:R-:W-:Y:S02]  /*8320*/  LEA.HI R2, R2, R9, RZ, 0x1 ;  /* 0x0000000902027211 */ /* 0x000fe400078f08ff */
[----:B------:R-:W-:Y:S02]  /*8330*/  SHF.R.S32.HI R6, RZ, 0x5, R6 ;  /* 0x00000005ff067819 */ /* 0x000fe40000011406 */
[----:B------:R-:W-:-:S02]  /*8340*/  SEL R104, R36, R11, P0 ;  /* 0x0000000b24687207 */ /* 0x000fc40000000000 */
[----:B------:R-:W-:Y:S01]  /*8350*/  SEL R119, R11, R36, P0 ;  /* 0x000000240b777207 */ /* 0x000fe20000000000 */
[----:B------:R-:W-:Y:S01]  /*8360*/  IMAD R5, R6, 0x10, R5 ;  /* 0x0000001006057824 */ /* 0x000fe200078e0205 */
[----:B------:R-:W-:Y:S02]  /*8370*/  LOP3.LUT R2, R2, 0x3fffffe, RZ, 0xc0, !PT ;  /* 0x03fffffe02027812 */ /* 0x000fe400078ec0ff */
[----:B------:R-:W-:Y:S02]  /*8380*/  SHF.R.S32.HI R11, RZ, 0x1f, R16 ;  /* 0x0000001fff0b7819 */ /* 0x000fe40000011410 */
[----:B------:R-:W-:Y:S01]  /*8390*/  LEA.HI R6, R7, R7, RZ, 0x1 ;  /* 0x0000000707067211 */ /* 0x000fe200078f08ff */
[----:B------:R-:W-:Y:S01]  /*83a0*/  IMAD.IADD R2, R9, 0x1, -R2 ;  /* 0x0000000109027824 */ /* 0x000fe200078e0a02 */
[----:B------:R-:W-:Y:S01]  /*83b0*/  SEL R28, R82, R83, P0 ;  /* 0x00000053521c7207 */ /* 0x000fe20000000000 */
[----:B------:R-:W-:Y:S01]  /*83c0*/  IMAD R9, R11, UR4, RZ ;  /* 0x000000040b097c24 */ /* 0x000fe2000f8e02ff */
[----:B------:R-:W-:Y:S01]  /*83d0*/  SEL R83, R83, R82, P0 ;  /* 0x0000005253537207 */ /* 0x000fe20000000000 */
[----:B------:R-:W-:Y:S01]  /*83e0*/  IMAD R11, R11, UR6, RZ ;  /* 0x000000060b0b7c24 */ /* 0x000fe2000f8e02ff */
[----:B------:R-:W-:Y:S01]  /*83f0*/  SEL R22, R12, R41, P0 ;  /* 0x000000290c167207 */ /* 0x000fe20000000000 */
[----:B------:R-:W1:Y:S01]  /*8400*/  LDC R82, c[0x0][0xbe8] ;  /* 0x0002fa00ff527b82 */ /* 0x000e620000000800 */
[----:B------:R-:W-:Y:S01]  /*8410*/  SEL R113, R41, R12, P0 ;  /* 0x0000000c29717207 */ /* 0x000fe20000000000 */
[----:B------:R-:W-:Y:S01]  /*8420*/  IMAD R13, R16, UR7, R11 ;  /* 0x00000007100d7c24 */ /* 0x000fe2000f8e020b */
[----:B------:R-:W-:Y:S01]  /*8430*/  SEL R12, R30, R31, P0 ;  /* 0x0000001f1e0c7207 */ /* 0x000fe20000000000 */
[----:B------:R-:W-:Y:S01]  /*8440*/  IMAD R2, R2, 0x40, R5 ;  /* 0x0000004002027824 */ /* 0x000fe200078e0205 */
[----:B------:R-:W-:Y:S01]  /*8450*/  LOP3.LUT R6, R6, 0x1ffffffe, RZ, 0xc0, !PT ;  /* 0x1ffffffe06067812 */ /* 0x000fe200078ec0ff */
[----:B------:R-:W-:Y:S01]  /*8460*/  IMAD R9, R16, UR5, R9 ;  /* 0x0000000510097c24 */ /* 0x000fe2000f8e0209 */
[----:B------:R-:W-:Y:S01]  /*8470*/  SEL R80, R76, R37, P0 ;  /* 0x000000254c507207 */ /* 0x000fe20000000000 */
[----:B------:R-:W3:Y:S01]  /*8480*/  S2UR UR4, SR_CTAID.Y ;  /* 0x00000000000479c3 */ /* 0x000ee20000002600 */
[----:B------:R-:W-:Y:S01]  /*8490*/  SEL R99, R37, R76, P0 ;  /* 0x0000004c25637207 */ /* 0x000fe20000000000 */
[----:B------:R-:W-:Y:S01]  /*84a0*/  IMAD.IADD R7, R7, 0x1, -R6 ;  /* 0x0000000107077824 */ /* 0x000fe200078e0a06 */
[----:B------:R-:W-:Y:S01]  /*84b0*/  SEL R76, R84, R45, P0 ;  /* 0x0000002d544c7207 */ /* 0x000fe20000000000 */
[----:B------:R-:W-:Y:S01]  /*84c0*/  IMAD.IADD R33, R33, 0x1, R9 ;  /* 0x0000000121217824 */ /* 0x000fe200078e0209 */
[----:B------:R-:W-:Y:S01]  /*84d0*/  SEL R77, R45, R84, P0 ;  /* 0x000000542d4d7207 */ /* 0x000fe20000000000 */
[----:B------:R-:W-:Y:S01]  /*84e0*/  IMAD R7, R7, 0x8, R2 ;  /* 0x0000000807077824 */ /* 0x000fe200078e0202 */
[----:B------:R-:W-:-:S02]  /*84f0*/  SEL R64, R40, R81, P0 ;  /* 0x0000005128407207 */ /* 0x000fc40000000000 */
[----:B------:R-:W-:Y:S01]  /*8500*/  SEL R95, R81, R40, P0 ;  /* 0x00000028515f7207 */ /* 0x000fe20000000000 */
[----:B------:R-:W-:Y:S01]  /*8510*/  IMAD.WIDE.U32 R40, R16, UR6, RZ ;  /* 0x0000000610287c25 */ /* 0x000fe2000f8e00ff */
[----:B------:R-:W-:Y:S01]  /*8520*/  SEL R92, R20, R57, P0 ;  /* 0x00000039145c7207 */ /* 0x000fe20000000000 */
[----:B------:R-:W-:Y:S01]  /*8530*/  ULDC.64 UR6, c[0x0][0xb48] ;  /* 0x0002d20000067ab9 */ /* 0x000fe20000000a00 */
[----:B------:R-:W-:Y:S01]  /*8540*/  SEL R105, R57, R20, P0 ;  /* 0x0000001439697207 */ /* 0x000fe20000000000 */
[----:B------:R-:W-:Y:S01]  /*8550*/  IMAD.IADD R41, R41, 0x1, R13 ;  /* 0x0000000129297824 */ /* 0x000fe200078e020d */
[----:B------:R-:W-:Y:S02]  /*8560*/  SEL R48, R34, R35, P0 ;  /* 0x0000002322307207 */ /* 0x000fe40000000000 */
[----:B------:R-:W-:Y:S02]  /*8570*/  SEL R81, R35, R34, P0 ;  /* 0x0000002223517207 */ /* 0x000fe40000000000 */
[----:B------:R-:W-:-:S02]  /*8580*/  SEL R8, R86, R87, P0 ;  /* 0x0000005756087207 */ /* 0x000fc40000000000 */
[----:B------:R-:W-:Y:S02]  /*8590*/  SEL R11, R87, R86, P0 ;  /* 0x00000056570b7207 */ /* 0x000fe40000000000 */
[----:B------:R-:W-:Y:S01]  /*85a0*/  SEL R34, R78, R79, P0 ;  /* 0x0000004f4e227207 */ /* 0x000fe20000000000 */
[----:B------:R-:W4:Y:S01]  /*85b0*/  LDC.64 R86, c[0x0][0xb40] ;  /* 0x0002d000ff567b82 */ /* 0x000f220000000a00 */
[----:B------:R-:W-:Y:S02]  /*85c0*/  SEL R94, R60, R21, P0 ;  /* 0x000000153c5e7207 */ /* 0x000fe40000000000 */
[----:B------:R-:W-:Y:S02]  /*85d0*/  SEL R107, R21, R60, P0 ;  /* 0x0000003c156b7207 */ /* 0x000fe40000000000 */
[----:B------:R-:W-:Y:S02]  /*85e0*/  SEL R90, R68, R29, P0 ;  /* 0x0000001d445a7207 */ /* 0x000fe40000000000 */
[----:B------:R-:W-:-:S02]  /*85f0*/  SEL R103, R29, R68, P0 ;  /* 0x000000441d677207 */ /* 0x000fc40000000000 */
[----:B------:R-:W-:Y:S02]  /*8600*/  SEL R85, R47, R46, P0 ;  /* 0x0000002e2f557207 */ /* 0x000fe40000000000 */
[----:B------:R-:W-:Y:S02]  /*8610*/  SEL R68, R42, R43, P0 ;  /* 0x0000002b2a447207 */ /* 0x000fe40000000000 */
[----:B------:R-:W-:Y:S02]  /*8620*/  SEL R69, R43, R42, P0 ;  /* 0x0000002a2b457207 */ /* 0x000fe40000000000 */
[----:B------:R-:W-:Y:S02]  /*8630*/  SEL R10, R50, R51, P0 ;  /* 0x00000033320a7207 */ /* 0x000fe40000000000 */
[----:B------:R-:W-:Y:S02]  /*8640*/  SEL R93, R31, R30, P0 ;  /* 0x0000001e1f5d7207 */ /* 0x000fe40000000000 */
[----:B------:R-:W-:-:S02]  /*8650*/  SEL R42, R70, R71, P0 ;  /* 0x00000047462a7207 */ /* 0x000fc40000000000 */
[----:B------:R-:W-:Y:S01]  /*8660*/  SEL R43, R71, R70, P0 ;  /* 0x00000046472b7207 */ /* 0x000fe20000000000 */
[----:B0-----:R-:W-:Y:S01]  /*8670*/  IMAD R71, R73, 0x80, R2 ;  /* 0x0000008049477824 */ /* 0x001fe200078e0202 */
[----:B------:R-:W-:Y:S01]  /*8680*/  SEL R29, R51, R50, P0 ;  /* 0x00000032331d7207 */ /* 0x000fe20000000000 */
[----:B------:R-:W-:Y:S01]  /*8690*/  IMAD R73, R73, 0x80, R7 ;  /* 0x0000008049497824 */ /* 0x000fe200078e0207 */
[----:B------:R-:W-:Y:S01]  /*86a0*/  LOP3.LUT R15, R15, 0x7ffffffc, RZ, 0xc0, !PT ;  /* 0x7ffffffc0f0f7812 */ /* 0x000fe200078ec0ff */
[----:B----4-:R-:W-:Y:S01]  /*86b0*/  IMAD.WIDE.U32 R40, R86, UR36, R40 ;  /* 0x0000002456287c25 */ /* 0x010fe2000f8e0028 */
[----:B------:R-:W-:Y:S02]  /*86c0*/  SEL R44, R26, R27, P0 ;  /* 0x0000001b1a2c7207 */ /* 0x000fe40000000000 */
[----:B------:R-:W-:Y:S01]  /*86d0*/  SEL R91, R27, R26, P0 ;  /* 0x0000001a1b5b7207 */ /* 0x000fe20000000000 */
[----:B------:R-:W-:Y:S01]  /*86e0*/  IMAD.IADD R70, R14, 0x1, -R15 ;  /* 0x000000010e467824 */ /* 0x000fe200078e0a0f */
[----:B------:R-:W-:-:S02]  /*86f0*/  SEL R50, R66, R67, P0 ;  /* 0x0000004342327207 */ /* 0x000fc40000000000 */
[----:B------:R-:W-:Y:S02]  /*8700*/  SEL R51, R67, R66, P0 ;  /* 0x0000004243337207 */ /* 0x000fe40000000000 */
[----:B------:R-:W-:Y:S02]  /*8710*/  SEL R18, R46, R47, P0 ;  /* 0x0000002f2e127207 */ /* 0x000fe40000000000 */
[----:B------:R-:W-:Y:S02]  /*8720*/  SEL R52, R62, R63, P0 ;  /* 0x0000003f3e347207 */ /* 0x000fe40000000000 */
[----:B------:R-:W-:Y:S02]  /*8730*/  SEL R53, R63, R62, P0 ;  /* 0x0000003e3f357207 */ /* 0x000fe40000000000 */
[----:B------:R-:W-:Y:S02]  /*8740*/  SEL R20, R38, R39, P0 ;  /* 0x0000002726147207 */ /* 0x000fe40000000000 */
[----:B------:R-:W-:-:S02]  /*8750*/  LOP3.LUT P1, RZ, R14, 0x3, RZ, 0xc0, !PT ;  /* 0x000000030eff7812 */ /* 0x000fc4000782c0ff */
[----:B------:R-:W-:Y:S02]  /*8760*/  SEL R88, R23, R24, P0 ;  /* 0x0000001817587207 */ /* 0x000fe40000000000 */
[----:B------:R-:W-:Y:S02]  /*8770*/  SEL R101, R24, R23, P0 ;  /* 0x0000001718657207 */ /* 0x000fe40000000000 */
[----:B-1----:R-:W-:Y:S02]  /*8780*/  ISETP.NE.AND P2, PT, R82, 0x1, PT ;  /* 0x000000015200780c */ /* 0x002fe40003f45270 */
[----:B------:R-:W-:Y:S02]  /*8790*/  SEL R89, R39, R38, P0 ;  /* 0x0000002627597207 */ /* 0x000fe40000000000 */
[----:B------:R-:W-:Y:S02]  /*87a0*/  SEL R56, R58, R59, P0 ;  /* 0x0000003b3a387207 */ /* 0x000fe40000000000 */
[----:B------:R-:W-:-:S02]  /*87b0*/  SEL R57, R59, R58, P0 ;  /* 0x0000003a3b397207 */ /* 0x000fc40000000000 */
[----:B------:R-:W-:Y:S02]  /*87c0*/  SEL R60, R54, R55, P0 ;  /* 0x00000037363c7207 */ /* 0x000fe40000000000 */
[----:B------:R-:W-:Y:S02]  /*87d0*/  SEL R61, R55, R54, P0 ;  /* 0x00000036373d7207 */ /* 0x000fe40000000000 */
[----:B------:R-:W-:Y:S02]  /*87e0*/  SEL R36, R74, R75, P0 ;  /* 0x0000004b4a247207 */ /* 0x000fe40000000000 */
[----:B------:R-:W-:Y:S02]  /*87f0*/  SEL R39, R75, R74, P0 ;  /* 0x0000004a4b277207 */ /* 0x000fe40000000000 */
[----:B------:R-:W-:Y:S01]  /*8800*/  SEL R37, R79, R78, P0 ;  /* 0x0000004e4f257207 */ /* 0x000fe20000000000 */
[----:B------:R-:W0:Y:S01]  /*8810*/  @P2 LDC R74, c[0x0][0xbec] ;  /* 0x0002fb00ff4a2b82 */ /* 0x000e220000000800 */
[----:B--2---:R1:W-:Y:S04]  /*8820*/  SHFL.IDX PT, R45, R12, R3, 0x1c1f ;  /* 0x001c1f030c2d7589 */ /* 0x0043e800000e0000 */
[----:B------:R-:W-:Y:S04]  /*8830*/  SHFL.IDX PT, R30, R92, R3, 0x1c1f ;  /* 0x001c1f035c1e7589 */ /* 0x000fe800000e0000 */
[----:B------:R-:W-:Y:S01]  /*8840*/  SHFL.IDX PT, R2, R34, R3, 0x1c1f ;  /* 0x001c1f0322027589 */ /* 0x000fe200000e0000 */
[----:B-1----:R-:W-:-:S03]  /*8850*/  LOP3.LUT R12, R3, 0x2, RZ, 0x3c, !PT ;  /* 0x00000002030c7812 */ /* 0x002fc600078e3cff */
[----:B------:R-:W-:Y:S04]  /*8860*/  SHFL.IDX PT, R8, R8, R3, 0x1c1f ;  /* 0x001c1f0308087589 */ /* 0x000fe800000e0000 */
[----:B------:R-:W-:Y:S04]  /*8870*/  SHFL.IDX PT, R31, R105, R12, 0x1c1f ;  /* 0x001c1f0c691f7589 */ /* 0x000fe800000e0000 */
[----:B------:R-:W1:Y:S04]  /*8880*/  SHFL.IDX PT, R11, R11, R12, 0x1c1f ;  /* 0x001c1f0c0b0b7589 */ /* 0x000e6800000e0000 */
[----:B------:R-:W-:Y:S04]  /*8890*/  SHFL.IDX PT, R6, R106, R3, 0x1c1f ;  /* 0x001c1f036a067589 */ /* 0x000fe800000e0000 */
[----:B------:R-:W-:Y:S04]  /*88a0*/  SHFL.IDX PT, R27, R94, R3, 0x1c1f ;  /* 0x001c1f035e1b7589 */ /* 0x000fe800000e0000 */
[----:B------:R-:W-:Y:S04]  /*88b0*/  SHFL.IDX PT, R9, R121, R12, 0x1c1f ;  /* 0x001c1f0c79097589 */ /* 0x000fe800000e0000 */
[----:B------:R-:W2:Y:S04]  /*88c0*/  SHFL.IDX PT, R34, R107, R12, 0x1c1f ;  /* 0x001c1f0c6b227589 */ /* 0x000ea800000e0000 */
[----:B------:R4:W-:Y:S04]  /*88d0*/  SHFL.IDX PT, R67, R85, R12, 0x1c1f ;  /* 0x001c1f0c55437589 */ /* 0x0009e800000e0000 */
[----:B------:R-:W-:Y:S01]  /*88e0*/  SHFL.IDX PT, R62, R10, R3, 0x1c1f ;  /* 0x001c1f030a3e7589 */ /* 0x000fe200000e0000 */
[----:B-1----:R-:W-:-:S03]  /*88f0*/  SEL R5, R8, R11, P0 ;  /* 0x0000000b08057207 */ /* 0x002fc60000000000 */
[----:B------:R-:W-:Y:S01]  /*8900*/  SHFL.IDX PT, R7, R108, R3, 0x1c1f ;  /* 0x001c1f036c077589 */ /* 0x000fe200000e0000 */
[----:B----4-:R-:W1:Y:S03]  /*8910*/  LDC.64 R84, c[0x0][0xbd8] ;  /* 0x0002f600ff547b82 */ /* 0x010e660000000a00 */
[----:B------:R-:W4:Y:S04]  /*8920*/  SHFL.IDX PT, R10, R123, R12, 0x1c1f ;  /* 0x001c1f0c7b0a7589 */ /* 0x000f2800000e0000 */
[----:B------:R-:W-:Y:S04]  /*8930*/  SHFL.IDX PT, R14, R102, R3, 0x1c1f ;  /* 0x001c1f03660e7589 */ /* 0x000fe800000e0000 */
[----:B------:R-:W5:Y:S04]  /*8940*/  SHFL.IDX PT, R15, R117, R12, 0x1c1f ;  /* 0x001c1f0c750f7589 */ /* 0x000f6800000e0000 */
[----:B------:R-:W-:Y:S04]  /*8950*/  SHFL.IDX PT, R22, R22, R3, 0x1c1f ;  /* 0x001c1f0316167589 */ /* 0x000fe800000e0000 */
[----:B------:R-:W-:Y:S04]  /*8960*/  SHFL.IDX PT, R66, R18, R3, 0x1c1f ;  /* 0x001c1f0312427589 */ /* 0x000fe800000e0000 */
[----:B------:R-:W-:Y:S04]  /*8970*/  SHFL.IDX PT, R23, R113, R12, 0x1c1f ;  /* 0x001c1f0c71177589 */ /* 0x000fe800000e0000 */
[----:B------:R-:W-:Y:S04]  /*8980*/  SHFL.IDX PT, R13, R104, R3, 0x1c1f ;  /* 0x001c1f03680d7589 */ /* 0x000fe800000e0000 */
[----:B------:R-:W-:Y:S04]  /*8990*/  SHFL.IDX PT, R49, R20, R3, 0x1c1f ;  /* 0x001c1f0314317589 */ /* 0x000fe800000e0000 */
[----:B------:R-:W3:Y:S04]  /*89a0*/  SHFL.IDX PT, R18, R119, R12, 0x1c1f ;  /* 0x001c1f0c77127589 */ /* 0x000ee800000e0000 */
[----:B------:R-:W-:Y:S04]  /*89b0*/  SHFL.IDX PT, R19, R100, R3, 0x1c1f ;  /* 0x001c1f0364137589 */ /* 0x000fe800000e0000 */
[----:B------:R-:W0:Y:S04]  /*89c0*/  SHFL.IDX PT, R20, R115, R12, 0x1c1f ;  /* 0x001c1f0c73147589 */ /* 0x000e2800000e0000 */
[----:B------:R-:W-:Y:S04]  /*89d0*/  SHFL.IDX PT, R24, R96, R3, 0x1c1f ;  /* 0x001c1f0360187589 */ /* 0x000fe800000e0000 */
[----:B------:R-:W-:Y:S04]  /*89e0*/  SHFL.IDX PT, R21, R109, R12, 0x1c1f ;  /* 0x001c1f0c6d157589 */ /* 0x000fe800000e0000 */
[----:B------:R-:W-:Y:S04]  /*89f0*/  SHFL.IDX PT, R25, R98, R3, 0x1c1f ;  /* 0x001c1f0362197589 */ /* 0x000fe800000e0000 */
[----:B------:R-:W-:Y:S04]  /*8a00*/  SHFL.IDX PT, R26, R111, R12, 0x1c1f ;  /* 0x001c1f0c6f1a7589 */ /* 0x000fe800000e0000 */
[----:B------:R2:W-:Y:S04]  /*8a10*/  SHFL.IDX PT, R46, R88, R3, 0x1c1f ;  /* 0x001c1f03582e7589 */ /* 0x0005e800000e0000 */
[----:B------:R-:W0:Y:S04]  /*8a20*/  SHFL.IDX PT, R47, R101, R12, 0x1c1f ;  /* 0x001c1f0c652f7589 */ /* 0x000e2800000e0000 */
[----:B------:R-:W-:Y:S01]  /*8a30*/  SHFL.IDX PT, R58, R72, R3, 0x1c1f ;  /* 0x001c1f03483a7589 */ /* 0x000fe200000e0000 */
[----:B--2---:R-:W2:Y:S03]  /*8a40*/  @P2 LDC R88, c[0x0][0xbec] ;  /* 0x0002fb00ff582b82 */ /* 0x004ea60000000800 */
[----:B------:R-:W0:Y:S04]  /*8a50*/  SHFL.IDX PT, R59, R97, R12, 0x1c1f ;  /* 0x001c1f0c613b7589 */ /* 0x000e2800000e0000 */
[----:B------:R-:W-:Y:S04]  /*8a60*/  SHFL.IDX PT, R55, R80, R3, 0x1c1f ;  /* 0x001c1f0350377589 */ /* 0x000fe800000e0000 */
[----:B------:R4:W-:Y:S04]  /*8a70*/  SHFL.IDX PT, R80, R89, R12, 0x1c1f ;  /* 0x001c1f0c59507589 */ /* 0x0009e800000e0000 */
[----:B------:R-:W-:Y:S04]  /*8a80*/  SHFL.IDX PT, R35, R90, R3, 0x1c1f ;  /* 0x001c1f035a237589 */ /* 0x000fe800000e0000 */
[----:B------:R-:W0:Y:S01]  /*8a90*/  SHFL.IDX PT, R54, R103, R12, 0x1c1f ;  /* 0x001c1f0c67367589 */ /* 0x000e2200000e0000 */
[----:B----4-:R-:W4:Y:S03]  /*8aa0*/  LDC R89, c[0x0][0xc50] ;  /* 0x00031400ff597b82 */ /* 0x010f260000000800 */
[----:B------:R5:W-:Y:S01]  /*8ab0*/  SHFL.IDX PT, R17, R28, R3, 0x1c1f ;  /* 0x001c1f031c117589 */ /* 0x000be200000e0000 */
[----:B--2---:R-:W-:-:S03]  /*8ac0*/  @P2 IMAD.HI.U32 R88, R73, R88, RZ ;  /* 0x0000005849582227 */ /* 0x004fc600078e00ff */
[----:B------:R-:W-:Y:S04]  /*8ad0*/  SHFL.IDX PT, R65, R64, R3, 0x1c1f ;  /* 0x001c1f0340417589 */ /* 0x000fe800000e0000 */
[----:B------:R-:W-:Y:S01]  /*8ae0*/  SHFL.IDX PT, R76, R76, R3, 0x1c1f ;  /* 0x001c1f034c4c7589 */ /* 0x000fe200000e0000 */
[----:B-----5:R-:W-:-:S03]  /*8af0*/  SEL R28, R30, R31, P0 ;  /* 0x0000001f1e1c7207 */ /* 0x020fc60000000000 */
[----:B------:R-:W-:Y:S01]  /*8b00*/  SHFL.IDX PT, R44, R44, R3, 0x1c1f ;  /* 0x001c1f032c2c7589 */ /* 0x000fe200000e0000 */
[----:B------:R-:W-:Y:S02]  /*8b10*/  SEL R30, R31, R30, P0 ;  /* 0x0000001e1f1e7207 */ /* 0x000fe40000000000 */
[----:B------:R-:W-:Y:S01]  /*8b20*/  SEL R31, R34, R27, P0 ;  /* 0x0000001b221f7207 */ /* 0x000fe20000000000 */
[----:B------:R-:W-:Y:S04]  /*8b30*/  SHFL.IDX PT, R48, R48, R3, 0x1c1f ;  /* 0x001c1f0330307589 */ /* 0x000fe800000e0000 */
[----:B------:R-:W-:Y:S04]  /*8b40*/  SHFL.IDX PT, R68, R68, R3, 0x1c1f ;  /* 0x001c1f0344447589 */ /* 0x000fe800000e0000 */
[----:B------:R-:W-:Y:S04]  /*8b50*/  SHFL.IDX PT, R60, R60, R3, 0x1c1f ;  /* 0x001c1f033c3c7589 */ /* 0x000fe800000e0000 */
[----:B------:R-:W-:Y:S04]  /*8b60*/  SHFL.IDX PT, R56, R56, R3, 0x1c1f ;  /* 0x001c1f0338387589 */ /* 0x000fe800000e0000 */
[----:B------:R-:W-:Y:S04]  /*8b70*/  SHFL.IDX PT, R52, R52, R3, 0x1c1f ;  /* 0x001c1f0334347589 */ /* 0x000fe800000e0000 */
[----:B------:R-:W-:Y:S04]  /*8b80*/  SHFL.IDX PT, R50, R50, R3, 0x1c1f ;  /* 0x001c1f0332327589 */ /* 0x000fe800000e0000 */
[----:B------:R-:W-:Y:S04]  /*8b90*/  SHFL.IDX PT, R42, R42, R3, 0x1c1f ;  /* 0x001c1f032a2a7589 */ /* 0x000fe800000e0000 */
[----:B------:R2:W-:Y:S04]  /*8ba0*/  SHFL.IDX PT, R36, R36, R3, 0x1c1f ;  /* 0x001c1f0324247589 */ /* 0x0005e800000e0000 */
[----:B------:R-:W5:Y:S04]  /*8bb0*/  SHFL.IDX PT, R64, R99, R12, 0x1c1f ;  /* 0x001c1f0c63407589 */ /* 0x000f6800000e0000 */
[----:B------:R1:W-:Y:S01]  /*8bc0*/  SHFL.IDX PT, R63, R29, R12, 0x1c1f ;  /* 0x001c1f0c1d3f7589 */ /* 0x0003e200000e0000 */
[----:B--2---:R-:W-:-:S02]  /*8bd0*/  SEL R3, R11, R8, P0 ;  /* 0x000000080b037207 */ /* 0x004fc40000000000 */
[----:B------:R-:W-:Y:S01]  /*8be0*/  SEL R8, R6, R9, P0 ;  /* 0x0000000906087207 */ /* 0x000fe20000000000 */
[----:B------:R2:W-:Y:S01]  /*8bf0*/  SHFL.IDX PT, R38, R83, R12, 0x1c1f ;  /* 0x001c1f0c53267589 */ /* 0x0005e200000e0000 */
[----:B------:R-:W-:Y:S02]  /*8c00*/  SEL R6, R9, R6, P0 ;  /* 0x0000000609067207 */ /* 0x000fe40000000000 */
[----:B------:R-:W-:Y:S01]  /*8c10*/  SEL R9, R7, R10, P0 ;  /* 0x0000000a07097207 */ /* 0x000fe20000000000 */
[----:B------:R-:W-:Y:S01]  /*8c20*/  SHFL.IDX PT, R77, R77, R12, 0x1c1f ;  /* 0x001c1f0c4d4d7589 */ /* 0x000fe200000e0000 */
[----:B-1----:R-:W-:Y:S01]  /*8c30*/  SEL R29, R27, R34, P0 ;  /* 0x000000221b1d7207 */ /* 0x002fe20000000000 */
[----:B------:R-:W-:Y:S01]  /*8c40*/  IMAD R34, R84, UR37, RZ ;  /* 0x0000002554227c24 */ /* 0x000fe2000f8e02ff */
[----:B------:R-:W-:Y:S01]  /*8c50*/  SEL R7, R10, R7, P0 ;  /* 0x000000070a077207 */ /* 0x000fe20000000000 */
[----:B------:R-:W1:Y:S01]  /*8c60*/  SHFL.IDX PT, R72, R95, R12, 0x1c1f ;  /* 0x001c1f0c5f487589 */ /* 0x000e6200000e0000 */
[----:B------:R-:W-:Y:S01]  /*8c70*/  SEL R10, R14, R15, P0 ;  /* 0x0000000f0e0a7207 */ /* 0x000fe20000000000 */
[----:B--2---:R-:W2:Y:S01]  /*8c80*/  @P2 LDC R83, c[0x0][0xbf0] ;  /* 0x0002fc00ff532b82 */ /* 0x004ea20000000800 */
[----:B------:R-:W-:Y:S01]  /*8c90*/  SEL R14, R15, R14, P0 ;  /* 0x0000000e0f0e7207 */ /* 0x000fe20000000000 */
[----:B------:R-:W-:Y:S01]  /*8ca0*/  SHFL.IDX PT, R78, R93, R12, 0x1c1f ;  /* 0x001c1f0c5d4e7589 */ /* 0x000fe200000e0000 */
[----:B------:R-:W-:Y:S01]  /*8cb0*/  IMAD R75, R85, UR36, R34 ;  /* 0x00000024554b7c24 */ /* 0x000fe2000f8e0222 */
[----:B---3--:R-:W-:-:S02]  /*8cc0*/  SEL R11, R13, R18, P0 ;  /* 0x000000120d0b7207 */ /* 0x008fc40000000000 */
[----:B------:R-:W3:Y:S01]  /*8cd0*/  SHFL.IDX PT, R79, R91, R12, 0x1c1f ;  /* 0x001c1f0c5b4f7589 */ /* 0x000ee200000e0000 */
[----:B------:R-:W-:Y:S01]  /*8ce0*/  SEL R15, R18, R13, P0 ;  /* 0x0000000d120f7207 */ /* 0x000fe20000000000 */
[----:B------:R-:W1:Y:S01]  /*8cf0*/  @P2 LDC R85, c[0x0][0xbf0] ;  /* 0x0002fc00ff552b82 */ /* 0x000e620000000800 */
[----:B0-----:R-:W-:Y:S01]  /*8d00*/  SEL R13, R19, R20, P0 ;  /* 0x00000014130d7207 */ /* 0x001fe20000000000 */
[----:B------:R-:W0:Y:S01]  /*8d10*/  SHFL.IDX PT, R81, R81, R12, 0x1c1f ;  /* 0x001c1f0c51517589 */ /* 0x000e2200000e0000 */
[----:B------:R-:W-:Y:S02]  /*8d20*/  SEL R18, R46, R47, P0 ;  /* 0x0000002f2e127207 */ /* 0x000fe40000000000 */
[----:B------:R-:W-:Y:S01]  /*8d30*/  SEL R34, R59, R58, P0 ;  /* 0x0000003a3b227207 */ /* 0x000fe20000000000 */
[----:B------:R-:W-:Y:S01]  /*8d40*/  SHFL.IDX PT, R69, R69, R12, 0x1c1f ;  /* 0x001c1f0c45457589 */ /* 0x000fe200000e0000 */
[----:B------:R-:W-:-:S03]  /*8d50*/  SEL R27, R54, R35, P0 ;  /* 0x00000023361b7207 */ /* 0x000fc60000000000 */
[----:B------:R-:W-:Y:S04]  /*8d60*/  SHFL.IDX PT, R61, R61, R12, 0x1c1f ;  /* 0x001c1f0c3d3d7589 */ /* 0x000fe800000e0000 */
[----:B------:R-:W-:Y:S04]  /*8d70*/  SHFL.IDX PT, R53, R53, R12, 0x1c1f ;  /* 0x001c1f0c35357589 */ /* 0x000fe800000e0000 */
[----:B------:R-:W-:Y:S04]  /*8d80*/  SHFL.IDX PT, R57, R57, R12, 0x1c1f ;  /* 0x001c1f0c39397589 */ /* 0x000fe800000e0000 */
[----:B------:R-:W-:Y:S04]  /*8d90*/  SHFL.IDX PT, R43, R43, R12, 0x1c1f ;  /* 0x001c1f0c2b2b7589 */ /* 0x000fe800000e0000 */
[----:B------:R-:W-:Y:S04]  /*8da0*/  SHFL.IDX PT, R51, R51, R12, 0x1c1f ;  /* 0x001c1f0c33337589 */ /* 0x000fe800000e0000 */
[----:B------:R-:W-:Y:S04]  /*8db0*/  SHFL.IDX PT, R37, R37, R12, 0x1c1f ;  /* 0x001c1f0c25257589 */ /* 0x000fe800000e0000 */
[----:B------:R4:W-:Y:S02]  /*8dc0*/  SHFL.IDX PT, R39, R39, R12, 0x1c1f ;  /* 0x001c1f0c27277589 */ /* 0x0009e400000e0000 */
[----:B----4-:R-:W-:-:S02]  /*8dd0*/  SEL R12, R22, R23, P0 ;  /* 0x00000017160c7207 */ /* 0x010fc40000000000 */
[----:B------:R-:W-:Y:S02]  /*8de0*/  SEL R22, R23, R22, P0 ;  /* 0x0000001617167207 */ /* 0x000fe40000000000 */
[----:B------:R-:W-:Y:S02]  /*8df0*/  SEL R23, R20, R19, P0 ;  /* 0x0000001314177207 */ /* 0x000fe40000000000 */
[----:B------:R-:W-:Y:S02]  /*8e00*/  SEL R20, R24, R21, P0 ;  /* 0x0000001518147207 */ /* 0x000fe40000000000 */
[----:B------:R-:W-:Y:S02]  /*8e10*/  SEL R24, R21, R24, P0 ;  /* 0x0000001815187207 */ /* 0x000fe40000000000 */
[----:B------:R-:W-:Y:S02]  /*8e20*/  SEL R21, R25, R26, P0 ;  /* 0x0000001a19157207 */ /* 0x000fe40000000000 */
[----:B------:R-:W-:-:S02]  /*8e30*/  SEL R25, R26, R25, P0 ;  /* 0x000000191a197207 */ /* 0x000fc40000000000 */
[----:B------:R-:W-:Y:S01]  /*8e40*/  SEL R26, R47, R46, P0 ;  /* 0x0000002e2f1a7207 */ /* 0x000fe20000000000 */
[----:B------:R-:W-:Y:S01]  /*8e50*/  IMAD.WIDE.U32 R46, R84, UR36, R32 ;  /* 0x00000024542e7c25 */ /* 0x000fe2000f8e0020 */
[----:B------:R-:W-:Y:S02]  /*8e60*/  SEL R32, R58, R59, P0 ;  /* 0x0000003b3a207207 */ /* 0x000fe40000000000 */
[----:B------:R-:W-:Y:S01]  /*8e70*/  SEL R19, R35, R54, P0 ;  /* 0x0000003623137207 */ /* 0x000fe20000000000 */
[----:B------:R-:W-:Y:S01]  /*8e80*/  IMAD.MOV R58, RZ, RZ, -R16 ;  /* 0x000000ffff3a7224 */ /* 0x000fe200078e0a10 */
[----:B-----5:R-:W-:Y:S01]  /*8e90*/  SEL R33, R55, R64, P0 ;  /* 0x0000004037217207 */ /* 0x020fe20000000000 */
[----:B------:R-:W-:Y:S01]  /*8ea0*/  IMAD R54, R86, UR37, RZ ;  /* 0x0000002556367c24 */ /* 0x000fe2000f8e02ff */
[----:B------:R-:W-:Y:S01]  /*8eb0*/  SEL R35, R64, R55, P0 ;  /* 0x0000003740237207 */ /* 0x000fe20000000000 */
[----:B------:R-:W-:Y:S01]  /*8ec0*/  IMAD R89, R89, R58, UR4 ;  /* 0x0000000459597e24 */ /* 0x000fe2000f8e023a */
[----:B------:R-:W-:Y:S01]  /*8ed0*/  ULDC.64 UR4, c[0x0][0xbe0] ;  /* 0x0002f80000047ab9 */ /* 0x000fe20000000a00 */
[----:B------:R-:W-:-:S03]  /*8ee0*/  @P2 IMAD.HI.U32 R16, R73, R74, RZ ;  /* 0x0000004a49102227 */ /* 0x000fc600078e00ff */
[----:B------:R-:W-:Y:S01]  /*8ef0*/  SHF.R.S32.HI R64, RZ, 0x1f, R89 ;  /* 0x0000001fff407819 */ /* 0x000fe20000011459 */
[----:B------:R-:W-:Y:S02]  /*8f00*/  IMAD R55, R87, UR36, R54 ;  /* 0x0000002457377c24 */ /* 0x000fe4000f8e0236 */
[----:B------:R-:W-:Y:S02]  /*8f10*/  IMAD.IADD R47, R47, 0x1, R75 ;  /* 0x000000012f2f7824 */ /* 0x000fe400078e024b */
[----:B------:R-:W-:Y:S01]  /*8f20*/  IMAD.MOV.U32 R59, RZ, RZ, R73 ;  /* 0x000000ffff3b7224 */ /* 0x000fe200078e0049 */
[----:B--2---:R-:W-:Y:S01]  /*8f30*/  @P2 SHF.R.U32.HI R59, RZ, R83, R16 ;  /* 0x00000053ff3b2219 */ /* 0x004fe20000011610 */
[----:B------:R-:W-:Y:S02]  /*8f40*/  IMAD.IADD R55, R41, 0x1, R55 ;  /* 0x0000000129377824 */ /* 0x000fe400078e0237 */
[----:B------:R-:W-:Y:S02]  /*8f50*/  IMAD.MOV.U32 R54, RZ, RZ, R40 ;  /* 0x000000ffff367224 */ /* 0x000fe400078e0028 */
[----:B------:R-:W-:Y:S01]  /*8f60*/  IMAD.MOV.U32 R75, RZ, RZ, R73 ;  /* 0x000000ffff4b7224 */ /* 0x000fe200078e0049 */
[----:B-1----:R-:W-:Y:S01]  /*8f70*/  @P2 SHF.R.U32.HI R75, RZ, R85, R88 ;  /* 0x00000055ff4b2219 */ /* 0x002fe20000011658 */
[----:B------:R-:W-:-:S02]  /*8f80*/  IMAD R16, R64, UR4, RZ ;  /* 0x0000000440107c24 */ /* 0x000fc4000f8e02ff */
[----:B------:R-:W-:-:S04]  /*8f90*/  IMAD.WIDE.U32 R40, R89, UR4, R46 ;  /* 0x0000000459287c25 */ /* 0x000fc8000f8e002e */
[----:B------:R-:W-:Y:S01]  /*8fa0*/  IMAD R58, R89, UR5, R16 ;  /* 0x00000005593a7c24 */ /* 0x000fe2000f8e0210 */
[----:B------:R-:W-:Y:S01]  /*8fb0*/  IADD3 R40, P2, R59, R40, RZ ;  /* 0x000000283b287210 */ /* 0x000fe20007f5e0ff */
[----:B------:R-:W-:Y:S01]  /*8fc0*/  IMAD.WIDE.U32 R46, R89, UR6, R54 ;  /* 0x00000006592e7c25 */ /* 0x000fe2000f8e0036 */
[----:B------:R-:W-:Y:S01]  /*8fd0*/  SHF.R.S32.HI R55, RZ, 0x1f, R59 ;  /* 0x0000001fff377819 */ /* 0x000fe2000001143b */
[----:B------:R-:W-:Y:S01]  /*8fe0*/  ULDC.64 UR4, c[0x0][0xb30] ;  /* 0x0002cc0000047ab9 */ /* 0x000fe20000000a00 */
[----:B------:R-:W-:Y:S01]  /*8ff0*/  SHF.R.S32.HI R16, RZ, 0x1f, R75 ;  /* 0x0000001fff107819 */ /* 0x000fe2000001144b */
[----:B------:R-:W-:Y:S01]  /*9000*/  IMAD.MOV R54, RZ, RZ, -R59 ;  /* 0x000000ffff367224 */ /* 0x000fe200078e0a3b */
[----:B------:R-:W-:Y:S01]  /*9010*/  IADD3.X R41, R55, R41, R58, P2, !PT ;  /* 0x0000002937297210 */ /* 0x000fe200017fe43a */
[----:B------:R-:W-:Y:S01]  /*9020*/  IMAD R64, R64, UR6, RZ ;  /* 0x0000000640407c24 */ /* 0x000fe2000f8e02ff */
[----:B------:R-:W-:Y:S01]  /*9030*/  SEL R58, R72, R65, P0 ;  /* 0x00000041483a7207 */ /* 0x000fe20000000000 */
[----:B------:R-:W-:-:S02]  /*9040*/  IMAD.MOV R59, RZ, RZ, -R75 ;  /* 0x000000ffff3b7224 */ /* 0x000fc400078e0a4b */
[----:B------:R-:W-:Y:S02]  /*9050*/  IMAD R16, R16, UR4, RZ ;  /* 0x0000000410107c24 */ /* 0x000fe4000f8e02ff */
[C-C-:B------:R-:W-:Y:S02]  /*9060*/  IMAD R55, R82.reuse, R54, R73.reuse ;  /* 0x0000003652377224 */ /* 0x140fe400078e0249 */
[----:B------:R-:W-:Y:S01]  /*9070*/  IMAD R83, R89, UR7, R64 ;  /* 0x0000000759537c24 */ /* 0x000fe2000f8e0240 */
[----:B------:R-:W-:Y:S01]  /*9080*/  ULDC.64 UR6, c[0x0][0xbc8] ;  /* 0x0002f20000067ab9 */ /* 0x000fe20000000a00 */
[----:B------:R-:W-:Y:S02]  /*9090*/  IMAD R59, R82, R59, R73 ;  /* 0x0000003b523b7224 */ /* 0x000fe400078e0249 */
[----:B------:R-:W-:Y:S01]  /*90a0*/  IMAD R73, R75, UR5, R16 ;  /* 0x000000054b497c24 */ /* 0x000fe2000f8e0210 */
[----:B------:R-:W-:Y:S01]  /*90b0*/  SHF.R.S32.HI R16, RZ, 0x1f, R55 ;  /* 0x0000001fff107819 */ /* 0x000fe20000011437 */
[----:B------:R-:W-:Y:S01]  /*90c0*/  IMAD.IADD R47, R47, 0x1, R83 ;  /* 0x000000012f2f7824 */ /* 0x000fe200078e0253 */
[----:B------:R-:W-:Y:S01]  /*90d0*/  SHF.R.S32.HI R54, RZ, 0x1f, R59 ;  /* 0x0000001fff367819 */ /* 0x000fe2000001143b */
[----:B------:R-:W1:Y:S01]  /*90e0*/  S2UR UR5, SR_CgaCtaId ;  /* 0x00000000000579c3 */ /* 0x000e620000008800 */
[----:B------:R-:W-:-:S04]  /*90f0*/  IMAD.WIDE.U32 R40, R55, UR6, R40 ;  /* 0x0000000637287c25 */ /* 0x000fc8000f8e0028 */
[----:B------:R-:W-:Y:S01]  /*9100*/  IMAD.WIDE.U32 R46, R75, UR4, R46 ;  /* 0x000000044b2e7c25 */ /* 0x000fe2000f8e002e */
[----:B------:R-:W-:-:S03]  /*9110*/  UMOV UR4, 0x400 ;  /* 0x0000040000047882 */ /* 0x000fc60000000000 */
[----:B------:R-:W-:Y:S02]  /*9120*/  IMAD R16, R16, UR6, RZ ;  /* 0x0000000610107c24 */ /* 0x000fe4000f8e02ff */
[----:B------:R-:W-:Y:S02]  /*9130*/  IMAD.IADD R47, R47, 0x1, R73 ;  /* 0x000000012f2f7824 */ /* 0x000fe400078e0249 */
[----:B------:R-:W-:Y:S02]  /*9140*/  IMAD R54, R54, UR8, RZ ;  /* 0x0000000836367c24 */ /* 0x000fe4000f8e02ff */
[----:B------:R-:W-:Y:S01]  /*9150*/  IMAD R73, R55, UR7, R16 ;  /* 0x0000000737497c24 */ /* 0x000fe2000f8e0210 */
[----:B------:R-:W-:Y:S01]  /*9160*/  ULDC.64 UR6, c[0x0][0xba8] ;  /* 0x0002ea0000067ab9 */ /* 0x000fe20000000a00 */
[C---:B------:R-:W-:Y:S01]  /*9170*/  IMAD R75, R59.reuse, UR9, R54 ;  /* 0x000000093b4b7c24 */ /* 0x040fe2000f8e0236 */
[----:B------:R-:W-:Y:S01]  /*9180*/  LEA R84, P2, R40, UR6, 0x2 ;  /* 0x0000000628547c11 */ /* 0x000fe2000f8410ff */
[----:B------:R-:W-:Y:S01]  /*9190*/  IMAD.WIDE.U32 R46, R59, UR8, R46 ;  /* 0x000000083b2e7c25 */ /* 0x000fe2000f8e002e */
[----:B------:R-:W-:Y:S01]  /*91a0*/  SEL R54, R65, R72, P0 ;  /* 0x0000004841367207 */ /* 0x000fe20000000000 */
[----:B------:R-:W-:Y:S01]  /*91b0*/  ULDC UR6, c[0x0][0xa88] ;  /* 0x0002a20000067ab9 */ /* 0x000fe20000000800 */
[----:B------:R-:W-:Y:S01]  /*91c0*/  ULDC.64 UR8, c[0x0][0xb00] ;  /* 0x0002c00000087ab9 */ /* 0x000fe20000000a00 */
[----:B------:R-:W-:Y:S01]  /*91d0*/  IMAD.IADD R55, R41, 0x1, R73 ;  /* 0x0000000129377824 */ /* 0x000fe200078e0249 */
[----:B------:R-:W-:Y:S01]  /*91e0*/  SHFL.IDX PT, R72, R84, RZ, 0x1c1f ;  /* 0x001c1fff54487589 */ /* 0x000fe200000e0000 */
[----:B------:R-:W-:Y:S01]  /*91f0*/  IMAD.IADD R41, R47, 0x1, R75 ;  /* 0x000000012f297824 */ /* 0x000fe200078e024b */
[----:B-1----:R-:W-:Y:S01]  /*9200*/  ULEA UR4, UR5, UR4, 0x18 ;  /* 0x0000000405047291 */ /* 0x002fe2000f8ec03f */
[----:B------:R-:W-:Y:S01]  /*9210*/  IMAD R16, R82, UR6, RZ ;  /* 0x0000000652107c24 */ /* 0x000fe2000f8e02ff */
[----:B------:R-:W-:Y:S01]  /*9220*/  LEA.HI.X R47, R40, UR7, R55, 0x2, P2 ;  /* 0x00000007282f7c11 */ /* 0x000fe200090f1437 */
[----:B------:R-:W-:Y:S01]  /*9230*/  SHFL.IDX PT, R74, R84, 0x1, 0x1c1f ;  /* 0x003c1f00544a7f89 */ /* 0x000fe200000e0000 */
[C---:B------:R-:W-:Y:S01]  /*9240*/  VIADD R83, R71.reuse, 0x8 ;  /* 0x0000000847537836 */ /* 0x040fe20000000000 */
[----:B------:R-:W-:Y:S01]  /*9250*/  UIADD3 UR4, UR4, 0x29820, URZ ;  /* 0x0002982004047890 */ /* 0x000fe2000fffe03f */
[-C--:B------:R-:W-:Y:S01]  /*9260*/  ISETP.GE.OR P2, PT, R71, R16.reuse, P1 ;  /* 0x000000104700720c */ /* 0x080fe20000f46670 */
[----:B------:R-:W1:Y:S01]  /*9270*/  SHFL.IDX PT, R73, R47, RZ, 0x1c1f ;  /* 0x001c1fff2f497589 */ /* 0x000e6200000e0000 */
[C---:B------:R-:W-:Y:S01]  /*9280*/  LEA R85, P3, R46.reuse, UR8, 0x2 ;  /* 0x000000082e557c11 */ /* 0x040fe2000f8610ff */
[----:B------:R-:W-:Y:S01]  /*9290*/  UPRMT UR4, URZ, 0x654, UR4 ;  /* 0x000006543f047896 */ /* 0x000fe20008000004 */
[----:B------:R-:W-:Y:S01]  /*92a0*/  ISETP.GE.OR P1, PT, R83, R16, P1 ;  /* 0x000000105300720c */ /* 0x000fe20000f26670 */
[----:B------:R2:W4:Y:S01]  /*92b0*/  SHFL.IDX PT, R75, R47, 0x1, 0x1c1f ;  /* 0x003c1f002f4b7f89 */ /* 0x00052200000e0000 */
[----:B------:R-:W-:-:S02]  /*92c0*/  LEA.HI.X R86, R46, UR9, R41, 0x2, P3 ;  /* 0x000000092e567c11 */ /* 0x000fc400098f1429 */
[----:B------:R-:W-:Y:S01]  /*92d0*/  ISETP.GE.AND P3, PT, R71, R16, PT ;  /* 0x000000104700720c */ /* 0x000fe20003f66270 */
[----:B------:R1:W4:Y:S01]  /*92e0*/  SHFL.IDX PT, R64, R85, RZ, 0x1c1f ;  /* 0x001c1fff55407589 */ /* 0x00032200000e0000 */
[----:B---3--:R-:W-:Y:S01]  /*92f0*/  SEL R40, R44, R79, P0 ;  /* 0x0000004f2c287207 */ /* 0x008fe20000000000 */
[----:B------:R-:W-:Y:S01]  /*9300*/  IMAD.SHL.U32 R71, R70, 0x2, RZ ;  /* 0x0000000246477824 */ /* 0x000fe200078e00ff */
[----:B------:R-:W-:Y:S01]  /*9310*/  SYNCS.ARRIVE.TRANS64.RED.A1T0 RZ, [UR4], RZ ;  /* 0x000000ffffff79a7 */ /* 0x000fe20008100404 */
[----:B------:R3:W3:Y:S01]  /*9320*/  SHFL.IDX PT, R65, R86, RZ, 0x1c1f ;  /* 0x001c1fff56417589 */ /* 0x0006e200000e0000 */
[----:B------:R-:W-:Y:S02]  /*9330*/  SEL R41, R45, R78, P0 ;  /* 0x0000004e2d297207 */ /* 0x000fe40000000000 */
[----:B0-----:R-:W-:Y:S02]  /*9340*/  SEL R46, R48, R81, P0 ;  /* 0x00000051302e7207 */ /* 0x001fe40000000000 */
[----:B--2---:R-:W-:-:S02]  /*9350*/  SEL R47, R49, R80, P0 ;  /* 0x00000050312f7207 */ /* 0x004fc40000000000 */
[----:B------:R-:W-:Y:S02]  /*9360*/  SEL R55, R76, R77, P0 ;  /* 0x0000004d4c377207 */ /* 0x000fe40000000000 */
[----:B------:R-:W-:Y:S02]  /*9370*/  SEL R59, R77, R76, P0 ;  /* 0x0000004c4d3b7207 */ /* 0x000fe40000000000 */
[----:B------:R-:W-:Y:S01]  /*9380*/  SEL R44, R79, R44, P0 ;  /* 0x0000002c4f2c7207 */ /* 0x000fe20000000000 */
[----:B-1----:R0:W-:Y:S01]  /*9390*/  @!P2 ST.E desc[UR38][R72.64], R0 ;  /* 0x000000004800a985 */ /* 0x0021e2000c101926 */
[----:B------:R-:W-:Y:S02]  /*93a0*/  SEL R45, R78, R45, P0 ;  /* 0x0000002d4e2d7207 */ /* 0x000fe40000000000 */
[----:B------:R-:W-:Y:S01]  /*93b0*/  SEL R48, R81, R48, P0 ;  /* 0x0000003051307207 */ /* 0x000fe20000000000 */
[----:B----4-:R0:W-:Y:S01]  /*93c0*/  @!P1 ST.E desc[UR38][R74.64], R4 ;  /* 0x000000044a009985 */ /* 0x0101e2000c101926 */
[----:B------:R-:W-:Y:S01]  /*93d0*/  SEL R49, R80, R49, P0 ;  /* 0x0000003150317207 */ /* 0x000fe20000000000 */
[----:B------:R-:W-:Y:S06]  /*93e0*/  @P3 BRA `(.L_x_37) ;  /* 0x0000000400783947 */ /* 0x000fec0003800000 */
[C---:B0-----:R-:W-:Y:S01]  /*93f0*/  VIADD R0, R71.reuse, 0x8 ;  /* 0x0000000847007836 */ /* 0x041fe20000000000 */
[----:B------:R-:W-:Y:S01]  /*9400*/  ULDC UR4, c[0x0][0xac8] ;  /* 0x0002b20000047ab9 */ /* 0x000fe20000000800 */
[C---:B------:R-:W-:Y:S01]  /*9410*/  VIADD R70, R71.reuse, 0x10 ;  /* 0x0000001047467836 */ /* 0x040fe20000000000 */
[C---:B------:R-:W-:Y:S01]  /*9420*/  ISETP.GE.AND P2, PT, R71.reuse, UR4, PT ;  /* 0x0000000447007c0c */ /* 0x040fe2000bf46270 */
[C---:B------:R-:W-:Y:S01]  /*9430*/  VIADD R78, R71.reuse, 0x18 ;  /* 0x00000018474e7836 */ /* 0x040fe20000000000 */
[----:B------:R-:W-:Y:S01]  /*9440*/  ISETP.GE.AND P3, PT, R0, UR4, PT ;  /* 0x0000000400007c0c */ /* 0x000fe2000bf66270 */
[C---:B------:R-:W-:Y:S01]  /*9450*/  VIADD R79, R71.reuse, 0x20 ;  /* 0x00000020474f7836 */ /* 0x040fe20000000000 */
[----:B------:R-:W-:Y:S01]  /*9460*/  ISETP.GE.AND P4, PT, R70, UR4, PT ;  /* 0x0000000446007c0c */ /* 0x000fe2000bf86270 */
[----:B------:R-:W-:Y:S01]  /*9470*/  VIADD R80, R71, 0x38 ;  /* 0x0000003847507836 */ /* 0x000fe20000000000 */
[----:B------:R-:W-:-:S04]  /*9480*/  ISETP.GE.AND P1, PT, R78, UR4, PT ;  /* 0x000000044e007c0c */ /* 0x000fc8000bf26270 */
[----:B------:R-:W-:-:S03]  /*9490*/  ISETP.GE.AND P5, PT, R80, UR4, PT ;  /* 0x0000000450007c0c */ /* 0x000fc6000bfa6270 */
[C-C-:B---3--:R-:W-:Y:S02]  /*94a0*/  @!P2 IMAD.WIDE R72, R71.reuse, 0x4, R64.reuse ;  /* 0x000000044748a825 */ /* 0x148fe400078e0240 */
[----:B------:R-:W-:Y:S02]  /*94b0*/  @!P3 LEA.HI R0, R0, R0, RZ, 0x1 ;  /* 0x000000000000b211 */ /* 0x000fe400078f08ff */
[----:B------:R-:W-:Y:S01]  /*94c0*/  @!P4 LEA.HI R70, R70, R70, RZ, 0x1 ;  /* 0x000000464646c211 */ /* 0x000fe200078f08ff */
[----:B------:R0:W-:Y:S01]  /*94d0*/  @!P2 ST.E.64 desc[UR38][R72.64], R8 ;  /* 0x000000084800a985 */ /* 0x0001e2000c101b26 */
[----:B------:R-:W-:Y:S01]  /*94e0*/  @!P3 LOP3.LUT R75, R0, 0xfffffffe, RZ, 0xc0, !PT ;  /* 0xfffffffe004bb812 */ /* 0x000fe200078ec0ff */
[----:B------:R-:W-:Y:S01]  /*94f0*/  VIADD R0, R71, 0x28 ;  /* 0x0000002847007836 */ /* 0x000fe20000000000 */
[----:B------:R-:W-:Y:S02]  /*9500*/  @!P1 LEA.HI R78, R78, R78, RZ, 0x1 ;  /* 0x0000004e4e4e9211 */ /* 0x000fe400078f08ff */
[----:B------:R-:W-:Y:S01]  /*9510*/  @!P4 LOP3.LUT R77, R70, 0xfffffffe, RZ, 0xc0, !PT ;  /* 0xfffffffe464dc812 */ /* 0x000fe200078ec0ff */
[----:B------:R-:W-:Y:S01]  /*9520*/  @!P3 IMAD.WIDE R74, R75, 0x4, R64 ;  /* 0x000000044b4ab825 */ /* 0x000fe200078e0240 */
[----:B------:R-:W-:-:S02]  /*9530*/  ISETP.GE.AND P2, PT, R79, UR4, PT ;  /* 0x000000044f007c0c */ /* 0x000fc4000bf46270 */
[----:B------:R-:W-:Y:S01]  /*9540*/  @!P5 LEA.HI R80, R80, R80, RZ, 0x1 ;  /* 0x000000505050d211 */ /* 0x000fe200078f08ff */
[----:B------:R-:W-:Y:S01]  /*9550*/  VIADD R70, R71, 0x30 ;  /* 0x0000003047467836 */ /* 0x000fe20000000000 */
[----:B------:R1:W-:Y:S01]  /*9560*/  @!P3 ST.E.64 desc[UR38][R74.64], R6 ;  /* 0x000000064a00b985 */ /* 0x0003e2000c101b26 */
[----:B------:R-:W-:Y:S01]  /*9570*/  @!P4 IMAD.WIDE R76, R77, 0x4, R64 ;  /* 0x000000044d4cc825 */ /* 0x000fe200078e0240 */
[----:B------:R-:W-:Y:S02]  /*9580*/  ISETP.GE.AND P3, PT, R0, UR4, PT ;  /* 0x0000000400007c0c */ /* 0x000fe4000bf66270 */
[----:B0-----:R-:W-:Y:S01]  /*9590*/  @!P1 LOP3.LUT R9, R78, 0xfffffffe, RZ, 0xc0, !PT ;  /* 0xfffffffe4e099812 */ /* 0x001fe200078ec0ff */
[C---:B------:R-:W-:Y:S01]  /*95a0*/  VIADD R72, R71.reuse, 0x40 ;  /* 0x0000004047487836 */ /* 0x040fe20000000000 */
[----:B------:R-:W-:Y:S01]  /*95b0*/  ISETP.GE.AND P6, PT, R70, UR4, PT ;  /* 0x0000000446007c0c */ /* 0x000fe2000bfc6270 */
[----:B------:R-:W-:Y:S01]  /*95c0*/  VIADD R78, R71, 0x48 ;  /* 0x00000048474e7836 */ /* 0x000fe20000000000 */
[----:B------:R0:W-:Y:S01]  /*95d0*/  @!P4 ST.E.64 desc[UR38][R76.64], R10 ;  /* 0x0000000a4c00c985 */ /* 0x0001e2000c101b26 */
[----:B------:R-:W-:-:S02]  /*95e0*/  @!P2 LEA.HI R79, R79, R79, RZ, 0x1 ;  /* 0x0000004f4f4fa211 */ /* 0x000fc400078f08ff */
[----:B------:R-:W-:Y:S01]  /*95f0*/  ISETP.GE.AND P4, PT, R72, UR4, PT ;  /* 0x0000000448007c0c */ /* 0x000fe2000bf86270 */
[--C-:B-1----:R-:W-:Y:S01]  /*9600*/  @!P1 IMAD.WIDE R6, R9, 0x4, R64.reuse ;  /* 0x0000000409069825 */ /* 0x102fe200078e0240 */
[----:B------:R-:W-:Y:S02]  /*9610*/  @!P2 LOP3.LUT R9, R79, 0xfffffffe, RZ, 0xc0, !PT ;  /* 0xfffffffe4f09a812 */ /* 0x000fe400078ec0ff */
[----:B------:R-:W-:Y:S02]  /*9620*/  @!P3 LEA.HI R0, R0, R0, RZ, 0x1 ;  /* 0x000000000000b211 */ /* 0x000fe400078f08ff */
[----:B------:R1:W-:Y:S01]  /*9630*/  @!P1 ST.E.64 desc[UR38][R6.64], R14 ;  /* 0x0000000e06009985 */ /* 0x0003e2000c101b26 */
[----:B------:R-:W-:Y:S01]  /*9640*/  ISETP.GE.AND P1, PT, R78, UR4, PT ;  /* 0x000000044e007c0c */ /* 0x000fe2000bf26270 */
[--C-:B------:R-:W-:Y:S01]  /*9650*/  @!P2 IMAD.WIDE R8, R9, 0x4, R64.reuse ;  /* 0x000000040908a825 */ /* 0x100fe200078e0240 */
[----:B------:R-:W-:Y:S02]  /*9660*/  @!P6 LEA.HI R70, R70, R70, RZ, 0x1 ;  /* 0x000000464646e211 */ /* 0x000fe400078f08ff */
[----:B0-----:R-:W-:Y:S01]  /*9670*/  @!P3 LOP3.LUT R11, R0, 0xfffffffe, RZ, 0xc0, !PT ;  /* 0xfffffffe000bb812 */ /* 0x001fe200078ec0ff */
[----:B------:R-:W-:Y:S01]  /*9680*/  VIADD R0, R71, 0x50 ;  /* 0x0000005047007836 */ /* 0x000fe20000000000 */
[----:B------:R-:W-:Y:S01]  /*9690*/  @!P6 LOP3.LUT R73, R70, 0xfffffffe, RZ, 0xc0, !PT ;  /* 0xfffffffe4649e812 */ /* 0x000fe200078ec0ff */
[----:B------:R0:W-:Y:S01]  /*96a0*/  @!P2 ST.E.64 desc[UR38][R8.64], R12 ;  /* 0x0000000c0800a985 */ /* 0x0001e2000c101b26 */
[----:B------:R-:W-:Y:S01]  /*96b0*/  @!P4 LEA.HI R72, R72, R72, RZ, 0x1 ;  /* 0x000000484848c211 */ /* 0x000fe200078f08ff */
[----:B------:R-:W-:-:S04]  /*96c0*/  @!P3 IMAD.WIDE R10, R11, 0x4, R64 ;  /* 0x000000040b0ab825 */ /* 0x000fc800078e0240 */
[----:B------:R-:W-:Y:S01]  /*96d0*/  @!P1 LEA.HI R78, R78, R78, RZ, 0x1 ;  /* 0x0000004e4e4e9211 */ /* 0x000fe200078f08ff */
[----:B-1----:R-:W-:Y:S01]  /*96e0*/  @!P6 IMAD.WIDE R6, R73, 0x4, R64 ;  /* 0x000000044906e825 */ /* 0x002fe200078e0240 */
[----:B------:R-:W-:Y:S01]  /*96f0*/  @!P5 LOP3.LUT R15, R80, 0xfffffffe, RZ, 0xc0, !PT ;  /* 0xfffffffe500fd812 */ /* 0x000fe200078ec0ff */
[----:B------:R1:W-:Y:S01]  /*9700*/  @!P3 ST.E.64 desc[UR38][R10.64], R22 ;  /* 0x000000160a00b985 */ /* 0x0003e2000c101b26 */
[----:B------:R-:W-:-:S03]  /*9710*/  @!P4 LOP3.LUT R73, R72, 0xfffffffe, RZ, 0xc0, !PT ;  /* 0xfffffffe4849c812 */ /* 0x000fc600078ec0ff */
[--C-:B------:R-:W-:Y:S01]  /*9720*/  @!P5 IMAD.WIDE R14, R15, 0x4, R64.reuse ;  /* 0x000000040f0ed825 */ /* 0x100fe200078e0240 */
[----:B0-----:R-:W-:Y:S01]  /*9730*/  @!P1 LOP3.LUT R13, R78, 0xfffffffe, RZ, 0xc0, !PT ;  /* 0xfffffffe4e0d9812 */ /* 0x001fe200078ec0ff */
[----:B------:R0:W-:Y:S02]  /*9740*/  @!P6 ST.E.64 desc[UR38][R6.64], R20 ;  /* 0x000000140600e985 */ /* 0x0001e4000c101b26 */
[--C-:B------:R-:W-:Y:S02]  /*9750*/  @!P4 IMAD.WIDE R8, R73, 0x4, R64.reuse ;  /* 0x000000044908c825 */ /* 0x100fe400078e0240 */
[----:B------:R-:W-:Y:S02]  /*9760*/  @!P5 ST.E.64 desc[UR38][R14.64], R24 ;  /* 0x000000180e00d985 */ /* 0x000fe4000c101b26 */
[----:B------:R-:W-:Y:S02]  /*9770*/  VIADD R12, R71, 0x58 ;  /* 0x00000058470c7836 */ /* 0x000fe40000000000 */
[----:B-1----:R-:W-:Y:S01]  /*9780*/  @!P1 IMAD.WIDE R10, R13, 0x4, R64 ;  /* 0x000000040d0a9825 */ /* 0x002fe200078e0240 */
[----:B------:R1:W-:Y:S02]  /*9790*/  @!P4 ST.E.64 desc[UR38][R8.64], R28 ;  /* 0x0000001c0800c985 */ /* 0x0003e4000c101b26 */
[----:B------:R-:W-:Y:S01]  /*97a0*/  ISETP.GE.AND P2, PT, R12, UR4, PT ;  /* 0x000000040c007c0c */ /* 0x000fe2000bf46270 */
[C---:B------:R-:W-:Y:S01]  /*97b0*/  VIADD R13, R71.reuse, 0x60 ;  /* 0x00000060470d7836 */ /* 0x040fe20000000000 */
[----:B------:R2:W-:Y:S01]  /*97c0*/  @!P1 ST.E.64 desc[UR38][R10.64], R30 ;  /* 0x0000001e0a009985 */ /* 0x0005e2000c101b26 */
[C---:B------:R-:W-:Y:S01]  /*97d0*/  VIADD R22, R71.reuse, 0x68 ;  /* 0x0000006847167836 */ /* 0x040fe20000000000 */
[----:B------:R-:W-:Y:S01]  /*97e0*/  ISETP.GE.AND P1, PT, R0, UR4, PT ;  /* 0x0000000400007c0c */ /* 0x000fe2000bf26270 */
[----:B0-----:R-:W-:Y:S01]  /*97f0*/  VIADD R7, R71, 0x78 ;  /* 0x0000007847077836 */ /* 0x001fe20000000000 */
[----:B------:R-:W-:Y:S01]  /*9800*/  ISETP.GE.AND P3, PT, R13, UR4, PT ;  /* 0x000000040d007c0c */ /* 0x000fe2000bf66270 */
[----:B------:R-:W-:Y:S01]  /*9810*/  VIADD R6, R71, 0x70 ;  /* 0x0000007047067836 */ /* 0x000fe20000000000 */
[----:B------:R-:W-:-:S02]  /*9820*/  ISETP.GE.AND P4, PT, R22, UR4, PT ;  /* 0x0000000416007c0c */ /* 0x000fc4000bf86270 */
[----:B------:R-:W-:Y:S02]  /*9830*/  ISETP.GE.AND P6, PT, R7, UR4, PT ;  /* 0x0000000407007c0c */ /* 0x000fe4000bfc6270 */
[----:B------:R-:W-:Y:S02]  /*9840*/  ISETP.GE.AND P5, PT, R6, UR4, PT ;  /* 0x0000000406007c0c */ /* 0x000fe4000bfa6270 */
[----:B------:R-:W-:-:S03]  /*9850*/  @!P2 LEA.HI R12, R12, R12, RZ, 0x1 ;  /* 0x0000000c0c0ca211 */ /* 0x000fc600078f08ff */
[----:B------:R-:W-:Y:S02]  /*9860*/  @!P1 LEA.HI R0, R0, R0, RZ, 0x1 ;  /* 0x0000000000009211 */ /* 0x000fe400078f08ff */
[----:B------:R-:W-:Y:S02]  /*9870*/  @!P3 LEA.HI R13, R13, R13, RZ, 0x1 ;  /* 0x0000000d0d0db211 */ /* 0x000fe400078f08ff */
[----:B------:R-:W-:Y:S02]  /*9880*/  @!P4 LEA.HI R22, R22, R22, RZ, 0x1 ;  /* 0x000000161616c211 */ /* 0x000fe400078f08ff */
[----:B-1----:R-:W-:Y:S02]  /*9890*/  @!P6 LEA.HI R8, R7, R7, RZ, 0x1 ;  /* 0x000000070708e211 */ /* 0x002fe400078f08ff */
[----:B------:R-:W-:Y:S02]  /*98a0*/  @!P5 LEA.HI R6, R6, R6, RZ, 0x1 ;  /* 0x000000060606d211 */ /* 0x000fe400078f08ff */
[----:B------:R-:W-:-:S02]  /*98b0*/  @!P1 LOP3.LUT R7, R0, 0xfffffffe, RZ, 0xc0, !PT ;  /* 0xfffffffe00079812 */ /* 0x000fc400078ec0ff */
[----:B------:R-:W-:Y:S02]  /*98c0*/  @!P2 LOP3.LUT R9, R12, 0xfffffffe, RZ, 0xc0, !PT ;  /* 0xfffffffe0c09a812 */ /* 0x000fe400078ec0ff */
[----:B--2---:R-:W-:Y:S02]  /*98d0*/  @!P3 LOP3.LUT R11, R13, 0xfffffffe, RZ, 0xc0, !PT ;  /* 0xfffffffe0d0bb812 */ /* 0x004fe400078ec0ff */
[----:B------:R-:W-:Y:S02]  /*98e0*/  @!P4 LOP3.LUT R13, R22, 0xfffffffe, RZ, 0xc0, !PT ;  /* 0xfffffffe160dc812 */ /* 0x000fe400078ec0ff */
[----:B------:R-:W-:Y:S01]  /*98f0*/  @!P5 LOP3.LUT R15, R6, 0xfffffffe, RZ, 0xc0, !PT ;  /* 0xfffffffe060fd812 */ /* 0x000fe200078ec0ff */
[----:B------:R-:W-:Y:S01]  /*9900*/  @!P1 IMAD.WIDE R6, R7, 0x4, R64 ;  /* 0x0000000407069825 */ /* 0x000fe200078e0240 */
[----:B------:R-:W-:-:S03]  /*9910*/  @!P6 LOP3.LUT R21, R8, 0xfffffffe, RZ, 0xc0, !PT ;  /* 0xfffffffe0815e812 */ /* 0x000fc600078ec0ff */
[--C-:B------:R-:W-:Y:S01]  /*9920*/  @!P2 IMAD.WIDE R8, R9, 0x4, R64.reuse ;  /* 0x000000040908a825 */ /* 0x100fe200078e0240 */
[----:B------:R1:W-:Y:S03]  /*9930*/  @!P1 ST.E.64 desc[UR38][R6.64], R18 ;  /* 0x0000001206009985 */ /* 0x0003e6000c101b26 */
[--C-:B------:R-:W-:Y:S01]  /*9940*/  @!P3 IMAD.WIDE R10, R11, 0x4, R64.reuse ;  /* 0x000000040b0ab825 */ /* 0x100fe200078e0240 */
[----:B------:R1:W-:Y:S03]  /*9950*/  @!P2 ST.E.64 desc[UR38][R8.64], R26 ;  /* 0x0000001a0800a985 */ /* 0x0003e6000c101b26 */
[--C-:B------:R-:W-:Y:S01]  /*9960*/  @!P4 IMAD.WIDE R12, R13, 0x4, R64.reuse ;  /* 0x000000040d0cc825 */ /* 0x100fe200078e0240 */
[----:B------:R1:W-:Y:S03]  /*9970*/  @!P3 ST.E.64 desc[UR38][R10.64], R32 ;  /* 0x000000200a00b985 */ /* 0x0003e6000c101b26 */
[--C-:B------:R-:W-:Y:S01]  /*9980*/  @!P5 IMAD.WIDE R14, R15, 0x4, R64.reuse ;  /* 0x000000040f0ed825 */ /* 0x100fe200078e0240 */
[----:B------:R1:W-:Y:S03]  /*9990*/  @!P4 ST.E.64 desc[UR38][R12.64], R34 ;  /* 0x000000220c00c985 */ /* 0x0003e6000c101b26 */
[----:B------:R-:W-:Y:S01]  /*99a0*/  @!P6 IMAD.WIDE R64, R21, 0x4, R64 ;  /* 0x000000041540e825 */ /* 0x000fe200078e0240 */
[----:B------:R1:W-:Y:S04]  /*99b0*/  @!P5 ST.E.64 desc[UR38][R14.64], R54 ;  /* 0x000000360e00d985 */ /* 0x0003e8000c101b26 */
[----:B------:R1:W-:Y:S02]  /*99c0*/  @!P6 ST.E.64 desc[UR38][R64.64], R58 ;  /* 0x0000003a4000e985 */ /* 0x0003e4000c101b26 */
.L_x_37:
[----:B------:R-:W-:Y:S05]  /*99d0*/  BSYNC B0 ;  /* 0x0000000000007941 */ /* 0x000fea0003800000 */
.L_x_36:
[----:B------:R-:W-:Y:S01]  /*99e0*/  ISETP.GE.AND P1, PT, R83, R16, PT ;  /* 0x000000105300720c */ /* 0x000fe20003f26270 */
[----:B-1----:R1:W2:Y:S01]  /*99f0*/  SHFL.IDX PT, R27, R86, 0x1, 0x1c1f ;  /* 0x003c1f00561b7f89 */ /* 0x0022a200000e0000 */
[----:B------:R-:W-:Y:S02]  /*9a00*/  SEL R14, R68, R69, P0 ;  /* 0x00000045440e7207 */ /* 0x000fe40000000000 */
[----:B------:R-:W-:Y:S01]  /*9a10*/  SEL R18, R62, R63, P0 ;  /* 0x0000003f3e127207 */ /* 0x000fe20000000000 */
[----:B------:R1:W4:Y:S01]  /*9a20*/  SHFL.IDX PT, R26, R85, 0x1, 0x1c1f ;  /* 0x003c1f00551a7f89 */ /* 0x00032200000e0000 */
        /* <DEDUP_REMOVED lines=18> */
[----:B0-----:R-:W-:Y:S02]  /*9b50*/  SEL R4, R17, R38, P0 ;  /* 0x0000002611047207 */ /* 0x001fe40000000000 */
[----:B------:R-:W-:Y:S01]  /*9b60*/  SEL R2, R38, R17, P0 ;  /* 0x0000001126027207 */ /* 0x000fe20000000000 */
[----:B-12-4-:R-:W-:Y:S06]  /*9b70*/  @P1 BRA `(.L_x_10) ;  /* 0x0000003c00f41947 */ /* 0x016fec0003800000 */
[C---:B------:R-:W-:Y:S01]  /*9b80*/  VIADD R0, R71.reuse, 0x8 ;  /* 0x0000000847007836 */ /* 0x040fe20000000000 */
        /* <DEDUP_REMOVED lines=8> */
[----:B------:R-:W-:Y:S01]  /*9c10*/  ISETP.GE.AND P2, PT, R11, UR4, PT ;  /* 0x000000040b007c0c */ /* 0x000fe2000bf46270 */
[C---:B------:R-:W-:Y:S01]  /*9c20*/  VIADD R17, R71.reuse, 0x30 ;  /* 0x0000003047117836 */ /* 0x040fe20000000000 */
[----:B------:R-:W-:Y:S01]  /*9c30*/  ISETP.GE.AND P3, PT, R12, UR4, PT ;  /* 0x000000040c007c0c */ /* 0x000fe2000bf66270 */
[----:B------:R-:W-:Y:S01]  /*9c40*/  VIADD R28, R71, 0x38 ;  /* 0x00000038471c7836 */ /* 0x000fe20000000000 */
[----:B------:R-:W-:-:S03]  /*9c50*/  ISETP.GE.AND P5, PT, R16, UR4, PT ;  /* 0x0000000410007c0c */ /* 0x000fc6000bfa6270 */
[--C-:B------:R-:W-:Y:S02]  /*9c60*/  @!P0 IMAD.WIDE R6, R71, 0x4, R26.reuse ;  /* 0x0000000447068825 */ /* 0x100fe400078e021a */
[----:B------:R-:W-:Y:S02]  /*9c70*/  @!P4 LEA.HI R0, R0, R0, RZ, 0x1 ;  /* 0x000000000000c211 */ /* 0x000fe400078f08ff */
[----:B------:R-:W-:Y:S01]  /*9c80*/  @!P1 LEA.HI R10, R10, R10, RZ, 0x1 ;  /* 0x0000000a0a0a9211 */ /* 0x000fe200078f08ff */
[----:B------:R0:W-:Y:S01]  /*9c90*/  @!P0 ST.E.64 desc[UR38][R6.64], R40 ;  /* 0x0000002806008985 */ /* 0x0001e2000c101b26 */
[----:B------:R-:W-:Y:S02]  /*9ca0*/  @!P4 LOP3.LUT R9, R0, 0xfffffffe, RZ, 0xc0, !PT ;  /* 0xfffffffe0009c812 */ /* 0x000fe400078ec0ff */
[----:B------:R-:W-:Y:S02]  /*9cb0*/  ISETP.GE.AND P0, PT, R28, UR4, PT ;  /* 0x000000041c007c0c */ /* 0x000fe4000bf06270 */
[----:B------:R-:W-:Y:S01]  /*9cc0*/  @!P2 LEA.HI R0, R11, R11, RZ, 0x1 ;  /* 0x0000000b0b00a211 */ /* 0x000fe200078f08ff */
[----:B------:R-:W-:Y:S01]  /*9cd0*/  @!P4 IMAD.WIDE R8, R9, 0x4, R26 ;  /* 0x000000040908c825 */ /* 0x000fe200078e021a */
[----:B------:R-:W-:-:S02]  /*9ce0*/  @!P1 LOP3.LUT R11, R10, 0xfffffffe, RZ, 0xc0, !PT ;  /* 0xfffffffe0a0b9812 */ /* 0x000fc400078ec0ff */
[----:B------:R-:W-:Y:S01]  /*9cf0*/  @!P2 LOP3.LUT R13, R0, 0xfffffffe, RZ, 0xc0, !PT ;  /* 0xfffffffe000da812 */ /* 0x000fe200078ec0ff */
[----:B------:R-:W-:Y:S01]  /*9d00*/  VIADD R0, R71, 0x40 ;  /* 0x0000004047007836 */ /* 0x000fe20000000000 */
[----:B------:R1:W-:Y:S01]  /*9d10*/  @!P4 ST.E.64 desc[UR38][R8.64], R44 ;  /* 0x0000002c0800c985 */ /* 0x0003e2000c101b26 */
[----:B------:R-:W-:Y:S02]  /*9d20*/  ISETP.GE.AND P4, PT, R17, UR4, PT ;  /* 0x0000000411007c0c */ /* 0x000fe4000bf86270 */
[----:B------:R-:W-:Y:S01]  /*9d30*/  @!P3 LEA.HI R12, R12, R12, RZ, 0x1 ;  /* 0x0000000c0c0cb211 */ /* 0x000fe200078f08ff */
[--C-:B0-----:R-:W-:Y:S01]  /*9d40*/  @!P1 IMAD.WIDE R6, R11, 0x4, R26.reuse ;  /* 0x000000040b069825 */ /* 0x101fe200078e021a */
[----:B------:R-:W-:Y:S02]  /*9d50*/  @!P5 LEA.HI R16, R16, R16, RZ, 0x1 ;  /* 0x000000101010d211 */ /* 0x000fe400078f08ff */
[----:B------:R-:W-:Y:S02]  /*9d60*/  @!P3 LOP3.LUT R11, R12, 0xfffffffe, RZ, 0xc0, !PT ;  /* 0xfffffffe0c0bb812 */ /* 0x000fe400078ec0ff */
[----:B------:R-:W-:Y:S01]  /*9d70*/  @!P0 LEA.HI R28, R28, R28, RZ, 0x1 ;  /* 0x0000001c1c1c8211 */ /* 0x000fe200078f08ff */
[----:B------:R0:W-:Y:S01]  /*9d80*/  @!P1 ST.E.64 desc[UR38][R6.64], R46 ;  /* 0x0000002e06009985 */ /* 0x0001e2000c101b26 */
[----:B------:R-:W-:Y:S01]  /*9d90*/  ISETP.GE.AND P1, PT, R0, UR4, PT ;  /* 0x0000000400007c0c */ /* 0x000fe2000bf26270 */
[----:B------:R-:W-:Y:S01]  /*9da0*/  @!P3 IMAD.WIDE R10, R11, 0x4, R26 ;  /* 0x000000040b0ab825 */ /* 0x000fe200078e021a */
[----:B------:R-:W-:-:S02]  /*9db0*/  @!P0 LOP3.LUT R29, R28, 0xfffffffe, RZ, 0xc0, !PT ;  /* 0xfffffffe1c1d8812 */ /* 0x000fc400078ec0ff */
[----:B------:R-:W-:Y:S01]  /*9dc0*/  @!P4 LEA.HI R17, R17, R17, RZ, 0x1 ;  /* 0x000000111111c211 */ /* 0x000fe200078f08ff */
[--C-:B-1----:R-:W-:Y:S01]  /*9dd0*/  @!P2 IMAD.WIDE R8, R13, 0x4, R26.reuse ;  /* 0x000000040d08a825 */ /* 0x102fe200078e021a */
[----:B------:R-:W-:Y:S02]  /*9de0*/  @!P5 LOP3.LUT R13, R16, 0xfffffffe, RZ, 0xc0, !PT ;  /* 0xfffffffe100dd812 */ /* 0x000fe400078ec0ff */
[----:B------:R-:W-:Y:S01]  /*9df0*/  @!P4 LOP3.LUT R17, R17, 0xfffffffe, RZ, 0xc0, !PT ;  /* 0xfffffffe1111c812 */ /* 0x000fe200078ec0ff */
[----:B------:R-:W-:Y:S01]  /*9e00*/  VIADD R16, R71, 0x48 ;  /* 0x0000004847107836 */ /* 0x000fe20000000000 */
[----:B------:R1:W-:Y:S01]  /*9e10*/  @!P2 ST.E.64 desc[UR38][R8.64], R48 ;  /* 0x000000300800a985 */ /* 0x0003e2000c101b26 */
[--C-:B------:R-:W-:Y:S02]  /*9e20*/  @!P5 IMAD.WIDE R12, R13, 0x4, R26.reuse ;  /* 0x000000040d0cd825 */ /* 0x100fe400078e021a */
[----:B------:R-:W-:Y:S01]  /*9e30*/  @!P1 LEA.HI R0, R0, R0, RZ, 0x1 ;  /* 0x0000000000009211 */ /* 0x000fe200078f08ff */
[----:B------:R2:W-:Y:S01]  /*9e40*/  @!P3 ST.E.64 desc[UR38][R10.64], R14 ;  /* 0x0000000e0a00b985 */ /* 0x0005e2000c101b26 */
[----:B0-----:R-:W-:Y:S01]  /*9e50*/  @!P4 IMAD.WIDE R6, R17, 0x4, R26 ;  /* 0x000000041106c825 */ /* 0x001fe200078e021a */
[----:B------:R-:W-:-:S02]  /*9e60*/  ISETP.GE.AND P2, PT, R16, UR4, PT ;  /* 0x0000000410007c0c */ /* 0x000fc4000bf46270 */
[----:B------:R0:W-:Y:S04]  /*9e70*/  @!P5 ST.E.64 desc[UR38][R12.64], R68 ;  /* 0x000000440c00d985 */ /* 0x0001e8000c101b26 */
[----:B------:R-:W-:Y:S01]  /*9e80*/  @!P4 ST.E.64 desc[UR38][R6.64], R18 ;  /* 0x000000120600c985 */ /* 0x000fe2000c101b26 */
[----:B-1----:R-:W-:-:S04]  /*9e90*/  @!P0 IMAD.WIDE R8, R29, 0x4, R26 ;  /* 0x000000041d088825 */ /* 0x002fc800078e021a */
[C---:B--2---:R-:W-:Y:S01]  /*9ea0*/  VIADD R10, R71.reuse, 0x50 ;  /* 0x00000050470a7836 */ /* 0x044fe20000000000 */
[----:B------:R1:W-:Y:S01]  /*9eb0*/  @!P0 ST.E.64 desc[UR38][R8.64], R62 ;  /* 0x0000003e08008985 */ /* 0x0003e2000c101b26 */
[C---:B------:R-:W-:Y:S01]  /*9ec0*/  VIADD R14, R71.reuse, 0x68 ;  /* 0x00000068470e7836 */ /* 0x040fe20000000000 */
[----:B------:R-:W-:Y:S01]  /*9ed0*/  @!P2 LEA.HI R16, R16, R16, RZ, 0x1 ;  /* 0x000000101010a211 */ /* 0x000fe200078f08ff */
[C---:B0-----:R-:W-:Y:S01]  /*9ee0*/  VIADD R12, R71.reuse, 0x58 ;  /* 0x00000058470c7836 */ /* 0x041fe20000000000 */
[----:B------:R-:W-:Y:S01]  /*9ef0*/  ISETP.GE.AND P3, PT, R10, UR4, PT ;  /* 0x000000040a007c0c */ /* 0x000fe2000bf66270 */
[C---:B------:R-:W-:Y:S01]  /*9f00*/  VIADD R13, R71.reuse, 0x60 ;  /* 0x00000060470d7836 */ /* 0x040fe20000000000 */
[----:B------:R-:W-:Y:S01]  /*9f10*/  ISETP.GE.AND P5, PT, R14, UR4, PT ;  /* 0x000000040e007c0c */ /* 0x000fe2000bfa6270 */
[C---:B------:R-:W-:Y:S01]  /*9f20*/  VIADD R15, R71.reuse, 0x70 ;  /* 0x00000070470f7836 */ /* 0x040fe20000000000 */
[----:B------:R-:W-:Y:S01]  /*9f30*/  ISETP.GE.AND P0, PT, R12, UR4, PT ;  /* 0x000000040c007c0c */ /* 0x000fe2000bf06270 */
[----:B------:R-:W-:Y:S01]  /*9f40*/  VIADD R71, R71, 0x78 ;  /* 0x0000007847477836 */ /* 0x000fe20000000000 */
[----:B------:R-:W-:-:S02]  /*9f50*/  ISETP.GE.AND P4, PT, R13, UR4, PT ;  /* 0x000000040d007c0c */ /* 0x000fc4000bf86270 */
[----:B------:R-:W-:Y:S02]  /*9f60*/  ISETP.GE.AND P6, PT, R15, UR4, PT ;  /* 0x000000040f007c0c */ /* 0x000fe4000bfc6270 */
[----:B------:R-:W-:Y:S02]  /*9f70*/  @!P1 LOP3.LUT R11, R0, 0xfffffffe, RZ, 0xc0, !PT ;  /* 0xfffffffe000b9812 */ /* 0x000fe400078ec0ff */
[----:B-1----:R-:W-:Y:S02]  /*9f80*/  @!P2 LOP3.LUT R9, R16, 0xfffffffe, RZ, 0xc0, !PT ;  /* 0xfffffffe1009a812 */ /* 0x002fe400078ec0ff */
[----:B------:R-:W-:Y:S01]  /*9f90*/  @!P3 LEA.HI R10, R10, R10, RZ, 0x1 ;  /* 0x0000000a0a0ab211 */ /* 0x000fe200078f08ff */
[--C-:B------:R-:W-:Y:S01]  /*9fa0*/  @!P1 IMAD.WIDE R6, R11, 0x4, R26.reuse ;  /* 0x000000040b069825 */ /* 0x100fe200078e021a */
[----:B------:R-:W-:Y:S02]  /*9fb0*/  @!P5 LEA.HI R14, R14, R14, RZ, 0x1 ;  /* 0x0000000e0e0ed211 */ /* 0x000fe400078f08ff */
[----:B------:R-:W-:Y:S01]  /*9fc0*/  @!P0 LEA.HI R12, R12, R12, RZ, 0x1 ;  /* 0x0000000c0c0c8211 */ /* 0x000fe200078f08ff */
[----:B------:R-:W-:Y:S01]  /*9fd0*/  @!P2 IMAD.WIDE R8, R9, 0x4, R26 ;  /* 0x000000040908a825 */ /* 0x000fe200078e021a */
[----:B------:R-:W-:Y:S01]  /*9fe0*/  @!P4 LEA.HI R0, R13, R13, RZ, 0x1 ;  /* 0x0000000d0d00c211 */ /* 0x000fe200078f08ff */
[----:B------:R0:W-:Y:S01]  /*9ff0*/  @!P1 ST.E.64 desc[UR38][R6.64], R20 ;  /* 0x0000001406009985 */ /* 0x0001e2000c101b26 */
[----:B------:R-:W-:-:S02]  /*a000*/  @!P3 LOP3.LUT R11, R10, 0xfffffffe, RZ, 0xc0, !PT ;  /* 0xfffffffe0a0bb812 */ /* 0x000fc400078ec0ff */
[----:B------:R-:W-:Y:S01]  /*a010*/  @!P6 LEA.HI R16, R15, R15, RZ, 0x1 ;  /* 0x0000000f0f10e211 */ /* 0x000fe200078f08ff */
[----:B------:R1:W-:Y:S01]  /*a020*/  @!P2 ST.E.64 desc[UR38][R8.64], R56 ;  /* 0x000000380800a985 */ /* 0x0003e2000c101b26 */
[----:B------:R-:W-:Y:S01]  /*a030*/  @!P0 LOP3.LUT R13, R12, 0xfffffffe, RZ, 0xc0, !PT ;  /* 0xfffffffe0c0d8812 */ /* 0x000fe200078ec0ff */
[--C-:B------:R-:W-:Y:S01]  /*a040*/  @!P3 IMAD.WIDE R10, R11, 0x4, R26.reuse ;  /* 0x000000040b0ab825 */ /* 0x100fe200078e021a */
[----:B------:R-:W-:Y:S02]  /*a050*/  @!P4 LOP3.LUT R15, R0, 0xfffffffe, RZ, 0xc0, !PT ;  /* 0xfffffffe000fc812 */ /* 0x000fe400078ec0ff */
[----:B------:R-:W-:Y:S01]  /*a060*/  @!P5 LOP3.LUT R17, R14, 0xfffffffe, RZ, 0xc0, !PT ;  /* 0xfffffffe0e11d812 */ /* 0x000fe200078ec0ff */
[--C-:B------:R-:W-:Y:S01]  /*a070*/  @!P0 IMAD.WIDE R12, R13, 0x4, R26.reuse ;  /* 0x000000040d0c8825 */ /* 0x100fe200078e021a */
[----:B------:R-:W-:Y:S01]  /*a080*/  @!P6 LOP3.LUT R19, R16, 0xfffffffe, RZ, 0xc0, !PT ;  /* 0xfffffffe1013e812 */ /* 0x000fe200078ec0ff */
[----:B------:R2:W-:Y:S02]  /*a090*/  @!P3 ST.E.64 desc[UR38][R10.64], R22 ;  /* 0x000000160a00b985 */ /* 0x0005e4000c101b26 */
[----:B0-----:R-:W-:-:S02]  /*a0a0*/  @!P4 IMAD.WIDE R6, R15, 0x4, R26 ;  /* 0x000000040f06c825 */ /* 0x001fc400078e021a */
[----:B------:R2:W-:Y:S01]  /*a0b0*/  @!P0 ST.E.64 desc[UR38][R12.64], R50 ;  /* 0x000000320c008985 */ /* 0x0005e2000c101b26 */
[----:B------:R-:W-:Y:S01]  /*a0c0*/  ISETP.GE.AND P0, PT, R71, UR4, PT ;  /* 0x0000000447007c0c */ /* 0x000fe2000bf06270 */
[--C-:B-1----:R-:W-:Y:S02]  /*a0d0*/  @!P5 IMAD.WIDE R8, R17, 0x4, R26.reuse ;  /* 0x000000041108d825 */ /* 0x102fe400078e021a */
[----:B------:R2:W-:Y:S02]  /*a0e0*/  @!P4 ST.E.64 desc[UR38][R6.64], R24 ;  /* 0x000000180600c985 */ /* 0x0005e4000c101b26 */
[----:B------:R-:W-:Y:S02]  /*a0f0*/  @!P6 IMAD.WIDE R14, R19, 0x4, R26 ;  /* 0x00000004130ee825 */ /* 0x000fe400078e021a */
[----:B------:R2:W-:Y:S04]  /*a100*/  @!P5 ST.E.64 desc[UR38][R8.64], R36 ;  /* 0x000000240800d985 */ /* 0x0005e8000c101b26 */
[----:B------:R2:W-:Y:S02]  /*a110*/  @!P6 ST.E.64 desc[UR38][R14.64], R4 ;  /* 0x000000040e00e985 */ /* 0x0005e4000c101b26 */
[----:B------:R-:W-:Y:S05]  /*a120*/  @P0 BRA `(.L_x_10) ;  /* 0x0000003800880947 */ /* 0x000fea0003800000 */
[----:B------:R-:W-:-:S04]  /*a130*/  LEA.HI R71, R71, R71, RZ, 0x1 ;  /* 0x0000004747477211 */ /* 0x000fc800078f08ff */
[----:B--2---:R-:W-:-:S05]  /*a140*/  LOP3.LUT R5, R71, 0xfffffffe, RZ, 0xc0, !PT ;  /* 0xfffffffe47057812 */ /* 0x004fca00078ec0ff */
[----:B------:R-:W-:-:S05]  /*a150*/  IMAD.WIDE R4, R5, 0x4, R26 ;  /* 0x0000000405047825 */ /* 0x000fca00078e021a */
[----:B------:R1:W-:Y:S01]  /*a160*/  ST.E.64 desc[UR38][R4.64], R2 ;  /* 0x0000000204007985 */ /* 0x0003e2000c101b26 */
[----:B------:R-:W-:Y:S05]  /*a170*/  BRA `(.L_x_10) ;  /* 0x0000003800747947 */ /* 0x000fea0003800000 */
.L_x_35:
[----:B------:R-:W0:Y:S02]  /*a180*/  S2R R0, SR_TID.X ;  /* 0x0000000000007919 */ /* 0x000e240000002100 */
[----:B0-----:R-:W-:-:S05]  /*a190*/  VIADD R2, R0, 0xffffff80 ;  /* 0xffffff8000027836 */ /* 0x001fca0000000000 */
[----:B------:R-:W-:-:S13]  /*a1a0*/  ISETP.GT.AND P0, PT, R2, 0x7f, PT ;  /* 0x0000007f0200780c */ /* 0x000fda0003f04270 */
[----:B------:R-:W-:Y:S05]  /*a1b0*/  @P0 BRA `(.L_x_10) ;  /* 0x0000003800640947 */ /* 0x000fea0003800000 */
[----:B------:R-:W0:Y:S01]  /*a1c0*/  S2R R3, SR_CTAID.X ;  /* 0x0000000000037919 */ /* 0x000e220000002500 */
[----:B------:R-:W1:Y:S01]  /*a1d0*/  LDC R6, c[0x0][0xbe8] ;  /* 0x0002fa00ff067b82 */ /* 0x000e620000000800 */
[----:B------:R-:W-:Y:S01]  /*a1e0*/  ULDC UR4, c[0x0][0xa88] ;  /* 0x0002a20000047ab9 */ /* 0x000fe20000000800 */
[----:B0-----:R-:W-:Y:S02]  /*a1f0*/  IMAD R0, R3, 0x80, R0 ;  /* 0x0000008003007824 */ /* 0x001fe400078e0200 */
[----:B-1----:R-:W-:Y:S02]  /*a200*/  IMAD R3, R6, UR4, RZ ;  /* 0x0000000406037c24 */ /* 0x002fe4000f8e02ff */
[----:B------:R-:W-:-:S05]  /*a210*/  VIADD R0, R0, 0xffffff80 ;  /* 0xffffff8000007836 */ /* 0x000fca0000000000 */
[----:B------:R-:W-:-:S13]  /*a220*/  ISETP.GE.AND P0, PT, R0, R3, PT ;  /* 0x000000030000720c */ /* 0x000fda0003f06270 */
[----:B------:R-:W-:Y:S05]  /*a230*/  @P0 BRA `(.L_x_10) ;  /* 0x0000003800440947 */ /* 0x000fea0003800000 */
[----:B------:R-:W-:Y:S01]  /*a240*/  ISETP.NE.AND P0, PT, R6, 0x1, PT ;  /* 0x000000010600780c */ /* 0x000fe20003f05270 */
[----:B------:R-:W0:Y:S01]  /*a250*/  LDC.64 R12, c[0x0][0xbd8] ;  /* 0x0002f600ff0c7b82 */ /* 0x000e220000000a00 */
[----:B------:R-:W-:Y:S01]  /*a260*/  SHF.R.S32.HI R5, RZ, 0x1f, R16 ;  /* 0x0000001fff057819 */ /* 0x000fe20000011410 */
[----:B------:R-:W-:Y:S02]  /*a270*/  ULDC.64 UR4, c[0x0][0xbd0] ;  /* 0x0002f40000047ab9 */ /* 0x000fe40000000a00 */
[----:B------:R-:W-:-:S04]  /*a280*/  IMAD.WIDE.U32 R2, R16, UR4, RZ ;  /* 0x0000000410027c25 */ /* 0x000fc8000f8e00ff */
[----:B------:R-:W1:Y:S01]  /*a290*/  S2UR UR6, SR_CTAID.Y ;  /* 0x00000000000679c3 */ /* 0x000e620000002600 */
[----:B------:R-:W-:-:S04]  /*a2a0*/  IMAD R5, R5, UR4, RZ ;  /* 0x0000000405057c24 */ /* 0x000fc8000f8e02ff */
[----:B------:R-:W-:Y:S01]  /*a2b0*/  IMAD R5, R16, UR5, R5 ;  /* 0x0000000510057c24 */ /* 0x000fe2000f8e0205 */
[----:B------:R-:W-:Y:S01]  /*a2c0*/  ULDC.64 UR4, c[0x0][0xbe0] ;  /* 0x0002f80000047ab9 */ /* 0x000fe20000000a00 */
[----:B------:R-:W-:Y:S01]  /*a2d0*/  IMAD.MOV R16, RZ, RZ, -R16 ;  /* 0x000000ffff107224 */ /* 0x000fe200078e0a10 */
[----:B------:R-:W2:Y:S01]  /*a2e0*/  @P0 LDC R9, c[0x0][0xbec] ;  /* 0x0002fb00ff090b82 */ /* 0x000ea20000000800 */
[----:B------:R-:W-:Y:S02]  /*a2f0*/  IMAD.IADD R3, R3, 0x1, R5 ;  /* 0x0000000103037824 */ /* 0x000fe400078e0205 */
[----:B------:R-:W-:-:S05]  /*a300*/  IMAD.MOV.U32 R5, RZ, RZ, R0 ;  /* 0x000000ffff057224 */ /* 0x000fca00078e0000 */
[----:B------:R-:W1:Y:S01]  /*a310*/  LDC R7, c[0x0][0xc50] ;  /* 0x00031400ff077b82 */ /* 0x000e620000000800 */
[C---:B0-----:R-:W-:Y:S02]  /*a320*/  IMAD R8, R12.reuse, UR37, RZ ;  /* 0x000000250c087c24 */ /* 0x041fe4000f8e02ff */
[----:B------:R-:W-:-:S04]  /*a330*/  IMAD.WIDE.U32 R2, R12, UR36, R2 ;  /* 0x000000240c027c25 */ /* 0x000fc8000f8e0002 */
[----:B------:R-:W-:Y:S01]  /*a340*/  IMAD R13, R13, UR36, R8 ;  /* 0x000000240d0d7c24 */ /* 0x000fe2000f8e0208 */
[----:B------:R-:W0:Y:S03]  /*a350*/  @P0 LDC R11, c[0x0][0xbf0] ;  /* 0x0002fc00ff0b0b82 */ /* 0x000e260000000800 */
[----:B------:R-:W-:Y:S02]  /*a360*/  IMAD.IADD R3, R13, 0x1, R3 ;  /* 0x000000010d037824 */ /* 0x000fe400078e0203 */
[----:B--2---:R-:W-:-:S04]  /*a370*/  @P0 IMAD.HI.U32 R4, R0, R9, RZ ;  /* 0x0000000900040227 */ /* 0x004fc800078e00ff */
[----:B-1----:R-:W-:-:S04]  /*a380*/  IMAD R9, R7, R16, UR6 ;  /* 0x0000000607097e24 */ /* 0x002fc8000f8e0210 */
[----:B------:R-:W-:Y:S01]  /*a390*/  IMAD.WIDE.U32 R2, R9, UR4, R2 ;  /* 0x0000000409027c25 */ /* 0x000fe2000f8e0002 */
[----:B0-----:R-:W-:Y:S02]  /*a3a0*/  @P0 SHF.R.U32.HI R5, RZ, R11, R4 ;  /* 0x0000000bff050219 */ /* 0x001fe40000011604 */
[----:B------:R-:W-:Y:S02]  /*a3b0*/  SHF.R.S32.HI R4, RZ, 0x1f, R9 ;  /* 0x0000001fff047819 */ /* 0x000fe40000011409 */
[----:B------:R-:W-:Y:S01]  /*a3c0*/  IADD3 R2, P0, R5, R2, RZ ;  /* 0x0000000205027210 */ /* 0x000fe20007f1e0ff */
[----:B------:R-:W-:Y:S02]  /*a3d0*/  IMAD.MOV R7, RZ, RZ, -R5 ;  /* 0x000000ffff077224 */ /* 0x000fe400078e0a05 */
[----:B------:R-:W-:Y:S02]  /*a3e0*/  IMAD R4, R4, UR4, RZ ;  /* 0x0000000404047c24 */ /* 0x000fe4000f8e02ff */
[----:B------:R-:W-:-:S02]  /*a3f0*/  IMAD R7, R6, R7, R0 ;  /* 0x0000000706077224 */ /* 0x000fc400078e0200 */
[----:B------:R-:W-:Y:S01]  /*a400*/  IMAD R4, R9, UR5, R4 ;  /* 0x0000000509047c24 */ /* 0x000fe2000f8e0204 */
[----:B------:R-:W-:Y:S01]  /*a410*/  SHF.R.S32.HI R9, RZ, 0x1f, R5 ;  /* 0x0000001fff097819 */ /* 0x000fe20000011405 */
[----:B------:R-:W-:Y:S01]  /*a420*/  ULDC.64 UR4, c[0x0][0xbc8] ;  /* 0x0002f20000047ab9 */ /* 0x000fe20000000a00 */
[----:B------:R-:W-:Y:S02]  /*a430*/  SHF.R.S32.HI R0, RZ, 0x1f, R7 ;  /* 0x0000001fff007819 */ /* 0x000fe40000011407 */
[----:B------:R-:W-:-:S03]  /*a440*/  IADD3.X R3, R9, R3, R4, P0, !PT ;  /* 0x0000000309037210 */ /* 0x000fc600007fe404 */
[----:B------:R-:W-:Y:S02]  /*a450*/  IMAD R0, R0, UR4, RZ ;  /* 0x0000000400007c24 */ /* 0x000fe4000f8e02ff */
[----:B------:R-:W-:-:S04]  /*a460*/  IMAD.WIDE.U32 R2, R7, UR4, R2 ;  /* 0x0000000407027c25 */ /* 0x000fc8000f8e0002 */
[----:B------:R-:W-:Y:S01]  /*a470*/  IMAD R5, R7, UR5, R0 ;  /* 0x0000000507057c24 */ /* 0x000fe2000f8e0200 */
[----:B------:R-:W-:Y:S02]  /*a480*/  ULDC.64 UR4, c[0x0][0xba8] ;  /* 0x0002ea0000047ab9 */ /* 0x000fe40000000a00 */
[----:B------:R-:W-:Y:S01]  /*a490*/  LEA R4, P0, R2, UR4, 0x2 ;  /* 0x0000000402047c11 */ /* 0x000fe2000f8010ff */
[----:B------:R-:W-:-:S05]  /*a4a0*/  IMAD.IADD R3, R3, 0x1, R5 ;  /* 0x0000000103037824 */ /* 0x000fca00078e0205 */
[----:B------:R-:W-:Y:S01]  /*a4b0*/  LEA.HI.X R5, R2, UR5, R3, 0x2, P0 ;  /* 0x0000000502057c11 */ /* 0x000fe200080f1403 */
[----:B------:R-:W-:-:S05]  /*a4c0*/  IMAD.MOV.U32 R3, RZ, RZ, -0x800000 ;  /* 0xff800000ff037424 */ /* 0x000fca00078e00ff */
[----:B------:R0:W-:Y:S01]  /*a4d0*/  STG.E desc[UR38][R4.64], R3 ;  /* 0x0000000304007986 */ /* 0x0001e2000c101926 */
[----:B------:R-:W-:Y:S05]  /*a4e0*/  BRA `(.L_x_10) ;  /* 0x0000003400987947 */ /* 0x000fea0003800000 */
.L_x_8:
[----:B------:R-:W-:-:S08]  /*a4f0*/  NOP ;  /* 0x0000000000007918 */ /* 0x000fd00000000000 */
[----:B--2---:R-:W0:-:S00]  /*a500*/  USETMAXREG.DEALLOC.CTAPOOL 0x18 ;  /* 0x00000018000079c8 */ /* 0x004e0000080e0500 */
[----:B0-----:R-:W-:Y:S01]  /*a510*/  LOP3.LUT R0, R0, 0x3, RZ, 0xc0, !PT ;  /* 0x0000000300007812 */ /* 0x001fe200078ec0ff */
[----:B------:R-:W0:Y:S05]  /*a520*/  S2R R18, SR_CTAID.Z ;  /* 0x0000000000127919 */ /* 0x000e2a0000002700 */
[----:B------:R-:W1:Y:S01]  /*a530*/  S2UR UR6, SR_CTAID.Y ;  /* 0x00000000000679c3 */ /* 0x000e620000002600 */
[----:B------:R-:W2:Y:S02]  /*a540*/  SHFL.IDX PT, R0, R0, RZ, 0x1f ;  /* 0x00001fff00007589 */ /* 0x000ea400000e0000 */
[----:B--2---:R-:W-:-:S13]  /*a550*/  ISETP.NE.AND P0, PT, R0, RZ, PT ;  /* 0x000000ff0000720c */ /* 0x004fda0003f05270 */
[----:B01----:R-:W-:Y:S05]  /*a560*/  @!P0 BRA `(.L_x_38) ;  /* 0x0000000000288947 */ /* 0x003fea0003800000 */
[----:B------:R-:W-:Y:S01]  /*a570*/  ULDC UR7, c[0x0][0xc50] ;  /* 0x0003140000077ab9 */ /* 0x000fe20000000800 */
[----:B------:R-:W-:Y:S01]  /*a580*/  UMOV UR36, UR6 ;  /* 0x0000000600247c82 */ /* 0x000fe20008000000 */
[----:B------:R-:W-:-:S06]  /*a590*/  UISETP.NE.AND UP0, UPT, UR7, 0x1, UPT ;  /* 0x000000010700788c */ /* 0x000fcc000bf05270 */
[----:B------:R-:W-:-:S13]  /*a5a0*/  PLOP3.LUT P0, PT, PT, PT, UP0, 0x80, 0x0 ;  /* 0x000000000000781c */ /* 0x000fda0003f0f008 */
[----:B------:R-:W-:Y:S05]  /*a5b0*/  @!P0 BRA `(.L_x_39) ;  /* 0x0000000000308947 */ /* 0x000fea0003800000 */
[----:B------:R-:W-:Y:S01]  /*a5c0*/  ULDC UR4, c[0x0][0xc54] ;  /* 0x0003150000047ab9 */ /* 0x000fe20000000800 */
[----:B------:R-:W-:Y:S01]  /*a5d0*/  ULDC UR36, c[0x0][0xc58] ;  /* 0x0003160000247ab9 */ /* 0x000fe20000000800 */
[----:B------:R-:W-:-:S04]  /*a5e0*/  UIMAD.WIDE.U32 UR4, UR6, UR4, URZ ;  /* 0x00000004060472a5 */ /* 0x000fc8000f8e003f */
[----:B------:R-:W-:Y:S01]  /*a5f0*/  USHF.R.U32.HI UR36, URZ, UR36, UR5 ;  /* 0x000000243f247299 */ /* 0x000fe20008011605 */
[----:B------:R-:W-:Y:S11]  /*a600*/  BRA `(.L_x_39) ;  /* 0x00000000001c7947 */ /* 0x000ff60003800000 */
.L_x_38:
[----:B------:R-:W-:Y:S01]  /*a610*/  ULDC UR7, c[0x0][0xc50] ;  /* 0x0003140000077ab9 */ /* 0x000fe20000000800 */
[----:B------:R-:W-:Y:S01]  /*a620*/  UMOV UR36, UR6 ;  /* 0x0000000600247c82 */ /* 0x000fe20008000000 */
[----:B------:R-:W-:-:S11]  /*a630*/  UISETP.NE.AND UP0, UPT, UR7, 0x1, UPT ;  /* 0x000000010700788c */ /* 0x000fd6000bf05270 */
[----:B------:R-:W-:Y:S01]  /*a640*/  @UP0 ULDC UR4, c[0x0][0xc54] ;  /* 0x0003150000040ab9 */ /* 0x000fe20000000800 */
[----:B------:R-:W-:Y:S01]  /*a650*/  @UP0 ULDC UR8, c[0x0][0xc58] ;  /* 0x0003160000080ab9 */ /* 0x000fe20000000800 */
[----:B------:R-:W-:-:S04]  /*a660*/  UIMAD.WIDE.U32 UR4, UR6, UR4, URZ ;  /* 0x00000004060472a5 */ /* 0x000fc8000f8e003f */
[----:B------:R-:W-:-:S12]  /*a670*/  @UP0 USHF.R.U32.HI UR36, URZ, UR8, UR5 ;  /* 0x000000083f240299 */ /* 0x000fd80008011605 */
.L_x_39:
[----:B------:R-:W-:Y:S01]  /*a680*/  ISETP.GE.AND P0, PT, R18, RZ, PT ;  /* 0x000000ff1200720c */ /* 0x000fe20003f06270 */
[----:B------:R-:W-:Y:S01]  /*a690*/  UIADD3 UR4, -UR36, URZ, URZ ;  /* 0x0000003f24047290 */ /* 0x000fe2000fffe13f */
[----:B------:R-:W-:Y:S02]  /*a6a0*/  IMAD.MOV.U32 R20, RZ, RZ, 0x1 ;  /* 0x00000001ff147424 */ /* 0x000fe400078e00ff */
[----:B------:R-:W-:Y:S01]  /*a6b0*/  IMAD.MOV.U32 R0, RZ, RZ, RZ ;  /* 0x000000ffff007224 */ /* 0x000fe200078e00ff */
[----:B------:R-:W-:Y:S01]  /*a6c0*/  UIMAD UR6, UR7, UR4, UR6 ;  /* 0x00000004070672a4 */ /* 0x000fe2000f8e0206 */
[----:B------:R-:W-:-:S07]  /*a6d0*/  IMAD.MOV.U32 R2, RZ, RZ, 0x1 ;  /* 0x00000001ff027424 */ /* 0x000fce00078e00ff */
[----:B------:R-:W-:Y:S05]  /*a6e0*/  @!P0 BRA `(.L_x_40) ;  /* 0x00000030004c8947 */ /* 0x000fea0003800000 */
[----:B------:R-:W-:Y:S01]  /*a6f0*/  ULDC.64 UR4, c[0x0][0x418] ;  /* 0x0001060000047ab9 */ /* 0x000fe20000000a00 */
[----:B------:R-:W-:Y:S01]  /*a700*/  ULOP3.LUT UR8, UR6, 0xffff, URZ, 0xc0, !UPT ;  /* 0x0000ffff06087892 */ /* 0x000fe2000f8ec03f */
[----:B------:R-:W-:Y:S01]  /*a710*/  IMAD.MOV.U32 R17, RZ, RZ, RZ ;  /* 0x000000ffff117224 */ /* 0x000fe200078e00ff */
[----:B------:R-:W-:-:S03]  /*a720*/  UISETP.NE.U32.AND UP0, UPT, UR4, URZ, UPT ;  /* 0x0000003f0400728c */ /* 0x000fc6000bf05070 */
[----:B------:R-:W-:Y:S01]  /*a730*/  ULDC UR4, c[0x0][0x424] ;  /* 0x0001090000047ab9 */ /* 0x000fe20000000800 */
[----:B------:R-:W-:-:S03]  /*a740*/  UISETP.NE.AND.EX UP0, UPT, UR5, URZ, UPT, UP0 ;  /* 0x0000003f0500728c */ /* 0x000fc6000bf05300 */
[----:B------:R-:W-:Y:S01]  /*a750*/  ULDC UR5, c[0x0][0x2f0] ;  /* 0x0000bc0000057ab9 */ /* 0x000fe20000000800 */
[----:B------:R-:W-:-:S04]  /*a760*/  USEL UR4, UR4, 0x1, UP0 ;  /* 0x0000000104047887 */ /* 0x000fc80008000000 */
[----:B------:R-:W-:-:S04]  /*a770*/  UIMAD UR4, UR4, UR5, URZ ;  /* 0x00000005040472a4 */ /* 0x000fc8000f8e023f */
[----:B------:R-:W-:Y:S02]  /*a780*/  UISETP.GE.AND UP0, UPT, UR4, 0x1, UPT ;  /* 0x000000010400788c */ /* 0x000fe4000bf06270 */
[----:B------:R-:W-:-:S04]  /*a790*/  UIADD3 UR5, UR4, 0x9f, URZ ;  /* 0x0000009f04057890 */ /* 0x000fc8000fffe03f */
[----:B------:R-:W-:Y:S01]  /*a7a0*/  PLOP3.LUT P0, PT, PT, PT, UP0, 0x80, 0x0 ;  /* 0x000000000000781c */ /* 0x000fe20003f0f008 */
[----:B------:R-:W-:-:S04]  /*a7b0*/  UIMAD.WIDE UR4, UR5, 0x66666667, URZ ;  /* 0x66666667050478a5 */ /* 0x000fc8000f8e023f */
[----:B------:R-:W-:-:S04]  /*a7c0*/  USHF.R.U32.HI UR4, URZ, 0x1f, UR5 ;  /* 0x0000001f3f047899 */ /* 0x000fc80008011605 */
[----:B------:R-:W-:-:S04]  /*a7d0*/  ULEA.HI.SX32 UR7, UR5, UR4, 0x1a ;  /* 0x0000000405077291 */ /* 0x000fc8000f8fd23f */
[----:B------:R-:W-:Y:S08]  /*a7e0*/  @!P0 BRA `(.L_x_41) ;  /* 0x00000000007c8947 */ /* 0x000ff00003800000 */
[----:B------:R-:W-:-:S04]  /*a7f0*/  USHF.R.U32.HI UR4, URZ, 0x10, UR6 ;  /* 0x000000103f047899 */ /* 0x000fc80008011606 */
[----:B------:R-:W-:-:S11]  /*a800*/  UISETP.NE.AND UP0, UPT, UR4, URZ, UPT ;  /* 0x0000003f0400728c */ /* 0x000fd6000bf05270 */
[----:B------:R-:W-:Y:S02]  /*a810*/  @!UP0 ULDC UR4, c[0x0][0x9f0] ;  /* 0x00027c0000048ab9 */ /* 0x000fe40000000800 */
[----:B------:R-:W-:Y:S01]  /*a820*/  IMAD.U32 R6, RZ, RZ, UR4 ;  /* 0x00000004ff067e24 */ /* 0x000fe2000f8e00ff */
[----:B------:R-:W-:-:S04]  /*a830*/  UIADD3 UR5, UR7, -0x1, UR4 ;  /* 0xffffffff07057890 */ /* 0x000fc8000fffe004 */
[-C--:B------:R-:W-:Y:S02]  /*a840*/  IABS R0, R6.reuse ;  /* 0x0000000600007213 */ /* 0x080fe40000000000 */
[----:B------:R-:W-:Y:S02]  /*a850*/  IABS R6, R6 ;  /* 0x0000000600067213 */ /* 0x000fe40000000000 */
[----:B------:R-:W0:Y:S08]  /*a860*/  I2F.RP R4, R0 ;  /* 0x0000000000047306 */ /* 0x000e300000209400 */
[----:B0-----:R-:W0:Y:S02]  /*a870*/  MUFU.RCP R4, R4 ;  /* 0x0000000400047308 */ /* 0x001e240000001000 */
[----:B0-----:R-:W-:-:S06]  /*a880*/  VIADD R2, R4, 0xffffffe ;  /* 0x0ffffffe04027836 */ /* 0x001fcc0000000000 */
[----:B------:R0:W1:Y:S02]  /*a890*/  F2I.FTZ.U32.TRUNC.NTZ R3, R2 ;  /* 0x0000000200037305 */ /* 0x000064000021f000 */
[----:B0-----:R-:W-:Y:S02]  /*a8a0*/  IMAD.MOV.U32 R2, RZ, RZ, RZ ;  /* 0x000000ffff027224 */ /* 0x001fe400078e00ff */
[----:B-1----:R-:W-:-:S04]  /*a8b0*/  IMAD.MOV R5, RZ, RZ, -R3 ;  /* 0x000000ffff057224 */ /* 0x002fc800078e0a03 */
[----:B------:R-:W-:-:S04]  /*a8c0*/  IMAD R5, R5, R0, RZ ;  /* 0x0000000005057224 */ /* 0x000fc800078e02ff */
[----:B------:R-:W-:-:S04]  /*a8d0*/  IMAD.HI.U32 R3, R3, R5, R2 ;  /* 0x0000000503037227 */ /* 0x000fc800078e0002 */
[----:B------:R-:W-:Y:S01]  /*a8e0*/  IMAD.U32 R5, RZ, RZ, UR5 ;  /* 0x00000005ff057e24 */ /* 0x000fe2000f8e00ff */
[----:B------:R-:W-:-:S04]  /*a8f0*/  ULOP3.LUT UR5, UR5, UR4, URZ, 0x3c, !UPT ;  /* 0x0000000405057292 */ /* 0x000fc8000f8e3c3f */
[----:B------:R-:W-:Y:S01]  /*a900*/  IABS R2, R5 ;  /* 0x0000000500027213 */ /* 0x000fe20000000000 */
[----:B------:R-:W-:Y:S01]  /*a910*/  IMAD.MOV R5, RZ, RZ, -R6 ;  /* 0x000000ffff057224 */ /* 0x000fe200078e0a06 */
[----:B------:R-:W-:-:S03]  /*a920*/  ISETP.LE.AND P2, PT, RZ, UR5, PT ;  /* 0x00000005ff007c0c */ /* 0x000fc6000bf43270 */
[----:B------:R-:W-:-:S04]  /*a930*/  IMAD.HI.U32 R3, R3, R2, RZ ;  /* 0x0000000203037227 */ /* 0x000fc800078e00ff */
[----:B------:R-:W-:-:S05]  /*a940*/  IMAD R5, R3, R5, R2 ;  /* 0x0000000503057224 */ /* 0x000fca00078e0202 */
[----:B------:R-:W-:-:S13]  /*a950*/  ISETP.GT.U32.AND P1, PT, R0, R5, PT ;  /* 0x000000050000720c */ /* 0x000fda0003f24070 */
[----:B------:R-:W-:Y:S02]  /*a960*/  @!P1 IMAD.IADD R5, R5, 0x1, -R0 ;  /* 0x0000000105059824 */ /* 0x000fe400078e0a00 */
[----:B------:R-:W-:Y:S01]  /*a970*/  @!P1 VIADD R3, R3, 0x1 ;  /* 0x0000000103039836 */ /* 0x000fe20000000000 */
[----:B------:R-:W-:Y:S02]  /*a980*/  ISETP.NE.AND P1, PT, RZ, UR4, PT ;  /* 0x00000004ff007c0c */ /* 0x000fe4000bf25270 */
[----:B------:R-:W-:-:S13]  /*a990*/  ISETP.GE.U32.AND P0, PT, R5, R0, PT ;  /* 0x000000000500720c */ /* 0x000fda0003f06070 */
[----:B------:R-:W-:-:S04]  /*a9a0*/  @P0 VIADD R3, R3, 0x1 ;  /* 0x0000000103030836 */ /* 0x000fc80000000000 */
[----:B------:R-:W-:Y:S01]  /*a9b0*/  @!P2 IMAD.MOV R3, RZ, RZ, -R3 ;  /* 0x000000ffff03a224 */ /* 0x000fe200078e0a03 */
[----:B------:R-:W-:-:S05]  /*a9c0*/  @!P1 LOP3.LUT R3, RZ, UR4, RZ, 0x33, !PT ;  /* 0x00000004ff039c12 */ /* 0x000fca000f8e33ff */
[----:B------:R-:W-:-:S07]  /*a9d0*/  IMAD.MOV.U32 R17, RZ, RZ, R3 ;  /* 0x000000ffff117224 */ /* 0x000fce00078e0003 */
.L_x_41:
[----:B------:R-:W-:Y:S02]  /*a9e0*/  IMAD R0, R17, UR8, RZ ;  /* 0x0000000811007c24 */ /* 0x000fe4000f8e02ff */
[----:B------:R-:W-:-:S03]  /*a9f0*/  IMAD.MOV.U32 R2, RZ, RZ, 0x1 ;  /* 0x00000001ff027424 */ /* 0x000fc600078e00ff */
[----:B------:R-:W-:Y:S01]  /*aa00*/  VIADDMNMX R17, R0, R17, UR7, PT ;  /* 0x0000000700117e46 */ /* 0x000fe2000b800111 */
[----:B------:R0:W-:Y:S03]  /*aa10*/  STL [R1+0x8], R0 ;  /* 0x0000080001007387 */ /* 0x0001e60000100800 */
[----:B------:R-:W-:Y:S01]  /*aa20*/  ISETP.GT.AND P0, PT, R17, R0, PT ;  /* 0x000000001100720c */ /* 0x000fe20003f04270 */
[----:B0-----:R-:W-:-:S12]  /*aa30*/  IMAD.MOV.U32 R0, RZ, RZ, RZ ;  /* 0x000000ffff007224 */ /* 0x001fd800078e00ff */
[----:B------:R-:W-:Y:S05]  /*aa40*/  @!P0 BRA `(.L_x_40) ;  /* 0x0000002c00748947 */ /* 0x000fea0003800000 */
[----:B------:R-:W0:Y:S01]  /*aa50*/  S2UR UR4, SR_CgaCtaId ;  /* 0x00000000000479c3 */ /* 0x000e220000008800 */
[----:B------:R-:W-:Y:S02]  /*aa60*/  UMOV UR40, 0x400 ;  /* 0x0000040000287882 */ /* 0x000fe40000000000 */
[----:B0-----:R-:W-:-:S04]  /*aa70*/  ULEA UR40, UR4, UR40, 0x18 ;  /* 0x0000002804287291 */ /* 0x001fc8000f8ec03f */
[----:B------:R-:W-:-:S04]  /*aa80*/  UIADD3 UR4, UR40, 0x1a400, URZ ;  /* 0x0001a40028047890 */ /* 0x000fc8000fffe03f */
[----:B------:R-:W-:-:S06]  /*aa90*/  ULOP3.LUT UP0, URZ, UR4, 0x1bf, URZ, 0xc0, !UPT ;  /* 0x000001bf043f7892 */ /* 0x000fcc000f80c03f */
[----:B------:R-:W-:-:S13]  /*aaa0*/  PLOP3.LUT P0, PT, PT, PT, UP0, 0x80, 0x0 ;  /* 0x000000000000781c */ /* 0x000fda0003f0f008 */
[----:B------:R-:W-:Y:S05]  /*aab0*/  @!P0 BRA `(.L_x_42) ;  /* 0x0000000000408947 */ /* 0x000fea0003800000 */
[----:B------:R-:W-:Y:S01]  /*aac0*/  MOV R2, 0x0 ;  /* 0x0000000000027802 */ /* 0x000fe20000000f00 */
[----:B------:R-:W-:Y:S01]  /*aad0*/  ULDC.64 UR6, c[0x4][0xa0] ;  /* 0x0100280000067ab9 */ /* 0x000fe20000000a00 */
[----:B------:R-:W-:Y:S01]  /*aae0*/  ULDC.64 UR8, c[0x4][0xa8] ;  /* 0x01002a0000087ab9 */ /* 0x000fe20000000a00 */
[----:B------:R-:W-:Y:S01]  /*aaf0*/  ULDC.64 UR4, c[0x4][0x8] ;  /* 0x0100020000047ab9 */ /* 0x000fe20000000a00 */
[----:B------:R-:W-:Y:S02]  /*ab00*/  IMAD.U32 R4, RZ, RZ, UR6 ;  /* 0x00000006ff047e24 */ /* 0x000fe4000f8e00ff */
[----:B------:R-:W0:Y:S01]  /*ab10*/  LDC.64 R2, c[0x4][R2] ;  /* 0x0100000002027b82 */ /* 0x000e220000000a00 */
[----:B------:R-:W-:Y:S02]  /*ab20*/  IMAD.U32 R5, RZ, RZ, UR7 ;  /* 0x00000007ff057e24 */ /* 0x000fe4000f8e00ff */
[----:B------:R-:W-:Y:S02]  /*ab30*/  IMAD.U32 R6, RZ, RZ, UR8 ;  /* 0x00000008ff067e24 */ /* 0x000fe4000f8e00ff */
[----:B------:R-:W-:-:S02]  /*ab40*/  IMAD.U32 R7, RZ, RZ, UR9 ;  /* 0x00000009ff077e24 */ /* 0x000fc4000f8e00ff */
[----:B------:R-:W-:Y:S02]  /*ab50*/  IMAD.U32 R10, RZ, RZ, UR4 ;  /* 0x00000004ff0a7e24 */ /* 0x000fe4000f8e00ff */
[----:B------:R-:W-:Y:S02]  /*ab60*/  IMAD.U32 R11, RZ, RZ, UR5 ;  /* 0x00000005ff0b7e24 */ /* 0x000fe4000f8e00ff */
[----:B------:R-:W-:Y:S02]  /*ab70*/  IMAD.MOV.U32 R8, RZ, RZ, 0x70 ;  /* 0x00000070ff087424 */ /* 0x000fe400078e00ff */
[----:B------:R-:W-:Y:S02]  /*ab80*/  IMAD.MOV.U32 R12, RZ, RZ, 0x1 ;  /* 0x00000001ff0c7424 */ /* 0x000fe400078e00ff */
[----:B------:R-:W-:-:S07]  /*ab90*/  IMAD.MOV.U32 R13, RZ, RZ, RZ ;  /* 0x000000ffff0d7224 */ /* 0x000fce00078e00ff */
[----:B------:R-:W-:-:S07]  /*aba0*/  LEPC R20, `(.L_x_42) ;  /* 0x000000001014794e */ /* 0x000fce0000000000 */
[----:B0-----:R-:W-:Y:S05]  /*abb0*/  CALL.ABS.NOINC R2 ;  /* 0x0000000002007343 */ /* 0x001fea0003c00000 */
.L_x_42:
[----:B------:R-:W-:-:S06]  /*abc0*/  UIADD3 UR4, UR40, 0xa400, URZ ;  /* 0x0000a40028047890 */ /* 0x000fcc000fffe03f */
[----:B------:R-:W-:-:S05]  /*abd0*/  IMAD.U32 R16, RZ, RZ, UR4 ;  /* 0x00000004ff107e24 */ /* 0x000fca000f8e00ff */
[----:B------:R-:W-:-:S13]  /*abe0*/  LOP3.LUT P0, RZ, R16, 0x3ff, RZ, 0xc0, !PT ;  /* 0x000003ff10ff7812 */ /* 0x000fda000780c0ff */
        /* <DEDUP_REMOVED lines=17> */
.L_x_43:
        /* <DEDUP_REMOVED lines=20> */
.L_x_44:
        /* <DEDUP_REMOVED lines=18> */
.L_x_45:
[----:B------:R-:W0:Y:S01]  /*af60*/  LDC.64 R2, c[0x0][0x9f8] ;  /* 0x00027e00ff027b82 */ /* 0x000e220000000a00 */
[----:B------:R-:W-:Y:S01]  /*af70*/  IMAD.MOV.U32 R12, RZ, RZ, R18 ;  /* 0x000000ffff0c7224 */ /* 0x000fe200078e0012 */
[----:B------:R-:W-:Y:S02]  /*af80*/  LOP3.LUT R10, R19, 0x7f, RZ, 0xc0, !PT ;  /* 0x0000007f130a7812 */ /* 0x000fe400078ec0ff */
[----:B0-----:R-:W-:-:S04]  /*af90*/  ISETP.NE.U32.AND P0, PT, R2, RZ, PT ;  /* 0x000000ff0200720c */ /* 0x001fc80003f05070 */
[----:B------:R-:W-:-:S13]  /*afa0*/  ISETP.NE.AND.EX P0, PT, R3, RZ, PT, P0 ;  /* 0x000000ff0300720c */ /* 0x000fda0003f05300 */
[----:B------:R-:W0:Y:S02]  /*afb0*/  @P0 LDC.64 R2, c[0x0][0x9f8] ;  /* 0x00027e00ff020b82 */ /* 0x000e240000000a00 */
[----:B0-----:R-:W-:-:S05]  /*afc0*/  @P0 IMAD.WIDE R2, R18, 0x4, R2 ;  /* 0x0000000412020825 */ /* 0x001fca00078e0202 */
[----:B------:R0:W2:Y:S01]  /*afd0*/  @P0 LDG.E R12, desc[UR38][R2.64] ;  /* 0x00000026020c0981 */ /* 0x0000a2000c1e1900 */
[C---:B------:R-:W-:Y:S01]  /*afe0*/  IMAD.SHL.U32 R0, R19.reuse, 0x80, RZ ;  /* 0x0000008013007824 */ /* 0x040fe200078e00ff */
[----:B------:R-:W-:Y:S01]  /*aff0*/  SHF.R.U32.HI R7, RZ, 0x5, R10 ;  /* 0x00000005ff077819 */ /* 0x000fe2000001160a */
[C---:B------:R-:W-:Y:S02]  /*b000*/  IMAD.SHL.U32 R5, R19.reuse, 0x20, RZ ;  /* 0x0000002013057824 */ /* 0x040fe400078e00ff */
[----:B------:R-:W-:Y:S01]  /*b010*/  IMAD.SHL.U32 R11, R19, 0x10, RZ ;  /* 0x00000010130b7824 */ /* 0x000fe200078e00ff */
[----:B------:R-:W-:Y:S01]  /*b020*/  LOP3.LUT R4, R0, 0x380, RZ, 0xc0, !PT ;  /* 0x0000038000047812 */ /* 0x000fe200078ec0ff */
[----:B------:R-:W-:Y:S01]  /*b030*/  IMAD.SHL.U32 R18, R7, 0x200, RZ ;  /* 0x0000020007127824 */ /* 0x000fe200078e00ff */
[----:B------:R-:W-:Y:S01]  /*b040*/  LOP3.LUT R6, R5, 0x80, RZ, 0xc0, !PT ;  /* 0x0000008005067812 */ /* 0x000fe200078ec0ff */
[----:B0-----:R-:W0:Y:S02]  /*b050*/  LDC.64 R2, c[0x0][0x418] ;  /* 0x00010600ff027b82 */ /* 0x001e240000000a00 */
[----:B------:R-:W-:Y:S01]  /*b060*/  IMAD R4, R7, 0x10, R4 ;  /* 0x0000001007047824 */ /* 0x000fe200078e0204 */
[----:B------:R-:W-:Y:S01]  /*b070*/  LOP3.LUT R6, R6, 0x10, R19, 0xf8, !PT ;  /* 0x0000001006067812 */ /* 0x000fe200078ef813 */
[----:B------:R-:W-:Y:S01]  /*b080*/  IMAD.SHL.U32 R7, R19, 0x4, RZ ;  /* 0x0000000413077824 */ /* 0x000fe200078e00ff */
[----:B------:R-:W-:-:S04]  /*b090*/  LOP3.LUT R8, R18, 0x60, R5, 0xf8, !PT ;  /* 0x0000006012087812 */ /* 0x000fc800078ef805 */
[----:B------:R-:W-:Y:S02]  /*b0a0*/  LOP3.LUT R6, R6, 0x10, R7, 0x78, !PT ;  /* 0x0000001006067812 */ /* 0x000fe400078e7807 */
[----:B------:R-:W-:Y:S02]  /*b0b0*/  LOP3.LUT R7, R4, 0x70, R11, 0x78, !PT ;  /* 0x0000007004077812 */ /* 0x000fe400078e780b */
[----:B------:R-:W-:Y:S01]  /*b0c0*/  LOP3.LUT R9, R8, 0x100, R5, 0xf8, !PT ;  /* 0x0000010008097812 */ /* 0x000fe200078ef805 */
[----:B--2---:R-:W-:Y:S01]  /*b0d0*/  STL [R1+0x4], R12 ;  /* 0x0000040c01007387 */ /* 0x004fe20000100800 */
[----:B0-----:R-:W-:Y:S01]  /*b0e0*/  ISETP.NE.U32.AND P0, PT, R2, RZ, PT ;  /* 0x000000ff0200720c */ /* 0x001fe20003f05070 */
[----:B------:R-:W-:Y:S02]  /*b0f0*/  IMAD.MOV.U32 R8, RZ, RZ, R12 ;  /* 0x000000ffff087224 */ /* 0x000fe400078e000c */
[----:B------:R-:W2:Y:S01]  /*b100*/  LDL.LU R4, [R1] ;  /* 0x0000000001047983 */ /* 0x000ea20000300800 */
[----:B------:R-:W-:Y:S01]  /*b110*/  LOP3.LUT R5, R9, R6, RZ, 0xfc, !PT ;  /* 0x0000000609057212 */ /* 0x000fe200078efcff */
[----:B------:R-:W-:Y:S01]  /*b120*/  UMOV UR4, 0xffffffff ;  /* 0xffffffff00047882 */ /* 0x000fe20000000000 */
[----:B------:R-:W-:-:S02]  /*b130*/  ISETP.NE.AND.EX P2, PT, R3, RZ, PT, P0 ;  /* 0x000000ff0300720c */ /* 0x000fc40003f45300 */
[----:B------:R-:W-:Y:S01]  /*b140*/  LOP3.LUT R0, R7, 0xc00, R0, 0xf8, !PT ;  /* 0x00000c0007007812 */ /* 0x000fe200078ef800 */
[----:B------:R-:W-:Y:S01]  /*b150*/  STL [R1+0x18], R5 ;  /* 0x0000180501007387 */ /* 0x000fe20000100800 */
[----:B------:R-:W-:Y:S02]  /*b160*/  LOP3.LUT P1, RZ, R19, 0x4, RZ, 0xc0, !PT ;  /* 0x0000000413ff7812 */ /* 0x000fe4000782c0ff */
[----:B------:R-:W-:Y:S01]  /*b170*/  SHF.R.S32.HI R9, RZ, 0x1f, R8 ;  /* 0x0000001fff097819 */ /* 0x000fe20000011408 */
[----:B------:R0:W-:Y:S01]  /*b180*/  STL [R1+0x10], R0 ;  /* 0x0000100001007387 */ /* 0x0001e20000100800 */
[----:B------:R-:W-:Y:S02]  /*b190*/  SHF.R.U32.HI R6, RZ, 0x5, R19 ;  /* 0x00000005ff067819 */ /* 0x000fe40000011613 */
[----:B------:R-:W-:Y:S02]  /*b1a0*/  SEL R16, R8, RZ, !P2 ;  /* 0x000000ff08107207 */ /* 0x000fe40005000000 */
[----:B------:R-:W-:Y:S01]  /*b1b0*/  LOP3.LUT R6, R6, 0x3, RZ, 0xc0, !PT ;  /* 0x0000000306067812 */ /* 0x000fe200078ec0ff */
[----:B0-----:R-:W-:-:S05]  /*b1c0*/  IMAD.MOV.U32 R0, RZ, RZ, 0x40 ;  /* 0x00000040ff007424 */ /* 0x001fca00078e00ff */
[----:B------:R-:W-:-:S05]  /*b1d0*/  SEL R0, R0, 0xffffffc0, !P1 ;  /* 0xffffffc000007807 */ /* 0x000fca0004800000 */
[----:B------:R0:W-:Y:S01]  /*b1e0*/  STL [R1+0x14], R0 ;  /* 0x0000140001007387 */ /* 0x0001e20000100800 */
[----:B--2---:R-:W-:-:S04]  /*b1f0*/  LOP3.LUT R4, R4, 0xfffffffe, RZ, 0xc0, !PT ;  /* 0xfffffffe04047812 */ /* 0x004fc800078ec0ff */
[----:B------:R-:W-:-:S05]  /*b200*/  @P2 LOP3.LUT R4, R4, 0x1, RZ, 0xfc, !PT ;  /* 0x0000000104042812 */ /* 0x000fca00078efcff */
[----:B------:R0:W-:Y:S04]  /*b210*/  STL [R1], R4 ;  /* 0x0000000401007387 */ /* 0x0001e80000100800 */
[----:B------:R0:W-:Y:S01]  /*b220*/  STL [R1+0xc], R9 ;  /* 0x00000c0901007387 */ /* 0x0001e20000100800 */
[----:B------:R-:W-:Y:S05]  /*b230*/  BRA.DIV UR4, `(.L_x_46) ;  /* 0x0000002a04c47947 */ /* 0x000fea000b800000 */
[----:B------:R1:W2:Y:S02]  /*b240*/  SHFL.IDX PT, R14, R6, RZ, 0x1f ;  /* 0x00001fff060e7589 */ /* 0x0002a400000e0000 */
.L_x_99:
[----:B------:R-:W-:Y:S01]  /*b250*/  PLOP3.LUT P1, PT, PT, PT, PT, 0x8, 0x0 ;  /* 0x000000000000781c */ /* 0x000fe20003f2e170 */
[----:B0-----:R-:W-:Y:S01]  /*b260*/  IMAD.MOV.U32 R0, RZ, RZ, R4 ;  /* 0x000000ffff007224 */ /* 0x001fe200078e0004 */
[----:B--2---:R-:W-:-:S04]  /*b270*/  ISETP.NE.AND P0, PT, R14, RZ, PT ;  /* 0x000000ff0e00720c */ /* 0x004fc80003f05270 */
[----:B------:R-:W-:-:S07]  /*b280*/  LOP3.LUT R0, R0, 0xfffffffd, RZ, 0xc0, !PT ;  /* 0xfffffffd00007812 */ /* 0x000fce00078ec0ff */
[----:B------:R-:W-:-:S05]  /*b290*/  @P1 LOP3.LUT R0, R0, 0x2, RZ, 0xfc, !PT ;  /* 0x0000000200001812 */ /* 0x000fca00078efcff */
[----:B------:R0:W-:Y:S01]  /*b2a0*/  STL [R1], R0 ;  /* 0x0000000001007387 */ /* 0x0001e20000100800 */
[----:B------:R-:W-:Y:S05]  /*b2b0*/  @P0 BRA `(.L_x_47) ;  /* 0x00000004005c0947 */ /* 0x000fea0003800000 */
[----:B------:R-:W-:Y:S01]  /*b2c0*/  UMOV UR4, 0xffffffff ;  /* 0xffffffff00047882 */ /* 0x000fe20000000000 */
[----:B0-----:R-:W-:Y:S02]  /*b2d0*/  VIADD R0, R17, 0xffffffff ;  /* 0xffffffff11007836 */ /* 0x001fe40000000000 */
[----:B------:R-:W-:Y:S05]  /*b2e0*/  BRA.DIV UR4, `(.L_x_48) ;  /* 0x0000002a04b87947 */ /* 0x000fea000b800000 */
[----:B------:R-:W-:-:S13]  /*b2f0*/  ELECT P6, URZ, PT ;  /* 0x00000000003f782f */ /* 0x000fda00038c0000 */
.L_x_102:
[----:B------:R-:W-:Y:S05]  /*b300*/  @!P6 BRA `(.L_x_47) ;  /* 0x000000040048e947 */ /* 0x000fea0003800000 */
[----:B------:R-:W-:Y:S01]  /*b310*/  IMAD.MOV.U32 R16, RZ, RZ, R8 ;  /* 0x000000ffff107224 */ /* 0x000fe200078e0008 */
[----:B------:R-:W-:Y:S06]  /*b320*/  @!P2 BRA `(.L_x_49) ;  /* 0x000000000044a947 */ /* 0x000fec0003800000 */
[----:B------:R-:W0:Y:S01]  /*b330*/  LDC R7, c[0x0][0x43c] ;  /* 0x00010f00ff077b82 */ /* 0x000e220000000800 */
[----:B------:R-:W-:Y:S01]  /*b340*/  ULDC.64 UR4, c[0x0][0x428] ;  /* 0x00010a0000047ab9 */ /* 0x000fe20000000a00 */
[----:B0-----:R-:W-:-:S13]  /*b350*/  ISETP.NE.AND P0, PT, R7, 0x1, PT ;  /* 0x000000010700780c */ /* 0x001fda0003f05270 */
[----:B------:R-:W1:Y:S02]  /*b360*/  @P0 LDC.64 R4, c[0x0][0x440] ;  /* 0x00011000ff040b82 */ /* 0x000e640000000a00 */
[----:B-1----:R-:W-:-:S04]  /*b370*/  @P0 IMAD.HI.U32 R6, R0, R4, RZ ;  /* 0x0000000400060227 */ /* 0x002fc800078e00ff */
[----:B------:R-:W-:Y:S01]  /*b380*/  IMAD.MOV.U32 R4, RZ, RZ, R0 ;  /* 0x000000ffff047224 */ /* 0x000fe200078e0000 */
[----:B------:R-:W-:Y:S01]  /*b390*/  @P0 SHF.R.U32.HI R4, RZ, R5, R6 ;  /* 0x00000005ff040219 */ /* 0x000fe20000011606 */
[----:B------:R-:W-:-:S04]  /*b3a0*/  IMAD R6, R9, UR4, RZ ;  /* 0x0000000409067c24 */ /* 0x000fc8000f8e02ff */
[----:B------:R-:W-:Y:S02]  /*b3b0*/  IMAD.MOV R5, RZ, RZ, -R4 ;  /* 0x000000ffff057224 */ /* 0x000fe400078e0a04 */
[----:B------:R-:W-:Y:S02]  /*b3c0*/  IMAD R6, R8, UR5, R6 ;  /* 0x0000000508067c24 */ /* 0x000fe4000f8e0206 */
[----:B------:R-:W-:Y:S01]  /*b3d0*/  IMAD R0, R7, R5, R0 ;  /* 0x0000000507007224 */ /* 0x000fe200078e0200 */
[----:B------:R-:W-:-:S03]  /*b3e0*/  SHF.R.S32.HI R5, RZ, 0x1f, R4 ;  /* 0x0000001fff057819 */ /* 0x000fc60000011404 */
[----:B------:R-:W-:-:S04]  /*b3f0*/  IMAD.WIDE.U32 R4, R8, UR4, R4 ;  /* 0x0000000408047c25 */ /* 0x000fc8000f8e0004 */
[----:B------:R-:W-:Y:S01]  /*b400*/  IMAD.IADD R6, R5, 0x1, R6 ;  /* 0x0000000105067824 */ /* 0x000fe200078e0206 */
[----:B------:R-:W-:-:S04]  /*b410*/  LEA R2, P0, R4, R2, 0x2 ;  /* 0x0000000204027211 */ /* 0x000fc800078010ff */
[----:B------:R-:W-:-:S05]  /*b420*/  LEA.HI.X R3, R4, R3, R6, 0x2, P0 ;  /* 0x0000000304037211 */ /* 0x000fca00000f1406 */
[----:B------:R0:W5:Y:S04]  /*b430*/  LDG.E R16, desc[UR38][R2.64] ;  /* 0x0000002602107981 */ /* 0x000168000c1e1900 */
.L_x_49:
[----:B0-----:R-:W-:Y:S01]  /*b440*/  IMAD.MOV.U32 R2, RZ, RZ, 0x1 ;  /* 0x00000001ff027424 */ /* 0x001fe200078e00ff */
[----:B------:R-:W-:-:S04]  /*b450*/  ISETP.NE.AND P1, PT, R10, RZ, PT ;  /* 0x000000ff0a00720c */ /* 0x000fc80003f25270 */
[----:B------:R-:W-:-:S04]  /*b460*/  SHF.L.U32 R2, R2, 0x1f, RZ ;  /* 0x0000001f02027819 */ /* 0x000fc800000006ff */
[----:B------:R-:W0:Y:S02]  /*b470*/  SYNCS.PHASECHK.TRANS64.TRYWAIT P0, [UR40+0x29880], R2 ;  /* 0x02988002ff0075a7 */ /* 0x000e240008000168 */
[----:B0-----:R-:W-:Y:S05]  /*b480*/  @!P0 BRA `(.L_x_50) ;  /* 0x0000002800708947 */ /* 0x001fea0003800000 */
.L_x_103:
[----:B------:R-:W-:Y:S05]  /*b490*/  @P1 BRA `(.L_x_51) ;  /* 0x0000000000141947 */ /* 0x000fea0003800000 */
[----:B------:R-:W-:Y:S01]  /*b4a0*/  LOP3.LUT P0, RZ, R19, 0x1f, RZ, 0xc0, !PT ;  /* 0x0000001f13ff7812 */ /* 0x000fe2000780c0ff */
[----:B0-----:R-:W-:-:S04]  /*b4b0*/  IMAD.MOV.U32 R3, RZ, RZ, 0x5000 ;  /* 0x00005000ff037424 */ /* 0x001fc800078e00ff */
[----:B------:R2:W-:Y:S08]  /*b4c0*/  SYNCS.ARRIVE.TRANS64 RZ, [UR40+0x29870], R3 ;  /* 0x02987003ffff79a7 */ /* 0x0005f00008000028 */
[----:B--2---:R-:W-:Y:S05]  /*b4d0*/  @!P0 BRA `(.L_x_51) ;  /* 0x0000000000048947 */ /* 0x004fea0003800000 */
[----:B------:R-:W-:Y:S01]  /*b4e0*/  BPT.TRAP 0x1 ;  /* 0x000000040000795c */ /* 0x000fe20000300000 */
.L_x_51:
[----:B------:R-:W-:Y:S01]  /*b4f0*/  IMAD R0, R0, 0xa0, RZ ;  /* 0x000000a000007824 */ /* 0x000fe200078e02ff */
[----:B------:R-:W-:Y:S01]  /*b500*/  ULDC.64 UR4, c[0x0][0x198] ;  /* 0x0000660000047ab9 */ /* 0x000fe20000000a00 */
[----:B-----5:R-:W-:Y:S01]  /*b510*/  R2UR UR13, R16 ;  /* 0x00000000100d72ca */ /* 0x020fe200000e0000 */
[----:B------:R-:W-:Y:S02]  /*b520*/  UIADD3 UR4, UP0, UR4, 0x470, URZ ;  /* 0x0000047004047890 */ /* 0x000fe4000ff1e03f */
[----:B------:R-:W-:Y:S01]  /*b530*/  R2UR UR11, R0 ;  /* 0x00000000000b72ca */ /* 0x000fe200000e0000 */
[----:B------:R-:W-:Y:S02]  /*b540*/  UIADD3 UR8, UR40, 0xa400, URZ ;  /* 0x0000a40028087890 */ /* 0x000fe4000fffe03f */
[----:B------:R-:W-:Y:S02]  /*b550*/  UIADD3 UR9, UR40, 0x29870, URZ ;  /* 0x0002987028097890 */ /* 0x000fe4000fffe03f */
[----:B------:R-:W-:Y:S01]  /*b560*/  UIADD3.X UR5, URZ, UR5, URZ, UP0, !UPT ;  /* 0x000000053f057290 */ /* 0x000fe200087fe43f */
[----:B------:R-:W-:Y:S01]  /*b570*/  UMOV UR6, 0x0 ;  /* 0x0000000000067882 */ /* 0x000fe20000000000 */
[----:B------:R-:W-:Y:S01]  /*b580*/  UMOV UR7, 0x14f00000 ;  /* 0x14f0000000077882 */ /* 0x000fe20000000000 */
[----:B------:R-:W-:Y:S01]  /*b590*/  UMOV UR10, URZ ;  /* 0x0000003f000a7c82 */ /* 0x000fe20008000000 */
[----:B------:R-:W-:-:S05]  /*b5a0*/  UMOV UR12, UR36 ;  /* 0x00000024000c7c82 */ /* 0x000fca0008000000 */
[----:B------:R2:W-:Y:S01]  /*b5b0*/  UTMALDG.4D [UR8], [UR4], desc[UR6] ;  /* 0x00000608040075b4 */ /* 0x0005e20008019000 */
[----:B------:R-:W3:Y:S02]  /*b5c0*/  SYNCS.PHASECHK.TRANS64.TRYWAIT P0, [UR40+0x29840], R2 ;  /* 0x02984002ff0075a7 */ /* 0x000ee40008000168 */
[----:B--23--:R-:W-:Y:S05]  /*b5d0*/  @!P0 BRA `(.L_x_52) ;  /* 0x0000002800348947 */ /* 0x00cfea0003800000 */
.L_x_104:
[----:B------:R-:W-:Y:S05]  /*b5e0*/  @P1 BRA `(.L_x_53) ;  /* 0x0000000000141947 */ /* 0x000fea0003800000 */
[----:B------:R-:W-:Y:S01]  /*b5f0*/  LOP3.LUT P0, RZ, R19, 0x1f, RZ, 0xc0, !PT ;  /* 0x0000001f13ff7812 */ /* 0x000fe2000780c0ff */
[----:B0-----:R-:W-:-:S04]  /*b600*/  IMAD.MOV.U32 R2, RZ, RZ, 0x7800 ;  /* 0x00007800ff027424 */ /* 0x001fc800078e00ff */
[----:B------:R2:W-:Y:S08]  /*b610*/  SYNCS.ARRIVE.TRANS64 RZ, [UR40+0x29830], R2 ;  /* 0x02983002ffff79a7 */ /* 0x0005f00008000028 */
[----:B--2---:R-:W-:Y:S05]  /*b620*/  @!P0 BRA `(.L_x_53) ;  /* 0x0000000000048947 */ /* 0x004fea0003800000 */
[----:B------:R-:W-:Y:S01]  /*b630*/  BPT.TRAP 0x1 ;  /* 0x000000040000795c */ /* 0x000fe20000300000 */
.L_x_53:
[----:B0-----:R-:W2:Y:S01]  /*b640*/  LDL.LU R2, [R1] ;  /* 0x0000000001027983 */ /* 0x001ea20000300800 */
[----:B------:R-:W-:Y:S01]  /*b650*/  PLOP3.LUT P0, PT, PT, PT, PT, 0x80, 0x0 ;  /* 0x000000000000781c */ /* 0x000fe20003f0f070 */
[----:B------:R-:W-:Y:S01]  /*b660*/  ULDC.64 UR4, c[0x0][0x198] ;  /* 0x0000660000047ab9 */ /* 0x000fe20000000a00 */
[----:B------:R-:W-:Y:S01]  /*b670*/  R2UR UR11, R0 ;  /* 0x00000000000b72ca */ /* 0x000fe200000e0000 */
[----:B------:R-:W-:Y:S01]  /*b680*/  UIADD3 UR4, UP0, UR4, 0x370, URZ ;  /* 0x0000037004047890 */ /* 0x000fe2000ff1e03f */
[----:B------:R-:W-:Y:S01]  /*b690*/  R2UR UR13, R16 ;  /* 0x00000000100d72ca */ /* 0x000fe200000e0000 */
[----:B------:R-:W-:Y:S02]  /*b6a0*/  UIADD3 UR8, UR40, 0x1a400, URZ ;  /* 0x0001a40028087890 */ /* 0x000fe4000fffe03f */
[----:B------:R-:W-:Y:S02]  /*b6b0*/  UIADD3 UR9, UR40, 0x29830, URZ ;  /* 0x0002983028097890 */ /* 0x000fe4000fffe03f */
[----:B------:R-:W-:-:S02]  /*b6c0*/  UIADD3.X UR5, URZ, UR5, URZ, UP0, !UPT ;  /* 0x000000053f057290 */ /* 0x000fc400087fe43f */
[----:B------:R-:W-:Y:S02]  /*b6d0*/  UIADD3 UR16, UR40, 0x1cc00, URZ ;  /* 0x0001cc0028107890 */ /* 0x000fe4000fffe03f */
[----:B------:R-:W-:Y:S01]  /*b6e0*/  UIADD3 UR32, UR40, 0x1f400, URZ ;  /* 0x0001f40028207890 */ /* 0x000fe2000fffe03f */
[----:B------:R-:W-:Y:S01]  /*b6f0*/  UMOV UR6, 0x0 ;  /* 0x0000000000067882 */ /* 0x000fe20000000000 */
[----:B------:R-:W-:Y:S01]  /*b700*/  UMOV UR7, 0x14f00000 ;  /* 0x14f0000000077882 */ /* 0x000fe20000000000 */
[----:B------:R-:W-:Y:S01]  /*b710*/  UMOV UR10, URZ ;  /* 0x0000003f000a7c82 */ /* 0x000fe20008000000 */
[----:B------:R-:W-:Y:S01]  /*b720*/  UMOV UR12, UR36 ;  /* 0x00000024000c7c82 */ /* 0x000fe20008000000 */
[----:B------:R-:W-:Y:S01]  /*b730*/  UMOV UR18, 0x40 ;  /* 0x0000004000127882 */ /* 0x000fe20000000000 */
[----:B------:R-:W-:Y:S01]  /*b740*/  UMOV UR20, UR36 ;  /* 0x0000002400147c82 */ /* 0x000fe20008000000 */
[----:B------:R-:W-:Y:S01]  /*b750*/  UMOV UR17, UR9 ;  /* 0x0000000900117c82 */ /* 0x000fe20008000000 */
[----:B------:R-:W-:Y:S01]  /*b760*/  UMOV UR19, UR11 ;  /* 0x0000000b00137c82 */ /* 0x000fe20008000000 */
[----:B------:R-:W-:Y:S01]  /*b770*/  UMOV UR21, UR13 ;  /* 0x0000000d00157c82 */ /* 0x000fe20008000000 */
[----:B------:R-:W-:Y:S01]  /*b780*/  UMOV UR34, 0x80 ;  /* 0x0000008000227882 */ /* 0x000fe20000000000 */
[----:B------:R-:W-:Y:S01]  /*b790*/  UMOV UR33, UR9 ;  /* 0x0000000900217c82 */ /* 0x000fe20008000000 */
[----:B------:R-:W-:Y:S01]  /*b7a0*/  UMOV UR35, UR11 ;  /* 0x0000000b00237c82 */ /* 0x000fe20008000000 */
[----:B------:R3:W-:Y:S01]  /*b7b0*/  UTMALDG.4D [UR8], [UR4], desc[UR6] ;  /* 0x00000608040075b4 */ /* 0x0007e20008019000 */
[----:B------:R-:W-:Y:S01]  /*b7c0*/  UMOV UR37, UR13 ;  /* 0x0000000d00257c82 */ /* 0x000fe20008000000 */
[----:B------:R3:W-:Y:S01]  /*b7d0*/  UTMALDG.4D [UR16], [UR4], desc[UR6] ;  /* 0x00000610040075b4 */ /* 0x0007e20008019000 */
[----:B------:R3:W-:Y:S01]  /*b7e0*/  UTMALDG.4D [UR32], [UR4], desc[UR6] ;  /* 0x00000620040075b4 */ /* 0x0007e20008019000 */
[----:B--2---:R-:W-:-:S04]  /*b7f0*/  LOP3.LUT R2, R2, 0xfffffffd, RZ, 0xc0, !PT ;  /* 0xfffffffd02027812 */ /* 0x004fc800078ec0ff */
[----:B------:R-:W-:-:S05]  /*b800*/  @P0 LOP3.LUT R2, R2, 0x2, RZ, 0xfc, !PT ;  /* 0x0000000202020812 */ /* 0x000fca00078efcff */
[----:B------:R3:W-:Y:S01]  /*b810*/  STL [R1], R2 ;  /* 0x0000000201007387 */ /* 0x0007e20000100800 */
[----:B------:R-:W-:Y:S01]  /*b820*/  NOP ;  /* 0x0000000000007918 */ /* 0x000fe20000000000 */
.L_x_47:
[----:B------:R-:W-:Y:S05]  /*b830*/  WARPSYNC.ALL ;  /* 0x0000000000007948 */ /* 0x000fea0003800000 */
[----:B---3--:R-:W-:Y:S01]  /*b840*/  UIADD3 UR4, UR40, 0x14400, URZ ;  /* 0x0001440028047890 */ /* 0x008fe2000fffe03f */
[----:B------:R-:W-:Y:S03]  /*b850*/  BAR.SYNC.DEFER_BLOCKING 0x8, 0x180 ;  /* 0x0206000000007b1d */ /* 0x000fe60000010000 */
        /* <DEDUP_REMOVED lines=8> */
[----:B------:R-:W2:Y:S01]  /*b8e0*/  LDC.64 R2, c[0x4][R2] ;  /* 0x0100000002027b82 */ /* 0x000ea20000000a00 */
[----:B------:R-:W-:Y:S02]  /*b8f0*/  IMAD.U32 R5, RZ, RZ, UR7 ;  /* 0x00000007ff057e24 */ /* 0x000fe4000f8e00ff */
[----:B-1----:R-:W-:Y:S02]  /*b900*/  IMAD.U32 R6, RZ, RZ, UR8 ;  /* 0x00000008ff067e24 */ /* 0x002fe4000f8e00ff */
[----:B------:R-:W-:-:S02]  /*b910*/  IMAD.U32 R7, RZ, RZ, UR9 ;  /* 0x00000009ff077e24 */ /* 0x000fc4000f8e00ff */
[----:B------:R-:W-:Y:S02]  /*b920*/  IMAD.U32 R10, RZ, RZ, UR4 ;  /* 0x00000004ff0a7e24 */ /* 0x000fe4000f8e00ff */
[----:B------:R-:W-:Y:S02]  /*b930*/  IMAD.U32 R11, RZ, RZ, UR5 ;  /* 0x00000005ff0b7e24 */ /* 0x000fe4000f8e00ff */
[----:B------:R-:W-:Y:S02]  /*b940*/  IMAD.MOV.U32 R8, RZ, RZ, 0x70 ;  /* 0x00000070ff087424 */ /* 0x000fe400078e00ff */
[----:B------:R-:W-:Y:S02]  /*b950*/  IMAD.MOV.U32 R12, RZ, RZ, 0x1 ;  /* 0x00000001ff0c7424 */ /* 0x000fe400078e00ff */
[----:B------:R-:W-:-:S07]  /*b960*/  IMAD.MOV.U32 R13, RZ, RZ, RZ ;  /* 0x000000ffff0d7224 */ /* 0x000fce00078e00ff */
[----:B------:R-:W-:-:S07]  /*b970*/  LEPC R20, `(.L_x_54) ;  /* 0x000000001014794e */ /* 0x000fce0000000000 */
[----:B0-2---:R-:W-:Y:S05]  /*b980*/  CALL.ABS.NOINC R2 ;  /* 0x0000000002007343 */ /* 0x005fea0003c00000 */
.L_x_54:
[----:B0-----:R-:W-:Y:S01]  /*b990*/  SHF.R.U32.HI R0, RZ, 0x3, R19 ;  /* 0x00000003ff007819 */ /* 0x001fe20000011613 */
[C---:B------:R-:W-:Y:S01]  /*b9a0*/  IMAD.SHL.U32 R8, R19.reuse, 0x10, RZ ;  /* 0x0000001013087824 */ /* 0x040fe200078e00ff */
[----:B-1----:R-:W0:Y:S01]  /*b9b0*/  S2R R6, SR_CTAID.Z ;  /* 0x0000000000067919 */ /* 0x002e220000002700 */
[C---:B------:R-:W-:Y:S01]  /*b9c0*/  IMAD.SHL.U32 R2, R19.reuse, 0x10, RZ ;  /* 0x0000001013027824 */ /* 0x040fe200078e00ff */
[----:B------:R-:W1:Y:S01]  /*b9d0*/  LDC R9, c[0x0][0x448] ;  /* 0x00011200ff097b82 */ /* 0x000e620000000800 */
[----:B------:R-:W-:Y:S01]  /*b9e0*/  IMAD.SHL.U32 R3, R0, 0x80, RZ ;  /* 0x0000008000037824 */ /* 0x000fe200078e00ff */
[----:B------:R-:W-:Y:S01]  /*b9f0*/  LOP3.LUT R8, R8, 0x30, RZ, 0xe2, !PT ;  /* 0x0000003008087812 */ /* 0x000fe200078ee2ff */
[----:B------:R-:W-:Y:S01]  /*ba00*/  IMAD.SHL.U32 R0, R0, 0x10, RZ ;  /* 0x0000001000007824 */ /* 0x000fe200078e00ff */
[----:B------:R-:W-:Y:S01]  /*ba10*/  USHF.R.S32.HI UR4, URZ, 0x1f, UR36 ;  /* 0x0000001f3f047899 */ /* 0x000fe20008011424 */
[----:B------:R-:W2:Y:S01]  /*ba20*/  S2R R10, SR_CTAID.X ;  /* 0x00000000000a7919 */ /* 0x000ea20000002500 */
[----:B------:R-:W-:Y:S01]  /*ba30*/  LOP3.LUT R3, R8, 0x180, R3, 0xf8, !PT ;  /* 0x0000018008037812 */ /* 0x000fe200078ef803 */
[----:B------:R-:W-:Y:S01]  /*ba40*/  ULDC.64 UR8, c[0x0][0x2d8] ;  /* 0x0000b60000087ab9 */ /* 0x000fe20000000a00 */
[----:B------:R-:W-:Y:S01]  /*ba50*/  LOP3.LUT R11, R19, 0x7f, RZ, 0xc0, !PT ;  /* 0x0000007f130b7812 */ /* 0x000fe200078ec0ff */
[----:B------:R-:W-:Y:S01]  /*ba60*/  UIMAD UR6, UR4, UR8, URZ ;  /* 0x00000008040672a4 */ /* 0x000fe2000f8e023f */
[----:B------:R-:W-:Y:S01]  /*ba70*/  LOP3.LUT R0, R3, 0x30, R0, 0x78, !PT ;  /* 0x0000003003007812 */ /* 0x000fe200078e7800 */
[----:B------:R-:W-:Y:S01]  /*ba80*/  UIMAD.WIDE.U32 UR4, UR36, UR8, URZ ;  /* 0x00000008240472a5 */ /* 0x000fe2000f8e003f */
[----:B------:R-:W-:Y:S01]  /*ba90*/  LOP3.LUT R3, R2, 0x40, RZ, 0xc0, !PT ;  /* 0x0000004002037812 */ /* 0x000fe200078ec0ff */
[----:B------:R-:W-:-:S03]  /*baa0*/  UIMAD UR6, UR36, UR9, UR6 ;  /* 0x00000009240672a4 */ /* 0x000fc6000f8e0206 */
[----:B------:R-:W-:Y:S01]  /*bab0*/  IADD3 R0, R0, R3, R18 ;  /* 0x0000000300007210 */ /* 0x000fe20007ffe012 */
[----:B------:R-:W-:Y:S01]  /*bac0*/  UIADD3 UR5, UR5, UR6, URZ ;  /* 0x0000000605057290 */ /* 0x000fe2000fffe03f */
[----:B------:R-:W3:Y:S01]  /*bad0*/  LDC.64 R2, c[0x0][0x2e0] ;  /* 0x0000b800ff027b82 */ /* 0x000ee20000000a00 */
[----:B-1----:R-:W-:Y:S02]  /*bae0*/  ISETP.NE.AND P0, PT, R9, 0x1, PT ;  /* 0x000000010900780c */ /* 0x002fe40003f05270 */
[----:B0-----:R-:W-:-:S05]  /*baf0*/  SHF.R.S32.HI R5, RZ, 0x1f, R6 ;  /* 0x0000001fff057819 */ /* 0x001fca0000011406 */
[----:B---3--:R-:W-:-:S06]  /*bb00*/  IMAD R4, R5, R2, RZ ;  /* 0x0000000205047224 */ /* 0x008fcc00078e02ff */
[----:B------:R-:W0:Y:S01]  /*bb10*/  @P0 LDC R5, c[0x0][0x44c] ;  /* 0x00011300ff050b82 */ /* 0x000e220000000800 */
[C---:B------:R-:W-:Y:S02]  /*bb20*/  IMAD R4, R6.reuse, R3, R4 ;  /* 0x0000000306047224 */ /* 0x040fe400078e0204 */
[----:B------:R-:W-:Y:S01]  /*bb30*/  IMAD.WIDE.U32 R2, R6, R2, UR4 ;  /* 0x0000000406027e25 */ /* 0x000fe2000f8e0002 */
[----:B------:R-:W-:-:S03]  /*bb40*/  ULDC.64 UR4, c[0x0][0x2d0] ;  /* 0x0000b40000047ab9 */ /* 0x000fc60000000a00 */
[----:B------:R-:W-:Y:S02]  /*bb50*/  IMAD.IADD R3, R3, 0x1, R4 ;  /* 0x0000000103037824 */ /* 0x000fe400078e0204 */
[----:B------:R-:W1:Y:S01]  /*bb60*/  @P0 LDC R4, c[0x0][0x450] ;  /* 0x00011400ff040b82 */ /* 0x000e620000000800 */
[----:B------:R-:W-:-:S05]  /*bb70*/  IMAD.SHL.U32 R6, R19, 0x20, RZ ;  /* 0x0000002013067824 */ /* 0x000fca00078e00ff */
[----:B------:R-:W-:-:S04]  /*bb80*/  LOP3.LUT R6, R6, 0x60, RZ, 0xc0, !PT ;  /* 0x0000006006067812 */ /* 0x000fc800078ec0ff */
[----:B------:R-:W-:-:S05]  /*bb90*/  LEA.HI R6, R11, R6, RZ, 0x1e ;  /* 0x000000060b067211 */ /* 0x000fca00078ff0ff */
[----:B--2---:R-:W-:-:S04]  /*bba0*/  IMAD R6, R10, 0x80, R6 ;  /* 0x000000800a067824 */ /* 0x004fc800078e0206 */
[----:B0-----:R-:W-:-:S04]  /*bbb0*/  @P0 IMAD.HI.U32 R7, R6, R5, RZ ;  /* 0x0000000506070227 */ /* 0x001fc800078e00ff */
[----:B------:R-:W-:Y:S01]  /*bbc0*/  IMAD.MOV.U32 R5, RZ, RZ, R6 ;  /* 0x000000ffff057224 */ /* 0x000fe200078e0006 */
[----:B-1----:R-:W-:Y:S02]  /*bbd0*/  @P0 SHF.R.U32.HI R5, RZ, R4, R7 ;  /* 0x00000004ff050219 */ /* 0x002fe40000011607 */
[----:B------:R-:W-:-:S03]  /*bbe0*/  SHF.R.U32.HI R7, RZ, 0x2, R11 ;  /* 0x00000002ff077819 */ /* 0x000fc6000001160b */
[----:B------:R-:W-:Y:S02]  /*bbf0*/  IMAD.MOV R4, RZ, RZ, -R5 ;  /* 0x000000ffff047224 */ /* 0x000fe400078e0a05 */
[----:B------:R-:W-:-:S04]  /*bc00*/  IMAD.WIDE.U32 R2, R5, UR4, R2 ;  /* 0x0000000405027c25 */ /* 0x000fc8000f8e0002 */
[----:B------:R-:W-:Y:S01]  /*bc10*/  IMAD R4, R9, R4, R6 ;  /* 0x0000000409047224 */ /* 0x000fe200078e0206 */
[----:B------:R-:W-:-:S05]  /*bc20*/  SHF.R.S32.HI R6, RZ, 0x1f, R5 ;  /* 0x0000001fff067819 */ /* 0x000fca0000011405 */
[----:B------:R-:W-:-:S04]  /*bc30*/  IMAD R6, R6, UR4, RZ ;  /* 0x0000000406067c24 */ /* 0x000fc8000f8e02ff */
[----:B------:R-:W-:Y:S01]  /*bc40*/  IMAD R5, R5, UR5, R6 ;  /* 0x0000000505057c24 */ /* 0x000fe2000f8e0206 */
[----:B------:R-:W-:-:S03]  /*bc50*/  ULDC.64 UR4, c[0x0][0x2c8] ;  /* 0x0000b20000047ab9 */ /* 0x000fc60000000a00 */
[----:B------:R-:W-:Y:S01]  /*bc60*/  IMAD.IADD R3, R3, 0x1, R5 ;  /* 0x0000000103037824 */ /* 0x000fe200078e0205 */
[----:B------:R-:W-:Y:S01]  /*bc70*/  SHF.R.S32.HI R5, RZ, 0x1f, R4 ;  /* 0x0000001fff057819 */ /* 0x000fe20000011404 */
[----:B------:R-:W-:-:S04]  /*bc80*/  IMAD.WIDE.U32 R2, R4, UR4, R2 ;  /* 0x0000000404027c25 */ /* 0x000fc8000f8e0002 */
[----:B------:R-:W-:-:S04]  /*bc90*/  IMAD R5, R5, UR4, RZ ;  /* 0x0000000405057c24 */ /* 0x000fc8000f8e02ff */
[----:B------:R-:W-:Y:S01]  /*bca0*/  IMAD R5, R4, UR5, R5 ;  /* 0x0000000504057c24 */ /* 0x000fe2000f8e0205 */
[----:B------:R-:W-:Y:S02]  /*bcb0*/  ULDC.64 UR4, c[0x0][0x280] ;  /* 0x0000a00000047ab9 */ /* 0x000fe40000000a00 */
[----:B------:R-:W-:Y:S01]  /*bcc0*/  IADD3 R6, P0, R2, UR4, RZ ;  /* 0x0000000402067c10 */ /* 0x000fe2000ff1e0ff */
[----:B------:R-:W-:Y:S01]  /*bcd0*/  VIADD R2, R8, 0x40 ;  /* 0x0000004008027836 */ /* 0x000fe20000000000 */
[----:B------:R-:W-:Y:S02]  /*bce0*/  ULDC UR4, c[0x0][0x2b8] ;  /* 0x0000ae0000047ab9 */ /* 0x000fe40000000800 */
[----:B------:R-:W-:Y:S02]  /*bcf0*/  IADD3.X R5, R3, UR5, R5, P0, !PT ;  /* 0x0000000503057c10 */ /* 0x000fe400087fe405 */
[----:B------:R-:W-:Y:S01]  /*bd00*/  ISETP.GE.AND P0, PT, R2, UR4, PT ;  /* 0x0000000402007c0c */ /* 0x000fe2000bf06270 */
[C---:B------:R-:W-:Y:S01]  /*bd10*/  VIADD R2, R8.reuse, 0x80 ;  /* 0x0000008008027836 */ /* 0x040fe20000000000 */
[----:B------:R-:W-:-:S04]  /*bd20*/  ISETP.GE.AND P2, PT, R8, UR4, PT ;  /* 0x0000000408007c0c */ /* 0x000fc8000bf46270 */
[----:B------:R-:W-:Y:S01]  /*bd30*/  ISETP.GE.AND P1, PT, R2, UR4, PT ;  /* 0x0000000402007c0c */ /* 0x000fe2000bf26270 */
[----:B------:R-:W-:-:S03]  /*bd40*/  UMOV UR4, 0xffffffff ;  /* 0xffffffff00047882 */ /* 0x000fc60000000000 */
[----:B------:R-:W-:Y:S09]  /*bd50*/  BRA.DIV UR4, `(.L_x_55) ;  /* 0x00000022046c7947 */ /* 0x000ff2000b800000 */
[----:B------:R-:W0:Y:S01]  /*bd60*/  SHFL.IDX PT, R3, R6, RZ, 0x1c1f ;  /* 0x001c1fff06037589 */ /* 0x000e2200000e0000 */
[----:B------:R-:W-:Y:S01]  /*bd70*/  ULDC UR4, c[0x0][0x288] ;  /* 0x0000a20000047ab9 */ /* 0x000fe20000000800 */
[----:B------:R-:W-:Y:S02]  /*bd80*/  IMAD R7, R10, 0x80, R7 ;  /* 0x000000800a077824 */ /* 0x000fe400078e0207 */
[----:B------:R-:W1:Y:S01]  /*bd90*/  SHFL.IDX PT, R2, R5, RZ, 0x1c1f ;  /* 0x001c1fff05027589 */ /* 0x000e6200000e0000 */
[----:B------:R-:W-:Y:S02]  /*bda0*/  IMAD R4, R9, UR4, RZ ;  /* 0x0000000409047c24 */ /* 0x000fe4000f8e02ff */
[C---:B------:R-:W-:Y:S01]  /*bdb0*/  VIADD R11, R7.reuse, 0x20 ;  /* 0x00000020070b7836 */ /* 0x040fe20000000000 */
[----:B------:R-:W2:Y:S02]  /*bdc0*/  SHFL.IDX PT, R14, R6, 0x1, 0x1c1f ;  /* 0x003c1f00060e7f89 */ /* 0x000ea400000e0000 */
[----:B------:R-:W-:-:S13]  /*bdd0*/  ISETP.GE.AND P4, PT, R7, R4, PT ;  /* 0x000000040700720c */ /* 0x000fda0003f86270 */
[----:B------:R-:W-:Y:S01]  /*bde0*/  @!P4 VIADD R9, R0, UR40 ;  /* 0x000000280009cc36 */ /* 0x000fe20008000000 */
[----:B0-----:R-:W-:-:S05]  /*bdf0*/  @!P4 IADD3 R3, P3, R8, R3, RZ ;  /* 0x000000030803c210 */ /* 0x001fca0007f7e0ff */
[----:B-1----:R-:W-:Y:S01]  /*be00*/  @!P4 IMAD.X R2, RZ, RZ, R2, P3 ;  /* 0x000000ffff02c224 */ /* 0x002fe200018e0602 */
[----:B------:R-:W-:Y:S01]  /*be10*/  ISETP.GE.AND P3, PT, R11, R4, PT ;  /* 0x000000040b00720c */ /* 0x000fe20003f66270 */
[----:B------:R-:W-:-:S03]  /*be20*/  VIADD R11, R7, 0x40 ;  /* 0x00000040070b7836 */ /* 0x000fc60000000000 */
[----:B------:R-:W-:-:S04]  /*be30*/  @!P4 LOP3.LUT R3, R3, R2, RZ, 0x3c, !PT ;  /* 0x000000020303c212 */ /* 0x000fc800078e3cff */
[----:B------:R-:W-:-:S04]  /*be40*/  @!P4 LOP3.LUT R2, R3, R2, RZ, 0x3c, !PT ;  /* 0x000000020302c212 */ /* 0x000fc800078e3cff */
[----:B------:R-:W-:-:S05]  /*be50*/  @!P4 LOP3.LUT R3, R3, R2, RZ, 0x3c, !PT ;  /* 0x000000020303c212 */ /* 0x000fca00078e3cff */
[----:B------:R-:W-:Y:S04]  /*be60*/  @!P4 LDGSTS.E.BYPASS.LTC128B.128 [R9+0x14400], desc[UR38][R2.64], !P2 ;  /* 0x144000000209cfae */ /* 0x000fe8000d101d66 */
[----:B------:R-:W-:Y:S04]  /*be70*/  @!P4 LDGSTS.E.BYPASS.LTC128B.128 [R9+0x16400], desc[UR38][R2.64+0x40], !P0 ;  /* 0x164000400209cfae */ /* 0x000fe8000c101d66 */
[----:B------:R0:W-:Y:S04]  /*be80*/  @!P4 LDGSTS.E.BYPASS.LTC128B.128 [R9+0x18400], desc[UR38][R2.64+0x80], !P1 ;  /* 0x184000800209cfae */ /* 0x0001e8000c901d66 */
[----:B0-----:R-:W0:Y:S01]  /*be90*/  SHFL.IDX PT, R2, R5, 0x1, 0x1c1f ;  /* 0x003c1f0005027f89 */ /* 0x001e2200000e0000 */
[----:B--2---:R-:W-:Y:S01]  /*bea0*/  @!P3 IADD3 R3, P4, R8, R14, RZ ;  /* 0x0000000e0803b210 */ /* 0x004fe20007f9e0ff */
[----:B------:R-:W-:-:S02]  /*beb0*/  @!P3 VIADD R9, R0, UR40 ;  /* 0x000000280009bc36 */ /* 0x000fc40008000000 */
[----:B------:R-:W1:Y:S02]  /*bec0*/  SHFL.IDX PT, R14, R6, 0x2, 0x1c1f ;  /* 0x005c1f00060e7f89 */ /* 0x000e6400000e0000 */
[----:B0-----:R-:W-:-:S05]  /*bed0*/  @!P3 IMAD.X R2, RZ, RZ, R2, P4 ;  /* 0x000000ffff02b224 */ /* 0x001fca00020e0602 */
[----:B------:R-:W-:-:S04]  /*bee0*/  @!P3 LOP3.LUT R3, R3, R2, RZ, 0x3c, !PT ;  /* 0x000000020303b212 */ /* 0x000fc800078e3cff */
[----:B------:R-:W-:-:S04]  /*bef0*/  @!P3 LOP3.LUT R2, R3, R2, RZ, 0x3c, !PT ;  /* 0x000000020302b212 */ /* 0x000fc800078e3cff */
[----:B------:R-:W-:-:S05]  /*bf00*/  @!P3 LOP3.LUT R3, R3, R2, RZ, 0x3c, !PT ;  /* 0x000000020303b212 */ /* 0x000fca00078e3cff */
[----:B------:R-:W-:Y:S04]  /*bf10*/  @!P3 LDGSTS.E.BYPASS.LTC128B.128 [R9+0x14c00], desc[UR38][R2.64], !P2 ;  /* 0x14c000000209bfae */ /* 0x000fe8000d101d66 */
[----:B------:R-:W-:Y:S04]  /*bf20*/  @!P3 LDGSTS.E.BYPASS.LTC128B.128 [R9+0x16c00], desc[UR38][R2.64+0x40], !P0 ;  /* 0x16c000400209bfae */ /* 0x000fe8000c101d66 */
[----:B------:R0:W-:Y:S01]  /*bf30*/  @!P3 LDGSTS.E.BYPASS.LTC128B.128 [R9+0x18c00], desc[UR38][R2.64+0x80], !P1 ;  /* 0x18c000800209bfae */ /* 0x0001e2000c901d66 */
[----:B------:R-:W-:-:S03]  /*bf40*/  ISETP.GE.AND P3, PT, R11, R4, PT ;  /* 0x000000040b00720c */ /* 0x000fc60003f66270 */
[----:B0-----:R-:W0:Y:S10]  /*bf50*/  SHFL.IDX PT, R2, R5, 0x2, 0x1c1f ;  /* 0x005c1f0005027f89 */ /* 0x001e3400000e0000 */
[----:B-1----:R-:W-:Y:S01]  /*bf60*/  @!P3 IADD3 R3, P4, R8, R14, RZ ;  /* 0x0000000e0803b210 */ /* 0x002fe20007f9e0ff */
[----:B------:R-:W-:Y:S01]  /*bf70*/  @!P3 VIADD R21, R0, UR40 ;  /* 0x000000280015bc36 */ /* 0x000fe20008000000 */
[----:B------:R-:W1:Y:S04]  /*bf80*/  SHFL.IDX PT, R5, R5, 0x3, 0x1c1f ;  /* 0x007c1f0005057f89 */ /* 0x000e6800000e0000 */
[----:B------:R2:W3:Y:S01]  /*bf90*/  SHFL.IDX PT, R14, R6, 0x3, 0x1c1f ;  /* 0x007c1f00060e7f89 */ /* 0x0004e200000e0000 */
[----:B0-----:R-:W-:-:S05]  /*bfa0*/  @!P3 IMAD.X R2, RZ, RZ, R2, P4 ;  /* 0x000000ffff02b224 */ /* 0x001fca00020e0602 */
[----:B------:R-:W-:-:S04]  /*bfb0*/  @!P3 LOP3.LUT R3, R3, R2, RZ, 0x3c, !PT ;  /* 0x000000020303b212 */ /* 0x000fc800078e3cff */
[----:B------:R-:W-:-:S04]  /*bfc0*/  @!P3 LOP3.LUT R2, R3, R2, RZ, 0x3c, !PT ;  /* 0x000000020302b212 */ /* 0x000fc800078e3cff */
[----:B------:R-:W-:-:S05]  /*bfd0*/  @!P3 LOP3.LUT R3, R3, R2, RZ, 0x3c, !PT ;  /* 0x000000020303b212 */ /* 0x000fca00078e3cff */
[----:B------:R2:W-:Y:S04]  /*bfe0*/  @!P3 LDGSTS.E.BYPASS.LTC128B.128 [R21+0x15400], desc[UR38][R2.64], !P2 ;  /* 0x154000000215bfae */ /* 0x0005e8000d101d66 */
[----:B------:R2:W-:Y:S04]  /*bff0*/  @!P3 LDGSTS.E.BYPASS.LTC128B.128 [R21+0x17400], desc[UR38][R2.64+0x40], !P0 ;  /* 0x174000400215bfae */ /* 0x0005e8000c101d66 */
[----:B-1-3--:R2:W-:Y:S02]  /*c000*/  @!P3 LDGSTS.E.BYPASS.LTC128B.128 [R21+0x19400], desc[UR38][R2.64+0x80], !P1 ;  /* 0x194000800215bfae */ /* 0x00a5e4000c901d66 */
.L_x_113:
[----:B------:R-:W-:Y:S01]  /*c010*/  VIADD R7, R7, 0x60 ;  /* 0x0000006007077836 */ /* 0x000fe20000000000 */
[----:B------:R-:W-:Y:S04]  /*c020*/  BSSY B0, `(.L_x_56) ;  /* 0x000000c000007945 */ /* 0x000fe80003800000 */
[----:B------:R-:W-:-:S13]  /*c030*/  ISETP.GE.AND P3, PT, R7, R4, PT ;  /* 0x000000040700720c */ /* 0x000fda0003f66270 */
[----:B------:R-:W-:Y:S05]  /*c040*/  @P3 BRA `(.L_x_57) ;  /* 0x0000000000243947 */ /* 0x000fea0003800000 */
[----:B--2---:R-:W-:-:S05]  /*c050*/  IADD3 R2, P3, R8, R14, RZ ;  /* 0x0000000e08027210 */ /* 0x004fca0007f7e0ff */
[----:B------:R-:W-:Y:S02]  /*c060*/  IMAD.X R3, RZ, RZ, R5, P3 ;  /* 0x000000ffff037224 */ /* 0x000fe400018e0605 */
[----:B------:R-:W-:-:S05]  /*c070*/  VIADD R5, R0, UR40 ;  /* 0x0000002800057c36 */ /* 0x000fca0008000000 */
[----:B------:R-:W-:Y:S01]  /*c080*/  @!PT LDS RZ, [RZ] ;  /* 0x00000000fffff984 */ /* 0x000fe20000000800 */
[----:B------:R-:W-:Y:S01]  /*c090*/  @!PT LDS RZ, [RZ] ;  /* 0x00000000fffff984 */ /* 0x000fe20000000800 */
[----:B------:R-:W-:Y:S01]  /*c0a0*/  @!PT LDS RZ, [RZ] ;  /* 0x00000000fffff984 */ /* 0x000fe20000000800 */
[----:B------:R0:W-:Y:S04]  /*c0b0*/  LDGSTS.E.BYPASS.LTC128B.128 [R5+0x15c00], desc[UR38][R2.64], !P2 ;  /* 0x15c0000002057fae */ /* 0x0001e8000d101d66 */
[----:B------:R0:W-:Y:S04]  /*c0c0*/  LDGSTS.E.BYPASS.LTC128B.128 [R5+0x17c00], desc[UR38][R2.64+0x40], !P0 ;  /* 0x17c0004002057fae */ /* 0x0001e8000c101d66 */
[----:B------:R0:W-:Y:S02]  /*c0d0*/  LDGSTS.E.BYPASS.LTC128B.128 [R5+0x19c00], desc[UR38][R2.64+0x80], !P1 ;  /* 0x19c0008002057fae */ /* 0x0001e4000c901d66 */
.L_x_57:
[----:B------:R-:W-:Y:S05]  /*c0e0*/  BSYNC B0 ;  /* 0x0000000000007941 */ /* 0x000fea0003800000 */
.L_x_56:
[----:B------:R-:W-:Y:S01]  /*c0f0*/  NOP ;  /* 0x0000000000007918 */ /* 0x000fe20000000000 */
[----:B------:R-:W-:Y:S01]  /*c100*/  SYNCS.ARRIVE.TRANS64.RED.A0T1 RZ, [UR40+0x29800], RZ ;  /* 0x029800ffffff79a7 */ /* 0x000fe20008200428 */
[----:B------:R-:W-:Y:S01]  /*c110*/  IMAD.MOV.U32 R0, RZ, RZ, 0x1 ;  /* 0x00000001ff007424 */ /* 0x000fe200078e00ff */
[----:B------:R-:W-:Y:S04]  /*c120*/  ARRIVES.LDGSTSBAR.64.TRANSCNT [UR40+0x29800] ;  /* 0x02980000ff0079b0 */ /* 0x000fe80008000aa8 */
[----:B------:R-:W-:Y:S01]  /*c130*/  SHF.L.U32 R0, R0, 0x1f, RZ ;  /* 0x0000001f00007819 */ /* 0x000fe200000006ff */
[----:B------:R-:W-:Y:S01]  /*c140*/  NOP ;  /* 0x0000000000007918 */ /* 0x000fe20000000000 */
[----:B0-2---:R-:W2:Y:S01]  /*c150*/  LDL R3, [R1+0x8] ;  /* 0x0000080001037983 */ /* 0x005ea20000100800 */
[----:B------:R-:W-:Y:S01]  /*c160*/  SYNCS.ARRIVE.TRANS64.A1T0 RZ, [UR40+0x29800], RZ ;  /* 0x029800ffffff79a7 */ /* 0x000fe20008100028 */
[----:B------:R-:W-:Y:S01]  /*c170*/  VIADD R2, R17, 0xfffffffe ;  /* 0xfffffffe11027836 */ /* 0x000fe20000000000 */
[----:B------:R-:W0:Y:S04]  /*c180*/  SYNCS.PHASECHK.TRANS64.TRYWAIT P0, [UR40+0x29820], R0 ;  /* 0x02982000ff0075a7 */ /* 0x000e280008000168 */
[----:B--2---:R-:W-:Y:S01]  /*c190*/  ISETP.GE.AND P1, PT, R2, R3, PT ;  /* 0x000000030200720c */ /* 0x004fe20003f26270 */
[----:B0-----:R-:W-:-:S12]  /*c1a0*/  @!P0 BRA `(.L_x_58) ;  /* 0x0000002000bc8947 */ /* 0x001fd80003800000 */
.L_x_114:
[----:B------:R-:W-:Y:S01]  /*c1b0*/  IMAD.MOV.U32 R20, RZ, RZ, 0x1 ;  /* 0x00000001ff147424 */ /* 0x000fe200078e00ff */
[----:B------:R-:W-:Y:S06]  /*c1c0*/  @!P1 BRA `(.L_x_59) ;  /* 0x0000000c00d49947 */ /* 0x000fec0003800000 */
[----:B0-----:R-:W2:Y:S01]  /*c1d0*/  LDL R3, [R1+0x1c] ;  /* 0x00001c0001037983 */ /* 0x001ea20000100800 */
[----:B------:R-:W-:Y:S01]  /*c1e0*/  IMAD.MOV.U32 R0, RZ, RZ, 0x1 ;  /* 0x00000001ff007424 */ /* 0x000fe200078e00ff */
[C---:B--2---:R-:W-:Y:S02]  /*c1f0*/  LOP3.LUT R4, R3.reuse, 0x1, RZ, 0xfc, !PT ;  /* 0x0000000103047812 */ /* 0x044fe400078efcff */
[----:B------:R-:W-:Y:S01]  /*c200*/  LOP3.LUT R21, R3, 0x2, RZ, 0xfc, !PT ;  /* 0x0000000203157812 */ /* 0x000fe200078efcff */
[----:B------:R-:W-:Y:S02]  /*c210*/  IMAD.MOV.U32 R3, RZ, RZ, RZ ;  /* 0x000000ffff037224 */ /* 0x000fe400078e00ff */
[----:B------:R0:W-:Y:S05]  /*c220*/  STL [R1+0x20], R4 ;  /* 0x0000200401007387 */ /* 0x0001ea0000100800 */
.L_x_78:
[----:B0-----:R-:W2:Y:S01]  /*c230*/  LDL R4, [R1] ;  /* 0x0000000001047983 */ /* 0x001ea20000100800 */
[----:B------:R-:W-:Y:S01]  /*c240*/  VIADD R17, R3, 0x1 ;  /* 0x0000000103117836 */ /* 0x000fe20000000000 */
[----:B------:R-:W-:Y:S04]  /*c250*/  BSSY B0, `(.L_x_60) ;  /* 0x0000080000007945 */ /* 0x000fe80003800000 */
[----:B------:R-:W-:-:S04]  /*c260*/  ISETP.NE.AND P0, PT, R17, 0x2, PT ;  /* 0x000000021100780c */ /* 0x000fc80003f05270 */
[----:B------:R-:W-:Y:S02]  /*c270*/  SEL R5, RZ, 0x1, P0 ;  /* 0x00000001ff057807 */ /* 0x000fe40000000000 */
[----:B------:R-:W-:Y:S02]  /*c280*/  SEL R17, R17, RZ, P0 ;  /* 0x000000ff11117207 */ /* 0x000fe40000000000 */
[----:B------:R-:W-:Y:S02]  /*c290*/  LOP3.LUT R20, R0, R5, RZ, 0x3c, !PT ;  /* 0x0000000500147212 */ /* 0x000fe400078e3cff */
[----:B--2---:R-:W-:-:S13]  /*c2a0*/  LOP3.LUT P1, RZ, R4, 0x2, RZ, 0xc0, !PT ;  /* 0x0000000204ff7812 */ /* 0x004fda000782c0ff */
[----:B------:R-:W-:Y:S05]  /*c2b0*/  @!P1 BRA `(.L_x_61) ;  /* 0x0000000400e49947 */ /* 0x000fea0003800000 */
[----:B------:R-:W-:Y:S01]  /*c2c0*/  LOP3.LUT P1, RZ, R4, 0x1, RZ, 0xc0, !PT ;  /* 0x0000000104ff7812 */ /* 0x000fe2000782c0ff */
[----:B------:R-:W-:-:S12]  /*c2d0*/  IMAD.MOV.U32 R8, RZ, RZ, R2 ;  /* 0x000000ffff087224 */ /* 0x000fd800078e0002 */
[----:B------:R-:W-:Y:S05]  /*c2e0*/  @!P1 BRA `(.L_x_62) ;  /* 0x0000000000509947 */ /* 0x000fea0003800000 */
[----:B------:R-:W2:Y:S01]  /*c2f0*/  LDL R9, [R1+0xc] ;  /* 0x00000c0001097983 */ /* 0x000ea20000100800 */
[----:B------:R-:W0:Y:S01]  /*c300*/  LDC R8, c[0x0][0x43c] ;  /* 0x00010f00ff087b82 */ /* 0x000e220000000800 */
[----:B------:R-:W-:Y:S02]  /*c310*/  ULDC.64 UR4, c[0x0][0x428] ;  /* 0x00010a0000047ab9 */ /* 0x000fe40000000a00 */
[----:B------:R-:W3:Y:S01]  /*c320*/  LDL R10, [R1+0x4] ;  /* 0x00000400010a7983 */ /* 0x000ee20000100800 */
[----:B0-----:R-:W-:-:S13]  /*c330*/  ISETP.NE.AND P0, PT, R8, 0x1, PT ;  /* 0x000000010800780c */ /* 0x001fda0003f05270 */
[----:B------:R-:W0:Y:S02]  /*c340*/  @P0 LDC.64 R4, c[0x0][0x440] ;  /* 0x00011000ff040b82 */ /* 0x000e240000000a00 */
[----:B0-----:R-:W-:-:S04]  /*c350*/  @P0 IMAD.HI.U32 R6, R2, R4, RZ ;  /* 0x0000000402060227 */ /* 0x001fc800078e00ff */
[----:B------:R-:W-:Y:S01]  /*c360*/  IMAD.MOV.U32 R4, RZ, RZ, R2 ;  /* 0x000000ffff047224 */ /* 0x000fe200078e0002 */
[----:B------:R-:W-:Y:S02]  /*c370*/  @P0 SHF.R.U32.HI R4, RZ, R5, R6 ;  /* 0x00000005ff040219 */ /* 0x000fe40000011606 */
[----:B------:R-:W0:Y:S03]  /*c380*/  LDC.64 R6, c[0x0][0x418] ;  /* 0x00010600ff067b82 */ /* 0x000e260000000a00 */
[----:B------:R-:W-:-:S04]  /*c390*/  IMAD.MOV R5, RZ, RZ, -R4 ;  /* 0x000000ffff057224 */ /* 0x000fc800078e0a04 */
[----:B------:R-:W-:Y:S01]  /*c3a0*/  IMAD R8, R8, R5, R2 ;  /* 0x0000000508087224 */ /* 0x000fe200078e0202 */
[----:B------:R-:W-:Y:S01]  /*c3b0*/  SHF.R.S32.HI R5, RZ, 0x1f, R4 ;  /* 0x0000001fff057819 */ /* 0x000fe20000011404 */
[----:B--2---:R-:W-:-:S04]  /*c3c0*/  IMAD R9, R9, UR4, RZ ;  /* 0x0000000409097c24 */ /* 0x004fc8000f8e02ff */
[C---:B---3--:R-:W-:Y:S02]  /*c3d0*/  IMAD R9, R10.reuse, UR5, R9 ;  /* 0x000000050a097c24 */ /* 0x048fe4000f8e0209 */
[----:B------:R-:W-:-:S04]  /*c3e0*/  IMAD.WIDE.U32 R4, R10, UR4, R4 ;  /* 0x000000040a047c25 */ /* 0x000fc8000f8e0004 */
[----:B------:R-:W-:Y:S01]  /*c3f0*/  IMAD.IADD R9, R9, 0x1, R5 ;  /* 0x0000000109097824 */ /* 0x000fe200078e0205 */
[----:B0-----:R-:W-:-:S04]  /*c400*/  LEA R6, P0, R4, R6, 0x2 ;  /* 0x0000000604067211 */ /* 0x001fc800078010ff */
[----:B------:R-:W-:-:S05]  /*c410*/  LEA.HI.X R7, R4, R7, R9, 0x2, P0 ;  /* 0x0000000704077211 */ /* 0x000fca00000f1409 */
[----:B------:R0:W5:Y:S04]  /*c420*/  LDG.E R16, desc[UR38][R6.64] ;  /* 0x0000002606107981 */ /* 0x000168000c1e1900 */
.L_x_62:
[----:B0-----:R-:W-:Y:S01]  /*c430*/  LEA R6, R17, UR40, 0x3 ;  /* 0x0000002811067c11 */ /* 0x001fe2000f8e18ff */
[----:B------:R-:W0:Y:S01]  /*c440*/  S2R R5, SR_TID.X ;  /* 0x0000000000057919 */ /* 0x000e220000002100 */
[----:B------:R-:W-:-:S04]  /*c450*/  SHF.L.U32 R4, R20, 0x1f, RZ ;  /* 0x0000001f14047819 */ /* 0x000fc800000006ff */
[----:B------:R-:W1:Y:S01]  /*c460*/  SYNCS.PHASECHK.TRANS64.TRYWAIT P0, [R6+URZ+0x29880], R4 ;  /* 0x02988004060075a7 */ /* 0x000e62000800017f */
[----:B0-----:R-:W-:-:S04]  /*c470*/  LOP3.LUT R5, R5, 0x7f, RZ, 0xc0, !PT ;  /* 0x0000007f05057812 */ /* 0x001fc800078ec0ff */
[----:B------:R-:W-:Y:S01]  /*c480*/  ISETP.NE.AND P1, PT, R5, RZ, PT ;  /* 0x000000ff0500720c */ /* 0x000fe20003f25270 */
[----:B-1----:R-:W-:-:S12]  /*c490*/  @!P0 BRA `(.L_x_63) ;  /* 0x0000002000188947 */ /* 0x002fd80003800000 */
.L_x_115:
[----:B------:R-:W-:Y:S04]  /*c4a0*/  BSSY B1, `(.L_x_64) ;  /* 0x0000009000017945 */ /* 0x000fe80003800000 */
[----:B------:R-:W-:Y:S05]  /*c4b0*/  @P1 BRA `(.L_x_65) ;  /* 0x00000000001c1947 */ /* 0x000fea0003800000 */
[----:B------:R-:W1:Y:S01]  /*c4c0*/  S2R R7, SR_TID.X ;  /* 0x0000000000077919 */ /* 0x000e620000002100 */
[----:B------:R-:W-:-:S04]  /*c4d0*/  IMAD.MOV.U32 R5, RZ, RZ, 0x5000 ;  /* 0x00005000ff057424 */ /* 0x000fc800078e00ff */
[----:B------:R2:W-:Y:S01]  /*c4e0*/  SYNCS.ARRIVE.TRANS64 RZ, [R6+URZ+0x29870], R5 ;  /* 0x0298700506ff79a7 */ /* 0x0005e2000800003f */
[----:B-1----:R-:W-:-:S04]  /*c4f0*/  LOP3.LUT R7, R7, 0x1f, RZ, 0xc0, !PT ;  /* 0x0000001f07077812 */ /* 0x002fc800078ec0ff */
[----:B------:R-:W-:-:S13]  /*c500*/  ISETP.NE.AND P0, PT, R7, RZ, PT ;  /* 0x000000ff0700720c */ /* 0x000fda0003f05270 */
[----:B--2---:R-:W-:Y:S05]  /*c510*/  @!P0 BRA `(.L_x_65) ;  /* 0x0000000000048947 */ /* 0x004fea0003800000 */
[----:B------:R-:W-:Y:S01]  /*c520*/  BPT.TRAP 0x1 ;  /* 0x000000040000795c */ /* 0x000fe20000300000 */
.L_x_65:
[----:B------:R-:W-:Y:S05]  /*c530*/  BSYNC B1 ;  /* 0x0000000000017941 */ /* 0x000fea0003800000 */
.L_x_64:
[----:B------:R-:W-:Y:S01]  /*c540*/  IMAD R7, R8, 0xa0, RZ ;  /* 0x000000a008077824 */ /* 0x000fe200078e02ff */
[----:B------:R-:W-:Y:S01]  /*c550*/  R2UR UR32, R17 ;  /* 0x00000000112072ca */ /* 0x000fe200000e0000 */
[----:B------:R-:W-:Y:S01]  /*c560*/  IMAD.MOV.U32 R8, RZ, RZ, RZ ;  /* 0x000000ffff087224 */ /* 0x000fe200078e00ff */
[----:B------:R-:W-:Y:S01]  /*c570*/  R2UR UR33, R6 ;  /* 0x00000000062172ca */ /* 0x000fe200000e0000 */
[----:B------:R-:W-:Y:S01]  /*c580*/  ULDC.64 UR4, c[0x0][0x198] ;  /* 0x0000660000047ab9 */ /* 0x000fe20000000a00 */
[----:B------:R-:W-:Y:S01]  /*c590*/  R2UR UR35, R7 ;  /* 0x00000000072372ca */ /* 0x000fe200000e0000 */
[----:B------:R-:W-:Y:S01]  /*c5a0*/  UIADD3 UR4, UP0, UR4, 0x470, URZ ;  /* 0x0000047004047890 */ /* 0x000fe2000ff1e03f */
[----:B------:R-:W-:Y:S01]  /*c5b0*/  R2UR UR34, R8 ;  /* 0x00000000082272ca */ /* 0x000fe200000e0000 */
[----:B------:R-:W-:Y:S01]  /*c5c0*/  UMOV UR6, 0x0 ;  /* 0x0000000000067882 */ /* 0x000fe20000000000 */
[----:B------:R-:W-:Y:S01]  /*c5d0*/  PLOP3.LUT P0, PT, PT, PT, PT, 0x80, 0x0 ;  /* 0x000000000000781c */ /* 0x000fe20003f0f070 */
[----:B------:R-:W-:Y:S01]  /*c5e0*/  UIADD3.X UR5, URZ, UR5, URZ, UP0, !UPT ;  /* 0x000000053f057290 */ /* 0x000fe200087fe43f */
[----:B------:R-:W-:-:S03]  /*c5f0*/  UMOV UR7, 0x14f00000 ;  /* 0x14f0000000077882 */ /* 0x000fc60000000000 */
[----:B------:R-:W-:Y:S02]  /*c600*/  UIMAD UR32, UR32, 0x5000, UR40 ;  /* 0x00005000202078a4 */ /* 0x000fe4000f8e0228 */
[----:B------:R-:W-:Y:S02]  /*c610*/  UIADD3 UR33, UR33, 0x29870, URZ ;  /* 0x0002987021217890 */ /* 0x000fe4000fffe03f */
[----:B------:R-:W-:-:S12]  /*c620*/  UIADD3 UR32, UR32, 0xa400, URZ ;  /* 0x0000a40020207890 */ /* 0x000fd8000fffe03f */
.L_x_66:
[----:B------:R-:W-:-:S13]  /*c630*/  @P0 ELECT P2, URZ, PT ;  /* 0x00000000003f082f */ /* 0x000fda0003840000 */
[----:B-----5:R-:W-:Y:S02]  /*c640*/  @P2 R2UR UR37, R16 ;  /* 0x00000000102522ca */ /* 0x020fe400000e0000 */
[----:B------:R-:W-:-:S11]  /*c650*/  @P2 PLOP3.LUT P0, PT, P2, PT, PT, 0x8, 0x0 ;  /* 0x000000000000281c */ /* 0x000fd6000170e170 */
[----:B------:R1:W-:Y:S01]  /*c660*/  UTMALDG.4D [UR32], [UR4], desc[UR6] ;  /* 0x00000620040075b4 */ /* 0x0003e20008019000 */
[----:B------:R-:W-:Y:S01]  /*c670*/  PLOP3.LUT P2, PT, PT, PT, PT, 0x8, 0x0 ;  /* 0x000000000000781c */ /* 0x000fe20003f4e170 */
[----:B-1----:R-:W-:-:S12]  /*c680*/  @P0 BRA.U.ANY `(.L_x_66) ;  /* 0xfffffffd00e80947 */ /* 0x002fd8000393ffff */
[----:B------:R-:W1:Y:S02]  /*c690*/  SYNCS.PHASECHK.TRANS64.TRYWAIT P0, [R6+URZ+0x29840], R4 ;  /* 0x02984004060075a7 */ /* 0x000e64000800017f */
[----:B-1----:R-:W-:Y:S05]  /*c6a0*/  @!P0 BRA `(.L_x_67) ;  /* 0x0000001c00a88947 */ /* 0x002fea0003800000 */
.L_x_116:
[----:B------:R-:W-:Y:S01]  /*c6b0*/  BSSY B1, `(.L_x_68) ;  /* 0x000000b000017945 */ /* 0x000fe20003800000 */
[----:B01----:R-:W-:Y:S02]  /*c6c0*/  IMAD.MOV.U32 R4, RZ, RZ, 0x0 ;  /* 0x00000000ff047424 */ /* 0x003fe400078e00ff */
[----:B------:R-:W-:Y:S01]  /*c6d0*/  IMAD.MOV.U32 R5, RZ, RZ, 0x14f00000 ;  /* 0x14f00000ff057424 */ /* 0x000fe200078e00ff */
[----:B------:R-:W-:Y:S06]  /*c6e0*/  @P1 BRA `(.L_x_69) ;  /* 0x00000000001c1947 */ /* 0x000fec0003800000 */
[----:B------:R-:W0:Y:S01]  /*c6f0*/  S2R R10, SR_TID.X ;  /* 0x00000000000a7919 */ /* 0x000e220000002100 */
[----:B------:R-:W-:-:S04]  /*c700*/  IMAD.MOV.U32 R9, RZ, RZ, 0x7800 ;  /* 0x00007800ff097424 */ /* 0x000fc800078e00ff */
[----:B------:R1:W-:Y:S01]  /*c710*/  SYNCS.ARRIVE.TRANS64 RZ, [R6+URZ+0x29830], R9 ;  /* 0x0298300906ff79a7 */ /* 0x0003e2000800003f */
[----:B0-----:R-:W-:-:S04]  /*c720*/  LOP3.LUT R10, R10, 0x1f, RZ, 0xc0, !PT ;  /* 0x0000001f0a0a7812 */ /* 0x001fc800078ec0ff */
[----:B------:R-:W-:-:S13]  /*c730*/  ISETP.NE.AND P0, PT, R10, RZ, PT ;  /* 0x000000ff0a00720c */ /* 0x000fda0003f05270 */
[----:B-1----:R-:W-:Y:S05]  /*c740*/  @!P0 BRA `(.L_x_69) ;  /* 0x0000000000048947 */ /* 0x002fea0003800000 */
[----:B------:R-:W-:Y:S01]  /*c750*/  BPT.TRAP 0x1 ;  /* 0x000000040000795c */ /* 0x000fe20000300000 */
.L_x_69:
[----:B------:R-:W-:Y:S05]  /*c760*/  BSYNC B1 ;  /* 0x0000000000017941 */ /* 0x000fea0003800000 */
.L_x_68:
[----:B------:R-:W-:Y:S01]  /*c770*/  R2UR UR4, R17 ;  /* 0x00000000110472ca */ /* 0x000fe200000e0000 */
[----:B------:R-:W-:Y:S01]  /*c780*/  ULDC.64 UR6, c[0x0][0x198] ;  /* 0x0000660000067ab9 */ /* 0x000fe20000000a00 */
[----:B------:R-:W-:Y:S01]  /*c790*/  R2UR UR9, R6 ;  /* 0x00000000060972ca */ /* 0x000fe200000e0000 */
[----:B------:R-:W-:Y:S01]  /*c7a0*/  UIADD3 UR6, UP0, UR6, 0x370, URZ ;  /* 0x0000037006067890 */ /* 0x000fe2000ff1e03f */
[----:B------:R-:W-:Y:S02]  /*c7b0*/  R2UR UR10, R8 ;  /* 0x00000000080a72ca */ /* 0x000fe400000e0000 */
[----:B------:R-:W-:Y:S01]  /*c7c0*/  R2UR UR14, R4 ;  /* 0x00000000040e72ca */ /* 0x000fe200000e0000 */
[----:B------:R-:W-:Y:S01]  /*c7d0*/  UIADD3.X UR7, URZ, UR7, URZ, UP0, !UPT ;  /* 0x000000073f077290 */ /* 0x000fe200087fe43f */
[----:B------:R-:W-:Y:S02]  /*c7e0*/  R2UR UR15, R5 ;  /* 0x00000000050f72ca */ /* 0x000fe400000e0000 */
[----:B------:R-:W-:-:S02]  /*c7f0*/  R2UR UR11, R7 ;  /* 0x00000000070b72ca */ /* 0x000fc400000e0000 */
[----:B------:R-:W-:Y:S01]  /*c800*/  PLOP3.LUT P0, PT, PT, PT, PT, 0x80, 0x0 ;  /* 0x000000000000781c */ /* 0x000fe20003f0f070 */
[----:B------:R-:W-:Y:S02]  /*c810*/  UIMAD UR4, UR4, 0x7800, UR40 ;  /* 0x00007800040478a4 */ /* 0x000fe4000f8e0228 */
[----:B------:R-:W-:Y:S02]  /*c820*/  UIADD3 UR9, UR9, 0x29830, URZ ;  /* 0x0002983009097890 */ /* 0x000fe4000fffe03f */
[----:B------:R-:W-:-:S12]  /*c830*/  UIADD3 UR8, UR4, 0x1a400, URZ ;  /* 0x0001a40004087890 */ /* 0x000fd8000fffe03f */
.L_x_70:
[----:B------:R-:W-:-:S13]  /*c840*/  @P0 ELECT P1, URZ, PT ;  /* 0x00000000003f082f */ /* 0x000fda0003820000 */
[----:B------:R-:W-:Y:S01]  /*c850*/  @P1 R2UR UR13, R16 ;  /* 0x00000000100d12ca */ /* 0x000fe200000e0000 */
[----:B------:R-:W-:Y:S01]  /*c860*/  UMOV UR12, UR36 ;  /* 0x00000024000c7c82 */ /* 0x000fe20008000000 */
[----:B------:R-:W-:-:S11]  /*c870*/  @P1 PLOP3.LUT P0, PT, P1, PT, PT, 0x8, 0x0 ;  /* 0x000000000000181c */ /* 0x000fd60000f0e170 */
[----:B------:R0:W-:Y:S01]  /*c880*/  UTMALDG.4D [UR8], [UR6], desc[UR14] ;  /* 0x00000e08060075b4 */ /* 0x0001e20008019000 */
[----:B------:R-:W-:Y:S01]  /*c890*/  PLOP3.LUT P1, PT, PT, PT, PT, 0x8, 0x0 ;  /* 0x000000000000781c */ /* 0x000fe20003f2e170 */
[----:B0-----:R-:W-:-:S12]  /*c8a0*/  @P0 BRA.U.ANY `(.L_x_70) ;  /* 0xfffffffd00e40947 */ /* 0x001fd8000393ffff */
[----:B------:R-:W-:Y:S01]  /*c8b0*/  R2UR UR14, R4 ;  /* 0x00000000040e72ca */ /* 0x000fe200000e0000 */
[----:B------:R-:W-:Y:S01]  /*c8c0*/  UIADD3 UR8, UR4, 0x1cc00, URZ ;  /* 0x0001cc0004087890 */ /* 0x000fe2000fffe03f */
[----:B------:R-:W-:Y:S01]  /*c8d0*/  R2UR UR15, R5 ;  /* 0x00000000050f72ca */ /* 0x000fe200000e0000 */
[----:B------:R-:W-:Y:S01]  /*c8e0*/  UMOV UR10, 0x40 ;  /* 0x00000040000a7882 */ /* 0x000fe20000000000 */
[----:B------:R-:W-:Y:S02]  /*c8f0*/  R2UR UR11, R7 ;  /* 0x00000000070b72ca */ /* 0x000fe400000e0000 */
[----:B------:R-:W-:-:S13]  /*c900*/  PLOP3.LUT P0, PT, PT, PT, PT, 0x80, 0x0 ;  /* 0x000000000000781c */ /* 0x000fda0003f0f070 */
.L_x_71:
        /* <DEDUP_REMOVED lines=13> */
.L_x_72:
[----:B------:R-:W-:-:S13]  /*c9e0*/  @P0 ELECT P1, URZ, PT ;  /* 0x00000000003f082f */ /* 0x000fda0003820000 */
[----:B------:R-:W-:Y:S01]  /*c9f0*/  @P1 R2UR UR13, R16 ;  /* 0x00000000100d12ca */ /* 0x000fe200000e0000 */
[----:B------:R-:W-:Y:S01]  /*ca00*/  UMOV UR12, UR36 ;  /* 0x00000024000c7c82 */ /* 0x000fe20008000000 */
[----:B------:R-:W-:-:S11]  /*ca10*/  @P1 PLOP3.LUT P0, PT, P1, PT, PT, 0x8, 0x0 ;  /* 0x000000000000181c */ /* 0x000fd60000f0e170 */
[----:B------:R0:W-:Y:S01]  /*ca20*/  UTMALDG.4D [UR8], [UR6], desc[UR14] ;  /* 0x00000e08060075b4 */ /* 0x0001e20008019000 */
[----:B------:R-:W-:Y:S01]  /*ca30*/  PLOP3.LUT P1, PT, PT, PT, PT, 0x8, 0x0 ;  /* 0x000000000000781c */ /* 0x000fe20003f2e170 */
[----:B0-----:R-:W-:-:S12]  /*ca40*/  @P0 BRA.U.ANY `(.L_x_72) ;  /* 0xfffffffd00e40947 */ /* 0x001fd8000393ffff */
.L_x_61:
[----:B------:R-:W-:Y:S05]  /*ca50*/  BSYNC B0 ;  /* 0x0000000000007941 */ /* 0x000fea0003800000 */
.L_x_60:
[----:B------:R-:W2:Y:S02]  /*ca60*/  LDL R4, [R1+0x20] ;  /* 0x0000200001047983 */ /* 0x000ea40000100800 */
[----:B--2---:R-:W-:-:S13]  /*ca70*/  ISETP.NE.AND P0, PT, R4, 0x3, PT ;  /* 0x000000030400780c */ /* 0x004fda0003f05270 */
[----:B------:R-:W-:Y:S05]  /*ca80*/  @!P0 BRA `(.L_x_73) ;  /* 0x0000000000048947 */ /* 0x000fea0003800000 */
[----:B------:R-:W-:Y:S01]  /*ca90*/  BPT.TRAP 0x1 ;  /* 0x000000040000795c */ /* 0x000fe20000300000 */
.L_x_73:
[----:B------:R-:W-:Y:S02]  /*caa0*/  LOP3.LUT R5, R0, 0x1, RZ, 0x3c, !PT ;  /* 0x0000000100057812 */ /* 0x000fe400078e3cff */
[----:B------:R-:W-:Y:S02]  /*cab0*/  LEA R18, R3, UR40, 0x3 ;  /* 0x0000002803127c11 */ /* 0x000fe4000f8e18ff */
[----:B------:R-:W-:Y:S02]  /*cac0*/  SHF.L.U32 R5, R5, 0x1f, RZ ;  /* 0x0000001f05057819 */ /* 0x000fe400000006ff */
[----:B------:R-:W-:Y:S02]  /*cad0*/  ISETP.NE.AND P1, PT, R21, 0x3, PT ;  /* 0x000000031500780c */ /* 0x000fe40003f25270 */
[----:B------:R-:W0:Y:S02]  /*cae0*/  SYNCS.PHASECHK.TRANS64.TRYWAIT P0, [R18+URZ+0x29870], R5 ;  /* 0x02987005120075a7 */ /* 0x000e24000800017f */
[----:B0-----:R-:W-:Y:S09]  /*caf0*/  @!P0 BRA `(.L_x_74) ;  /* 0x0000001800a88947 */ /* 0x001ff20003800000 */
.L_x_117:
[----:B------:R-:W-:Y:S05]  /*cb00*/  @!P1 BRA `(.L_x_75) ;  /* 0x0000000000049947 */ /* 0x000fea0003800000 */
[----:B------:R-:W-:Y:S01]  /*cb10*/  BPT.TRAP 0x1 ;  /* 0x000000040000795c */ /* 0x000fe20000300000 */
.L_x_75:
[----:B0-----:R-:W-:Y:S01]  /*cb20*/  SHF.L.U32 R5, R0, 0x1f, RZ ;  /* 0x0000001f00057819 */ /* 0x001fe200000006ff */
[----:B------:R-:W-:-:S03]  /*cb30*/  IMAD R12, R3, 0x5000, RZ ;  /* 0x00005000030c7824 */ /* 0x000fc600078e02ff */
[----:B------:R-:W0:Y:S02]  /*cb40*/  SYNCS.PHASECHK.TRANS64.TRYWAIT P0, [R18+URZ+0x29860], R5 ;  /* 0x02986005120075a7 */ /* 0x000e24000800017f */
[----:B0-----:R-:W-:Y:S05]  /*cb50*/  @!P0 BRA `(.L_x_76) ;  /* 0x0000001800a48947 */ /* 0x001fea0003800000 */
.L_x_118:
[----:B------:R-:W2:Y:S04]  /*cb60*/  LDL R0, [R1+0x10] ;  /* 0x0000100001007983 */ /* 0x000ea80000100800 */
[----:B------:R-:W3:Y:S04]  /*cb70*/  LDL R6, [R1+0x14] ;  /* 0x0000140001067983 */ /* 0x000ee80000100800 */
[----:B------:R-:W4:Y:S01]  /*cb80*/  LDL R13, [R1+0x18] ;  /* 0x00001800010d7983 */ /* 0x000f220000100800 */
[----:B------:R-:W-:Y:S05]  /*cb90*/  WARPSYNC.ALL ;  /* 0x0000000000007948 */ /* 0x000fea0003800000 */
[----:B--2---:R-:W-:-:S05]  /*cba0*/  LOP3.LUT R0, R12, R0, RZ, 0xfc, !PT ;  /* 0x000000000c007212 */ /* 0x004fca00078efcff */
[----:B------:R-:W1:Y:S01]  /*cbb0*/  LDSM.16.MT88.4 R8, [R0+UR40+0xa400] ;  /* 0x00a400280008783b */ /* 0x000e620008004200 */
[----:B------:R-:W-:Y:S01]  /*cbc0*/  VIADD R3, R0, UR40 ;  /* 0x0000002800037c36 */ /* 0x000fe20008000000 */
[----:B----4-:R-:W-:-:S03]  /*cbd0*/  LOP3.LUT R19, R12, R13, RZ, 0xfc, !PT ;  /* 0x0000000d0c137212 */ /* 0x010fc600078efcff */
[----:B---3--:R-:W-:Y:S02]  /*cbe0*/  IMAD.IADD R3, R6, 0x1, R3 ;  /* 0x0000000106037824 */ /* 0x008fe400078e0203 */
[----:B------:R-:W-:Y:S01]  /*cbf0*/  VIADD R19, R19, UR40 ;  /* 0x0000002813137c36 */ /* 0x000fe20008000000 */
[C-C-:B-1----:R-:W-:Y:S02]  /*cc00*/  PRMT R4, R8.reuse, 0x6420, R9.reuse ;  /* 0x0000642008047816 */ /* 0x142fe40000000009 */
[----:B0-----:R-:W-:Y:S02]  /*cc10*/  PRMT R5, R8, 0x7531, R9 ;  /* 0x0000753108057816 */ /* 0x001fe40000000009 */
[C-C-:B------:R-:W-:Y:S02]  /*cc20*/  PRMT R6, R10.reuse, 0x6420, R11.reuse ;  /* 0x000064200a067816 */ /* 0x140fe4000000000b */
[----:B------:R-:W-:Y:S02]  /*cc30*/  PRMT R7, R10, 0x7531, R11 ;  /* 0x000075310a077816 */ /* 0x000fe4000000000b */
[----:B------:R-:W0:Y:S04]  /*cc40*/  LDSM.16.MT88.4 R8, [R3+0xa400] ;  /* 0x00a400000308783b */ /* 0x000e280000004200 */
[----:B------:R-:W-:Y:S01]  /*cc50*/  STSM.16.M88.4 [R19+0x400], R4 ;  /* 0x0004000413007844 */ /* 0x000fe20000000200 */
[----:B0-----:R-:W-:-:S02]  /*cc60*/  PRMT R12, R8, 0x6420, R9 ;  /* 0x00006420080c7816 */ /* 0x001fc40000000009 */
[----:B------:R-:W-:Y:S02]  /*cc70*/  PRMT R13, R8, 0x7531, R9 ;  /* 0x00007531080d7816 */ /* 0x000fe40000000009 */
[C-C-:B------:R-:W-:Y:S02]  /*cc80*/  PRMT R14, R10.reuse, 0x6420, R11.reuse ;  /* 0x000064200a0e7816 */ /* 0x140fe4000000000b */
[----:B------:R-:W-:-:S05]  /*cc90*/  PRMT R15, R10, 0x7531, R11 ;  /* 0x000075310a0f7816 */ /* 0x000fca000000000b */
[----:B------:R-:W-:Y:S04]  /*cca0*/  STSM.16.M88.4 [R19+0xc00], R12 ;  /* 0x000c000c13007844 */ /* 0x000fe80000000200 */
[----:B------:R-:W0:Y:S02]  /*ccb0*/  LDSM.16.MT88.4 R8, [R0+UR40+0xb400] ;  /* 0x00b400280008783b */ /* 0x000e240008004200 */
[C-C-:B0-----:R-:W-:Y:S02]  /*ccc0*/  PRMT R4, R8.reuse, 0x6420, R9.reuse ;  /* 0x0000642008047816 */ /* 0x141fe40000000009 */
[----:B------:R-:W-:Y:S02]  /*ccd0*/  PRMT R5, R8, 0x7531, R9 ;  /* 0x0000753108057816 */ /* 0x000fe40000000009 */
[----:B------:R-:W-:-:S02]  /*cce0*/  PRMT R6, R10, 0x6420, R11 ;  /* 0x000064200a067816 */ /* 0x000fc4000000000b */
[----:B------:R-:W-:Y:S02]  /*ccf0*/  PRMT R7, R10, 0x7531, R11 ;  /* 0x000075310a077816 */ /* 0x000fe4000000000b */
[----:B------:R-:W0:Y:S04]  /*cd00*/  LDSM.16.MT88.4 R8, [R3+0xb400] ;  /* 0x00b400000308783b */ /* 0x000e280000004200 */
[----:B------:R-:W-:Y:S01]  /*cd10*/  STSM.16.M88.4 [R19+0x1400], R4 ;  /* 0x0014000413007844 */ /* 0x000fe20000000200 */
[C-C-:B0-----:R-:W-:Y:S02]  /*cd20*/  PRMT R12, R8.reuse, 0x6420, R9.reuse ;  /* 0x00006420080c7816 */ /* 0x141fe40000000009 */
[----:B------:R-:W-:Y:S02]  /*cd30*/  PRMT R13, R8, 0x7531, R9 ;  /* 0x00007531080d7816 */ /* 0x000fe40000000009 */
[----:B------:R-:W-:-:S02]  /*cd40*/  PRMT R14, R10, 0x6420, R11 ;  /* 0x000064200a0e7816 */ /* 0x000fc4000000000b */
        /* <DEDUP_REMOVED lines=20> */
[----:B------:R0:W-:Y:S02]  /*ce90*/  STSM.16.M88.4 [R19+0x3400], R4 ;  /* 0x0034000413007844 */ /* 0x0001e40000000200 */
[C-C-:B0-----:R-:W-:Y:S02]  /*cea0*/  PRMT R4, R8.reuse, 0x6420, R9.reuse ;  /* 0x0000642008047816 */ /* 0x141fe40000000009 */
[----:B------:R-:W-:-:S02]  /*ceb0*/  PRMT R5, R8, 0x7531, R9 ;  /* 0x0000753108057816 */ /* 0x000fc40000000009 */
[C-C-:B------:R-:W-:Y:S02]  /*cec0*/  PRMT R6, R10.reuse, 0x6420, R11.reuse ;  /* 0x000064200a067816 */ /* 0x140fe4000000000b */
[----:B------:R-:W-:-:S05]  /*ced0*/  PRMT R7, R10, 0x7531, R11 ;  /* 0x000075310a077816 */ /* 0x000fca000000000b */
[----:B------:R-:W-:Y:S04]  /*cee0*/  STSM.16.M88.4 [R19+0x3c00], R4 ;  /* 0x003c000413007844 */ /* 0x000fe80000000200 */
[----:B------:R-:W0:Y:S04]  /*cef0*/  LDSM.16.MT88.4 R12, [R0+UR40+0xe400] ;  /* 0x00e40028000c783b */ /* 0x000e280008004200 */
[----:B------:R-:W1:Y:S01]  /*cf00*/  LDSM.16.MT88.4 R4, [R3+0xe400] ;  /* 0x00e400000304783b */ /* 0x000e620000004200 */
[C-C-:B0-----:R-:W-:Y:S02]  /*cf10*/  PRMT R8, R12.reuse, 0x6420, R13.reuse ;  /* 0x000064200c087816 */ /* 0x141fe4000000000d */
[----:B------:R-:W-:-:S02]  /*cf20*/  PRMT R9, R12, 0x7531, R13 ;  /* 0x000075310c097816 */ /* 0x000fc4000000000d */
[C-C-:B------:R-:W-:Y:S02]  /*cf30*/  PRMT R10, R14.reuse, 0x6420, R15.reuse ;  /* 0x000064200e0a7816 */ /* 0x140fe4000000000f */
[----:B------:R-:W-:-:S05]  /*cf40*/  PRMT R11, R14, 0x7531, R15 ;  /* 0x000075310e0b7816 */ /* 0x000fca000000000f */
[----:B------:R1:W-:Y:S02]  /*cf50*/  STSM.16.M88.4 [R19+0x4400], R8 ;  /* 0x0044000813007844 */ /* 0x0003e40000000200 */
[C-C-:B-1----:R-:W-:Y:S02]  /*cf60*/  PRMT R8, R4.reuse, 0x6420, R5.reuse ;  /* 0x0000642004087816 */ /* 0x142fe40000000005 */
[----:B------:R-:W-:Y:S02]  /*cf70*/  PRMT R9, R4, 0x7531, R5 ;  /* 0x0000753104097816 */ /* 0x000fe40000000005 */
[C-C-:B------:R-:W-:Y:S02]  /*cf80*/  PRMT R10, R6.reuse, 0x6420, R7.reuse ;  /* 0x00006420060a7816 */ /* 0x140fe40000000007 */
[----:B------:R-:W-:-:S05]  /*cf90*/  PRMT R11, R6, 0x7531, R7 ;  /* 0x00007531060b7816 */ /* 0x000fca0000000007 */
[----:B------:R0:W-:Y:S01]  /*cfa0*/  STSM.16.M88.4 [R19+0x4c00], R8 ;  /* 0x004c000813007844 */ /* 0x0001e20000000200 */
[----:B------:R-:W-:Y:S01]  /*cfb0*/  @!PT LDS RZ, [RZ] ;  /* 0x00000000fffff984 */ /* 0x000fe20000000800 */
[----:B------:R-:W-:Y:S01]  /*cfc0*/  @!PT LDS RZ, [RZ] ;  /* 0x00000000fffff984 */ /* 0x000fe20000000800 */
[----:B------:R-:W-:Y:S01]  /*cfd0*/  @!PT LDS RZ, [RZ] ;  /* 0x00000000fffff984 */ /* 0x000fe20000000800 */
[----:B------:R-:W-:Y:S01]  /*cfe0*/  @!PT LDS RZ, [RZ] ;  /* 0x00000000fffff984 */ /* 0x000fe20000000800 */
[----:B------:R1:W-:Y:S06]  /*cff0*/  MEMBAR.ALL.CTA ;  /* 0x0000000000007992 */ /* 0x0003ec0000008000 */
[----:B-1----:R-:W1:Y:S01]  /*d000*/  FENCE.VIEW.ASYNC.S ;  /* 0x00000000000073c6 */ /* 0x002e620000000000 */
[----:B------:R-:W-:Y:S05]  /*d010*/  @!P1 BRA `(.L_x_77) ;  /* 0x0000000000049947 */ /* 0x000fea0003800000 */
[----:B------:R-:W-:Y:S01]  /*d020*/  BPT.TRAP 0x1 ;  /* 0x000000040000795c */ /* 0x000fe20000300000 */
.L_x_77:
[----:B------:R-:W2:Y:S01]  /*d030*/  LDL R3, [R1+0x8] ;  /* 0x0000080001037983 */ /* 0x000ea20000100800 */
[----:B-1----:R-:W-:Y:S01]  /*d040*/  SYNCS.ARRIVE.TRANS64.A1T0 RZ, [R18+URZ+0x29850], RZ ;  /* 0x029850ff12ff79a7 */ /* 0x002fe2000810003f */
[----:B------:R-:W1:Y:S02]  /*d050*/  S2R R0, SR_TID.X ;  /* 0x0000000000007919 */ /* 0x000e640000002100 */
[----:B-1----:R-:W-:Y:S01]  /*d060*/  LOP3.LUT R0, R0, 0x7f, RZ, 0xc0, !PT ;  /* 0x0000007f00007812 */ /* 0x002fe200078ec0ff */
[----:B------:R-:W-:Y:S03]  /*d070*/  BAR.SYNC.DEFER_BLOCKING 0x2, 0x80 ;  /* 0x0082000000007b1d */ /* 0x000fe60000010000 */
[----:B------:R-:W-:-:S13]  /*d080*/  ISETP.NE.AND P0, PT, R0, RZ, PT ;  /* 0x000000ff0000720c */ /* 0x000fda0003f05270 */
[----:B------:R-:W-:-:S05]  /*d090*/  @!P0 VIADD R0, R18, 0x29880 ;  /* 0x0002988012008836 */ /* 0x000fca0000000000 */
[----:B------:R-:W-:-:S04]  /*d0a0*/  @!P0 PRMT R0, RZ, 0x654, R0 ;  /* 0x00000654ff008816 */ /* 0x000fc80000000000 */
[----:B------:R1:W-:Y:S02]  /*d0b0*/  @!P0 SYNCS.ARRIVE.TRANS64.RED.A1T0 RZ, [R0+URZ], RZ ;  /* 0x000000ff00ff89a7 */ /* 0x0003e4000810043f */
[----:B-1----:R-:W-:Y:S01]  /*d0c0*/  IMAD.MOV.U32 R0, RZ, RZ, R20 ;  /* 0x000000ffff007224 */ /* 0x002fe200078e0014 */
[C---:B--2---:R-:W-:Y:S01]  /*d0d0*/  ISETP.GT.AND P0, PT, R2.reuse, R3, PT ;  /* 0x000000030200720c */ /* 0x044fe20003f04270 */
[----:B------:R-:W-:Y:S02]  /*d0e0*/  VIADD R2, R2, 0xffffffff ;  /* 0xffffffff02027836 */ /* 0x000fe40000000000 */
[----:B------:R-:W-:-:S10]  /*d0f0*/  IMAD.MOV.U32 R3, RZ, RZ, R17 ;  /* 0x000000ffff037224 */ /* 0x000fd400078e0011 */
[----:B------:R-:W-:Y:S05]  /*d100*/  @P0 BRA `(.L_x_78) ;  /* 0xfffffff000480947 */ /* 0x000fea000383ffff */
[----:B------:R-:W-:Y:S05]  /*d110*/  BRA `(.L_x_79) ;  /* 0x0000000000047947 */ /* 0x000fea0003800000 */
.L_x_59:
[----:B------:R-:W-:-:S07]  /*d120*/  IMAD.MOV.U32 R17, RZ, RZ, RZ ;  /* 0x000000ffff117224 */ /* 0x000fce00078e00ff */
.L_x_79:
[----:B------:R-:W0:Y:S02]  /*d130*/  LDL R2, [R1+0x1c] ;  /* 0x00001c0001027983 */ /* 0x000e240000100800 */
[----:B0-----:R-:W-:-:S04]  /*d140*/  LOP3.LUT R0, R2, 0x1, RZ, 0xfc, !PT ;  /* 0x0000000102007812 */ /* 0x001fc800078efcff */
[----:B------:R-:W-:-:S13]  /*d150*/  ISETP.NE.AND P0, PT, R0, 0x3, PT ;  /* 0x000000030000780c */ /* 0x000fda0003f05270 */
[----:B------:R-:W-:Y:S05]  /*d160*/  @!P0 BRA `(.L_x_80) ;  /* 0x0000000000048947 */ /* 0x000fea0003800000 */
[----:B------:R-:W-:Y:S01]  /*d170*/  BPT.TRAP 0x1 ;  /* 0x000000040000795c */ /* 0x000fe20000300000 */
.L_x_80:
[----:B------:R-:W-:Y:S01]  /*d180*/  LOP3.LUT R0, R20, 0x1, RZ, 0x3c, !PT ;  /* 0x0000000114007812 */ /* 0x000fe200078e3cff */
[----:B------:R-:W-:Y:S01]  /*d190*/  BSSY B0, `(.L_x_81) ;  /* 0x0000007000007945 */ /* 0x000fe20003800000 */
[----:B------:R-:W-:Y:S02]  /*d1a0*/  LEA R3, R17, UR40, 0x3 ;  /* 0x0000002811037c11 */ /* 0x000fe4000f8e18ff */
[----:B------:R-:W-:Y:S02]  /*d1b0*/  SHF.L.U32 R0, R0, 0x1f, RZ ;  /* 0x0000001f00007819 */ /* 0x000fe400000006ff */
[----:B------:R-:W-:Y:S02]  /*d1c0*/  LOP3.LUT R2, R2, 0x2, RZ, 0xfc, !PT ;  /* 0x0000000202027812 */ /* 0x000fe400078efcff */
[----:B------:R-:W0:Y:S02]  /*d1d0*/  SYNCS.PHASECHK.TRANS64.TRYWAIT P0, [R3+URZ+0x29870], R0 ;  /* 0x02987000030075a7 */ /* 0x000e24000800017f */
[----:B------:R-:W-:Y:S01]  /*d1e0*/  ISETP.NE.AND P1, PT, R2, 0x3, PT ;  /* 0x000000030200780c */ /* 0x000fe20003f25270 */
[----:B0-----:R-:W-:-:S12]  /*d1f0*/  @!P0 BRA `(.L_x_82) ;  /* 0x0000001400108947 */ /* 0x001fd80003800000 */
.L_x_119:
[----:B------:R-:W-:Y:S05]  /*d200*/  BSYNC B0 ;  /* 0x0000000000007941 */ /* 0x000fea0003800000 */
.L_x_81:
[----:B------:R-:W-:Y:S05]  /*d210*/  @!P1 BRA `(.L_x_83) ;  /* 0x0000000000049947 */ /* 0x000fea0003800000 */
[----:B------:R-:W-:Y:S01]  /*d220*/  BPT.TRAP 0x1 ;  /* 0x000000040000795c */ /* 0x000fe20000300000 */
.L_x_83:
[----:B0-----:R-:W2:Y:S01]  /*d230*/  LDL.LU R0, [R1+0x10] ;  /* 0x0000100001007983 */ /* 0x001ea20000300800 */
[----:B------:R-:W-:Y:S01]  /*d240*/  SHF.L.U32 R2, R20, 0x1f, RZ ;  /* 0x0000001f14027819 */ /* 0x000fe200000006ff */
[----:B------:R-:W-:-:S03]  /*d250*/  IMAD R12, R17, 0x5000, RZ ;  /* 0x00005000110c7824 */ /* 0x000fc600078e02ff */
[----:B------:R-:W0:Y:S02]  /*d260*/  SYNCS.PHASECHK.TRANS64.TRYWAIT P0, [R3+URZ+0x29860], R2 ;  /* 0x02986002030075a7 */ /* 0x000e24000800017f */
[----:B--2---:R-:W-:Y:S01]  /*d270*/  LOP3.LUT R0, R12, R0, RZ, 0xfc, !PT ;  /* 0x000000000c007212 */ /* 0x004fe200078efcff */
[----:B0-----:R-:W-:Y:S06]  /*d280*/  @!P0 BRA `(.L_x_84) ;  /* 0x0000001400008947 */ /* 0x001fec0003800000 */
.L_x_120:
[----:B------:R-:W2:Y:S04]  /*d290*/  LDL.LU R4, [R1+0x14] ;  /* 0x0000140001047983 */ /* 0x000ea80000300800 */
[----:B------:R-:W3:Y:S01]  /*d2a0*/  LDL.LU R13, [R1+0x18] ;  /* 0x00001800010d7983 */ /* 0x000ee20000300800 */
[----:B0-----:R-:W-:Y:S01]  /*d2b0*/  VIADD R2, R0, UR40 ;  /* 0x0000002800027c36 */ /* 0x001fe20008000000 */
[----:B------:R-:W-:Y:S05]  /*d2c0*/  WARPSYNC.ALL ;  /* 0x0000000000007948 */ /* 0x000fea0003800000 */
[----:B------:R-:W0:Y:S02]  /*d2d0*/  LDSM.16.MT88.4 R8, [R0+UR40+0xa400] ;  /* 0x00a400280008783b */ /* 0x000e240008004200 */
[----:B0-----:R-:W-:-:S02]  /*d2e0*/  PRMT R14, R10, 0x6420, R11 ;  /* 0x000064200a0e7816 */ /* 0x001fc4000000000b */
[----:B------:R-:W-:Y:S01]  /*d2f0*/  PRMT R15, R10, 0x7531, R11 ;  /* 0x000075310a0f7816 */ /* 0x000fe2000000000b */
[----:B--2---:R-:W-:Y:S01]  /*d300*/  IMAD.IADD R2, R4, 0x1, R2 ;  /* 0x0000000104027824 */ /* 0x004fe200078e0202 */
[----:B---3--:R-:W-:-:S04]  /*d310*/  LOP3.LUT R16, R12, R13, RZ, 0xfc, !PT ;  /* 0x0000000d0c107212 */ /* 0x008fc800078efcff */
[----:B------:R-:W0:Y:S01]  /*d320*/  LDSM.16.MT88.4 R4, [R2+0xa400] ;  /* 0x00a400000204783b */ /* 0x000e220000004200 */
[C-C-:B------:R-:W-:Y:S02]  /*d330*/  PRMT R12, R8.reuse, 0x6420, R9.reuse ;  /* 0x00006420080c7816 */ /* 0x140fe40000000009 */
[----:B------:R-:W-:Y:S01]  /*d340*/  PRMT R13, R8, 0x7531, R9 ;  /* 0x00007531080d7816 */ /* 0x000fe20000000009 */
[----:B------:R-:W-:-:S05]  /*d350*/  VIADD R16, R16, UR40 ;  /* 0x0000002810107c36 */ /* 0x000fca0008000000 */
[----:B------:R-:W-:Y:S01]  /*d360*/  STSM.16.M88.4 [R16+0x400], R12 ;  /* 0x0004000c10007844 */ /* 0x000fe20000000200 */
[C-C-:B0-----:R-:W-:Y:S02]  /*d370*/  PRMT R8, R4.reuse, 0x6420, R5.reuse ;  /* 0x0000642004087816 */ /* 0x141fe40000000005 */
[----:B------:R-:W-:Y:S02]  /*d380*/  PRMT R9, R4, 0x7531, R5 ;  /* 0x0000753104097816 */ /* 0x000fe40000000005 */
        /* <DEDUP_REMOVED lines=8> */
[----:B------:R-:W-:Y:S02]  /*d410*/  PRMT R15, R10, 0x7531, R11 ;  /* 0x000075310a0f7816 */ /* 0x000fe4000000000b */
[C-C-:B-1----:R-:W-:Y:S02]  /*d420*/  PRMT R8, R4.reuse, 0x6420, R5.reuse ;  /* 0x0000642004087816 */ /* 0x142fe40000000005 */
[----:B------:R-:W-:Y:S01]  /*d430*/  PRMT R9, R4, 0x7531, R5 ;  /* 0x0000753104097816 */ /* 0x000fe20000000005 */
[----:B------:R-:W-:Y:S01]  /*d440*/  STSM.16.M88.4 [R16+0x1400], R12 ;  /* 0x0014000c10007844 */ /* 0x000fe20000000200 */
        /* <DEDUP_REMOVED lines=35> */
[----:B------:R0:W-:Y:S01]  /*d680*/  STSM.16.M88.4 [R16+0x4400], R12 ;  /* 0x0044000c10007844 */ /* 0x0001e20000000200 */
        /* <DEDUP_REMOVED lines=11> */
.L_x_85:
[----:B------:R-:W2:Y:S01]  /*d740*/  S2R R0, SR_TID.X ;  /* 0x0000000000007919 */ /* 0x000ea20000002100 */
[----:B-1----:R-:W-:Y:S01]  /*d750*/  SYNCS.ARRIVE.TRANS64.A1T0 RZ, [R3+URZ+0x29850], RZ ;  /* 0x029850ff03ff79a7 */ /* 0x002fe2000810003f */
[----:B------:R-:W-:Y:S01]  /*d760*/  IMAD.MOV.U32 R2, RZ, RZ, RZ ;  /* 0x000000ffff027224 */ /* 0x000fe200078e00ff */
[----:B--2---:R-:W-:Y:S01]  /*d770*/  LOP3.LUT R0, R0, 0x7f, RZ, 0xc0, !PT ;  /* 0x0000007f00007812 */ /* 0x004fe200078ec0ff */
[----:B------:R-:W-:Y:S03]  /*d780*/  BAR.SYNC.DEFER_BLOCKING 0x2, 0x80 ;  /* 0x0082000000007b1d */ /* 0x000fe60000010000 */
[----:B------:R-:W-:-:S13]  /*d790*/  ISETP.NE.AND P0, PT, R0, RZ, PT ;  /* 0x000000ff0000720c */ /* 0x000fda0003f05270 */
[----:B------:R-:W-:-:S05]  /*d7a0*/  @!P0 VIADD R0, R3, 0x29880 ;  /* 0x0002988003008836 */ /* 0x000fca0000000000 */
[----:B------:R-:W-:-:S04]  /*d7b0*/  @!P0 PRMT R0, RZ, 0x654, R0 ;  /* 0x00000654ff008816 */ /* 0x000fc80000000000 */
[----:B------:R1:W-:Y:S02]  /*d7c0*/  @!P0 SYNCS.ARRIVE.TRANS64.RED.A1T0 RZ, [R0+URZ], RZ ;  /* 0x000000ff00ff89a7 */ /* 0x0003e4000810043f */
[----:B-1----:R-:W-:-:S05]  /*d7d0*/  VIADD R0, R17, 0x1 ;  /* 0x0000000111007836 */ /* 0x002fca0000000000 */
[----:B------:R-:W-:-:S04]  /*d7e0*/  ISETP.NE.AND P0, PT, R0, 0x2, PT ;  /* 0x000000020000780c */ /* 0x000fc80003f05270 */
[----:B------:R-:W-:Y:S02]  /*d7f0*/  SEL R3, RZ, 0x1, P0 ;  /* 0x00000001ff037807 */ /* 0x000fe40000000000 */
[----:B------:R-:W-:Y:S02]  /*d800*/  SEL R0, R0, RZ, P0 ;  /* 0x000000ff00007207 */ /* 0x000fe40000000000 */
[----:B------:R-:W-:-:S07]  /*d810*/  LOP3.LUT R20, R20, R3, RZ, 0x3c, !PT ;  /* 0x0000000314147212 */ /* 0x000fce00078e3cff */
.L_x_40:
[----:B------:R-:W0:Y:S01]  /*d820*/  S2R R4, SR_CgaCtaId ;  /* 0x0000000000047919 */ /* 0x000e220000008800 */
[----:B------:R-:W-:Y:S02]  /*d830*/  MOV R3, 0x400 ;  /* 0x0000040000037802 */ /* 0x000fe40000000f00 */
[----:B------:R-:W-:Y:S02]  /*d840*/  SHF.L.U32 R2, R2, 0x1f, RZ ;  /* 0x0000001f02027819 */ /* 0x000fe400000006ff */
[----:B0-----:R-:W-:-:S04]  /*d850*/  LEA R9, R4, R3, 0x18 ;  /* 0x0000000304097211 */ /* 0x001fc800078ec0ff */
[----:B------:R-:W0:Y:S02]  /*d860*/  SYNCS.PHASECHK.TRANS64.TRYWAIT P0, [R9+URZ+0x29820], R2 ;  /* 0x02982002090075a7 */ /* 0x000e24000800017f */
[----:B0-----:R-:W-:Y:S05]  /*d870*/  @!P0 BRA `(.L_x_86) ;  /* 0x0000000c00988947 */ /* 0x001fea0003800000 */
.L_x_121:
[----:B------:R-:W1:Y:S02]  /*d880*/  S2R R3, SR_TID.X ;  /* 0x0000000000037919 */ /* 0x000e640000002100 */
[----:B-1----:R-:W-:-:S04]  /*d890*/  SHF.R.U32.HI R3, RZ, 0x5, R3 ;  /* 0x00000005ff037819 */ /* 0x002fc80000011603 */
[----:B------:R-:W-:-:S05]  /*d8a0*/  LOP3.LUT R3, R3, 0x3, RZ, 0xc0, !PT ;  /* 0x0000000303037812 */ /* 0x000fca00078ec0ff */
[----:B0-----:R-:W0:Y:S02]  /*d8b0*/  SHFL.IDX PT, R2, R3, RZ, 0x1f ;  /* 0x00001fff03027589 */ /* 0x001e2400000e0000 */
[----:B0-----:R-:W-:-:S13]  /*d8c0*/  ISETP.NE.AND P0, PT, R2, RZ, PT ;  /* 0x000000ff0200720c */ /* 0x001fda0003f05270 */
[----:B------:R-:W-:Y:S05]  /*d8d0*/  @P0 BRA `(.L_x_10) ;  /* 0x00000000009c0947 */ /* 0x000fea0003800000 */
[----:B------:R-:W-:-:S13]  /*d8e0*/  ELECT P0, URZ, PT ;  /* 0x00000000003f782f */ /* 0x000fda0003800000 */
[----:B------:R-:W-:Y:S05]  /*d8f0*/  @!P0 BRA `(.L_x_10) ;  /* 0x0000000000948947 */ /* 0x000fea0003800000 */
[----:B------:R-:W2:Y:S02]  /*d900*/  LDL.LU R3, [R1+0x1c] ;  /* 0x00001c0001037983 */ /* 0x000ea40000300800 */
[----:B--2---:R-:W-:-:S04]  /*d910*/  LOP3.LUT R2, R3, 0x2, RZ, 0xfc, !PT ;  /* 0x0000000203027812 */ /* 0x004fc800078efcff */
[----:B------:R-:W-:-:S13]  /*d920*/  ISETP.NE.AND P0, PT, R2, 0x3, PT ;  /* 0x000000030200780c */ /* 0x000fda0003f05270 */
[----:B------:R-:W-:Y:S05]  /*d930*/  @!P0 BRA `(.L_x_87) ;  /* 0x0000000000048947 */ /* 0x000fea0003800000 */
[----:B------:R-:W-:Y:S01]  /*d940*/  BPT.TRAP 0x1 ;  /* 0x000000040000795c */ /* 0x000fe20000300000 */
.L_x_87:
[----:B------:R-:W-:Y:S01]  /*d950*/  VIADD R7, R9, 0x29840 ;  /* 0x0002984009077836 */ /* 0x000fe20000000000 */
[----:B------:R-:W-:Y:S01]  /*d960*/  SHF.L.U32 R4, R20, 0x1f, RZ ;  /* 0x0000001f14047819 */ /* 0x000fe200000006ff */
[C---:B------:R-:W-:Y:S02]  /*d970*/  VIADD R2, R0.reuse, 0x1 ;  /* 0x0000000100027836 */ /* 0x040fe40000000000 */
[----:B------:R-:W-:-:S03]  /*d980*/  IMAD R5, R0, 0x8, R7 ;  /* 0x0000000800057824 */ /* 0x000fc600078e0207 */
[----:B------:R-:W-:Y:S01]  /*d990*/  ISETP.NE.AND P2, PT, R2, 0x2, PT ;  /* 0x000000020200780c */ /* 0x000fe20003f45270 */
[----:B------:R-:W0:Y:S03]  /*d9a0*/  SYNCS.PHASECHK.TRANS64.TRYWAIT P1, [R5+URZ], R4 ;  /* 0x00000004050075a7 */ /* 0x000e26000802017f */
[----:B------:R-:W-:-:S04]  /*d9b0*/  SEL R3, RZ, 0x1, P2 ;  /* 0x00000001ff037807 */ /* 0x000fc80001000000 */
[----:B------:R-:W-:Y:S02]  /*d9c0*/  LOP3.LUT R20, R20, R3, RZ, 0x3c, !PT ;  /* 0x0000000314147212 */ /* 0x000fe400078e3cff */
[----:B------:R-:W-:Y:S02]  /*d9d0*/  SEL R3, R2, RZ, P2 ;  /* 0x000000ff02037207 */ /* 0x000fe40001000000 */
[----:B------:R-:W-:-:S03]  /*d9e0*/  SHF.L.U32 R2, R20, 0x1f, RZ ;  /* 0x0000001f14027819 */ /* 0x000fc600000006ff */
[----:B------:R-:W-:Y:S01]  /*d9f0*/  IMAD R7, R3, 0x8, R7 ;  /* 0x0000000803077824 */ /* 0x000fe200078e0207 */
[----:B0-----:R-:W-:Y:S06]  /*da00*/  @!P1 BRA `(.L_x_88) ;  /* 0x0000000c00489947 */ /* 0x001fec0003800000 */
.L_x_122:
[----:B------:R-:W1:Y:S02]  /*da10*/  SYNCS.PHASECHK.TRANS64.TRYWAIT P1, [R7+URZ], R2 ;  /* 0x00000002070075a7 */ /* 0x000e64000802017f */
[----:B-1----:R-:W-:Y:S05]  /*da20*/  @!P1 BRA `(.L_x_89) ;  /* 0x0000000c00549947 */ /* 0x002fea0003800000 */
.L_x_123:
[----:B------:R-:W-:Y:S05]  /*da30*/  @!P0 BRA `(.L_x_90) ;  /* 0x0000000000048947 */ /* 0x000fea0003800000 */
[----:B------:R-:W-:Y:S01]  /*da40*/  BPT.TRAP 0x1 ;  /* 0x000000040000795c */ /* 0x000fe20000300000 */
.L_x_90:
[----:B0-----:R-:W-:-:S04]  /*da50*/  IMAD R5, R0, 0x8, R9 ;  /* 0x0000000800057824 */ /* 0x001fc800078e0209 */
[----:B------:R-:W0:Y:S02]  /*da60*/  SYNCS.PHASECHK.TRANS64.TRYWAIT P1, [R5+URZ+0x29860], R4 ;  /* 0x02986004050075a7 */ /* 0x000e24000802017f */
[----:B0-----:R-:W-:Y:S05]  /*da70*/  @!P1 BRA `(.L_x_91) ;  /* 0x0000000c00549947 */ /* 0x001fea0003800000 */
.L_x_124:
[----:B------:R-:W-:Y:S05]  /*da80*/  @!P0 BRA `(.L_x_92) ;  /* 0x0000000000048947 */ /* 0x000fea0003800000 */
[----:B------:R-:W-:Y:S01]  /*da90*/  BPT.TRAP 0x1 ;  /* 0x000000040000795c */ /* 0x000fe20000300000 */
.L_x_92:
[----:B------:R-:W-:-:S04]  /*daa0*/  IMAD R3, R3, 0x8, R9 ;  /* 0x0000000803037824 */ /* 0x000fc800078e0209 */
[----:B------:R-:W2:Y:S02]  /*dab0*/  SYNCS.PHASECHK.TRANS64.TRYWAIT P1, [R3+URZ+0x29860], R2 ;  /* 0x02986002030075a7 */ /* 0x000ea4000802017f */
[----:B--2---:R-:W-:Y:S05]  /*dac0*/  @!P1 BRA `(.L_x_93) ;  /* 0x0000000c00549947 */ /* 0x004fea0003800000 */
.L_x_125:
[----:B------:R-:W-:Y:S05]  /*dad0*/  @!P0 BRA `(.L_x_94) ;  /* 0x0000000000048947 */ /* 0x000fea0003800000 */
[----:B------:R-:W-:Y:S01]  /*dae0*/  BPT.TRAP 0x1 ;  /* 0x000000040000795c */ /* 0x000fe20000300000 */
.L_x_94:
[----:B------:R-:W3:Y:S02]  /*daf0*/  SYNCS.PHASECHK.TRANS64.TRYWAIT P0, [R5+URZ+0x29880], R4 ;  /* 0x02988004050075a7 */ /* 0x000ee4000800017f */
[----:B---3--:R-:W-:Y:S05]  /*db00*/  @!P0 BRA `(.L_x_95) ;  /* 0x0000000c00588947 */ /* 0x008fea0003800000 */
.L_x_96:
[----:B----4-:R4:W0:Y:S02]  /*db10*/  SYNCS.PHASECHK.TRANS64.TRYWAIT P0, [R3+URZ+0x29880], R2 ;  /* 0x02988002030075a7 */ /* 0x010824000800017f */
[----:B0-----:R-:W-:Y:S05]  /*db20*/  @!P0 NANOSLEEP.SYNCS 0x989680 ;  /* 0x009896800000895d */ /* 0x001fea0003900000 */
[----:B------:R-:W0:Y:S02]  /*db30*/  @!P0 SYNCS.PHASECHK.TRANS64 P0, [R3+URZ+0x29880], R2 ;  /* 0x02988002030085a7 */ /* 0x000e24000800007f */
[----:B0-----:R-:W-:Y:S05]  /*db40*/  @!P0 BRA `(.L_x_96) ;  /* 0xfffffffc00f08947 */ /* 0x001fea000383ffff */
.L_x_10:
[----:B------:R-:W-:Y:S05]  /*db50*/  BSYNC B6 ;  /* 0x0000000000067941 */ /* 0x000fea0003800000 */
.L_x_7:
[----:B------:R-:W-:Y:S05]  /*db60*/  EXIT ;  /* 0x000000000000794d */ /* 0x000fea0003800000 */
.L_x_14:
[----:B0-----:R-:W-:-:S04]  /*db70*/  IMAD.U32 R0, RZ, RZ, UR40 ;  /* 0x00000028ff007e24 */ /* 0x001fc8000f8e00ff */
[----:B------:R0:W1:Y:S03]  /*db80*/  SYNCS.PHASECHK.TRANS64.TRYWAIT P1, [R0+URZ+0x29800], R3 ;  /* 0x02980003000075a7 */ /* 0x000066000802017f */
[----:B-1----:R-:W-:Y:S05]  /*db90*/  @!P1 NANOSLEEP.SYNCS 0x989680 ;  /* 0x009896800000995d */ /* 0x002fea0003900000 */
[----:B------:R-:W1:Y:S02]  /*dba0*/  @!P1 SYNCS.PHASECHK.TRANS64 P1, [R0+URZ+0x29800], R3 ;  /* 0x02980003000095a7 */ /* 0x000e64000802007f */
[----:B-1----:R-:W-:Y:S05]  /*dbb0*/  @!P1 BRA `(.L_x_14) ;  /* 0xfffffffc00ec9947 */ /* 0x002fea000383ffff */
[----:B------:R-:W-:Y:S05]  /*dbc0*/  BRA `(.L_x_97) ;  /* 0xffffff3800687947 */ /* 0x000fea000383ffff */
.L_x_18:
[----:B0-----:R-:W-:-:S04]  /*dbd0*/  IMAD.U32 R0, RZ, RZ, UR40 ;  /* 0x00000028ff007e24 */ /* 0x001fc8000f8e00ff */
[----:B------:R0:W2:Y:S03]  /*dbe0*/  SYNCS.PHASECHK.TRANS64.TRYWAIT P2, [R0+URZ+0x29830], R3 ;  /* 0x02983003000075a7 */ /* 0x0000a6000804017f */
[----:B--2---:R-:W-:Y:S05]  /*dbf0*/  @!P2 NANOSLEEP.SYNCS 0x989680 ;  /* 0x009896800000a95d */ /* 0x004fea0003900000 */
[----:B------:R-:W2:Y:S02]  /*dc00*/  @!P2 SYNCS.PHASECHK.TRANS64 P2, [R0+URZ+0x29830], R3 ;  /* 0x029830030000a5a7 */ /* 0x000ea4000804007f */
[----:B--2---:R-:W-:Y:S05]  /*dc10*/  @!P2 BRA `(.L_x_18) ;  /* 0xfffffffc00eca947 */ /* 0x004fea000383ffff */
[----:B------:R-:W-:Y:S05]  /*dc20*/  BRA `(.L_x_17) ;  /* 0xffffff3800807947 */ /* 0x000fea000383ffff */
.L_x_23:
[----:B-1----:R-:W-:-:S04]  /*dc30*/  IMAD.U32 R14, RZ, RZ, UR4 ;  /* 0x00000004ff0e7e24 */ /* 0x002fc8000f8e00ff */
[----:B------:R1:W2:Y:S03]  /*dc40*/  SYNCS.PHASECHK.TRANS64.TRYWAIT P2, [R14+URZ+0x29830], R3 ;  /* 0x029830030e0075a7 */ /* 0x0002a6000804017f */
[----:B--2---:R-:W-:Y:S05]  /*dc50*/  @!P2 NANOSLEEP.SYNCS 0x989680 ;  /* 0x009896800000a95d */ /* 0x004fea0003900000 */
[----:B------:R-:W2:Y:S02]  /*dc60*/  @!P2 SYNCS.PHASECHK.TRANS64 P2, [R14+URZ+0x29830], R3 ;  /* 0x029830030e00a5a7 */ /* 0x000ea4000804007f */
[----:B--2---:R-:W-:Y:S05]  /*dc70*/  @!P2 BRA `(.L_x_23) ;  /* 0xfffffffc00eca947 */ /* 0x004fea000383ffff */
[----:B------:R-:W-:Y:S05]  /*dc80*/  BRA `(.L_x_20) ;  /* 0xffffff6c00707947 */ /* 0x000fea000383ffff */
.L_x_27:
[----:B-1----:R-:W-:-:S04]  /*dc90*/  IMAD.U32 R12, RZ, RZ, UR4 ;  /* 0x00000004ff0c7e24 */ /* 0x002fc8000f8e00ff */
[----:B------:R1:W2:Y:S03]  /*dca0*/  SYNCS.PHASECHK.TRANS64.TRYWAIT P2, [R12+URZ+0x29850], R3 ;  /* 0x029850030c0075a7 */ /* 0x0002a6000804017f */
[----:B--2---:R-:W-:Y:S05]  /*dcb0*/  @!P2 NANOSLEEP.SYNCS 0x989680 ;  /* 0x009896800000a95d */ /* 0x004fea0003900000 */
[----:B------:R-:W2:Y:S02]  /*dcc0*/  @!P2 SYNCS.PHASECHK.TRANS64 P2, [R12+URZ+0x29850], R3 ;  /* 0x029850030c00a5a7 */ /* 0x000ea4000804007f */
[----:B--2---:R-:W-:Y:S05]  /*dcd0*/  @!P2 BRA `(.L_x_27) ;  /* 0xfffffffc00eca947 */ /* 0x004fea000383ffff */
[----:B------:R-:W-:Y:S05]  /*dce0*/  BRA `(.L_x_24) ;  /* 0xffffff7800947947 */ /* 0x000fea000383ffff */
.L_x_33:
[----:B-1----:R-:W-:-:S04]  /*dcf0*/  IMAD.U32 R5, RZ, RZ, UR5 ;  /* 0x00000005ff057e24 */ /* 0x002fc8000f8e00ff */
[----:B------:R1:W2:Y:S03]  /*dd00*/  SYNCS.PHASECHK.TRANS64.TRYWAIT P1, [R5+URZ+0x29850], R8 ;  /* 0x02985008050075a7 */ /* 0x0002a6000802017f */
[----:B--2---:R-:W-:Y:S05]  /*dd10*/  @!P1 NANOSLEEP.SYNCS 0x989680 ;  /* 0x009896800000995d */ /* 0x004fea0003900000 */
[----:B------:R-:W2:Y:S02]  /*dd20*/  @!P1 SYNCS.PHASECHK.TRANS64 P1, [R5+URZ+0x29850], R8 ;  /* 0x02985008050095a7 */ /* 0x000ea4000802007f */
[----:B--2---:R-:W-:Y:S05]  /*dd30*/  @!P1 BRA `(.L_x_33) ;  /* 0xfffffffc00ec9947 */ /* 0x004fea000383ffff */
[----:B------:R-:W-:Y:S05]  /*dd40*/  BRA `(.L_x_32) ;  /* 0xffffff98005c7947 */ /* 0x000fea000383ffff */
.L_x_46:
[----:B------:R-:W-:Y:S02]  /*dd50*/  IMAD.MOV.U32 R13, RZ, RZ, R6 ;  /* 0x000000ffff0d7224 */ /* 0x000fe400078e0006 */
[----:B------:R-:W-:Y:S02]  /*dd60*/  IMAD.MOV.U32 R12, RZ, RZ, RZ ;  /* 0x000000ffff0c7224 */ /* 0x000fe400078e00ff */
[----:B------:R-:W-:Y:S02]  /*dd70*/  IMAD.MOV.U32 R11, RZ, RZ, 0x1f ;  /* 0x0000001fff0b7424 */ /* 0x000fe400078e00ff */
[----:B------:R-:W-:-:S07]  /*dd80*/  IMAD.MOV.U32 R15, RZ, RZ, -0x1 ;  /* 0xffffffffff0f7424 */ /* 0x000fce00078e00ff */
[----:B0-----:R-:W-:Y:S05]  /*dd90*/  WARPSYNC.COLLECTIVE R15, `(.L_x_98) ;  /* 0x000000000f087348 */ /* 0x001fea0003c00000 */
[----:B------:R1:W2:Y:S02]  /*dda0*/  SHFL.IDX P6, R14, R13, R12, R11 ;  /* 0x0000000c0d0e7389 */ /* 0x0002a400000c000b */
[----:B012---:R-:W-:Y:S01]  /*ddb0*/  ENDCOLLECTIVE ;  /* 0x000000000000791b */ /* 0x007fe20003800000 */
.L_x_98:
[----:B------:R-:W-:Y:S05]  /*ddc0*/  BRA `(.L_x_99) ;  /* 0xffffffd400207947 */ /* 0x000fea000383ffff */
.L_x_48:
[----:B------:R-:W-:Y:S01]  /*ddd0*/  BSSY B0, `(.L_x_100) ;  /* 0x0000006000007945 */ /* 0x000fe20003800000 */
[----:B------:R-:W-:-:S07]  /*dde0*/  IMAD.MOV.U32 R15, RZ, RZ, -0x1 ;  /* 0xffffffffff0f7424 */ /* 0x000fce00078e00ff */
[----:B-1----:R-:W-:Y:S05]  /*ddf0*/  WARPSYNC.COLLECTIVE R15, `(.L_x_101) ;  /* 0x000000000f0c7348 */ /* 0x002fea0003c00000 */
[----:B------:R-:W-:Y:S02]  /*de00*/  ELECT P6, UR62, PT ;  /* 0x00000000003e782f */ /* 0x000fe400038c0000 */
[----:B------:R-:W-:Y:S01]  /*de10*/  MOV R14, UR62 ;  /* 0x0000003e000e7c02 */ /* 0x000fe20008000f00 */
[----:B-1----:R-:W-:Y:S10]  /*de20*/  ENDCOLLECTIVE ;  /* 0x000000000000791b */ /* 0x002ff40003800000 */
.L_x_101:
[----:B------:R-:W-:Y:S05]  /*de30*/  BSYNC B0 ;  /* 0x0000000000007941 */ /* 0x000fea0003800000 */
.L_x_100:
[----:B------:R-:W-:Y:S05]  /*de40*/  BRA `(.L_x_102) ;  /* 0xffffffd4002c7947 */ /* 0x000fea000383ffff */
.L_x_50:
[----:B0-----:R-:W-:-:S04]  /*de50*/  IMAD.U32 R3, RZ, RZ, UR40 ;  /* 0x00000028ff037e24 */ /* 0x001fc8000f8e00ff */
[----:B------:R0:W2:Y:S03]  /*de60*/  SYNCS.PHASECHK.TRANS64.TRYWAIT P0, [R3+URZ+0x29880], R2 ;  /* 0x02988002030075a7 */ /* 0x0000a6000800017f */
[----:B--2---:R-:W-:Y:S05]  /*de70*/  @!P0 NANOSLEEP.SYNCS 0x989680 ;  /* 0x009896800000895d */ /* 0x004fea0003900000 */
[----:B------:R-:W2:Y:S02]  /*de80*/  @!P0 SYNCS.PHASECHK.TRANS64 P0, [R3+URZ+0x29880], R2 ;  /* 0x02988002030085a7 */ /* 0x000ea4000800007f */
[----:B--2---:R-:W-:Y:S05]  /*de90*/  @!P0 BRA `(.L_x_50) ;  /* 0xfffffffc00ec8947 */ /* 0x004fea000383ffff */
[----:B------:R-:W-:Y:S05]  /*dea0*/  BRA `(.L_x_103) ;  /* 0xffffffd400787947 */ /* 0x000fea000383ffff */
.L_x_52:
[----:B0-----:R-:W-:-:S04]  /*deb0*/  IMAD.U32 R3, RZ, RZ, UR40 ;  /* 0x00000028ff037e24 */ /* 0x001fc8000f8e00ff */
[----:B------:R0:W2:Y:S03]  /*dec0*/  SYNCS.PHASECHK.TRANS64.TRYWAIT P0, [R3+URZ+0x29840], R2 ;  /* 0x02984002030075a7 */ /* 0x0000a6000800017f */
[----:B--2---:R-:W-:Y:S05]  /*ded0*/  @!P0 NANOSLEEP.SYNCS 0x989680 ;  /* 0x009896800000895d */ /* 0x004fea0003900000 */
[----:B------:R-:W2:Y:S02]  /*dee0*/  @!P0 SYNCS.PHASECHK.TRANS64 P0, [R3+URZ+0x29840], R2 ;  /* 0x02984002030085a7 */ /* 0x000ea4000800007f */
[----:B--2---:R-:W-:Y:S05]  /*def0*/  @!P0 BRA `(.L_x_52) ;  /* 0xfffffffc00ec8947 */ /* 0x004fea000383ffff */
[----:B------:R-:W-:Y:S05]  /*df00*/  BRA `(.L_x_104) ;  /* 0xffffffd400b47947 */ /* 0x000fea000383ffff */
.L_x_55:
[----:B------:R-:W-:Y:S02]  /*df10*/  IMAD.MOV.U32 R13, RZ, RZ, R5 ;  /* 0x000000ffff0d7224 */ /* 0x000fe400078e0005 */
[----:B------:R-:W-:Y:S02]  /*df20*/  IMAD.MOV.U32 R12, RZ, RZ, RZ ;  /* 0x000000ffff0c7224 */ /* 0x000fe400078e00ff */
[----:B------:R-:W-:Y:S02]  /*df30*/  IMAD.MOV.U32 R11, RZ, RZ, 0x1c1f ;  /* 0x00001c1fff0b7424 */ /* 0x000fe400078e00ff */
[----:B------:R-:W-:Y:S02]  /*df40*/  IMAD.MOV.U32 R15, RZ, RZ, -0x1 ;  /* 0xffffffffff0f7424 */ /* 0x000fe400078e00ff */
[----:B------:R-:W-:-:S07]  /*df50*/  IMAD R7, R10, 0x80, R7 ;  /* 0x000000800a077824 */ /* 0x000fce00078e0207 */
[----:B------:R-:W-:Y:S05]  /*df60*/  WARPSYNC.COLLECTIVE R15, `(.L_x_105) ;  /* 0x000000000f087348 */ /* 0x000fea0003c00000 */
[----:B------:R0:W1:Y:S02]  /*df70*/  SHFL.IDX P6, R14, R13, R12, R11 ;  /* 0x0000000c0d0e7389 */ /* 0x00006400000c000b */
[----:B01----:R-:W-:Y:S01]  /*df80*/  ENDCOLLECTIVE ;  /* 0x000000000000791b */ /* 0x003fe20003800000 */
.L_x_105:
[----:B------:R-:W-:Y:S02]  /*df90*/  VIADD R21, R7, 0x40 ;  /* 0x0000004007157836 */ /* 0x000fe40000000000 */
[----:B------:R-:W-:Y:S02]  /*dfa0*/  IMAD.MOV.U32 R13, RZ, RZ, R6 ;  /* 0x000000ffff0d7224 */ /* 0x000fe400078e0006 */
[----:B------:R-:W-:-:S07]  /*dfb0*/  IMAD.MOV.U32 R2, RZ, RZ, R14 ;  /* 0x000000ffff027224 */ /* 0x000fce00078e000e */
[----:B------:R-:W-:Y:S05]  /*dfc0*/  WARPSYNC.COLLECTIVE R15, `(.L_x_106) ;  /* 0x000000000f087348 */ /* 0x000fea0003c00000 */
[----:B------:R0:W1:Y:S02]  /*dfd0*/  SHFL.IDX P6, R14, R13, R12, R11 ;  /* 0x0000000c0d0e7389 */ /* 0x00006400000c000b */
[----:B01----:R-:W-:Y:S01]  /*dfe0*/  ENDCOLLECTIVE ;  /* 0x000000000000791b */ /* 0x003fe20003800000 */
.L_x_106:
[----:B------:R-:W-:Y:S02]  /*dff0*/  ULDC UR4, c[0x0][0x288] ;  /* 0x0000a20000047ab9 */ /* 0x000fe40000000800 */
[----:B------:R-:W-:-:S05]  /*e000*/  IMAD R4, R9, UR4, RZ ;  /* 0x0000000409047c24 */ /* 0x000fca000f8e02ff */
[C---:B------:R-:W-:Y:S01]  /*e010*/  ISETP.GE.AND P4, PT, R7.reuse, R4, PT ;  /* 0x000000040700720c */ /* 0x040fe20003f86270 */
[----:B------:R-:W-:Y:S02]  /*e020*/  VIADD R11, R7, 0x20 ;  /* 0x00000020070b7836 */ /* 0x000fe40000000000 */
[----:B------:R-:W-:Y:S02]  /*e030*/  IMAD.MOV.U32 R13, RZ, RZ, R5 ;  /* 0x000000ffff0d7224 */ /* 0x000fe400078e0005 */
[----:B------:R-:W-:-:S08]  /*e040*/  IMAD.MOV.U32 R12, RZ, RZ, 0x1 ;  /* 0x00000001ff0c7424 */ /* 0x000fd000078e00ff */
[----:B------:R-:W-:Y:S02]  /*e050*/  @!P4 VIADD R9, R0, UR40 ;  /* 0x000000280009cc36 */ /* 0x000fe40008000000 */
[----:B------:R-:W-:-:S05]  /*e060*/  IMAD.MOV.U32 R3, RZ, RZ, R14 ;  /* 0x000000ffff037224 */ /* 0x000fca00078e000e */
[----:B------:R-:W-:-:S05]  /*e070*/  @!P4 IADD3 R3, P3, R8, R3, RZ ;  /* 0x000000030803c210 */ /* 0x000fca0007f7e0ff */
[----:B------:R-:W-:Y:S01]  /*e080*/  @!P4 IMAD.X R2, RZ, RZ, R2, P3 ;  /* 0x000000ffff02c224 */ /* 0x000fe200018e0602 */
[----:B------:R-:W-:Y:S01]  /*e090*/  ISETP.GE.AND P3, PT, R11, R4, PT ;  /* 0x000000040b00720c */ /* 0x000fe20003f66270 */
[----:B------:R-:W-:-:S03]  /*e0a0*/  IMAD.MOV.U32 R11, RZ, RZ, 0x1c1f ;  /* 0x00001c1fff0b7424 */ /* 0x000fc600078e00ff */
[----:B------:R-:W-:-:S09]  /*e0b0*/  @!P4 LOP3.LUT R3, R3, R2, RZ, 0x3c, !PT ;  /* 0x000000020303c212 */ /* 0x000fd200078e3cff */
[----:B------:R-:W-:Y:S05]  /*e0c0*/  WARPSYNC.COLLECTIVE R15, `(.L_x_107) ;  /* 0x000000000f087348 */ /* 0x000fea0003c00000 */
[----:B------:R0:W1:Y:S02]  /*e0d0*/  SHFL.IDX P6, R14, R13, R12, R11 ;  /* 0x0000000c0d0e7389 */ /* 0x00006400000c000b */
[----:B01----:R-:W-:Y:S01]  /*e0e0*/  ENDCOLLECTIVE ;  /* 0x000000000000791b */ /* 0x003fe20003800000 */
.L_x_107:
[----:B------:R-:W-:-:S04]  /*e0f0*/  @!P4 LOP3.LUT R2, R3, R2, RZ, 0x3c, !PT ;  /* 0x000000020302c212 */ /* 0x000fc800078e3cff */
[----:B------:R-:W-:-:S05]  /*e100*/  @!P4 LOP3.LUT R3, R3, R2, RZ, 0x3c, !PT ;  /* 0x000000020303c212 */ /* 0x000fca00078e3cff */
[----:B------:R-:W-:Y:S01]  /*e110*/  @!PT LDS RZ, [RZ] ;  /* 0x00000000fffff984 */ /* 0x000fe20000000800 */
[----:B------:R-:W-:Y:S01]  /*e120*/  @!PT LDS RZ, [RZ] ;  /* 0x00000000fffff984 */ /* 0x000fe20000000800 */
[----:B------:R-:W-:Y:S01]  /*e130*/  @!PT LDS RZ, [RZ] ;  /* 0x00000000fffff984 */ /* 0x000fe20000000800 */
[----:B------:R-:W-:Y:S01]  /*e140*/  @!P4 LDGSTS.E.BYPASS.LTC128B.128 [R9+0x14400], desc[UR38][R2.64], !P2 ;  /* 0x144000000209cfae */ /* 0x000fe2000d101d66 */
[----:B------:R-:W-:-:S03]  /*e150*/  IMAD.MOV.U32 R13, RZ, RZ, R6 ;  /* 0x000000ffff0d7224 */ /* 0x000fc600078e0006 */
[----:B------:R-:W-:Y:S04]  /*e160*/  @!P4 LDGSTS.E.BYPASS.LTC128B.128 [R9+0x16400], desc[UR38][R2.64+0x40], !P0 ;  /* 0x164000400209cfae */ /* 0x000fe8000c101d66 */
[----:B------:R0:W-:Y:S02]  /*e170*/  @!P4 LDGSTS.E.BYPASS.LTC128B.128 [R9+0x18400], desc[UR38][R2.64+0x80], !P1 ;  /* 0x184000800209cfae */ /* 0x0001e4000c901d66 */
[----:B0-----:R-:W-:-:S07]  /*e180*/  IMAD.MOV.U32 R2, RZ, RZ, R14 ;  /* 0x000000ffff027224 */ /* 0x001fce00078e000e */
[----:B------:R-:W-:Y:S05]  /*e190*/  WARPSYNC.COLLECTIVE R15, `(.L_x_108) ;  /* 0x000000000f087348 */ /* 0x000fea0003c00000 */
[----:B------:R0:W1:Y:S02]  /*e1a0*/  SHFL.IDX P6, R14, R13, R12, R11 ;  /* 0x0000000c0d0e7389 */ /* 0x00006400000c000b */
[----:B01----:R-:W-:Y:S01]  /*e1b0*/  ENDCOLLECTIVE ;  /* 0x000000000000791b */ /* 0x003fe20003800000 */
.L_x_108:
[----:B------:R-:W-:Y:S02]  /*e1c0*/  @!P3 VIADD R9, R0, UR40 ;  /* 0x000000280009bc36 */ /* 0x000fe40008000000 */
[----:B------:R-:W-:Y:S02]  /*e1d0*/  IMAD.MOV.U32 R13, RZ, RZ, R5 ;  /* 0x000000ffff0d7224 */ /* 0x000fe400078e0005 */
[----:B------:R-:W-:Y:S01]  /*e1e0*/  IMAD.MOV.U32 R12, RZ, RZ, 0x2 ;  /* 0x00000002ff0c7424 */ /* 0x000fe200078e00ff */
[----:B------:R-:W-:-:S13]  /*e1f0*/  @!P3 IADD3 R3, P4, R8, R14, RZ ;  /* 0x0000000e0803b210 */ /* 0x000fda0007f9e0ff */
[----:B------:R-:W-:Y:S05]  /*e200*/  WARPSYNC.COLLECTIVE R15, `(.L_x_109) ;  /* 0x000000000f087348 */ /* 0x000fea0003c00000 */
[----:B------:R0:W1:Y:S02]  /*e210*/  SHFL.IDX P6, R14, R13, R12, R11 ;  /* 0x0000000c0d0e7389 */ /* 0x00006400000c000b */
[----:B01----:R-:W-:Y:S01]  /*e220*/  ENDCOLLECTIVE ;  /* 0x000000000000791b */ /* 0x003fe20003800000 */
.L_x_109:
[----:B------:R-:W-:-:S05]  /*e230*/  @!P3 IMAD.X R2, RZ, RZ, R2, P4 ;  /* 0x000000ffff02b224 */ /* 0x000fca00020e0602 */
[----:B------:R-:W-:-:S04]  /*e240*/  @!P3 LOP3.LUT R3, R3, R2, RZ, 0x3c, !PT ;  /* 0x000000020303b212 */ /* 0x000fc800078e3cff */
[----:B------:R-:W-:Y:S01]  /*e250*/  @!P3 LOP3.LUT R2, R3, R2, RZ, 0x3c, !PT ;  /* 0x000000020302b212 */ /* 0x000fe200078e3cff */
[----:B------:R-:W-:-:S03]  /*e260*/  IMAD.MOV.U32 R13, RZ, RZ, R6 ;  /* 0x000000ffff0d7224 */ /* 0x000fc600078e0006 */
[----:B------:R-:W-:-:S05]  /*e270*/  @!P3 LOP3.LUT R3, R3, R2, RZ, 0x3c, !PT ;  /* 0x000000020303b212 */ /* 0x000fca00078e3cff */
[----:B------:R-:W-:Y:S01]  /*e280*/  @!PT LDS RZ, [RZ] ;  /* 0x00000000fffff984 */ /* 0x000fe20000000800 */
[----:B------:R-:W-:Y:S01]  /*e290*/  @!PT LDS RZ, [RZ] ;  /* 0x00000000fffff984 */ /* 0x000fe20000000800 */
[----:B------:R-:W-:Y:S01]  /*e2a0*/  @!PT LDS RZ, [RZ] ;  /* 0x00000000fffff984 */ /* 0x000fe20000000800 */
[----:B------:R-:W-:Y:S04]  /*e2b0*/  @!P3 LDGSTS.E.BYPASS.LTC128B.128 [R9+0x14c00], desc[UR38][R2.64], !P2 ;  /* 0x14c000000209bfae */ /* 0x000fe8000d101d66 */
[----:B------:R-:W-:Y:S04]  /*e2c0*/  @!P3 LDGSTS.E.BYPASS.LTC128B.128 [R9+0x16c00], desc[UR38][R2.64+0x40], !P0 ;  /* 0x16c000400209bfae */ /* 0x000fe8000c101d66 */
[----:B------:R0:W-:Y:S01]  /*e2d0*/  @!P3 LDGSTS.E.BYPASS.LTC128B.128 [R9+0x18c00], desc[UR38][R2.64+0x80], !P1 ;  /* 0x18c000800209bfae */ /* 0x0001e2000c901d66 */
[----:B------:R-:W-:Y:S01]  /*e2e0*/  ISETP.GE.AND P3, PT, R21, R4, PT ;  /* 0x000000041500720c */ /* 0x000fe20003f66270 */
[----:B0-----:R-:W-:-:S12]  /*e2f0*/  IMAD.MOV.U32 R2, RZ, RZ, R14 ;  /* 0x000000ffff027224 */ /* 0x001fd800078e000e */
[----:B------:R-:W-:Y:S05]  /*e300*/  WARPSYNC.COLLECTIVE R15, `(.L_x_110) ;  /* 0x000000000f087348 */ /* 0x000fea0003c00000 */
[----:B------:R0:W1:Y:S02]  /*e310*/  SHFL.IDX P6, R14, R13, R12, R11 ;  /* 0x0000000c0d0e7389 */ /* 0x00006400000c000b */
[----:B01----:R-:W-:Y:S01]  /*e320*/  ENDCOLLECTIVE ;  /* 0x000000000000791b */ /* 0x003fe20003800000 */
.L_x_110:
[----:B------:R-:W-:Y:S02]  /*e330*/  @!P3 VIADD R21, R0, UR40 ;  /* 0x000000280015bc36 */ /* 0x000fe40008000000 */
[----:B------:R-:W-:Y:S02]  /*e340*/  IMAD.MOV.U32 R13, RZ, RZ, R5 ;  /* 0x000000ffff0d7224 */ /* 0x000fe400078e0005 */
[----:B------:R-:W-:Y:S01]  /*e350*/  IMAD.MOV.U32 R12, RZ, RZ, 0x3 ;  /* 0x00000003ff0c7424 */ /* 0x000fe200078e00ff */
[----:B------:R-:W-:-:S13]  /*e360*/  @!P3 IADD3 R3, P4, R8, R14, RZ ;  /* 0x0000000e0803b210 */ /* 0x000fda0007f9e0ff */
[----:B------:R-:W-:Y:S05]  /*e370*/  WARPSYNC.COLLECTIVE R15, `(.L_x_111) ;  /* 0x000000000f087348 */ /* 0x000fea0003c00000 */
[----:B------:R0:W1:Y:S02]  /*e380*/  SHFL.IDX P6, R14, R13, R12, R11 ;  /* 0x0000000c0d0e7389 */ /* 0x00006400000c000b */
[----:B01----:R-:W-:Y:S01]  /*e390*/  ENDCOLLECTIVE ;  /* 0x000000000000791b */ /* 0x003fe20003800000 */
.L_x_111:
        /* <DEDUP_REMOVED lines=8> */
[----:B------:R0:W-:Y:S01]  /*e420*/  @!P3 LDGSTS.E.BYPASS.LTC128B.128 [R21+0x15400], desc[UR38][R2.64], !P2 ;  /* 0x154000000215bfae */ /* 0x0001e2000d101d66 */
[----:B------:R-:W-:-:S03]  /*e430*/  IMAD.MOV.U32 R5, RZ, RZ, R14 ;  /* 0x000000ffff057224 */ /* 0x000fc600078e000e */
[----:B------:R0:W-:Y:S04]  /*e440*/  @!P3 LDGSTS.E.BYPASS.LTC128B.128 [R21+0x17400], desc[UR38][R2.64+0x40], !P0 ;  /* 0x174000400215bfae */ /* 0x0001e8000c101d66 */
[----:B------:R0:W-:Y:S02]  /*e450*/  @!P3 LDGSTS.E.BYPASS.LTC128B.128 [R21+0x19400], desc[UR38][R2.64+0x80], !P1 ;  /* 0x194000800215bfae */ /* 0x0001e4000c901d66 */
[----:B0-----:R-:W-:Y:S05]  /*e460*/  WARPSYNC.COLLECTIVE R15, `(.L_x_112) ;  /* 0x000000000f087348 */ /* 0x001fea0003c00000 */
[----:B------:R1:W2:Y:S02]  /*e470*/  SHFL.IDX P6, R14, R13, R12, R11 ;  /* 0x0000000c0d0e7389 */ /* 0x0002a400000c000b */
[----:B012---:R-:W-:Y:S01]  /*e480*/  ENDCOLLECTIVE ;  /* 0x000000000000791b */ /* 0x007fe20003800000 */
.L_x_112:
[----:B------:R-:W-:Y:S05]  /*e490*/  BRA `(.L_x_113) ;  /* 0xffffffd800dc7947 */ /* 0x000fea000383ffff */
.L_x_58:
[----:B0-----:R-:W-:-:S04]  /*e4a0*/  IMAD.U32 R3, RZ, RZ, UR40 ;  /* 0x00000028ff037e24 */ /* 0x001fc8000f8e00ff */
[----:B------:R0:W1:Y:S03]  /*e4b0*/  SYNCS.PHASECHK.TRANS64.TRYWAIT P0, [R3+URZ+0x29820], R0 ;  /* 0x02982000030075a7 */ /* 0x000066000800017f */
[----:B-1----:R-:W-:Y:S05]  /*e4c0*/  @!P0 NANOSLEEP.SYNCS 0x989680 ;  /* 0x009896800000895d */ /* 0x002fea0003900000 */
[----:B------:R-:W1:Y:S02]  /*e4d0*/  @!P0 SYNCS.PHASECHK.TRANS64 P0, [R3+URZ+0x29820], R0 ;  /* 0x02982000030085a7 */ /* 0x000e64000800007f */
[----:B-1----:R-:W-:Y:S05]  /*e4e0*/  @!P0 BRA `(.L_x_58) ;  /* 0xfffffffc00ec8947 */ /* 0x002fea000383ffff */
[----:B------:R-:W-:Y:S05]  /*e4f0*/  BRA `(.L_x_114) ;  /* 0xffffffdc002c7947 */ /* 0x000fea000383ffff */
.L_x_63:
[----:B0-----:R0:W1:Y:S02]  /*e500*/  SYNCS.PHASECHK.TRANS64.TRYWAIT P0, [R6+URZ+0x29880], R4 ;  /* 0x02988004060075a7 */ /* 0x001064000800017f */
[----:B-1----:R-:W-:Y:S05]  /*e510*/  @!P0 NANOSLEEP.SYNCS 0x989680 ;  /* 0x009896800000895d */ /* 0x002fea0003900000 */
[----:B------:R-:W1:Y:S02]  /*e520*/  @!P0 SYNCS.PHASECHK.TRANS64 P0, [R6+URZ+0x29880], R4 ;  /* 0x02988004060085a7 */ /* 0x000e64000800007f */
[----:B-1----:R-:W-:Y:S05]  /*e530*/  @!P0 BRA `(.L_x_63) ;  /* 0xfffffffc00f08947 */ /* 0x002fea000383ffff */
[----:B------:R-:W-:Y:S05]  /*e540*/  BRA `(.L_x_115) ;  /* 0xffffffdc00d47947 */ /* 0x000fea000383ffff */
.L_x_67:
[----:B-1----:R1:W2:Y:S02]  /*e550*/  SYNCS.PHASECHK.TRANS64.TRYWAIT P0, [R6+URZ+0x29840], R4 ;  /* 0x02984004060075a7 */ /* 0x0022a4000800017f */
[----:B--2---:R-:W-:Y:S05]  /*e560*/  @!P0 NANOSLEEP.SYNCS 0x989680 ;  /* 0x009896800000895d */ /* 0x004fea0003900000 */
[----:B------:R-:W2:Y:S02]  /*e570*/  @!P0 SYNCS.PHASECHK.TRANS64 P0, [R6+URZ+0x29840], R4 ;  /* 0x02984004060085a7 */ /* 0x000ea4000800007f */
[----:B--2---:R-:W-:Y:S05]  /*e580*/  @!P0 BRA `(.L_x_67) ;  /* 0xfffffffc00f08947 */ /* 0x004fea000383ffff */
[----:B------:R-:W-:Y:S05]  /*e590*/  BRA `(.L_x_116) ;  /* 0xffffffe000447947 */ /* 0x000fea000383ffff */
.L_x_74:
[----:B0-----:R0:W1:Y:S02]  /*e5a0*/  SYNCS.PHASECHK.TRANS64.TRYWAIT P0, [R18+URZ+0x29870], R5 ;  /* 0x02987005120075a7 */ /* 0x001064000800017f */
[----:B-1----:R-:W-:Y:S05]  /*e5b0*/  @!P0 NANOSLEEP.SYNCS 0x989680 ;  /* 0x009896800000895d */ /* 0x002fea0003900000 */
[----:B------:R-:W1:Y:S02]  /*e5c0*/  @!P0 SYNCS.PHASECHK.TRANS64 P0, [R18+URZ+0x29870], R5 ;  /* 0x02987005120085a7 */ /* 0x000e64000800007f */
[----:B-1----:R-:W-:Y:S05]  /*e5d0*/  @!P0 BRA `(.L_x_74) ;  /* 0xfffffffc00f08947 */ /* 0x002fea000383ffff */
[----:B------:R-:W-:Y:S05]  /*e5e0*/  BRA `(.L_x_117) ;  /* 0xffffffe400447947 */ /* 0x000fea000383ffff */
.L_x_76:
[----:B0-----:R0:W1:Y:S02]  /*e5f0*/  SYNCS.PHASECHK.TRANS64.TRYWAIT P0, [R18+URZ+0x29860], R5 ;  /* 0x02986005120075a7 */ /* 0x001064000800017f */
[----:B-1----:R-:W-:Y:S05]  /*e600*/  @!P0 NANOSLEEP.SYNCS 0x989680 ;  /* 0x009896800000895d */ /* 0x002fea0003900000 */
[----:B------:R-:W1:Y:S02]  /*e610*/  @!P0 SYNCS.PHASECHK.TRANS64 P0, [R18+URZ+0x29860], R5 ;  /* 0x02986005120085a7 */ /* 0x000e64000800007f */
[----:B-1----:R-:W-:Y:S05]  /*e620*/  @!P0 BRA `(.L_x_76) ;  /* 0xfffffffc00f08947 */ /* 0x002fea000383ffff */
[----:B------:R-:W-:Y:S05]  /*e630*/  BRA `(.L_x_118) ;  /* 0xffffffe400487947 */ /* 0x000fea000383ffff */
.L_x_82:
[----:B0-----:R0:W1:Y:S02]  /*e640*/  SYNCS.PHASECHK.TRANS64.TRYWAIT P0, [R3+URZ+0x29870], R0 ;  /* 0x02987000030075a7 */ /* 0x001064000800017f */
[----:B-1----:R-:W-:Y:S05]  /*e650*/  @!P0 NANOSLEEP.SYNCS 0x989680 ;  /* 0x009896800000895d */ /* 0x002fea0003900000 */
[----:B------:R-:W1:Y:S02]  /*e660*/  @!P0 SYNCS.PHASECHK.TRANS64 P0, [R3+URZ+0x29870], R0 ;  /* 0x02987000030085a7 */ /* 0x000e64000800007f */
[----:B-1----:R-:W-:Y:S05]  /*e670*/  @!P0 BRA `(.L_x_82) ;  /* 0xfffffffc00f08947 */ /* 0x002fea000383ffff */
[----:B------:R-:W-:Y:S05]  /*e680*/  BRA `(.L_x_119) ;  /* 0xffffffe800dc7947 */ /* 0x000fea000383ffff */
.L_x_84:
[----:B0-----:R0:W1:Y:S02]  /*e690*/  SYNCS.PHASECHK.TRANS64.TRYWAIT P0, [R3+URZ+0x29860], R2 ;  /* 0x02986002030075a7 */ /* 0x001064000800017f */
[----:B-1----:R-:W-:Y:S05]  /*e6a0*/  @!P0 NANOSLEEP.SYNCS 0x989680 ;  /* 0x009896800000895d */ /* 0x002fea0003900000 */
[----:B------:R-:W1:Y:S02]  /*e6b0*/  @!P0 SYNCS.PHASECHK.TRANS64 P0, [R3+URZ+0x29860], R2 ;  /* 0x02986002030085a7 */ /* 0x000e64000800007f */
[----:B-1----:R-:W-:Y:S05]  /*e6c0*/  @!P0 BRA `(.L_x_84) ;  /* 0xfffffffc00f08947 */ /* 0x002fea000383ffff */
[----:B------:R-:W-:Y:S05]  /*e6d0*/  BRA `(.L_x_120) ;  /* 0xffffffe800ec7947 */ /* 0x000fea000383ffff */
.L_x_86:
[----:B0-----:R0:W1:Y:S02]  /*e6e0*/  SYNCS.PHASECHK.TRANS64.TRYWAIT P0, [R9+URZ+0x29820], R2 ;  /* 0x02982002090075a7 */ /* 0x001064000800017f */
[----:B-1----:R-:W-:Y:S05]  /*e6f0*/  @!P0 NANOSLEEP.SYNCS 0x989680 ;  /* 0x009896800000895d */ /* 0x002fea0003900000 */
[----:B------:R-:W1:Y:S02]  /*e700*/  @!P0 SYNCS.PHASECHK.TRANS64 P0, [R9+URZ+0x29820], R2 ;  /* 0x02982002090085a7 */ /* 0x000e64000800007f */
[----:B-1----:R-:W-:Y:S05]  /*e710*/  @!P0 BRA `(.L_x_86) ;  /* 0xfffffffc00f08947 */ /* 0x002fea000383ffff */
[----:B------:R-:W-:Y:S05]  /*e720*/  BRA `(.L_x_121) ;  /* 0xfffffff000547947 */ /* 0x000fea000383ffff */
.L_x_88:
[----:B0-----:R0:W1:Y:S02]  /*e730*/  SYNCS.PHASECHK.TRANS64.TRYWAIT P1, [R5+URZ], R4 ;  /* 0x00000004050075a7 */ /* 0x001064000802017f */
[----:B-1----:R-:W-:Y:S05]  /*e740*/  @!P1 NANOSLEEP.SYNCS 0x989680 ;  /* 0x009896800000995d */ /* 0x002fea0003900000 */
[----:B------:R-:W1:Y:S02]  /*e750*/  @!P1 SYNCS.PHASECHK.TRANS64 P1, [R5+URZ], R4 ;  /* 0x00000004050095a7 */ /* 0x000e64000802007f */
[----:B-1----:R-:W-:Y:S05]  /*e760*/  @!P1 BRA `(.L_x_88) ;  /* 0xfffffffc00f09947 */ /* 0x002fea000383ffff */
[----:B------:R-:W-:Y:S05]  /*e770*/  BRA `(.L_x_122) ;  /* 0xfffffff000a47947 */ /* 0x000fea000383ffff */
.L_x_89:
[----:B-1----:R1:W2:Y:S02]  /*e780*/  SYNCS.PHASECHK.TRANS64.TRYWAIT P1, [R7+URZ], R2 ;  /* 0x00000002070075a7 */ /* 0x0022a4000802017f */
[----:B--2---:R-:W-:Y:S05]  /*e790*/  @!P1 NANOSLEEP.SYNCS 0x989680 ;  /* 0x009896800000995d */ /* 0x004fea0003900000 */
[----:B------:R-:W2:Y:S02]  /*e7a0*/  @!P1 SYNCS.PHASECHK.TRANS64 P1, [R7+URZ], R2 ;  /* 0x00000002070095a7 */ /* 0x000ea4000802007f */
[----:B--2---:R-:W-:Y:S05]  /*e7b0*/  @!P1 BRA `(.L_x_89) ;  /* 0xfffffffc00f09947 */ /* 0x004fea000383ffff */
[----:B------:R-:W-:Y:S05]  /*e7c0*/  BRA `(.L_x_123) ;  /* 0xfffffff000987947 */ /* 0x000fea000383ffff */
.L_x_91:
[----:B0-----:R0:W2:Y:S02]  /*e7d0*/  SYNCS.PHASECHK.TRANS64.TRYWAIT P1, [R5+URZ+0x29860], R4 ;  /* 0x02986004050075a7 */ /* 0x0010a4000802017f */
[----:B--2---:R-:W-:Y:S05]  /*e7e0*/  @!P1 NANOSLEEP.SYNCS 0x989680 ;  /* 0x009896800000995d */ /* 0x004fea0003900000 */
[----:B------:R-:W2:Y:S02]  /*e7f0*/  @!P1 SYNCS.PHASECHK.TRANS64 P1, [R5+URZ+0x29860], R4 ;  /* 0x02986004050095a7 */ /* 0x000ea4000802007f */
[----:B--2---:R-:W-:Y:S05]  /*e800*/  @!P1 BRA `(.L_x_91) ;  /* 0xfffffffc00f09947 */ /* 0x004fea000383ffff */
[----:B------:R-:W-:Y:S05]  /*e810*/  BRA `(.L_x_124) ;  /* 0xfffffff000987947 */ /* 0x000fea000383ffff */
.L_x_93:
[----:B--2---:R2:W3:Y:S02]  /*e820*/  SYNCS.PHASECHK.TRANS64.TRYWAIT P1, [R3+URZ+0x29860], R2 ;  /* 0x02986002030075a7 */ /* 0x0044e4000802017f */
[----:B---3--:R-:W-:Y:S05]  /*e830*/  @!P1 NANOSLEEP.SYNCS 0x989680 ;  /* 0x009896800000995d */ /* 0x008fea0003900000 */
[----:B------:R-:W3:Y:S02]  /*e840*/  @!P1 SYNCS.PHASECHK.TRANS64 P1, [R3+URZ+0x29860], R2 ;  /* 0x02986002030095a7 */ /* 0x000ee4000802007f */
[----:B---3--:R-:W-:Y:S05]  /*e850*/  @!P1 BRA `(.L_x_93) ;  /* 0xfffffffc00f09947 */ /* 0x008fea000383ffff */
[----:B------:R-:W-:Y:S05]  /*e860*/  BRA `(.L_x_125) ;  /* 0xfffffff000987947 */ /* 0x000fea000383ffff */
.L_x_95:
[----:B---3--:R3:W4:Y:S02]  /*e870*/  SYNCS.PHASECHK.TRANS64.TRYWAIT P0, [R5+URZ+0x29880], R4 ;  /* 0x02988004050075a7 */ /* 0x008724000800017f */
[----:B----4-:R-:W-:Y:S05]  /*e880*/  @!P0 NANOSLEEP.SYNCS 0x989680 ;  /* 0x009896800000895d */ /* 0x010fea0003900000 */
[----:B------:R-:W4:Y:S02]  /*e890*/  @!P0 SYNCS.PHASECHK.TRANS64 P0, [R5+URZ+0x29880], R4 ;  /* 0x02988004050085a7 */ /* 0x000f24000800007f */
[----:B----4-:R-:W-:Y:S05]  /*e8a0*/  @!P0 BRA `(.L_x_95) ;  /* 0xfffffffc00f08947 */ /* 0x010fea000383ffff */
[----:B------:R-:W-:Y:S05]  /*e8b0*/  BRA `(.L_x_96) ;  /* 0xfffffff000947947 */ /* 0x000fea000383ffff */
.L_x_126:
[----:B------:R-:W-:-:S00]  /*e8c0*/  BRA `(.L_x_126) ;  /* 0xfffffffc00fc7947 */ /* 0x000fc0000383ffff */
[----:B------:R-:W-:-:S00]  /*e8d0*/  NOP ;  /* 0x0000000000007918 */ /* 0x000fc00000000000 */
        /* <DEDUP_REMOVED lines=10> */
.L_x_2844:


//--------------------- .text._ZN7cutlass13device_kernelIN5flash11enable_sm90INS1_16FlashAttnFwdSm90INS1_25CollectiveMainloopFwdSm90ILi2EN4cute5tupleIJNS5_1CILi1EEES8_S8_EEENS6_IJNS7_ILi128EEENS7_ILi160EEENS7_ILi192EEEEEELi128ENS_12float_e4m3_tEfNS_4arch4Sm90ELb0ELb0ELb0ELb1ELb0ELb0ELb0ELb1ELb1ELb1ELb1ELb0EEENS1_21CollectiveEpilogueFwdINS6_IJSA_SA_SB_EEES9_NS_10bfloat16_tESG_Li256ELb1ELb1ELb1ELb1EEENS1_36VarlenDynamicPersistentTileSchedulerILi128ELi160ELi256ELi128ELb1ELb1ELb1ELb0ELb1ELb1EEEEEEEEEvNT_6ParamsE --------------------------
	.section	.text._ZN7cutlass13device_kernelIN5flash11enable_sm90INS1_16FlashAttnFwdSm90INS1_25CollectiveMainloopFwdSm90ILi2EN4cute5tupleIJNS5_1CILi1EEES8_S8_EEENS6_IJNS7_ILi128EEENS7_ILi160EEENS7_ILi192EEEEEELi128ENS_12float_e4m3_tEfNS_4arch4Sm90ELb0ELb0ELb0ELb1ELb0ELb0ELb0ELb1ELb1ELb1ELb1ELb0EEENS1_21CollectiveEpilogueFwdINS6_IJSA_SA_SB_EEES9_NS_10bfloat16_tESG_Li256ELb1ELb1ELb1ELb1EEENS1_36VarlenDynamicPersistentTileSchedulerILi128ELi160ELi256ELi128ELb1ELb1ELb1ELb0ELb1ELb1EEEEEEEEEvNT_6ParamsE,"ax",@progbits
	.align	128
.text._ZN7cutlass13device_kernelIN5flash11enable_sm90INS1_16FlashAttnFwdSm90INS1_25CollectiveMainloopFwdSm90ILi2EN4cute5tupleIJNS5_1CILi1EEES8_S8_EEENS6_IJNS7_ILi128EEENS7_ILi160EEENS7_ILi192EEEEEELi128ENS_12float_e4m3_tEfNS_4arch4Sm90ELb0ELb0ELb0ELb1ELb0ELb0ELb0ELb1ELb1ELb1ELb1ELb0EEENS1_21CollectiveEpilogueFwdINS6_IJSA_SA_SB_EEES9_NS_10bfloat16_tESG_Li256ELb1ELb1ELb1ELb1EEENS1_36VarlenDynamicPersistentTileSchedulerILi128ELi160ELi256ELi128ELb1ELb1ELb1ELb0ELb1ELb1EEEEEEEEEvNT_6ParamsE:
        .type           _ZN7cutlass13device_kernelIN5flash11enable_sm90INS1_16FlashAttnFwdSm90INS1_25CollectiveMainloopFwdSm90ILi2EN4cute5tupleIJNS5_1CILi1EEES8_S8_EEENS6_IJNS7_ILi128EEENS7_ILi160EEENS7_ILi192EEEEEELi128ENS_12float_e4m3_tEfNS_4arch4Sm90ELb0ELb0ELb0ELb1ELb0ELb0ELb0ELb1ELb1ELb1ELb1ELb0EEENS1_21CollectiveEpilogueFwdINS6_IJSA_SA_SB_EEES9_NS_10bfloat16_tESG_Li256ELb1ELb1ELb1ELb1EEENS1_36VarlenDynamicPersistentTileSchedulerILi128ELi160ELi256ELi128ELb1ELb1ELb1ELb0ELb1ELb1EEEEEEEEEvNT_6ParamsE,@function
        .size           _ZN7cutlass13device_kernelIN5flash11enable_sm90INS1_16FlashAttnFwdSm90INS1_25CollectiveMainloopFwdSm90ILi2EN4cute5tupleIJNS5_1CILi1EEES8_S8_EEENS6_IJNS7_ILi128EEENS7_ILi160EEENS7_ILi192EEEEEELi128ENS_12float_e4m3_tEfNS_4arch4Sm90ELb0ELb0ELb0ELb1ELb0ELb0ELb0ELb1ELb1ELb1ELb1ELb0EEENS1_21CollectiveEpilogueFwdINS6_IJSA_SA_SB_EEES9_NS_10bfloat16_tESG_Li256ELb1ELb1ELb1ELb1EEENS1_36VarlenDynamicPersistentTileSchedulerILi128ELi160ELi256ELi128ELb1ELb1ELb1ELb0ELb1ELb1EEEEEEEEEvNT_6ParamsE,(.L_x_2845 - _ZN7cutlass13device_kernelIN5flash11enable_sm90INS1_16FlashAttnFwdSm90INS1_25CollectiveMainloopFwdSm90ILi2EN4cute5tupleIJNS5_1CILi1EEES8_S8_EEENS6_IJNS7_ILi128EEENS7_ILi160EEENS7_ILi192EEEEEELi128ENS_12float_e4m3_tEfNS_4arch4Sm90ELb0ELb0ELb0ELb1ELb0ELb0ELb0ELb1ELb1ELb1ELb1ELb0EEENS1_21CollectiveEpilogueFwdINS6_IJSA_SA_SB_EEES9_NS_10bfloat16_tESG_Li256ELb1ELb1ELb1ELb1EEENS1_36VarlenDynamicPersistentTileSchedulerILi128ELi160ELi256ELi128ELb1ELb1ELb1ELb0ELb1ELb1EEEEEEEEEvNT_6ParamsE)
        .other          _ZN7cutlass13device_kernelIN5flash11enable_sm90INS1_16FlashAttnFwdSm90INS1_25CollectiveMainloopFwdSm90ILi2EN4cute5tupleIJNS5_1CILi1EEES8_S8_EEENS6_IJNS7_ILi128EEENS7_ILi160EEENS7_ILi192EEEEEELi128ENS_12float_e4m3_tEfNS_4arch4Sm90ELb0ELb0ELb0ELb1ELb0ELb0ELb0ELb1ELb1ELb1ELb1ELb0EEENS1_21CollectiveEpilogueFwdINS6_IJSA_SA_SB_EEES9_NS_10bfloat16_tESG_Li256ELb1ELb1ELb1ELb1EEENS1_36VarlenDynamicPersistentTileSchedulerILi128ELi160ELi256ELi128ELb1ELb1ELb1ELb0ELb1ELb1EEEEEEEEEvNT_6ParamsE,@"STO_CUDA_ENTRY STV_DEFAULT"
_ZN7cutlass13device_kernelIN5flash11enable_sm90INS1_16FlashAttnFwdSm90INS1_25CollectiveMainloopFwdSm90ILi2EN4cute5tupleIJNS5_1CILi1EEES8_S8_EEENS6_IJNS7_ILi128EEENS7_ILi160EEENS7_ILi192EEEEEELi128ENS_12float_e4m3_tEfNS_4arch4Sm90ELb0ELb0ELb0ELb1ELb0ELb0ELb0ELb1ELb1ELb1ELb1ELb0EEENS1_21CollectiveEpilogueFwdINS6_IJSA_SA_SB_EEES9_NS_10bfloat16_tESG_Li256ELb1ELb1ELb1ELb1EEENS1_36VarlenDynamicPersistentTileSchedulerILi128ELi160ELi256ELi128ELb1ELb1ELb1ELb0ELb1ELb1EEEEEEEEEvNT_6ParamsE:
[----:B------:R-:W0:Y:S02]  /*0000*/  LDC R1, c[0x0][0x28] ;  /* 0x00000a00ff017b82 */ /* 0x000e240000000800 */
[----:B0-----:R-:W-:Y:S01]  /*0010*/  VIADD R1, R1, 0xffffffc8 ;  /* 0xffffffc801017836 */ /* 0x001fe20000000000 */
[----:B------:R-:W0:Y:S01]  /*0020*/  S2R R3, SR_TID.X ;  /* 0x0000000000037919 */ /* 0x000e220000002100 */
[----:B------:R-:W-:Y:S01]  /*0030*/  ELECT P0, URZ, PT ;  /* 0x00000000003f782f */ /* 0x000fe20003800000 */
[----:B------:R-:W-:Y:S01]  /*0040*/  BSSY B0, `(.L_x_127) ;  /* 0x000000e000007945 */ /* 0x000fe20003800000 */
[--C-:B0-----:R-:W-:Y:S02]  /*0050*/  SHF.R.U32.HI R0, RZ, 0x5, R3.reuse ;  /* 0x00000005ff007819 */ /* 0x101fe40000011603 */
[----:B------:R-:W-:-:S03]  /*0060*/  SHF.R.U32.HI R3, RZ, 0x7, R3 ;  /* 0x00000007ff037819 */ /* 0x000fc60000011603 */
        /* <DEDUP_REMOVED lines=11> */
.L_x_128:
[----:B------:R-:W-:Y:S05]  /*0120*/  BSYNC B0 ;  /* 0x0000000000007941 */ /* 0x000fea0003800000 */
.L_x_127:
[----:B------:R-:W-:Y:S01]  /*0130*/  VOTEU.ANY UP0, P0 ;  /* 0x00000000003f7886 */ /* 0x000fe20000000100 */
[----:B------:R-:W0:Y:S01]  /*0140*/  SHFL.IDX PT, R3, R3, RZ, 0x1f ;  /* 0x00001fff03037589 */ /* 0x000e2200000e0000 */
[----:B------:R-:W-:Y:S01]  /*0150*/  UMOV UR4, 0x80 ;  /* 0x0000008000047882 */ /* 0x000fe20000000000 */
[----:B------:R-:W-:Y:S01]  /*0160*/  UMOV UR7, 0x100 ;  /* 0x0000010000077882 */ /* 0x000fe20000000000 */
[----:B------:R-:W-:Y:S01]  /*0170*/  VOTEU.ANY UP1, P0 ;  /* 0x00000000003f7886 */ /* 0x000fe20000020100 */
[----:B------:R-:W1:Y:S01]  /*0180*/  @UP0 S2UR UR8, SR_CgaCtaId ;  /* 0x00000000000809c3 */ /* 0x000e620000008800 */
[----:B------:R-:W2:Y:S01]  /*0190*/  SHFL.IDX PT, R2, R0, RZ, 0x1f ;  /* 0x00001fff00027589 */ /* 0x000ea200000e0000 */
[----:B------:R-:W-:Y:S01]  /*01a0*/  @UP0 UMOV UR6, 0x400 ;  /* 0x0000040000060882 */ /* 0x000fe20000000000 */
[----:B------:R-:W-:-:S04]  /*01b0*/  @UP0 UIADD3 UR4, -UR4, 0x100000, URZ ;  /* 0x0010000004040890 */ /* 0x000fc8000fffe13f */
[----:B------:R-:W-:Y:S02]  /*01c0*/  @UP0 USHF.L.U32 UR5, UR4, 0xb, URZ ;  /* 0x0000000b04050899 */ /* 0x000fe4000800063f */
[----:B------:R-:W-:Y:S01]  /*01d0*/  @UP0 USHF.L.U32 UR4, UR4, 0x1, URZ ;  /* 0x0000000104040899 */ /* 0x000fe2000800063f */
[----:B------:R-:W-:Y:S01]  /*01e0*/  VOTEU.ANY UP2, P0 ;  /* 0x00000000003f7886 */ /* 0x000fe20000040100 */
[----:B0-----:R-:W-:Y:S01]  /*01f0*/  R2UR UR9, R3 ;  /* 0x00000000030972ca */ /* 0x001fe200000e0000 */
[----:B-1----:R-:W-:Y:S01]  /*0200*/  @UP0 ULEA UR8, UR8, UR6, 0x18 ;  /* 0x0000000608080291 */ /* 0x002fe2000f8ec03f */
[----:B--2---:R-:W-:Y:S01]  /*0210*/  ISETP.NE.AND P1, PT, R2, RZ, PT ;  /* 0x000000ff0200720c */ /* 0x004fe20003f25270 */
[----:B------:R-:W-:-:S04]  /*0220*/  @UP0 UIADD3 UR6, -UR7, 0x100000, URZ ;  /* 0x0010000007060890 */ /* 0x000fc8000fffe13f */
[----:B------:R-:W-:Y:S02]  /*0230*/  @UP0 USHF.L.U32 UR7, UR6, 0xb, URZ ;  /* 0x0000000b06070899 */ /* 0x000fe4000800063f */
[----:B------:R-:W-:-:S04]  /*0240*/  @UP0 USHF.L.U32 UR6, UR6, 0x1, URZ ;  /* 0x0000000106060899 */ /* 0x000fc8000800063f */
[----:B------:R-:W-:Y:S01]  /*0250*/  UISETP.NE.AND UP0, UPT, UR9, URZ, UPT ;  /* 0x0000003f0900728c */ /* 0x000fe2000bf05270 */
[----:B------:R-:W0:Y:S02]  /*0260*/  FENCE.VIEW.ASYNC.S ;  /* 0x00000000000073c6 */ /* 0x000e240000000000 */
[----:B0-----:R0:W1:Y:S05]  /*0270*/  @UP1 SYNCS.EXCH.64 URZ, [UR8+0x29800], UR4 ;  /* 0x02980004083f15b2 */ /* 0x00106a0008000100 */
[----:B------:R0:W2:Y:S01]  /*0280*/  @UP2 SYNCS.EXCH.64 URZ, [UR8+0x29820], UR6 ;  /* 0x02982006083f25b2 */ /* 0x0000a20008000100 */
        /* <DEDUP_REMOVED lines=17> */
[----:B------:R3:W0:Y:S02]  /*03a0*/  SYNCS.EXCH.64 URZ, [UR8+0x29848], UR6 ;  /* 0x02984806083f75b2 */ /* 0x0006240008000100 */
[----:B---3--:R-:W-:Y:S01]  /*03b0*/  NOP ;  /* 0x0000000000007918 */ /* 0x008fe20000000000 */
.L_x_129:
[----:B------:R-:W3:Y:S01]  /*03c0*/  SHFL.IDX PT, R2, R0, RZ, 0x1f ;  /* 0x00001fff00027589 */ /* 0x000ee200000e0000 */
[----:B------:R-:W-:Y:S01]  /*03d0*/  NOP ;  /* 0x0000000000007918 */ /* 0x000fe20000000000 */
[----:B---3--:R-:W-:-:S13]  /*03e0*/  ISETP.NE.AND P0, PT, R2, RZ, PT ;  /* 0x000000ff0200720c */ /* 0x008fda0003f05270 */
        /* <DEDUP_REMOVED lines=17> */
[----:B------:R3:W0:Y:S02]  /*0500*/  SYNCS.EXCH.64 URZ, [UR8+0x29868], UR6 ;  /* 0x02986806083f75b2 */ /* 0x0006240008000100 */
[----:B---3--:R-:W-:Y:S01]  /*0510*/  NOP ;  /* 0x0000000000007918 */ /* 0x008fe20000000000 */
.L_x_130:
[----:B------:R-:W3:Y:S01]  /*0520*/  SHFL.IDX PT, R2, R0, RZ, 0x1f ;  /* 0x00001fff00027589 */ /* 0x000ee200000e0000 */
[----:B------:R-:W-:Y:S01]  /*0530*/  NOP ;  /* 0x0000000000007918 */ /* 0x000fe20000000000 */
[----:B---3--:R-:W-:-:S13]  /*0540*/  ISETP.NE.AND P0, PT, R2, RZ, PT ;  /* 0x000000ff0200720c */ /* 0x008fda0003f05270 */
        /* <DEDUP_REMOVED lines=13> */
[----:B------:R3:W0:Y:S02]  /*0620*/  SYNCS.EXCH.64 URZ, [UR6+0x29888], UR4 ;  /* 0x02988804063f75b2 */ /* 0x0006240008000100 */
[----:B---3--:R-:W-:Y:S01]  /*0630*/  NOP ;  /* 0x0000000000007918 */ /* 0x008fe20000000000 */
.L_x_131:
        /* <DEDUP_REMOVED lines=22> */
.L_x_132:
        /* <DEDUP_REMOVED lines=22> */
.L_x_133:
[----:B------:R-:W-:Y:S01]  /*0900*/  PLOP3.LUT P0, PT, PT, PT, UP0, 0x80, 0x0 ;  /* 0x000000000000781c */ /* 0x000fe20003f0f008 */
[----:B------:R-:W-:Y:S01]  /*0910*/  UMOV UR38, 0x1 ;  /* 0x0000000100267882 */ /* 0x000fe20000000000 */
[----:B------:R-:W-:Y:S01]  /*0920*/  NOP ;  /* 0x0000000000007918 */ /* 0x000fe20000000000 */
[----:B------:R-:W-:Y:S01]  /*0930*/  USEL UR38, UR38, 0x2, !UP0 ;  /* 0x0000000226267887 */ /* 0x000fe2000c000000 */
[----:B------:R-:W-:Y:S01]  /*0940*/  ULDC.64 UR50, c[0x0][0x208] ;  /* 0x0000820000327ab9 */ /* 0x000fe20000000a00 */
[----:B012-4-:R-:W-:Y:S08]  /*0950*/  BAR.SYNC.DEFER_BLOCKING 0x0 ;  /* 0x0000000000007b1d */ /* 0x017ff00000010000 */
[----:B------:R-:W-:Y:S05]  /*0960*/  @!P0 BRA `(.L_x_134) ;  /* 0x000000bc00088947 */ /* 0x000fea0003800000 */
.L_x_135:
[----:B------:R-:W-:-:S08]  /*0970*/  NOP ;  /* 0x0000000000007918 */ /* 0x000fd00000000000 */
[----:B------:R-:W0:Y:S02]  /*0980*/  USETMAXREG.TRY_ALLOC.CTAPOOL UP0, 0xf0 ;  /* 0x000000f0000079c8 */ /* 0x000e240008000600 */
[----:B0-----:R-:W-:-:S13]  /*0990*/  PLOP3.LUT P0, PT, PT, PT, UP0, 0x80, 0x0 ;  /* 0x000000000000781c */ /* 0x001fda0003f0f008 */
[----:B------:R-:W-:Y:S05]  /*09a0*/  @!P0 BRA `(.L_x_135) ;  /* 0xfffffffc00f08947 */ /* 0x000fea000383ffff */
[----:B------:R-:W0:Y:S01]  /*09b0*/  S2R R2, SR_TID.X ;  /* 0x0000000000027919 */ /* 0x000e220000002100 */
[----:B------:R-:W1:Y:S01]  /*09c0*/  S2UR UR5, SR_CgaCtaId ;  /* 0x00000000000579c3 */ /* 0x000e620000008800 */
[----:B------:R-:W-:-:S07]  /*09d0*/  UMOV UR4, 0x400 ;  /* 0x0000040000047882 */ /* 0x000fce0000000000 */
[----:B------:R-:W-:Y:S06]  /*09e0*/  BAR.ARV 0x8, 0x180 ;  /* 0x0206000000007b1d */ /* 0x000fec0000002000 */
[----:B-1----:R-:W-:Y:S01]  /*09f0*/  ULEA UR4, UR5, UR4, 0x18 ;  /* 0x0000000405047291 */ /* 0x002fe2000f8ec03f */
[----:B0-----:R-:W-:-:S04]  /*0a00*/  LOP3.LUT R0, R2, 0xffffff80, RZ, 0xc0, !PT ;  /* 0xffffff8002007812 */ /* 0x001fc800078ec0ff */
[----:B------:R-:W-:-:S13]  /*0a10*/  ISETP.NE.AND P0, PT, R0, 0x80, PT ;  /* 0x000000800000780c */ /* 0x000fda0003f05270 */
[----:B------:R-:W-:Y:S08]  /*0a20*/  @!P0 BAR.ARV 0x9, 0x100 ;  /* 0x0244000000008b1d */ /* 0x000ff00000002000 */
[----:B------:R-:W-:Y:S06]  /*0a30*/  BAR.SYNC.DEFER_BLOCKING 0x5, 0x180 ;  /* 0x0146000000007b1d */ /* 0x000fec0000010000 */
[----:B------:R-:W0:Y:S01]  /*0a40*/  LDS.128 R36, [UR4+0x298d0] ;  /* 0x0298d004ff247984 */ /* 0x000e220008000c00 */
[----:B------:R-:W-:Y:S01]  /*0a50*/  ULDC UR4, c[0x0][0xc3c] ;  /* 0x00030f0000047ab9 */ /* 0x000fe20000000800 */
[----:B------:R-:W-:Y:S06]  /*0a60*/  BAR.ARV 0x4, 0x180 ;  /* 0x0106000000007b1d */ /* 0x000fec0000002000 */
[----:B0-----:R-:W-:-:S13]  /*0a70*/  ISETP.GE.AND P0, PT, R39, UR4, PT ;  /* 0x0000000427007c0c */ /* 0x001fda000bf06270 */
[----:B------:R-:W-:Y:S05]  /*0a80*/  @P0 EXIT ;  /* 0x000000000000094d */ /* 0x000fea0003800000 */
[----:B------:R-:W-:Y:S01]  /*0a90*/  VIADD R223, R2, 0xffffff80 ;  /* 0xffffff8002df7836 */ /* 0x000fe20000000000 */
[----:B------:R-:W-:Y:S01]  /*0aa0*/  R2UR UR5, R37 ;  /* 0x00000000250572ca */ /* 0x000fe200000e0000 */
[----:B------:R-:W-:Y:S01]  /*0ab0*/  ULOP3.LUT UR48, UR38, 0x1, URZ, 0xfc, !UPT ;  /* 0x0000000126307892 */ /* 0x000fe2000f8efc3f */
[----:B------:R-:W-:Y:S01]  /*0ac0*/  R2UR UR6, R38 ;  /* 0x00000000260672ca */ /* 0x000fe200000e0000 */
[----:B------:R-:W-:Y:S01]  /*0ad0*/  UMOV UR47, URZ ;  /* 0x0000003f002f7c82 */ /* 0x000fe20008000000 */
[----:B------:R-:W-:Y:S01]  /*0ae0*/  SHF.R.S32.HI R0, RZ, 0x1f, R223 ;  /* 0x0000001fff007819 */ /* 0x000fe200000114df */
[----:B------:R-:W-:Y:S01]  /*0af0*/  UMOV UR46, URZ ;  /* 0x0000003f002e7c82 */ /* 0x000fe20008000000 */
[----:B------:R-:W-:Y:S02]  /*0b00*/  UMOV UR53, URZ ;  /* 0x0000003f00357c82 */ /* 0x000fe40008000000 */
[CC--:B------:R-:W-:Y:S02]  /*0b10*/  LEA.HI R2, R0.reuse, R223.reuse, RZ, 0x7 ;  /* 0x000000df00027211 */ /* 0x0c0fe400078f38ff */
[----:B------:R-:W-:-:S02]  /*0b20*/  LEA.HI R3, R0, R223, RZ, 0x4 ;  /* 0x000000df00037211 */ /* 0x000fc400078f20ff */
[----:B------:R-:W-:Y:S02]  /*0b30*/  LOP3.LUT R4, R2, 0xffffff80, RZ, 0xc0, !PT ;  /* 0xffffff8002047812 */ /* 0x000fe400078ec0ff */
[----:B------:R-:W-:Y:S02]  /*0b40*/  SHF.R.S32.HI R6, RZ, 0x4, R3 ;  /* 0x00000004ff067819 */ /* 0x000fe40000011403 */
[----:B------:R-:W-:Y:S01]  /*0b50*/  SHF.R.S32.HI R217, RZ, 0x7, R2 ;  /* 0x00000007ffd97819 */ /* 0x000fe20000011402 */
[----:B------:R-:W-:Y:S01]  /*0b60*/  IMAD.IADD R201, R223, 0x1, -R4 ;  /* 0x00000001dfc97824 */ /* 0x000fe200078e0a04 */
[----:B------:R-:W-:Y:S02]  /*0b70*/  LEA.HI R4, R0, R223, RZ, 0x5 ;  /* 0x000000df00047211 */ /* 0x000fe400078f28ff */
[----:B------:R-:W-:Y:S02]  /*0b80*/  LEA.HI R2, R2, R217, RZ, 0x1 ;  /* 0x000000d902027211 */ /* 0x000fe400078f08ff */
[----:B------:R-:W-:Y:S01]  /*0b90*/  SHF.R.S32.HI R8, RZ, 0x1f, R201 ;  /* 0x0000001fff087819 */ /* 0x000fe200000114c9 */
[----:B------:R-:W-:Y:S01]  /*0ba0*/  IMAD.SHL.U32 R5, R4, 0x20, RZ ;  /* 0x0000002004057824 */ /* 0x000fe200078e00ff */
[----:B------:R-:W-:-:S02]  /*0bb0*/  LOP3.LUT R4, R3, 0x3fffff0, RZ, 0xc0, !PT ;  /* 0x03fffff003047812 */ /* 0x000fc400078ec0ff */
[----:B------:R-:W-:Y:S02]  /*0bc0*/  LEA.HI R3, R3, R6, RZ, 0x1 ;  /* 0x0000000603037211 */ /* 0x000fe400078f08ff */
[----:B------:R-:W-:Y:S01]  /*0bd0*/  LOP3.LUT R5, R5, 0xfffffc00, RZ, 0xc0, !PT ;  /* 0xfffffc0005057812 */ /* 0x000fe200078ec0ff */
[----:B------:R-:W-:Y:S01]  /*0be0*/  IMAD.IADD R4, R223, 0x1, -R4 ;  /* 0x00000001df047824 */ /* 0x000fe200078e0a04 */
[----:B------:R-:W-:Y:S02]  /*0bf0*/  LOP3.LUT R3, R3, 0x1ffffffe, RZ, 0xc0, !PT ;  /* 0x1ffffffe03037812 */ /* 0x000fe400078ec0ff */
[----:B------:R-:W-:Y:S01]  /*0c00*/  LEA.HI R7, R8, R201, RZ, 0x2 ;  /* 0x000000c908077211 */ /* 0x000fe200078f10ff */
[----:B------:R-:W-:Y:S01]  /*0c10*/  IMAD R4, R4, 0x40, R5 ;  /* 0x0000004004047824 */ /* 0x000fe200078e0205 */
[----:B------:R-:W-:Y:S01]  /*0c20*/  LEA.HI R5, R0, R223, RZ, 0x2 ;  /* 0x000000df00057211 */ /* 0x000fe200078f10ff */
[----:B------:R-:W-:Y:S01]  /*0c30*/  IMAD.IADD R3, R6, 0x1, -R3 ;  /* 0x0000000106037824 */ /* 0x000fe200078e0a03 */
[----:B------:R-:W-:-:S02]  /*0c40*/  SHF.R.S32.HI R9, RZ, 0x2, R7 ;  /* 0x00000002ff097819 */ /* 0x000fc40000011407 */
[----:B------:R-:W-:Y:S01]  /*0c50*/  LOP3.LUT R6, R5, 0xfffffffc, RZ, 0xc0, !PT ;  /* 0xfffffffc05067812 */ /* 0x000fe200078ec0ff */
[----:B------:R-:W-:Y:S01]  /*0c60*/  IMAD R220, R3, 0x8, R4 ;  /* 0x0000000803dc7824 */ /* 0x000fe200078e0204 */
[----:B------:R-:W-:Y:S02]  /*0c70*/  SHF.R.S32.HI R10, RZ, 0x1f, R7 ;  /* 0x0000001fff0a7819 */ /* 0x000fe40000011407 */
[----:B------:R-:W-:Y:S01]  /*0c80*/  LEA.HI R0, R0, R223, RZ, 0x3 ;  /* 0x000000df00007211 */ /* 0x000fe200078f18ff */
[----:B------:R-:W-:Y:S01]  /*0c90*/  IMAD.IADD R6, R223, 0x1, -R6 ;  /* 0x00000001df067824 */ /* 0x000fe200078e0a06 */
[----:B------:R-:W-:Y:S02]  /*0ca0*/  LEA.HI R10, R10, R9, RZ, 0x3 ;  /* 0x000000090a0a7211 */ /* 0x000fe400078f18ff */
[----:B------:R-:W-:Y:S02]  /*0cb0*/  LOP3.LUT R4, R2, 0x3fffffe, RZ, 0xc0, !PT ;  /* 0x03fffffe02047812 */ /* 0x000fe400078ec0ff */
[----:B------:R-:W-:-:S02]  /*0cc0*/  LEA.HI R3, R6, R6, RZ, 0x1 ;  /* 0x0000000606037211 */ /* 0x000fc400078f08ff */
[----:B------:R-:W-:Y:S01]  /*0cd0*/  LOP3.LUT R2, R0, 0xfffffff8, RZ, 0xc0, !PT ;  /* 0xfffffff800027812 */ /* 0x000fe200078ec0ff */
[----:B------:R-:W-:Y:S01]  /*0ce0*/  IMAD.IADD R4, R217, 0x1, -R4 ;  /* 0x00000001d9047824 */ /* 0x000fe200078e0a04 */
[----:B------:R-:W-:Y:S02]  /*0cf0*/  LOP3.LUT R3, R3, 0x1ffffffe, RZ, 0xc0, !PT ;  /* 0x1ffffffe03037812 */ /* 0x000fe400078ec0ff */
[----:B------:R-:W-:Y:S01]  /*0d00*/  LOP3.LUT R10, R10, 0xfffffff8, RZ, 0xc0, !PT ;  /* 0xfffffff80a0a7812 */ /* 0x000fe200078ec0ff */
[----:B------:R-:W-:Y:S01]  /*0d10*/  IMAD.IADD R17, R223, 0x1, -R2 ;  /* 0x00000001df117824 */ /* 0x000fe200078e0a02 */
[----:B------:R-:W-:Y:S01]  /*0d20*/  LEA.HI R8, R8, R201, RZ, 0x5 ;  /* 0x000000c908087211 */ /* 0x000fe200078f28ff */
[----:B------:R-:W-:Y:S01]  /*0d30*/  IMAD.IADD R3, R6, 0x1, -R3 ;  /* 0x0000000106037824 */ /* 0x000fe200078e0a03 */
[----:B------:R-:W-:Y:S01]  /*0d40*/  LOP3.LUT R6, R7, 0x7ffffffc, RZ, 0xc0, !PT ;  /* 0x7ffffffc07067812 */ /* 0x000fe200078ec0ff */
[----:B------:R-:W-:Y:S01]  /*0d50*/  IMAD.IADD R9, R9, 0x1, -R10 ;  /* 0x0000000109097824 */ /* 0x000fe200078e0a0a */
[----:B------:R-:W-:Y:S01]  /*0d60*/  SHF.R.S32.HI R8, RZ, 0x5, R8 ;  /* 0x00000005ff087819 */ /* 0x000fe20000011408 */
[----:B------:R-:W-:Y:S01]  /*0d70*/  IMAD.SHL.U32 R2, R17, 0x8, RZ ;  /* 0x0000000811027824 */ /* 0x000fe200078e00ff */
[----:B------:R-:W-:Y:S01]  /*0d80*/  SHF.R.S32.HI R200, RZ, 0x3, R0 ;  /* 0x00000003ffc87819 */ /* 0x000fe20000011400 */
[----:B------:R-:W-:-:S02]  /*0d90*/  IMAD.IADD R6, R201, 0x1, -R6 ;  /* 0x00000001c9067824 */ /* 0x000fc400078e0a06 */
[----:B------:R-:W-:Y:S01]  /*0da0*/  IMAD R9, R8, 0x10, R9 ;  /* 0x0000001008097824 */ /* 0x000fe200078e0209 */
[----:B------:R-:W-:Y:S01]  /*0db0*/  SHF.R.S32.HI R222, RZ, 0x1f, R2 ;  /* 0x0000001fffde7819 */ /* 0x000fe20000011402 */
[----:B------:R-:W-:Y:S02]  /*0dc0*/  IMAD.SHL.U32 R199, R6, 0x2, RZ ;  /* 0x0000000206c77824 */ /* 0x000fe400078e00ff */
[----:B------:R-:W-:Y:S02]  /*0dd0*/  VIADD R16, R2, 0x40 ;  /* 0x0000004002107836 */ /* 0x000fe40000000000 */
[C---:B------:R-:W-:Y:S02]  /*0de0*/  VIADD R198, R199.reuse, 0x8 ;  /* 0x00000008c7c67836 */ /* 0x040fe40000000000 */
[C---:B------:R-:W-:Y:S01]  /*0df0*/  VIADD R197, R199.reuse, 0x10 ;  /* 0x00000010c7c57836 */ /* 0x040fe20000000000 */
[----:B------:R-:W-:Y:S01]  /*0e00*/  SHF.R.S32.HI R221, RZ, 0x1f, R16 ;  /* 0x0000001fffdd7819 */ /* 0x000fe20000011410 */
        /* <DEDUP_REMOVED lines=24> */
[----:B------:R-:W-:Y:S01]  /*0f90*/  VIADD R18, R199, 0x78 ;  /* 0x00000078c7127836 */ /* 0x000fe20000000000 */
[----:B------:R-:W-:Y:S01]  /*0fa0*/  SHF.R.S32.HI R204, RZ, 0x1f, R22 ;  /* 0x0000001fffcc7819 */ /* 0x000fe20000011416 */
[----:B------:R-:W-:Y:S01]  /*0fb0*/  IMAD R218, R4, 0x40, R9 ;  /* 0x0000004004da7824 */ /* 0x000fe200078e0209 */
[----:B------:R-:W-:-:S02]  /*0fc0*/  SHF.R.S32.HI R203, RZ, 0x1f, R19 ;  /* 0x0000001fffcb7819 */ /* 0x000fc40000011413 */
[----:B------:R-:W-:Y:S01]  /*0fd0*/  SHF.R.S32.HI R202, RZ, 0x1f, R18 ;  /* 0x0000001fffca7819 */ /* 0x000fe20000011412 */
[----:B------:R-:W-:-:S07]  /*0fe0*/  IMAD R219, R3, 0x8, R218 ;  /* 0x0000000803db7824 */ /* 0x000fce00078e02da */
.L_x_183:
[----:B0-234-:R-:W0:Y:S01]  /*0ff0*/  LDC.64 R4, c[0x0][0xc88] ;  /* 0x00032200ff047b82 */ /* 0x01de220000000a00 */
[----:B------:R-:W-:Y:S01]  /*1000*/  ULDC.64 UR14, c[0x0][0x998] ;  /* 0x00026600000e7ab9 */ /* 0x000fe20000000a00 */
[----:B------:R-:W-:Y:S01]  /*1010*/  ULDC.64 UR12, c[0x0][0x990] ;  /* 0x00026400000c7ab9 */ /* 0x000fe20000000a00 */
[----:B------:R-:W-:Y:S01]  /*1020*/  ULDC.64 UR8, c[0x0][0xa28] ;  /* 0x00028a0000087ab9 */ /* 0x000fe20000000a00 */
[----:B------:R-:W-:Y:S01]  /*1030*/  ULDC.64 UR10, c[0x0][0xa20] ;  /* 0x00028800000a7ab9 */ /* 0x000fe20000000a00 */
[----:B------:R-:W-:Y:S01]  /*1040*/  ULOP3.LUT UR42, UR6, 0xffff, URZ, 0xc0, !UPT ;  /* 0x0000ffff062a7892 */ /* 0x000fe2000f8ec03f */
[----:B------:R-:W-:Y:S01]  /*1050*/  ULDC UR4, c[0x0][0x424] ;  /* 0x0001090000047ab9 */ /* 0x000fe20000000800 */
[----:B0-----:R-:W-:-:S06]  /*1060*/  IMAD.WIDE R4, R39, 0x4, R4 ;  /* 0x0000000427047825 */ /* 0x001fcc00078e0204 */
[----:B------:R-:W2:Y:S01]  /*1070*/  LDG.E R4, desc[UR50][R4.64] ;  /* 0x0000003204047981 */ /* 0x000ea2000c1e1900 */
[----:B------:R-:W-:Y:S01]  /*1080*/  ISETP.NE.U32.AND P1, PT, RZ, UR14, PT ;  /* 0x0000000eff007c0c */ /* 0x000fe2000bf25070 */
[----:B------:R-:W-:Y:S01]  /*1090*/  UISETP.NE.U32.AND UP0, UPT, UR8, URZ, UPT ;  /* 0x0000003f0800728c */ /* 0x000fe2000bf05070 */
[----:B------:R-:W-:Y:S01]  /*10a0*/  ISETP.NE.U32.AND P0, PT, RZ, UR12, PT ;  /* 0x0000000cff007c0c */ /* 0x000fe2000bf05070 */
[----:B------:R-:W-:Y:S01]  /*10b0*/  UISETP.NE.U32.AND UP1, UPT, UR10, URZ, UPT ;  /* 0x0000003f0a00728c */ /* 0x000fe2000bf25070 */
[----:B------:R-:W-:Y:S01]  /*10c0*/  ISETP.NE.AND.EX P1, PT, RZ, UR15, PT, P1 ;  /* 0x0000000fff007c0c */ /* 0x000fe2000bf25310 */
[----:B------:R-:W-:Y:S01]  /*10d0*/  UISETP.NE.AND.EX UP0, UPT, UR9, URZ, UPT, UP0 ;  /* 0x0000003f0900728c */ /* 0x000fe2000bf05300 */
[----:B------:R-:W-:Y:S01]  /*10e0*/  ISETP.NE.AND.EX P0, PT, RZ, UR13, PT, P0 ;  /* 0x0000000dff007c0c */ /* 0x000fe2000bf05300 */
[----:B------:R-:W-:-:S04]  /*10f0*/  UISETP.NE.AND.EX UP1, UPT, UR11, URZ, UPT, UP1 ;  /* 0x0000003f0b00728c */ /* 0x000fc8000bf25310 */
[----:B------:R-:W-:Y:S02]  /*1100*/  PLOP3.LUT P4, PT, PT, PT, UP0, 0x80, 0x0 ;  /* 0x000000000000781c */ /* 0x000fe40003f8f008 */
[----:B------:R-:W-:-:S04]  /*1110*/  PLOP3.LUT P5, PT, PT, PT, UP1, 0x80, 0x0 ;  /* 0x000000000000781c */ /* 0x000fc80003faf018 */
[----:B------:R-:W0:Y:S08]  /*1120*/  @P1 LDC.64 R8, c[0x0][0x9b8] ;  /* 0x00026e00ff081b82 */ /* 0x000e300000000a00 */
[----:B-1----:R-:W1:Y:S08]  /*1130*/  @P0 LDC.64 R6, c[0x0][0x9a8] ;  /* 0x00026a00ff060b82 */ /* 0x002e700000000a00 */
[----:B------:R-:W3:Y:S08]  /*1140*/  @P0 LDC.64 R10, c[0x0][0x9b0] ;  /* 0x00026c00ff0a0b82 */ /* 0x000ef00000000a00 */
[----:B------:R-:W4:Y:S01]  /*1150*/  @P1 LDC.64 R20, c[0x0][0x9c0] ;  /* 0x00027000ff141b82 */ /* 0x000f220000000a00 */
[----:B--2---:R-:W-:-:S13]  /*1160*/  R2UR UR36, R4 ;  /* 0x00000000042472ca */ /* 0x004fda00000e0000 */
[----:B------:R-:W-:Y:S02]  /*1170*/  USHF.R.S32.HI UR37, URZ, 0x1f, UR36 ;  /* 0x0000001f3f257899 */ /* 0x000fe40008011424 */
[----:B------:R-:W-:-:S04]  /*1180*/  @UP0 ULEA UR8, UP2, UR36, UR8, 0x2 ;  /* 0x0000000824080291 */ /* 0x000fc8000f84103f */
[----:B0-----:R-:W-:Y:S01]  /*1190*/  @P1 IMAD R4, R8, UR37, RZ ;  /* 0x0000002508041c24 */ /* 0x001fe2000f8e02ff */
[----:B------:R-:W-:Y:S02]  /*11a0*/  @UP0 ULEA.HI.X UR9, UR36, UR9, UR37, 0x2, UP2 ;  /* 0x0000000924090291 */ /* 0x000fe400090f1425 */
[C---:B-1---5:R-:W-:Y:S01]  /*11b0*/  @P0 IMAD R0, R6.reuse, UR37, RZ ;  /* 0x0000002506000c24 */ /* 0x062fe2000f8e02ff */
[----:B------:R-:W-:Y:S02]  /*11c0*/  @UP1 ULEA UR10, UP0, UR36, UR10, 0x2 ;  /* 0x0000000a240a1291 */ /* 0x000fe4000f80103f */
[----:B------:R-:W-:Y:S02]  /*11d0*/  @P1 IMAD R9, R9, UR36, R4 ;  /* 0x0000002409091c24 */ /* 0x000fe4000f8e0204 */
[----:B------:R-:W-:Y:S01]  /*11e0*/  @P0 IMAD R3, R7, UR36, R0 ;  /* 0x0000002407030c24 */ /* 0x000fe2000f8e0200 */
[----:B------:R-:W-:Y:S02]  /*11f0*/  @UP1 ULEA.HI.X UR11, UR36, UR11, UR37, 0x2, UP0 ;  /* 0x0000000b240b1291 */ /* 0x000fe400080f1425 */
[----:B------:R-:W-:-:S04]  /*1200*/  @P0 IMAD.WIDE.U32 R4, R6, UR36, RZ ;  /* 0x0000002406040c25 */ /* 0x000fc8000f8e00ff */
[----:B------:R-:W-:-:S04]  /*1210*/  @P1 IMAD.WIDE.U32 R6, R8, UR36, RZ ;  /* 0x0000002408061c25 */ /* 0x000fc8000f8e00ff */
[----:B------:R-:W-:Y:S02]  /*1220*/  @P0 IMAD.IADD R5, R5, 0x1, R3 ;  /* 0x0000000105050824 */ /* 0x000fe400078e0203 */
[----:B------:R-:W-:Y:S02]  /*1230*/  @P1 IMAD.IADD R7, R7, 0x1, R9 ;  /* 0x0000000107071824 */ /* 0x000fe400078e0209 */
[----:B---3--:R-:W-:-:S04]  /*1240*/  @P0 IMAD.WIDE.U32 R4, R10, UR42, R4 ;  /* 0x0000002a0a040c25 */ /* 0x008fc8000f8e0004 */
[----:B----4-:R-:W-:Y:S01]  /*1250*/  @P1 IMAD.WIDE.U32 R8, R20, UR42, R6 ;  /* 0x0000002a14081c25 */ /* 0x010fe2000f8e0006 */
[----:B------:R-:W-:-:S03]  /*1260*/  @P0 LEA R6, P2, R4, UR12, 0x2 ;  /* 0x0000000c04060c11 */ /* 0x000fc6000f8410ff */
[----:B------:R-:W-:Y:S02]  /*1270*/  IMAD.U32 R12, RZ, RZ, UR8 ;  /* 0x00000008ff0c7e24 */ /* 0x000fe4000f8e00ff */
[----:B------:R-:W-:Y:S02]  /*1280*/  IMAD.U32 R14, RZ, RZ, UR10 ;  /* 0x0000000aff0e7e24 */ /* 0x000fe4000f8e00ff */
[----:B------:R-:W-:Y:S02]  /*1290*/  IMAD.U32 R13, RZ, RZ, UR9 ;  /* 0x00000009ff0d7e24 */ /* 0x000fe4000f8e00ff */
[----:B------:R-:W-:Y:S02]  /*12a0*/  IMAD.U32 R15, RZ, RZ, UR11 ;  /* 0x0000000bff0f7e24 */ /* 0x000fe4000f8e00ff */
[----:B------:R-:W-:Y:S01]  /*12b0*/  @P0 IMAD R3, R11, UR42, R5 ;  /* 0x0000002a0b030c24 */ /* 0x000fe2000f8e0205 */
[----:B------:R-:W-:Y:S01]  /*12c0*/  @P1 LEA R10, P3, R8, UR14, 0x2 ;  /* 0x0000000e080a1c11 */ /* 0x000fe2000f8610ff */
[----:B------:R-:W-:Y:S01]  /*12d0*/  @P1 IMAD R5, R21, UR42, R9 ;  /* 0x0000002a15051c24 */ /* 0x000fe2000f8e0209 */
[----:B------:R-:W2:Y:S01]  /*12e0*/  @P4 LDG.E R12, desc[UR50][R12.64] ;  /* 0x000000320c0c4981 */ /* 0x000ea2000c1e1900 */
[----:B------:R-:W-:Y:S01]  /*12f0*/  IMAD.MOV.U32 R0, RZ, RZ, 0x3f800000 ;  /* 0x3f800000ff007424 */ /* 0x000fe200078e00ff */
[----:B------:R-:W-:Y:S01]  /*1300*/  @P0 LEA.HI.X R7, R4, UR13, R3, 0x2, P2 ;  /* 0x0000000d04070c11 */ /* 0x000fe200090f1403 */
[----:B------:R-:W-:Y:S01]  /*1310*/  IMAD.MOV.U32 R3, RZ, RZ, 0x3f800000 ;  /* 0x3f800000ff037424 */ /* 0x000fe200078e00ff */
[----:B------:R-:W3:Y:S01]  /*1320*/  @P5 LDG.E R14, desc[UR50][R14.64] ;  /* 0x000000320e0e5981 */ /* 0x000ee2000c1e1900 */
[----:B------:R-:W-:Y:S01]  /*1330*/  @P1 LEA.HI.X R11, R8, UR15, R5, 0x2, P3 ;  /* 0x0000000f080b1c11 */ /* 0x000fe200098f1405 */
[----:B------:R-:W-:-:S03]  /*1340*/  ULDC.64 UR8, c[0x0][0x418] ;  /* 0x0001060000087ab9 */ /* 0x000fc60000000a00 */
[----:B------:R0:W5:Y:S04]  /*1350*/  @P0 LDG.E R3, desc[UR50][R6.64] ;  /* 0x0000003206030981 */ /* 0x000168000c1e1900 */
[----:B------:R0:W5:Y:S01]  /*1360*/  @P1 LDG.E R0, desc[UR50][R10.64] ;  /* 0x000000320a001981 */ /* 0x000162000c1e1900 */
[----:B------:R-:W-:Y:S01]  /*1370*/  UISETP.NE.U32.AND UP0, UPT, UR8, URZ, UPT ;  /* 0x0000003f0800728c */ /* 0x000fe2000bf05070 */
[----:B------:R-:W-:Y:S01]  /*1380*/  UMOV UR43, UR5 ;  /* 0x00000005002b7c82 */ /* 0x000fe20008000000 */
[----:B------:R-:W-:Y:S02]  /*1390*/  ULDC UR5, c[0x0][0x2f0] ;  /* 0x0000bc0000057ab9 */ /* 0x000fe40000000800 */
[----:B------:R-:W-:Y:S01]  /*13a0*/  UISETP.NE.AND.EX UP0, UPT, UR9, URZ, UPT, UP0 ;  /* 0x0000003f0900728c */ /* 0x000fe2000bf05300 */
[----:B------:R-:W-:Y:S01]  /*13b0*/  UMOV UR54, URZ ;  /* 0x0000003f00367c82 */ /* 0x000fe20008000000 */
[----:B------:R-:W-:-:S02]  /*13c0*/  ULOP3.LUT UR8, UR6, 0xff0000, URZ, 0xc0, !UPT ;  /* 0x00ff000006087892 */ /* 0x000fc4000f8ec03f */
[----:B------:R-:W-:Y:S02]  /*13d0*/  USEL UR4, UR4, 0x1, UP0 ;  /* 0x0000000104047887 */ /* 0x000fe40008000000 */
[----:B------:R-:W-:Y:S02]  /*13e0*/  ULOP3.LUT UR6, UR6, 0xff000000, URZ, 0xc0, !UPT ;  /* 0xff00000006067892 */ /* 0x000fe4000f8ec03f */
[----:B------:R-:W-:Y:S01]  /*13f0*/  UIMAD UR4, UR4, UR5, URZ ;  /* 0x00000005040472a4 */ /* 0x000fe2000f8e023f */
[----:B--2---:R-:W-:-:S06]  /*1400*/  @P4 R2UR UR54, R12 ;  /* 0x000000000c3642ca */ /* 0x004fcc00000e0000 */
[----:B---3--:R-:W-:Y:S01]  /*1410*/  @P5 R2UR UR4, R14 ;  /* 0x000000000e0452ca */ /* 0x008fe200000e0000 */
[----:B0-----:R-:W-:-:S14]  /*1420*/  @P5 BRA `(.L_x_136) ;  /* 0x0000000000345947 */ /* 0x001fdc0003800000 */
[----:B------:R-:W-:Y:S02]  /*1430*/  ULDC.64 UR10, c[0x0][0xa08] ;  /* 0x00028200000a7ab9 */ /* 0x000fe40000000a00 */
[----:B------:R-:W-:-:S04]  /*1440*/  ISETP.NE.U32.AND P0, PT, RZ, UR10, PT ;  /* 0x0000000aff007c0c */ /* 0x000fc8000bf05070 */
[----:B------:R-:W-:-:S13]  /*1450*/  ISETP.NE.AND.EX P0, PT, RZ, UR11, PT, P0 ;  /* 0x0000000bff007c0c */ /* 0x000fda000bf05300 */
[----:B------:R-:W-:Y:S05]  /*1460*/  @!P0 BRA `(.L_x_136) ;  /* 0x0000000000248947 */ /* 0x000fea0003800000 */
[----:B------:R-:W-:Y:S02]  /*1470*/  ULDC.64 UR4, c[0x0][0xa08] ;  /* 0x0002820000047ab9 */ /* 0x000fe40000000a00 */
[----:B------:R-:W-:-:S06]  /*1480*/  UIMAD.WIDE UR4, UR36, 0x4, UR4 ;  /* 0x00000004240478a5 */ /* 0x000fcc000f8e0204 */
[----:B------:R-:W-:Y:S02]  /*1490*/  IMAD.U32 R4, RZ, RZ, UR4 ;  /* 0x00000004ff047e24 */ /* 0x000fe4000f8e00ff */
[----:B------:R-:W-:-:S05]  /*14a0*/  IMAD.U32 R5, RZ, RZ, UR5 ;  /* 0x00000005ff057e24 */ /* 0x000fca000f8e00ff */
[----:B------:R-:W2:Y:S04]  /*14b0*/  LDG.E R7, desc[UR50][R4.64] ;  /* 0x0000003204077981 */ /* 0x000ea8000c1e1900 */
[----:B------:R-:W3:Y:S01]  /*14c0*/  LDG.E R6, desc[UR50][R4.64+0x4] ;  /* 0x0000043204067981 */ /* 0x000ee2000c1e1900 */
[----:B--2---:R-:W-:Y:S02]  /*14d0*/  R2UR UR4, R7 ;  /* 0x00000000070472ca */ /* 0x004fe400000e0000 */
[----:B---3--:R-:W-:-:S13]  /*14e0*/  R2UR UR5, R6 ;  /* 0x00000000060572ca */ /* 0x008fda00000e0000 */
[----:B------:R-:W-:-:S12]  /*14f0*/  UIADD3 UR4, -UR4, UR5, URZ ;  /* 0x0000000504047290 */ /* 0x000fd8000fffe13f */
.L_x_136:
[----:B------:R-:W-:Y:S01]  /*1500*/  UIADD3 UR54, -UR54, UR4, URZ ;  /* 0x0000000436367290 */ /* 0x000fe2000fffe13f */
[----:B-----5:R-:W-:Y:S01]  /*1510*/  FMUL.FTZ R0, R3, R0 ;  /* 0x0000000003007220 */ /* 0x020fe20000410000 */
[----:B------:R-:W-:Y:S02]  /*1520*/  USHF.R.U32.HI UR4, URZ, 0x8, UR6 ;  /* 0x000000083f047899 */ /* 0x000fe40008011606 */
[----:B------:R-:W-:Y:S02]  /*1530*/  UISETP.GE.AND UP0, UPT, UR54, 0x1, UPT ;  /* 0x000000013600788c */ /* 0x000fe4000bf06270 */
[----:B------:R-:W-:Y:S02]  /*1540*/  UIADD3 UR6, UR54, 0x9f, URZ ;  /* 0x0000009f36067890 */ /* 0x000fe4000fffe03f */
[----:B------:R-:W-:Y:S02]  /*1550*/  ULEA.HI UR8, UR8, UR4, URZ, 0x10 ;  /* 0x0000000408087291 */ /* 0x000fe4000f8f803f */
[----:B------:R-:W-:Y:S01]  /*1560*/  PLOP3.LUT P0, PT, PT, PT, UP0, 0x80, 0x0 ;  /* 0x000000000000781c */ /* 0x000fe20003f0f008 */
[----:B------:R-:W-:Y:S01]  /*1570*/  UIMAD.WIDE UR6, UR6, 0x66666667, URZ ;  /* 0x66666667060678a5 */ /* 0x000fe2000f8e023f */
[----:B------:R-:W-:Y:S01]  /*1580*/  ULDC UR11, c[0x0][0x988] ;  /* 0x00026200000b7ab9 */ /* 0x000fe20000000800 */
[----:B------:R-:W-:-:S02]  /*1590*/  UMOV UR4, URZ ;  /* 0x0000003f00047c82 */ /* 0x000fc40008000000 */
[----:B------:R-:W-:Y:S02]  /*15a0*/  USHF.R.U32.HI UR5, URZ, 0x1f, UR7 ;  /* 0x0000001f3f057899 */ /* 0x000fe40008011607 */
[----:B------:R-:W-:Y:S02]  /*15b0*/  ULOP3.LUT UR39, UR8, 0xff, URZ, 0xc0, !UPT ;  /* 0x000000ff08277892 */ /* 0x000fe4000f8ec03f */
[----:B------:R-:W-:Y:S02]  /*15c0*/  USHF.R.U32.HI UR45, URZ, 0x10, UR8 ;  /* 0x000000103f2d7899 */ /* 0x000fe40008011608 */
[----:B------:R-:W-:Y:S02]  /*15d0*/  ULEA.HI.SX32 UR9, UR7, UR5, 0x1a ;  /* 0x0000000507097291 */ /* 0x000fe4000f8fd23f */
[----:B------:R-:W-:Y:S10]  /*15e0*/  @!P0 BRA `(.L_x_137) ;  /* 0x0000000000908947 */ /* 0x000ff40003800000 */
[----:B------:R-:W-:Y:S01]  /*15f0*/  UISETP.NE.AND UP0, UPT, UR45, URZ, UPT ;  /* 0x0000003f2d00728c */ /* 0x000fe2000bf05270 */
[----:B------:R-:W-:-:S03]  /*1600*/  ULDC UR4, c[0x0][0x9f0] ;  /* 0x00027c0000047ab9 */ /* 0x000fc60000000800 */
[----:B------:R-:W-:-:S03]  /*1610*/  USEL UR10, UR45, UR4, UP0 ;  /* 0x000000042d0a7287 */ /* 0x000fc60008000000 */
[----:B------:R-:W-:Y:S01]  /*1620*/  UMOV UR4, URZ ;  /* 0x0000003f00047c82 */ /* 0x000fe20008000000 */
[----:B------:R-:W-:Y:S02]  /*1630*/  UIADD3 UR6, UR9, -0x1, UR10 ;  /* 0xffffffff09067890 */ /* 0x000fe4000fffe00a */
[----:B------:R-:W-:-:S04]  /*1640*/  IMAD.U32 R5, RZ, RZ, UR10 ;  /* 0x0000000aff057e24 */ /* 0x000fc8000f8e00ff */
[----:B------:R-:W-:Y:S01]  /*1650*/  IMAD.U32 R6, RZ, RZ, UR6 ;  /* 0x00000006ff067e24 */ /* 0x000fe2000f8e00ff */
[-C--:B------:R-:W-:Y:S01]  /*1660*/  IABS R3, R5.reuse ;  /* 0x0000000500037213 */ /* 0x080fe20000000000 */
[----:B------:R-:W-:Y:S01]  /*1670*/  ULOP3.LUT UR6, UR6, UR10, URZ, 0x3c, !UPT ;  /* 0x0000000a06067292 */ /* 0x000fe2000f8e3c3f */
[----:B------:R-:W-:Y:S02]  /*1680*/  IABS R7, R5 ;  /* 0x0000000500077213 */ /* 0x000fe40000000000 */
[----:B------:R-:W-:Y:S02]  /*1690*/  R2UR UR12, R3 ;  /* 0x00000000030c72ca */ /* 0x000fe400000e0000 */
[----:B------:R-:W-:-:S05]  /*16a0*/  IABS R6, R6 ;  /* 0x0000000600067213 */ /* 0x000fca0000000000 */
[----:B------:R-:W-:-:S05]  /*16b0*/  IMAD.MOV.U32 R5, RZ, RZ, R6 ;  /* 0x000000ffff057224 */ /* 0x000fca00078e0006 */
[----:B------:R-:W-:Y:S01]  /*16c0*/  R2UR UR8, R5 ;  /* 0x00000000050872ca */ /* 0x000fe200000e0000 */
[----:B------:R-:W0:Y:S08]  /*16d0*/  I2F.RP R3, UR12 ;  /* 0x0000000c00037d06 */ /* 0x000e300008209400 */
[----:B0-----:R-:W0:Y:S02]  /*16e0*/  MUFU.RCP R3, R3 ;  /* 0x0000000300037308 */ /* 0x001e240000001000 */
[----:B0-----:R-:W-:-:S02]  /*16f0*/  VIADD R4, R3, 0xffffffe ;  /* 0x0ffffffe03047836 */ /* 0x001fc40000000000 */
[----:B------:R-:W-:-:S04]  /*1700*/  IMAD.MOV R3, RZ, RZ, -R7 ;  /* 0x000000ffff037224 */ /* 0x000fc800078e0a07 */
[----:B------:R-:W0:Y:S02]  /*1710*/  F2I.FTZ.U32.TRUNC.NTZ R4, R4 ;  /* 0x0000000400047305 */ /* 0x000e24000021f000 */
[----:B0-----:R-:W-:-:S13]  /*1720*/  R2UR UR5, R4 ;  /* 0x00000000040572ca */ /* 0x001fda00000e0000 */
[----:B------:R-:W-:-:S04]  /*1730*/  UIADD3 UR7, URZ, -UR5, URZ ;  /* 0x800000053f077290 */ /* 0x000fc8000fffe03f */
[----:B------:R-:W-:-:S04]  /*1740*/  UIMAD UR7, UR7, UR12, URZ ;  /* 0x0000000c070772a4 */ /* 0x000fc8000f8e023f */
[----:B------:R-:W-:-:S03]  /*1750*/  UIMAD.WIDE.U32 UR4, UR5, UR7, UR4 ;  /* 0x00000007050472a5 */ /* 0x000fc6000f8e0004 */
[----:B------:R-:W-:Y:S01]  /*1760*/  R2UR UR7, R3 ;  /* 0x00000000030772ca */ /* 0x000fe200000e0000 */
[----:B------:R-:W-:-:S12]  /*1770*/  UIMAD.WIDE.U32 UR4, UR5, UR8, URZ ;  /* 0x00000008050472a5 */ /* 0x000fd8000f8e003f */
[----:B------:R-:W-:-:S04]  /*1780*/  UIMAD UR4, UR5, UR7, UR8 ;  /* 0x00000007050472a4 */ /* 0x000fc8000f8e0208 */
[----:B------:R-:W-:-:S11]  /*1790*/  UISETP.GT.U32.AND UP1, UPT, UR12, UR4, UPT ;  /* 0x000000040c00728c */ /* 0x000fd6000bf24070 */
[----:B------:R-:W-:Y:S02]  /*17a0*/  @!UP1 UIADD3 UR4, UR4, -UR12, URZ ;  /* 0x8000000c04049290 */ /* 0x000fe4000fffe03f */
[----:B------:R-:W-:Y:S02]  /*17b0*/  @!UP1 UIADD3 UR5, UR5, 0x1, URZ ;  /* 0x0000000105059890 */ /* 0x000fe4000fffe03f */
[----:B------:R-:W-:Y:S02]  /*17c0*/  UISETP.GE.U32.AND UP0, UPT, UR4, UR12, UPT ;  /* 0x0000000c0400728c */ /* 0x000fe4000bf06070 */
[----:B------:R-:W-:-:S09]  /*17d0*/  UISETP.GE.AND UP1, UPT, UR6, URZ, UPT ;  /* 0x0000003f0600728c */ /* 0x000fd2000bf26270 */
[----:B------:R-:W-:Y:S02]  /*17e0*/  @UP0 UIADD3 UR5, UR5, 0x1, URZ ;  /* 0x0000000105050890 */ /* 0x000fe4000fffe03f */
[----:B------:R-:W-:-:S05]  /*17f0*/  UISETP.NE.AND UP0, UPT, UR10, URZ, UPT ;  /* 0x0000003f0a00728c */ /* 0x000fca000bf05270 */
[----:B------:R-:W-:Y:S02]  /*1800*/  UMOV UR4, UR5 ;  /* 0x0000000500047c82 */ /* 0x000fe40008000000 */
[----:B------:R-:W-:-:S04]  /*1810*/  @!UP1 UIADD3 UR4, -UR4, URZ, URZ ;  /* 0x0000003f04049290 */ /* 0x000fc8000fffe13f */
[----:B------:R-:W-:-:S12]  /*1820*/  @!UP0 ULOP3.LUT UR4, URZ, UR10, URZ, 0x33, !UPT ;  /* 0x0000000a3f048292 */ /* 0x000fd8000f8e333f */
.L_x_137:
[----:B------:R-:W-:Y:S01]  /*1830*/  UIMAD UR40, UR39, UR4, URZ ;  /* 0x00000004272872a4 */ /* 0x000fe2000f8e023f */
[----:B------:R-:W-:Y:S02]  /*1840*/  IMAD.U32 R3, RZ, RZ, UR9 ;  /* 0x00000009ff037e24 */ /* 0x000fe4000f8e00ff */
[----:B------:R-:W-:Y:S01]  /*1850*/  FMUL.FTZ R0, R0, UR11 ;  /* 0x0000000b00007c20 */ /* 0x000fe20008410000 */
[----:B------:R-:W-:Y:S01]  /*1860*/  IMAD.U32 R4, RZ, RZ, UR4 ;  /* 0x00000004ff047e24 */ /* 0x000fe2000f8e00ff */
[----:B------:R-:W-:Y:S01]  /*1870*/  PLOP3.LUT P0, PT, PT, PT, PT, 0x80, 0x0 ;  /* 0x000000000000781c */ /* 0x000fe20003f0f070 */
[----:B------:R-:W-:Y:S01]  /*1880*/  IMAD.MOV.U32 R29, RZ, RZ, RZ ;  /* 0x000000ffff1d7224 */ /* 0x000fe200078e00ff */
[----:B------:R-:W-:Y:S02]  /*1890*/  CS2R R6, SRZ ;  /* 0x0000000000067805 */ /* 0x000fe4000001ff00 */
[----:B------:R-:W-:Y:S01]  /*18a0*/  R2UR UR41, R0 ;  /* 0x00000000002972ca */ /* 0x000fe200000e0000 */
[----:B------:R-:W-:Y:S01]  /*18b0*/  IMAD.MOV.U32 R0, RZ, RZ, RZ ;  /* 0x000000ffff007224 */ /* 0x000fe200078e00ff */
[----:B------:R-:W-:-:S02]  /*18c0*/  VIADDMNMX R3, R4, UR40, R3, PT ;  /* 0x0000002804037c46 */ /* 0x000fc4000b800103 */
[----:B------:R-:W-:Y:S02]  /*18d0*/  CS2R R48, SRZ ;  /* 0x0000000000307805 */ /* 0x000fe4000001ff00 */
[----:B------:R-:W-:Y:S02]  /*18e0*/  CS2R R8, SRZ ;  /* 0x0000000000087805 */ /* 0x000fe4000001ff00 */
[----:B------:R-:W-:Y:S02]  /*18f0*/  CS2R R10, SRZ ;  /* 0x00000000000a7805 */ /* 0x000fe4000001ff00 */
[----:B------:R-:W-:Y:S01]  /*1900*/  R2UR UR52, R3 ;  /* 0x00000000033472ca */ /* 0x000fe200000e0000 */
[----:B------:R-:W-:Y:S01]  /*1910*/  IMAD.MOV.U32 R3, RZ, RZ, RZ ;  /* 0x000000ffff037224 */ /* 0x000fe200078e00ff */
[----:B------:R-:W-:Y:S02]  /*1920*/  CS2R R12, SRZ ;  /* 0x00000000000c7805 */ /* 0x000fe4000001ff00 */
[----:B------:R-:W-:-:S02]  /*1930*/  CS2R R14, SRZ ;  /* 0x00000000000e7805 */ /* 0x000fc4000001ff00 */
[----:B------:R-:W-:Y:S01]  /*1940*/  CS2R R20, SRZ ;  /* 0x0000000000147805 */ /* 0x000fe2000001ff00 */
[----:B------:R-:W-:Y:S01]  /*1950*/  IMAD.MOV.U32 R33, RZ, RZ, RZ ;  /* 0x000000ffff217224 */ /* 0x000fe200078e00ff */
[----:B------:R-:W-:Y:S01]  /*1960*/  CS2R R24, SRZ ;  /* 0x0000000000187805 */ /* 0x000fe2000001ff00 */
[----:B------:R-:W-:Y:S01]  /*1970*/  IMAD.MOV.U32 R47, RZ, RZ, RZ ;  /* 0x000000ffff2f7224 */ /* 0x000fe200078e00ff */
[----:B------:R-:W-:Y:S02]  /*1980*/  CS2R R44, SRZ ;  /* 0x00000000002c7805 */ /* 0x000fe4000001ff00 */
[----:B------:R-:W-:Y:S02]  /*1990*/  CS2R R52, SRZ ;  /* 0x0000000000347805 */ /* 0x000fe4000001ff00 */
[----:B------:R-:W-:Y:S01]  /*19a0*/  CS2R R40, SRZ ;  /* 0x0000000000287805 */ /* 0x000fe2000001ff00 */
[----:B------:R-:W-:Y:S01]  /*19b0*/  IMAD.MOV.U32 R50, RZ, RZ, RZ ;  /* 0x000000ffff327224 */ /* 0x000fe200078e00ff */
[----:B------:R-:W-:Y:S01]  /*19c0*/  CS2R R88, SRZ ;  /* 0x0000000000587805 */ /* 0x000fe2000001ff00 */
[----:B------:R-:W-:Y:S01]  /*19d0*/  UISETP.GT.AND UP0, UPT, UR52, UR40, UPT ;  /* 0x000000283400728c */ /* 0x000fe2000bf04270 */
[----:B------:R-:W-:-:S02]  /*19e0*/  CS2R R54, SRZ ;  /* 0x0000000000367805 */ /* 0x000fc4000001ff00 */
[----:B------:R-:W-:Y:S02]  /*19f0*/  CS2R R56, SRZ ;  /* 0x0000000000387805 */ /* 0x000fe4000001ff00 */
[----:B------:R-:W-:Y:S02]  /*1a00*/  CS2R R90, SRZ ;  /* 0x00000000005a7805 */ /* 0x000fe4000001ff00 */
[----:B------:R-:W-:Y:S02]  /*1a10*/  CS2R R60, SRZ ;  /* 0x00000000003c7805 */ /* 0x000fe4000001ff00 */
[----:B------:R-:W-:Y:S02]  /*1a20*/  CS2R R62, SRZ ;  /* 0x00000000003e7805 */ /* 0x000fe4000001ff00 */
[----:B------:R-:W-:Y:S02]  /*1a30*/  PLOP3.LUT P1, PT, PT, PT, UP0, 0x80, 0x0 ;  /* 0x000000000000781c */ /* 0x000fe40003f2f008 */
[----:B------:R-:W-:Y:S01]  /*1a40*/  CS2R R58, SRZ ;  /* 0x00000000003a7805 */ /* 0x000fe2000001ff00 */
[----:B------:R-:W-:Y:S01]  /*1a50*/  IMAD.MOV.U32 R64, RZ, RZ, RZ ;  /* 0x000000ffff407224 */ /* 0x000fe200078e00ff */
[----:B------:R-:W-:-:S02]  /*1a60*/  CS2R R68, SRZ ;  /* 0x0000000000447805 */ /* 0x000fc4000001ff00 */
[----:B------:R-:W-:Y:S02]  /*1a70*/  CS2R R70, SRZ ;  /* 0x0000000000467805 */ /* 0x000fe4000001ff00 */
[----:B------:R-:W-:Y:S02]  /*1a80*/  CS2R R66, SRZ ;  /* 0x0000000000427805 */ /* 0x000fe4000001ff00 */
[----:B------:R-:W-:Y:S02]  /*1a90*/  CS2R R72, SRZ ;  /* 0x0000000000487805 */ /* 0x000fe4000001ff00 */
[----:B------:R-:W-:Y:S01]  /*1aa0*/  CS2R R76, SRZ ;  /* 0x00000000004c7805 */ /* 0x000fe2000001ff00 */
[----:B------:R-:W-:Y:S01]  /*1ab0*/  IMAD.MOV.U32 R92, RZ, RZ, RZ ;  /* 0x000000ffff5c7224 */ /* 0x000fe200078e00ff */
[----:B------:R-:W-:Y:S02]  /*1ac0*/  CS2R R78, SRZ ;  /* 0x00000000004e7805 */ /* 0x000fe4000001ff00 */
[----:B------:R-:W-:-:S02]  /*1ad0*/  CS2R R74, SRZ ;  /* 0x00000000004a7805 */ /* 0x000fc4000001ff00 */
[----:B------:R-:W-:Y:S02]  /*1ae0*/  CS2R R84, SRZ ;  /* 0x0000000000547805 */ /* 0x000fe4000001ff00 */
[----:B------:R-:W-:Y:S02]  /*1af0*/  CS2R R80, SRZ ;  /* 0x0000000000507805 */ /* 0x000fe4000001ff00 */
[----:B------:R-:W-:Y:S02]  /*1b00*/  CS2R R86, SRZ ;  /* 0x0000000000567805 */ /* 0x000fe4000001ff00 */
[----:B------:R-:W-:Y:S01]  /*1b10*/  CS2R R82, SRZ ;  /* 0x0000000000527805 */ /* 0x000fe2000001ff00 */
[----:B------:R-:W-:Y:S06]  /*1b20*/  @!P1 BRA `(.L_x_138) ;  /* 0x0000006c00b09947 */ /* 0x000fec0003800000 */
[----:B------:R-:W0:Y:S01]  /*1b30*/  SHFL.IDX PT, R0, R217, RZ, 0x1f ;  /* 0x00001fffd9007589 */ /* 0x000e2200000e0000 */
[----:B------:R-:W1:Y:S01]  /*1b40*/  S2UR UR6, SR_CgaCtaId ;  /* 0x00000000000679c3 */ /* 0x000e620000008800 */
[----:B------:R-:W-:Y:S01]  /*1b50*/  UMOV UR5, 0x400 ;  /* 0x0000040000057882 */ /* 0x000fe20000000000 */
[----:B0-----:R-:W-:Y:S01]  /*1b60*/  R2UR UR44, R0 ;  /* 0x00000000002c72ca */ /* 0x001fe200000e0000 */
[----:B-1----:R-:W-:-:S04]  /*1b70*/  ULEA UR5, UR6, UR5, 0x18 ;  /* 0x0000000506057291 */ /* 0x002fc8000f8ec03f */
[----:B------:R-:W-:-:S04]  /*1b80*/  UIADD3 UR5, UR5, 0x14400, URZ ;  /* 0x0001440005057890 */ /* 0x000fc8000fffe03f */
[----:B------:R-:W-:-:S04]  /*1b90*/  ULOP3.LUT UP0, URZ, UR5, 0x9f, URZ, 0xc0, !UPT ;  /* 0x0000009f053f7892 */ /* 0x000fc8000f80c03f */
[----:B------:R-:W-:Y:S02]  /*1ba0*/  ULEA.HI UR4, UR44, UR44, URZ, 0x1 ;  /* 0x0000002c2c047291 */ /* 0x000fe4000f8f083f */
[----:B------:R-:W-:Y:S02]  /*1bb0*/  PLOP3.LUT P0, PT, PT, PT, UP0, 0x80, 0x0 ;  /* 0x000000000000781c */ /* 0x000fe40003f0f008 */
        /* <DEDUP_REMOVED lines=22> */
.L_x_139:
[----:B------:R-:W0:Y:S01]  /*1d20*/  S2UR UR5, SR_CgaCtaId ;  /* 0x00000000000579c3 */ /* 0x000e220000008800 */
[----:B------:R-:W-:Y:S01]  /*1d30*/  ULEA.HI UR4, UR47, UR47, URZ, 0x1 ;  /* 0x0000002f2f047291 */ /* 0x000fe2000f8f083f */
[----:B------:R-:W-:Y:S01]  /*1d40*/  MOV R3, 0x400 ;  /* 0x0000040000037802 */ /* 0x000fe20000000f00 */
[----:B------:R-:W-:Y:S02]  /*1d50*/  IMAD.U32 R5, RZ, RZ, UR48 ;  /* 0x00000030ff057e24 */ /* 0x000fe4000f8e00ff */
[----:B------:R-:W-:-:S03]  /*1d60*/  ULOP3.LUT UR4, UR4, 0xfffffffe, URZ, 0xc0, !UPT ;  /* 0xfffffffe04047892 */ /* 0x000fc6000f8ec03f */
[----:B------:R-:W-:Y:S01]  /*1d70*/  ISETP.NE.AND P0, PT, R5, 0x3, PT ;  /* 0x000000030500780c */ /* 0x000fe20003f05270 */
[----:B------:R-:W-:-:S06]  /*1d80*/  UIADD3 UR4, UR47, -UR4, URZ ;  /* 0x800000042f047290 */ /* 0x000fcc000fffe03f */
[----:B------:R-:W-:-:S05]  /*1d90*/  IMAD.U32 R0, RZ, RZ, UR4 ;  /* 0x00000004ff007e24 */ /* 0x000fca000f8e00ff */
[----:B------:R-:W-:Y:S01]  /*1da0*/  SHF.L.U32 R0, R0, 0x1f, RZ ;  /* 0x0000001f00007819 */ /* 0x000fe200000006ff */
[----:B0-----:R-:W-:-:S05]  /*1db0*/  IMAD.U32 R4, RZ, RZ, UR5 ;  /* 0x00000005ff047e24 */ /* 0x001fca000f8e00ff */
[----:B------:R-:W-:-:S04]  /*1dc0*/  LEA R3, R4, R3, 0x18 ;  /* 0x0000000304037211 */ /* 0x000fc800078ec0ff */
[----:B------:R-:W0:Y:S02]  /*1dd0*/  SYNCS.PHASECHK.TRANS64.TRYWAIT P1, [R3+URZ+0x29800], R0 ;  /* 0x02980000030075a7 */ /* 0x000e24000802017f */
[----:B0-----:R-:W-:Y:S05]  /*1de0*/  @!P1 BRA `(.L_x_140) ;  /* 0x0000010000549947 */ /* 0x001fea0003800000 */
.L_x_278:
[----:B------:R-:W-:Y:S05]  /*1df0*/  @!P0 BRA `(.L_x_141) ;  /* 0x0000000000048947 */ /* 0x000fea0003800000 */
[----:B------:R-:W-:Y:S01]  /*1e00*/  BPT.TRAP 0x1 ;  /* 0x000000040000795c */ /* 0x000fe20000300000 */
.L_x_141:
[----:B------:R-:W-:Y:S02]  /*1e10*/  IMAD.U32 R5, RZ, RZ, UR46 ;  /* 0x0000002eff057e24 */ /* 0x000fe4000f8e00ff */
[----:B------:R-:W-:-:S03]  /*1e20*/  IMAD.U32 R6, RZ, RZ, UR53 ;  /* 0x00000035ff067e24 */ /* 0x000fc6000f8e00ff */
[----:B------:R-:W-:Y:S01]  /*1e30*/  SHF.L.U32 R5, R5, 0x1f, RZ ;  /* 0x0000001f05057819 */ /* 0x000fe200000006ff */
[----:B------:R-:W-:-:S04]  /*1e40*/  IMAD R6, R6, 0x8, R3 ;  /* 0x0000000806067824 */ /* 0x000fc800078e0203 */
[----:B------:R1:W2:Y:S01]  /*1e50*/  SYNCS.PHASECHK.TRANS64.TRYWAIT P2, [R6+URZ+0x29830], R5 ;  /* 0x02983005060075a7 */ /* 0x0002a2000804017f */
[----:B------:R-:W-:Y:S05]  /*1e60*/  @!P0 BRA `(.L_x_142) ;  /* 0x0000000000048947 */ /* 0x000fea0003800000 */
[----:B------:R-:W-:Y:S01]  /*1e70*/  BPT.TRAP 0x1 ;  /* 0x000000040000795c */ /* 0x000fe20000300000 */
.L_x_142:
[----:B0-----:R-:W0:Y:S01]  /*1e80*/  S2R R0, SR_TID.X ;  /* 0x0000000000007919 */ /* 0x001e220000002100 */
[----:B------:R-:W-:Y:S01]  /*1e90*/  IMAD.MOV.U32 R25, RZ, RZ, RZ ;  /* 0x000000ffff197224 */ /* 0x000fe200078e00ff */
[----:B0-----:R-:W-:Y:S01]  /*1ea0*/  LOP3.LUT P1, R0, R0, 0x7f, RZ, 0xc0, !PT ;  /* 0x0000007f00007812 */ /* 0x001fe2000782c0ff */
[----:B--2---:R-:W-:-:S12]  /*1eb0*/  @P2 BRA `(.L_x_143) ;  /* 0x0000000000082947 */ /* 0x004fd80003800000 */
[----:B------:R-:W0:Y:S02]  /*1ec0*/  SYNCS.PHASECHK.TRANS64.TRYWAIT P2, [R6+URZ+0x29830], R5 ;  /* 0x02983005060075a7 */ /* 0x000e24000804017f */
[----:B0-----:R-:W-:Y:S05]  /*1ed0*/  @!P2 BRA `(.L_x_144) ;  /* 0x00000100002ca947 */ /* 0x001fea0003800000 */
.L_x_143:
[----:B------:R-:W-:Y:S05]  /*1ee0*/  WARPSYNC.ALL ;  /* 0x0000000000007948 */ /* 0x000fea0003800000 */
[----:B------:R-:W-:Y:S01]  /*1ef0*/  R2UR UR4, R3 ;  /* 0x00000000030472ca */ /* 0x000fe200000e0000 */
[----:B------:R-:W-:Y:S01]  /*1f00*/  ULOP3.LUT UR20, UR55, 0x10000, URZ, 0xfc, !UPT ;  /* 0x0001000037147892 */ /* 0x000fe2000f8efc3f */
[----:B------:R-:W-:Y:S01]  /*1f10*/  WARPGROUP.ARRIVE ;  /* 0x00000000000079c5 */ /* 0x000fe20000000000 */
[----:B------:R-:W-:Y:S01]  /*1f20*/  UMOV UR25, 0x80000020 ;  /* 0x8000002000197882 */ /* 0x000fe20000000000 */
[----:B------:R-:W-:Y:S01]  /*1f30*/  UMOV UR27, 0x80000020 ;  /* 0x80000020001b7882 */ /* 0x000fe20000000000 */
[----:B------:R-:W-:Y:S01]  /*1f40*/  UMOV UR5, UR25 ;  /* 0x0000001900057c82 */ /* 0x000fe20008000000 */
[----:B------:R-:W-:Y:S01]  /*1f50*/  UMOV UR7, 0x80000020 ;  /* 0x8000002000077882 */ /* 0x000fe20000000000 */
[----:B------:R-:W-:Y:S01]  /*1f60*/  UIADD3 UR9, UR20, 0x2, URZ ;  /* 0x0000000214097890 */ /* 0x000fe2000fffe03f */
[----:B------:R-:W-:Y:S01]  /*1f70*/  IMAD.U32 R8, RZ, RZ, UR54 ;  /* 0x00000036ff087e24 */ /* 0x000fe2000f8e00ff */
[----:B------:R-:W-:Y:S01]  /*1f80*/  UMOV UR24, UR20 ;  /* 0x0000001400187c82 */ /* 0x000fe20008000000 */
[----:B------:R-:W-:Y:S01]  /*1f90*/  UMOV UR11, 0x80000020 ;  /* 0x80000020000b7882 */ /* 0x000fe20000000000 */
[----:B------:R-:W-:Y:S01]  /*1fa0*/  UIADD3 UR13, UR20, 0x200, URZ ;  /* 0x00000200140d7890 */ /* 0x000fe2000fffe03f */
[----:B------:R-:W-:Y:S01]  /*1fb0*/  IMAD.U32 R12, RZ, RZ, UR52 ;  /* 0x00000034ff0c7e24 */ /* 0x000fe2000f8e00ff */
[----:B------:R-:W-:Y:S01]  /*1fc0*/  UIADD3 UR4, UR4, 0x1a400, URZ ;  /* 0x0001a40004047890 */ /* 0x000fe2000fffe03f */
[----:B------:R-:W-:Y:S01]  /*1fd0*/  IADD3 R7, R8, 0xa0, -R199 ;  /* 0x000000a008077810 */ /* 0x000fe20007ffe8c7 */
[----:B------:R-:W-:Y:S01]  /*1fe0*/  UMOV UR15, 0x80000020 ;  /* 0x80000020000f7882 */ /* 0x000fe20000000000 */
[----:B------:R-:W-:Y:S01]  /*1ff0*/  UMOV UR19, 0x80000020 ;  /* 0x8000002000137882 */ /* 0x000fe20000000000 */
[----:B------:R-:W-:Y:S01]  /*2000*/  USHF.R.U32.HI UR4, URZ, 0x4, UR4 ;  /* 0x000000043f047899 */ /* 0x000fe20008011604 */
[----:B------:R-:W-:Y:S01]  /*2010*/  P2R R10, PR, RZ, 0x2 ;  /* 0x00000002ff0a7803 */ /* 0x000fe20000000000 */
[----:B------:R-:W-:Y:S01]  /*2020*/  UMOV UR23, 0x80000020 ;  /* 0x8000002000177882 */ /* 0x000fe20000000000 */
[----:B------:R-:W-:Y:S01]  /*2030*/  IMAD R7, R12, -0xa0, R7 ;  /* 0xffffff600c077824 */ /* 0x000fe200078e0207 */
[----:B------:R-:W-:Y:S01]  /*2040*/  ULOP3.LUT UR4, UR4, 0x3fff, URZ, 0xc0, !UPT ;  /* 0x00003fff04047892 */ /* 0x000fe2000f8ec03f */
[----:B------:R-:W-:Y:S01]  /*2050*/  P2R R9, PR, RZ, 0x1 ;  /* 0x00000001ff097803 */ /* 0x000fe20000000000 */
[----:B------:R-:W-:-:S02]  /*2060*/  UIADD3 UR52, UR52, -0x2, URZ ;  /* 0xfffffffe34347890 */ /* 0x000fc4000fffe03f */
[----:B------:R-:W-:Y:S01]  /*2070*/  ULOP3.LUT UR49, UR4, 0x10000, URZ, 0xfc, !UPT ;  /* 0x0001000004317892 */ /* 0x000fe2000f8efc3f */
[C---:B------:R-:W-:Y:S01]  /*2080*/  ISETP.GT.AND P3, PT, R7.reuse, RZ, PT ;  /* 0x000000ff0700720c */ /* 0x040fe20003f64270 */
[----:B------:R-:W-:Y:S01]  /*2090*/  UISETP.GE.AND UP0, UPT, UR52, UR40, UPT ;  /* 0x000000283400728c */ /* 0x000fe2000bf06270 */
[C---:B------:R-:W-:Y:S01]  /*20a0*/  ISETP.GT.AND P6, PT, R7.reuse, 0x1, PT ;  /* 0x000000010700780c */ /* 0x040fe20003fc4270 */
[----:B------:R-:W-:Y:S01]  /*20b0*/  UIMAD UR28, UR53, 0x780, UR49 ;  /* 0x00000780351c78a4 */ /* 0x000fe2000f8e0231 */
[C---:B------:R-:W-:Y:S01]  /*20c0*/  ISETP.GT.AND P5, PT, R7.reuse, 0x8, PT ;  /* 0x000000080700780c */ /* 0x040fe20003fa4270 */
[----:B------:R-:W-:Y:S01]  /*20d0*/  UMOV UR4, UR24 ;  /* 0x0000001800047c82 */ /* 0x000fe20008000000 */
[C---:B------:R-:W-:Y:S01]  /*20e0*/  ISETP.GT.AND P2, PT, R7.reuse, 0x9, PT ;  /* 0x000000090700780c */ /* 0x040fe20003f44270 */
[----:B------:R-:W-:Y:S01]  /*20f0*/  UIADD3 UR6, UR28, 0x180, URZ ;  /* 0x000001801c067890 */ /* 0x000fe2000fffe03f */
[C---:B------:R-:W-:Y:S01]  /*2100*/  ISETP.GT.AND P4, PT, R7.reuse, 0x10, PT ;  /* 0x000000100700780c */ /* 0x040fe20003f84270 */
[----:B------:R-:W-:Y:S01]  /*2110*/  UIADD3 UR8, UR28, 0x200, URZ ;  /* 0x000002001c087890 */ /* 0x000fe2000fffe03f */
[C---:B------:R-:W-:Y:S01]  /*2120*/  ISETP.GT.AND P1, PT, R7.reuse, 0x79, PT ;  /* 0x000000790700780c */ /* 0x040fe20003f24270 */
[----:B------:R-:W-:Y:S01]  /*2130*/  UMOV UR26, UR28 ;  /* 0x0000001c001a7c82 */ /* 0x000fe20008000000 */
[----:B------:R-:W-:Y:S01]  /*2140*/  UIADD3 UR10, UR28, 0x2, URZ ;  /* 0x000000021c0a7890 */ /* 0x000fe2000fffe03f */
[----:B------:R-:W-:Y:S01]  /*2150*/  QGMMA.64x32x32.F32.E4M3.E4M3 R92, gdesc[UR24], RZ, !UPT, gsb0 ;  /* 0x00600000185c79f3 */ /* 0x000fe2000c0008ff */
[----:B------:R-:W-:Y:S01]  /*2160*/  UIADD3 UR26, UR28, 0x80, URZ ;  /* 0x000000801c1a7890 */ /* 0x000fe2000fffe03f */
[----:B------:R-:W-:Y:S01]  /*2170*/  ISETP.GT.AND P0, PT, R7, 0x80, PT ;  /* 0x000000800700780c */ /* 0x000fe20003f04270 */
[----:B------:R-:W-:Y:S01]  /*2180*/  UMOV UR27, 0x80000020 ;  /* 0x80000020001b7882 */ /* 0x000fe20000000000 */
[----:B------:R-:W-:-:S02]  /*2190*/  UIADD3 UR12, UR28, 0x202, URZ ;  /* 0x000002021c0c7890 */ /* 0x000fc4000fffe03f */
[----:B------:R-:W-:Y:S02]  /*21a0*/  UIADD3 UR14, UR28, 0x280, URZ ;  /* 0x000002801c0e7890 */ /* 0x000fe4000fffe03f */
[----:B------:R-:W-:Y:S02]  /*21b0*/  UIADD3 UR16, UR28, 0x282, URZ ;  /* 0x000002821c107890 */ /* 0x000fe4000fffe03f */
[----:B------:R-:W-:Y:S02]  /*21c0*/  UIADD3 UR18, UR28, 0x402, URZ ;  /* 0x000004021c127890 */ /* 0x000fe4000fffe03f */
[----:B------:R-:W-:Y:S01]  /*21d0*/  UIADD3 UR22, UR28, 0x680, URZ ;  /* 0x000006801c167890 */ /* 0x000fe2000fffe03f */
[----:B------:R-:W-:Y:S02]  /*21e0*/  WARPGROUP.DEPBAR.LE gsb0, 0x0 ;  /* 0x00008000000079c5 */ /* 0x000fe40000010000 */
[----:B------:R-:W-:-:S06]  /*21f0*/  WARPGROUP.ARRIVE ;  /* 0x00000000000079c5 */ /* 0x000fcc0000000000 */
[----:B------:R-:W-:Y:S01]  /*2200*/  QGMMA.64x32x32.F32.E4M3.E4M3 R76, gdesc[UR24], RZ, !UPT, gsb0 ;  /* 0x00600000184c79f3 */ /* 0x000fe2000c0008ff */
[----:B------:R-:W-:Y:S01]  /*2210*/  UIADD3 UR26, UR28, 0x100, URZ ;  /* 0x000001001c1a7890 */ /* 0x000fe2000fffe03f */
[----:B------:R-:W-:Y:S01]  /*2220*/  UMOV UR27, 0x80000020 ;  /* 0x80000020001b7882 */ /* 0x000fe20000000000 */
[----:B------:R-:W-:Y:S02]  /*2230*/  WARPGROUP.DEPBAR.LE gsb0, 0x0 ;  /* 0x00008000000079c5 */ /* 0x000fe40000010000 */
[----:B------:R-:W-:-:S06]  /*2240*/  WARPGROUP.ARRIVE ;  /* 0x00000000000079c5 */ /* 0x000fcc0000000000 */
[----:B------:R-:W-:Y:S01]  /*2250*/  QGMMA.64x32x32.F32.E4M3.E4M3 R60, gdesc[UR24], RZ, !UPT, gsb0 ;  /* 0x00600000183c79f3 */ /* 0x000fe2000c0008ff */
[----:B------:R-:W-:Y:S01]  /*2260*/  UMOV UR26, UR8 ;  /* 0x00000008001a7c82 */ /* 0x000fe20008000000 */
[----:B------:R-:W-:Y:S01]  /*2270*/  UMOV UR27, 0x80000020 ;  /* 0x80000020001b7882 */ /* 0x000fe20000000000 */
[----:B------:R-:W-:Y:S02]  /*2280*/  WARPGROUP.DEPBAR.LE gsb0, 0x0 ;  /* 0x00008000000079c5 */ /* 0x000fe40000010000 */
[----:B------:R-:W-:-:S06]  /*2290*/  WARPGROUP.ARRIVE ;  /* 0x00000000000079c5 */ /* 0x000fcc0000000000 */
[----:B------:R-:W-:Y:S01]  /*22a0*/  QGMMA.64x32x32.F32.E4M3.E4M3 R44, gdesc[UR4], RZ, !UPT, gsb0 ;  /* 0x00600000042c79f3 */ /* 0x000fe2000c0008ff */
[----:B------:R-:W-:Y:S01]  /*22b0*/  UMOV UR4, UR9 ;  /* 0x0000000900047c82 */ /* 0x000fe20008000000 */
[----:B------:R-:W-:Y:S01]  /*22c0*/  UMOV UR5, 0x80000020 ;  /* 0x8000002000057882 */ /* 0x000fe20000000000 */
[----:B------:R-:W-:Y:S01]  /*22d0*/  UMOV UR6, UR10 ;  /* 0x0000000a00067c82 */ /* 0x000fe20008000000 */
[----:B------:R-:W-:Y:S01]  /*22e0*/  UMOV UR7, 0x80000020 ;  /* 0x8000002000077882 */ /* 0x000fe20000000000 */
[----:B------:R-:W-:Y:S01]  /*22f0*/  UIADD3 UR10, UR28, 0x182, URZ ;  /* 0x000001821c0a7890 */ /* 0x000fe2000fffe03f */
[----:B------:R-:W-:Y:S01]  /*2300*/  UMOV UR8, UR4 ;  /* 0x0000000400087c82 */ /* 0x000fe20008000000 */
[----:B------:R-:W-:Y:S01]  /*2310*/  UMOV UR9, UR5 ;  /* 0x0000000500097c82 */ /* 0x000fe20008000000 */
        /* <DEDUP_REMOVED lines=18> */
[----:B------:R-:W-:Y:S02]  /*2440*/  WARPGROUP.DEPBAR.LE gsb0, 0x0 ;  /* 0x00008000000079c5 */ /* 0x000fe40000010000 */
[----:B------:R-:W-:-:S06]  /*2450*/  WARPGROUP.ARRIVE ;  /* 0x00000000000079c5 */ /* 0x000fcc0000000000 */
[----:B------:R-:W-:Y:S01]  /*2460*/  QGMMA.64x32x32.F32.E4M3.E4M3 R44, gdesc[UR8], R44, gsb0 ;  /* 0x00600000082c79f3 */ /* 0x000fe2000800082c */
        /* <DEDUP_REMOVED lines=9> */
[----:B------:R-:W-:Y:S01]  /*2500*/  QGMMA.64x32x32.F32.E4M3.E4M3 R28, gdesc[UR4], R28, gsb0 ;  /* 0x00600000041c79f3 */ /* 0x000fe2000800081c */
[----:B------:R-:W-:Y:S02]  /*2510*/  UIADD3 UR6, UR28, 0x480, URZ ;  /* 0x000004801c067890 */ /* 0x000fe4000fffe03f */
[----:B------:R-:W-:Y:S01]  /*2520*/  UIADD3 UR7, UR20, 0x202, URZ ;  /* 0x0000020214077890 */ /* 0x000fe2000fffe03f */
        /* <DEDUP_REMOVED lines=21> */
[----:B------:R-:W-:Y:S01]  /*2680*/  UMOV UR14, UR16 ;  /* 0x00000010000e7c82 */ /* 0x000fe20008000000 */
[----:B------:R-:W-:Y:S01]  /*2690*/  UMOV UR15, 0x80000020 ;  /* 0x80000020000f7882 */ /* 0x000fe20000000000 */
[----:B------:R-:W-:Y:S01]  /*26a0*/  UMOV UR16, UR12 ;  /* 0x0000000c00107c82 */ /* 0x000fe20008000000 */
[----:B------:R-:W-:Y:S01]  /*26b0*/  UMOV UR17, UR13 ;  /* 0x0000000d00117c82 */ /* 0x000fe20008000000 */
[----:B------:R-:W-:Y:S01]  /*26c0*/  UIADD3 UR7, UR20, 0x400, URZ ;  /* 0x0000040014077890 */ /* 0x000fe2000fffe03f */
[----:B------:R-:W-:Y:S02]  /*26d0*/  WARPGROUP.DEPBAR.LE gsb0, 0x0 ;  /* 0x00008000000079c5 */ /* 0x000fe40000010000 */
[----:B------:R-:W-:-:S06]  /*26e0*/  WARPGROUP.ARRIVE ;  /* 0x00000000000079c5 */ /* 0x000fcc0000000000 */
[----:B------:R-:W-:Y:S01]  /*26f0*/  QGMMA.64x32x32.F32.E4M3.E4M3 R28, gdesc[UR8], R28, gsb0 ;  /* 0x00600000081c79f3 */ /* 0x000fe2000800081c */
[----:B------:R-:W-:Y:S02]  /*2700*/  UIADD3 UR10, UR28, 0x500, URZ ;  /* 0x000005001c0a7890 */ /* 0x000fe4000fffe03f */
        /* <DEDUP_REMOVED lines=24> */
[----:B------:R-:W-:Y:S02]  /*2890*/  UMOV UR21, UR17 ;  /* 0x0000001100157c82 */ /* 0x000fe40008000000 */
[----:B------:R-:W-:Y:S01]  /*28a0*/  UMOV UR20, UR16 ;  /* 0x0000001000147c82 */ /* 0x000fe20008000000 */
[----:B------:R-:W-:Y:S01]  /*28b0*/  UIADD3 UR10, UR28, 0x502, URZ ;  /* 0x000005021c0a7890 */ /* 0x000fe2000fffe03f */
[----:B------:R-:W-:-:S02]  /*28c0*/  WARPGROUP.DEPBAR.LE gsb0, 0x0 ;  /* 0x00008000000079c5 */ /* 0x000fc40000010000 */
        /* <DEDUP_REMOVED lines=38> */
[----:B------:R-:W-:Y:S01]  /*2b30*/  UIADD3 UR22, UR28, 0x602, URZ ;  /* 0x000006021c167890 */ /* 0x000fe2000fffe03f */
[----:B01----:R-:W-:Y:S01]  /*2b40*/  FMNMX.FTZ R5, R92, R93, !PT ;  /* 0x0000005d5c057209 */ /* 0x003fe20007810000 */
[----:B------:R-:W-:Y:S01]  /*2b50*/  UMOV UR23, 0x80000020 ;  /* 0x8000002000177882 */ /* 0x000fe20000000000 */
        /* <DEDUP_REMOVED lines=15> */
[----:B------:R-:W-:Y:S02]  /*2c50*/  FSEL R105, R105, -INF , P5 ;  /* 0xff80000069697808 */ /* 0x000fe40002800000 */
[----:B------:R-:W-:Y:S02]  /*2c60*/  ISETP.GT.AND P4, PT, R7, 0x20, PT ;  /* 0x000000200700780c */ /* 0x000fe40003f84270 */
[----:B------:R-:W-:Y:S02]  /*2c70*/  FMNMX.FTZ R8, R104, R5, !PT ;  /* 0x0000000568087209 */ /* 0x000fe40007810000 */
[----:B------:R-:W-:-:S02]  /*2c80*/  FSEL R103, R103, -INF , P3 ;  /* 0xff80000067677808 */ /* 0x000fc40001800000 */
[----:B------:R-:W-:Y:S02]  /*2c90*/  ISETP.GT.AND P3, PT, R7, 0x21, PT ;  /* 0x000000210700780c */ /* 0x000fe40003f64270 */
[----:B------:R-:W-:Y:S02]  /*2ca0*/  FMNMX.FTZ R5, R105, R8, !PT ;  /* 0x0000000869057209 */ /* 0x000fe40007810000 */
[----:B------:R-:W-:Y:S02]  /*2cb0*/  FSEL R99, R99, -INF , P2 ;  /* 0xff80000063637808 */ /* 0x000fe40001000000 */
[C---:B------:R-:W-:Y:S02]  /*2cc0*/  ISETP.GT.AND P2, PT, R7.reuse, 0x28, PT ;  /* 0x000000280700780c */ /* 0x040fe40003f44270 */
[----:B------:R-:W-:Y:S02]  /*2cd0*/  FSEL R106, R106, -INF , P6 ;  /* 0xff8000006a6a7808 */ /* 0x000fe40003000000 */
[----:B------:R-:W-:-:S02]  /*2ce0*/  ISETP.GT.AND P6, PT, R7, 0x29, PT ;  /* 0x000000290700780c */ /* 0x000fc40003fc4270 */
[----:B------:R-:W-:Y:S02]  /*2cf0*/  FSEL R107, R107, -INF , P5 ;  /* 0xff8000006b6b7808 */ /* 0x000fe40002800000 */
[----:B------:R-:W-:Y:S02]  /*2d00*/  ISETP.GT.AND P5, PT, R7, 0x30, PT ;  /* 0x000000300700780c */ /* 0x000fe40003fa4270 */
[----:B------:R-:W-:Y:S01]  /*2d10*/  FMNMX.FTZ R21, R94, R95, !PT ;  /* 0x0000005f5e157209 */ /* 0x000fe20007810000 */
[----:B------:R-:W-:Y:S02]  /*2d20*/  WARPGROUP.DEPBAR.LE gsb0, 0x0 ;  /* 0x00008000000079c5 */ /* 0x000fe40000010000 */
[----:B------:R-:W-:Y:S01]  /*2d30*/  WARPGROUP.ARRIVE ;  /* 0x00000000000079c5 */ /* 0x000fe20000000000 */
[----:B------:R-:W-:Y:S02]  /*2d40*/  FSEL R76, R76, -INF , P4 ;  /* 0xff8000004c4c7808 */ /* 0x000fe40002000000 */
[----:B------:R-:W-:-:S02]  /*2d50*/  FSEL R77, R77, -INF , P3 ;  /* 0xff8000004d4d7808 */ /* 0x000fc40001800000 */
[----:B------:R-:W-:Y:S01]  /*2d60*/  FMNMX.FTZ R8, R76, R5, !PT ;  /* 0x000000054c087209 */ /* 0x000fe20007810000 */
[----:B------:R-:W-:Y:S01]  /*2d70*/  QGMMA.64x32x32.F32.E4M3.E4M3 R60, gdesc[UR20], R60, gsb0 ;  /* 0x00600000143c79f3 */ /* 0x000fe2000800083c */
[----:B------:R-:W-:Y:S01]  /*2d80*/  UIADD3 UR22, UR28, 0x682, URZ ;  /* 0x000006821c167890 */ /* 0x000fe2000fffe03f */
[----:B------:R-:W-:Y:S01]  /*2d90*/  FSEL R80, R80, -INF , P2 ;  /* 0xff80000050507808 */ /* 0x000fe20001000000 */
[----:B------:R-:W-:Y:S01]  /*2da0*/  UMOV UR23, 0x80000020 ;  /* 0x8000002000177882 */ /* 0x000fe20000000000 */
        /* <DEDUP_REMOVED lines=25> */
[----:B------:R-:W-:Y:S02]  /*2f40*/  ISETP.GT.AND P3, PT, R7, 0x49, PT ;  /* 0x000000490700780c */ /* 0x000fe40003f64270 */
[----:B------:R-:W-:Y:S02]  /*2f50*/  FSEL R91, R91, -INF , P2 ;  /* 0xff8000005b5b7808 */ /* 0x000fe40001000000 */
[----:B------:R-:W-:Y:S01]  /*2f60*/  ISETP.GT.AND P2, PT, R7, 0x50, PT ;  /* 0x000000500700780c */ /* 0x000fe20003f44270 */
[----:B------:R-:W-:-:S02]  /*2f70*/  WARPGROUP.DEPBAR.LE gsb0, 0x0 ;  /* 0x00008000000079c5 */ /* 0x000fc40000010000 */
[----:B------:R-:W-:Y:S01]  /*2f80*/  WARPGROUP.ARRIVE ;  /* 0x00000000000079c5 */ /* 0x000fe20000000000 */
[----:B------:R-:W-:Y:S02]  /*2f90*/  FSEL R60, R60, -INF , P6 ;  /* 0xff8000003c3c7808 */ /* 0x000fe40003000000 */
[----:B------:R-:W-:Y:S02]  /*2fa0*/  FSEL R61, R61, -INF , P5 ;  /* 0xff8000003d3d7808 */ /* 0x000fe40002800000 */
[----:B------:R-:W-:Y:S01]  /*2fb0*/  FMNMX.FTZ R8, R60, R5, !PT ;  /* 0x000000053c087209 */ /* 0x000fe20007810000 */
[----:B------:R-:W-:Y:S01]  /*2fc0*/  QGMMA.64x32x32.F32.E4M3.E4M3 R44, gdesc[UR20], R44, gsb0 ;  /* 0x00600000142c79f3 */ /* 0x000fe2000800082c */
[----:B------:R-:W-:Y:S01]  /*2fd0*/  UIADD3 UR22, UR28, 0x702, URZ ;  /* 0x000007021c167890 */ /* 0x000fe2000fffe03f */
[----:B------:R-:W-:Y:S01]  /*2fe0*/  FSEL R64, R64, -INF , P4 ;  /* 0xff80000040407808 */ /* 0x000fe20002000000 */
[----:B------:R-:W-:Y:S01]  /*2ff0*/  UMOV UR23, 0x80000020 ;  /* 0x8000002000177882 */ /* 0x000fe20000000000 */
        /* <DEDUP_REMOVED lines=21> */
[----:B------:R-:W-:Y:S02]  /*3150*/  FMNMX.FTZ R5, R73, R8, !PT ;  /* 0x0000000849057209 */ /* 0x000fe40007810000 */
[----:B------:R-:W-:Y:S02]  /*3160*/  FSEL R71, R71, -INF , P6 ;  /* 0xff80000047477808 */ /* 0x000fe40003000000 */
[----:B------:R-:W-:Y:S02]  /*3170*/  ISETP.GT.AND P6, PT, R7, 0x68, PT ;  /* 0x000000680700780c */ /* 0x000fe40003fc4270 */
[----:B------:R-:W-:-:S02]  /*3180*/  FSEL R74, R74, -INF , P5 ;  /* 0xff8000004a4a7808 */ /* 0x000fc40002800000 */
[----:B------:R-:W-:Y:S02]  /*3190*/  ISETP.GT.AND P5, PT, R7, 0x69, PT ;  /* 0x000000690700780c */ /* 0x000fe40003fa4270 */
        /* <DEDUP_REMOVED lines=21> */
[----:B------:R-:W-:Y:S02]  /*32f0*/  FMNMX.FTZ R5, R53, R8, !PT ;  /* 0x0000000835057209 */ /* 0x000fe40007810000 */
[----:B------:R-:W-:Y:S02]  /*3300*/  FSEL R57, R57, -INF , P1 ;  /* 0xff80000039397808 */ /* 0x000fe40000800000 */
[----:B------:R-:W-:Y:S02]  /*3310*/  FMNMX.FTZ R8, R56, R5, !PT ;  /* 0x0000000538087209 */ /* 0x000fe40007810000 */
[----:B------:R-:W-:-:S02]  /*3320*/  ISETP.GT.AND P1, PT, R7, 0x81, PT ;  /* 0x000000810700780c */ /* 0x000fc40003f24270 */
[----:B------:R-:W-:Y:S02]  /*3330*/  FMNMX.FTZ R5, R57, R8, !PT ;  /* 0x0000000839057209 */ /* 0x000fe40007810000 */
[----:B------:R-:W-:Y:S02]  /*3340*/  FSEL R58, R58, -INF , P2 ;  /* 0xff8000003a3a7808 */ /* 0x000fe40001000000 */
[----:B------:R-:W-:Y:S02]  /*3350*/  ISETP.GT.AND P2, PT, R7, 0x89, PT ;  /* 0x000000890700780c */ /* 0x000fe40003f44270 */
[----:B------:R-:W-:Y:S02]  /*3360*/  FSEL R55, R55, -INF , P3 ;  /* 0xff80000037377808 */ /* 0x000fe40001800000 */
[----:B------:R-:W-:Y:S02]  /*3370*/  ISETP.GT.AND P3, PT, R7, 0x90, PT ;  /* 0x000000900700780c */ /* 0x000fe40003f64270 */
[----:B------:R-:W-:-:S02]  /*3380*/  FSEL R54, R54, -INF , P4 ;  /* 0xff80000036367808 */ /* 0x000fc40002000000 */
[----:B------:R-:W-:Y:S02]  /*3390*/  ISETP.GT.AND P4, PT, R7, 0x91, PT ;  /* 0x000000910700780c */ /* 0x000fe40003f84270 */
[----:B------:R-:W-:Y:S02]  /*33a0*/  FSEL R51, R51, -INF , P5 ;  /* 0xff80000033337808 */ /* 0x000fe40002800000 */
[C---:B------:R-:W-:Y:S02]  /*33b0*/  ISETP.GT.AND P5, PT, R7.reuse, 0x98, PT ;  /* 0x000000980700780c */ /* 0x040fe40003fa4270 */
[----:B------:R-:W-:Y:S02]  /*33c0*/  FSEL R50, R50, -INF , P6 ;  /* 0xff80000032327808 */ /* 0x000fe40003000000 */
[----:B------:R-:W-:Y:S02]  /*33d0*/  ISETP.GT.AND P6, PT, R7, 0x99, PT ;  /* 0x000000990700780c */ /* 0x000fe40003fc4270 */
[----:B------:R-:W-:-:S02]  /*33e0*/  P2R R20, PR, RZ, 0x2 ;  /* 0x00000002ff147803 */ /* 0x000fc40000000000 */
[----:B------:R-:W-:Y:S01]  /*33f0*/  P2R R14, PR, RZ, 0x4 ;  /* 0x00000004ff0e7803 */ /* 0x000fe20000000000 */
[----:B------:R-:W-:Y:S02]  /*3400*/  WARPGROUP.DEPBAR.LE gsb0, 0x0 ;  /* 0x00008000000079c5 */ /* 0x000fe40000010000 */
[----:B------:R-:W-:Y:S02]  /*3410*/  FSEL R28, R28, -INF , P0 ;  /* 0xff8000001c1c7808 */ /* 0x000fe40000000000 */
[----:B------:R-:W-:Y:S02]  /*3420*/  ISETP.GT.AND P0, PT, R7, 0x88, PT ;  /* 0x000000880700780c */ /* 0x000fe40003f04270 */
        /* <DEDUP_REMOVED lines=17> */
[----:B------:R-:W-:Y:S01]  /*3540*/  ISETP.NE.AND P1, PT, R20, RZ, PT ;  /* 0x000000ff1400720c */ /* 0x000fe20003f25270 */
[----:B------:R-:W0:Y:S01]  /*3550*/  SHFL.BFLY PT, R5, R8, 0x2, 0x1f ;  /* 0x0c401f0008057f89 */ /* 0x000e2200000e0000 */
[----:B------:R-:W-:Y:S02]  /*3560*/  P2R R15, PR, RZ, 0x1 ;  /* 0x00000001ff0f7803 */ /* 0x000fe40000000000 */
[----:B------:R-:W-:Y:S02]  /*3570*/  FSEL R31, R31, -INF , P1 ;  /* 0xff8000001f1f7808 */ /* 0x000fe40000800000 */
[----:B------:R-:W-:-:S02]  /*3580*/  ISETP.NE.AND P1, PT, R10, RZ, PT ;  /* 0x000000ff0a00720c */ /* 0x000fc40003f25270 */
[----:B------:R-:W-:Y:S02]  /*3590*/  FMNMX.FTZ R10, R98, R21, !PT ;  /* 0x00000015620a7209 */ /* 0x000fe40007810000 */
[----:B------:R-:W-:Y:S02]  /*35a0*/  ISETP.GT.AND P0, PT, R7, 0x79, PT ;  /* 0x000000790700780c */ /* 0x000fe40003f04270 */
[----:B------:R-:W-:Y:S02]  /*35b0*/  FMNMX.FTZ R21, R99, R10, !PT ;  /* 0x0000000a63157209 */ /* 0x000fe40007810000 */
[----:B------:R-:W-:Y:S02]  /*35c0*/  FSEL R59, R59, -INF , P0 ;  /* 0xff8000003b3b7808 */ /* 0x000fe40000000000 */
[----:B------:R-:W-:Y:S02]  /*35d0*/  FMNMX.FTZ R10, R102, R21, !PT ;  /* 0x00000015660a7209 */ /* 0x000fe40007810000 */
[----:B------:R-:W-:Y:S01]  /*35e0*/  ISETP.NE.AND P0, PT, R15, RZ, PT ;  /* 0x000000ff0f00720c */ /* 0x000fe20003f05270 */
[----:B------:R-:W-:Y:S01]  /*35f0*/  @!P1 VIADD R6, R6, 0x29840 ;  /* 0x0002984006069836 */ /* 0x000fe20000000000 */
[----:B------:R-:W-:-:S02]  /*3600*/  FMNMX.FTZ R21, R103, R10, !PT ;  /* 0x0000000a67157209 */ /* 0x000fc40007810000 */
[----:B------:R-:W-:Y:S02]  /*3610*/  FSEL R34, R34, -INF , P0 ;  /* 0xff80000022227808 */ /* 0x000fe40000000000 */
[----:B------:R-:W-:Y:S02]  /*3620*/  FMNMX.FTZ R10, R106, R21, !PT ;  /* 0x000000156a0a7209 */ /* 0x000fe40007810000 */
[----:B0-----:R-:W-:Y:S02]  /*3630*/  FMNMX.FTZ R11, R8, R5, !PT ;  /* 0x00000005080b7209 */ /* 0x001fe40007810000 */
[----:B------:R-:W-:Y:S02]  /*3640*/  FMNMX.FTZ R27, R107, R10, !PT ;  /* 0x0000000a6b1b7209 */ /* 0x000fe40007810000 */
[----:B------:R-:W-:Y:S01]  /*3650*/  FSEL R39, R39, -INF , P4 ;  /* 0xff80000027277808 */ /* 0x000fe20002000000 */
[----:B------:R-:W0:Y:S01]  /*3660*/  SHFL.BFLY PT, R12, R11, 0x1, 0x1f ;  /* 0x0c201f000b0c7f89 */ /* 0x000e2200000e0000 */
[----:B------:R-:W-:-:S02]  /*3670*/  FMNMX.FTZ R10, R78, R27, !PT ;  /* 0x0000001b4e0a7209 */ /* 0x000fc40007810000 */
[----:B------:R-:W-:Y:S02]  /*3680*/  ISETP.NE.AND P0, PT, R9, RZ, PT ;  /* 0x000000ff0900720c */ /* 0x000fe40003f05270 */
[----:B------:R-:W-:-:S04]  /*3690*/  FMNMX.FTZ R27, R79, R10, !PT ;  /* 0x0000000a4f1b7209 */ /* 0x000fc80007810000 */
[----:B------:R-:W-:-:S04]  /*36a0*/  FMNMX.FTZ R10, R82, R27, !PT ;  /* 0x0000001b520a7209 */ /* 0x000fc80007810000 */
[----:B------:R-:W-:-:S04]  /*36b0*/  FMNMX.FTZ R27, R83, R10, !PT ;  /* 0x0000000a531b7209 */ /* 0x000fc80007810000 */
[----:B------:R-:W-:Y:S02]  /*36c0*/  FMNMX.FTZ R10, R86, R27, !PT ;  /* 0x0000001b560a7209 */ /* 0x000fe40007810000 */
[----:B0-----:R-:W-:Y:S01]  /*36d0*/  FMNMX.FTZ R5, R11, R12, !PT ;  /* 0x0000000c0b057209 */ /* 0x001fe20007810000 */
[----:B------:R-:W-:-:S03]  /*36e0*/  IMAD.U32 R12, RZ, RZ, UR41 ;  /* 0x00000029ff0c7e24 */ /* 0x000fc6000f8e00ff */
[C---:B------:R-:W-:Y:S01]  /*36f0*/  FSETP.NEU.FTZ.AND P2, PT, R5.reuse, -INF , PT ;  /* 0xff8000000500780b */ /* 0x040fe20003f5d000 */
[----:B------:R-:W-:-:S05]  /*3700*/  FFMA.FTZ R13, R5, R12, -8 ;  /* 0xc1000000050d7423 */ /* 0x000fca000001000c */
[----:B------:R-:W-:Y:S02]  /*3710*/  FSEL R13, R13, RZ, P2 ;  /* 0x000000ff0d0d7208 */ /* 0x000fe40001000000 */
[----:B------:R-:W-:-:S03]  /*3720*/  ISETP.NE.AND P2, PT, R14, RZ, PT ;  /* 0x000000ff0e00720c */ /* 0x000fc60003f45270 */
[--C-:B------:R-:W-:Y:S01]  /*3730*/  FFMA.FTZ R20, R76, UR41, -R13.reuse ;  /* 0x000000294c147c23 */ /* 0x100fe2000801080d */
[----:B------:R-:W-:-:S01]  /*3740*/  FFMA.FTZ R76, R77, UR41, -R13 ;  /* 0x000000294d4c7c23 */ /* 0x000fc2000801080d */
[--C-:B------:R-:W-:Y:S01]  /*3750*/  FFMA.FTZ R77, R81, UR41, -R13.reuse ;  /* 0x00000029514d7c23 */ /* 0x100fe2000801080d */
[----:B------:R-:W-:Y:S01]  /*3760*/  FMNMX.FTZ R81, R87, R10, !PT ;  /* 0x0000000a57517209 */ /* 0x000fe20007810000 */
[--C-:B------:R-:W-:Y:S01]  /*3770*/  FFMA.FTZ R84, R84, UR41, -R13.reuse ;  /* 0x0000002954547c23 */ /* 0x100fe2000801080d */
[----:B------:R0:W-:Y:S01]  /*3780*/  MUFU.EX2 R21, R76 ;  /* 0x0000004c00157308 */ /* 0x0001e20000000800 */
[----:B------:R-:W-:-:S01]  /*3790*/  FFMA.FTZ R89, R89, UR41, -R13 ;  /* 0x0000002959597c23 */ /* 0x000fc2000801080d */
[----:B------:R-:W-:Y:S01]  /*37a0*/  FMNMX.FTZ R10, R90, R81, !PT ;  /* 0x000000515a0a7209 */ /* 0x000fe20007810000 */
[----:B------:R-:W-:-:S01]  /*37b0*/  FFMA.FTZ R26, R80, UR41, -R13 ;  /* 0x00000029501a7c23 */ /* 0x000fc2000801080d */
[--C-:B------:R-:W-:Y:S01]  /*37c0*/  FFMA.FTZ R80, R88, UR41, -R13.reuse ;  /* 0x0000002958507c23 */ /* 0x100fe2000801080d */
[----:B------:R-:W-:-:S01]  /*37d0*/  FFMA.FTZ R88, R68, UR41, -R13 ;  /* 0x0000002944587c23 */ /* 0x000fc2000801080d */
[----:B------:R-:W-:Y:S01]  /*37e0*/  FMNMX.FTZ R81, R91, R10, !PT ;  /* 0x0000000a5b517209 */ /* 0x000fe20007810000 */
[----:B------:R-:W-:-:S01]  /*37f0*/  FFMA.FTZ R68, R69, UR41, -R13 ;  /* 0x0000002945447c23 */ /* 0x000fc2000801080d */
[----:B------:R1:W-:Y:S01]  /*3800*/  MUFU.EX2 R27, R84 ;  /* 0x00000054001b7308 */ /* 0x0003e20000000800 */
[----:B0-----:R-:W-:-:S01]  /*3810*/  FFMA.FTZ R76, R85, UR41, -R13 ;  /* 0x00000029554c7c23 */ /* 0x001fc2000801080d */
[----:B------:R-:W-:Y:S01]  /*3820*/  FMNMX.FTZ R10, R62, R81, !PT ;  /* 0x000000513e0a7209 */ /* 0x000fe20007810000 */
[----:B------:R-:W-:-:S01]  /*3830*/  FFMA.FTZ R7, R92, UR41, -R13 ;  /* 0x000000295c077c23 */ /* 0x000fc2000801080d */
[----:B------:R-:W-:Y:S01]  /*3840*/  FSEL R35, R35, -INF , P2 ;  /* 0xff80000023237808 */ /* 0x000fe20001000000 */
[----:B------:R-:W-:-:S01]  /*3850*/  FFMA.FTZ R92, R72, UR41, -R13 ;  /* 0x00000029485c7c23 */ /* 0x000fc2000801080d */
[----:B------:R-:W-:Y:S01]  /*3860*/  FMNMX.FTZ R81, R63, R10, !PT ;  /* 0x0000000a3f517209 */ /* 0x000fe20007810000 */
[----:B------:R-:W-:-:S01]  /*3870*/  FFMA.FTZ R8, R93, UR41, -R13 ;  /* 0x000000295d087c23 */ /* 0x000fc2000801080d */
[----:B------:R-:W-:Y:S01]  /*3880*/  FSEL R72, R38, -INF , P3 ;  /* 0xff80000026487808 */ /* 0x000fe20001800000 */
[----:B-1----:R-:W-:-:S01]  /*3890*/  FFMA.FTZ R84, R65, UR41, -R13 ;  /* 0x0000002941547c23 */ /* 0x002fc2000801080d */
[----:B------:R-:W-:Y:S01]  /*38a0*/  FMNMX.FTZ R10, R66, R81, !PT ;  /* 0x00000051420a7209 */ /* 0x000fe20007810000 */
[----:B------:R-:W-:-:S01]  /*38b0*/  FFMA.FTZ R9, R96, UR41, -R13 ;  /* 0x0000002960097c23 */ /* 0x000fc2000801080d */
        /* <DEDUP_REMOVED lines=20> */
[----:B------:R-:W-:Y:S01]  /*3a00*/  FFMA.FTZ R40, R40, UR41, -R13 ;  /* 0x0000002928287c23 */ /* 0x000fe2000801080d */
[----:B------:R-:W-:Y:S01]  /*3a10*/  MUFU.EX2 R7, R7 ;  /* 0x0000000700077308 */ /* 0x000fe20000000800 */
[----:B------:R-:W-:-:S04]  /*3a20*/  FMNMX.FTZ R10, R46, R85, !PT ;  /* 0x000000552e0a7209 */ /* 0x000fc80007810000 */
[----:B------:R-:W-:-:S03]  /*3a30*/  FMNMX.FTZ R85, R47, R10, !PT ;  /* 0x0000000a2f557209 */ /* 0x000fc60007810000 */
[----:B------:R-:W-:Y:S01]  /*3a40*/  MUFU.EX2 R8, R8 ;  /* 0x0000000800087308 */ /* 0x000fe20000000800 */
[----:B------:R-:W-:-:S04]  /*3a50*/  FMNMX.FTZ R10, R50, R85, !PT ;  /* 0x00000055320a7209 */ /* 0x000fc80007810000 */
[----:B------:R-:W-:-:S03]  /*3a60*/  FMNMX.FTZ R65, R51, R10, !PT ;  /* 0x0000000a33417209 */ /* 0x000fc60007810000 */
[----:B------:R1:W-:Y:S01]  /*3a70*/  MUFU.EX2 R85, R84 ;  /* 0x0000005400557308 */ /* 0x0003e20000000800 */
[----:B------:R-:W-:-:S04]  /*3a80*/  FMNMX.FTZ R10, R54, R65, !PT ;  /* 0x00000041360a7209 */ /* 0x000fc80007810000 */
[----:B0-----:R-:W-:-:S03]  /*3a90*/  FMNMX.FTZ R89, R55, R10, !PT ;  /* 0x0000000a37597209 */ /* 0x001fc60007810000 */
[----:B------:R0:W-:Y:S01]  /*3aa0*/  MUFU.EX2 R65, R88 ;  /* 0x0000005800417308 */ /* 0x0001e20000000800 */
[----:B------:R-:W-:Y:S01]  /*3ab0*/  FMNMX.FTZ R10, R58, R89, !PT ;  /* 0x000000593a0a7209 */ /* 0x000fe20007810000 */
[----:B-1----:R-:W-:-:S03]  /*3ac0*/  FFMA.FTZ R84, R73, UR41, -R13 ;  /* 0x0000002949547c23 */ /* 0x002fc6000801080d */
[----:B------:R-:W-:-:S03]  /*3ad0*/  FMNMX.FTZ R69, R59, R10, !PT ;  /* 0x0000000a3b457209 */ /* 0x000fc60007810000 */
[----:B------:R-:W-:Y:S01]  /*3ae0*/  MUFU.EX2 R38, R84 ;  /* 0x0000005400267308 */ /* 0x000fe20000000800 */
[----:B------:R-:W-:Y:S01]  /*3af0*/  FMNMX.FTZ R10, R30, R69, !PT ;  /* 0x000000451e0a7209 */ /* 0x000fe20007810000 */
[----:B0-----:R-:W-:Y:S01]  /*3b00*/  FFMA.FTZ R88, R44, UR41, -R13 ;  /* 0x000000292c587c23 */ /* 0x001fe2000801080d */
[----:B------:R-:W-:Y:S02]  /*3b10*/  FSEL R44, R42, -INF , P5 ;  /* 0xff8000002a2c7808 */ /* 0x000fe40002800000 */
[----:B------:R-:W-:-:S03]  /*3b20*/  FMNMX.FTZ R89, R31, R10, !PT ;  /* 0x0000000a1f597209 */ /* 0x000fc60007810000 */
[----:B------:R-:W-:Y:S01]  /*3b30*/  MUFU.EX2 R9, R9 ;  /* 0x0000000900097308 */ /* 0x000fe20000000800 */
[----:B------:R-:W-:-:S04]  /*3b40*/  FMNMX.FTZ R10, R34, R89, !PT ;  /* 0x00000059220a7209 */ /* 0x000fc80007810000 */
[----:B------:R-:W-:-:S03]  /*3b50*/  FMNMX.FTZ R73, R35, R10, !PT ;  /* 0x0000000a23497209 */ /* 0x000fc60007810000 */
[----:B------:R-:W0:Y:S01]  /*3b60*/  MUFU.EX2 R12, R12 ;  /* 0x0000000c000c7308 */ /* 0x000e220000000800 */
[----:B------:R-:W-:Y:S02]  /*3b70*/  FMNMX.FTZ R10, R72, R73, !PT ;  /* 0x00000049480a7209 */ /* 0x000fe40007810000 */
[----:B------:R-:W-:Y:S01]  /*3b80*/  FSEL R73, R43, -INF , P6 ;  /* 0xff8000002b497808 */ /* 0x000fe20003000000 */
        /* <DEDUP_REMOVED lines=10> */
[----:B------:R-:W-:-:S02]  /*3c30*/  IMAD.U32 R57, RZ, RZ, UR41 ;  /* 0x00000029ff397e24 */ /* 0x000fc4000f8e00ff */
[----:B------:R-:W-:Y:S01]  /*3c40*/  FFMA.FTZ R13, R41, UR41, -R13 ;  /* 0x00000029290d7c23 */ /* 0x000fe2000801080d */
[----:B------:R-:W-:Y:S01]  /*3c50*/  MUFU.EX2 R42, R88 ;  /* 0x00000058002a7308 */ /* 0x000fe20000000800 */
[----:B0-----:R-:W-:Y:S01]  /*3c60*/  F2FP.SATFINITE.E4M3.F32.PACK_AB_MERGE_C R172, R12, R9, RZ ;  /* 0x000000090cac723e */ /* 0x001fe200048070ff */
[----:B------:R-:W0:Y:S03]  /*3c70*/  SHFL.BFLY PT, R89, R10, 0x2, 0x1f ;  /* 0x0c401f000a597f89 */ /* 0x000e2600000e0000 */
[----:B------:R-:W-:-:S03]  /*3c80*/  F2FP.SATFINITE.E4M3.F32.PACK_AB_MERGE_C R172, R8, R7, R172 ;  /* 0x0000000708ac723e */ /* 0x000fc600048070ac */
[----:B------:R-:W-:Y:S08]  /*3c90*/  MUFU.EX2 R11, R11 ;  /* 0x0000000b000b7308 */ /* 0x000ff00000000800 */
[----:B------:R-:W-:Y:S08]  /*3ca0*/  MUFU.EX2 R69, R92 ;  /* 0x0000005c00457308 */ /* 0x000ff00000000800 */
[----:B------:R-:W-:Y:S01]  /*3cb0*/  MUFU.EX2 R14, R14 ;  /* 0x0000000e000e7308 */ /* 0x000fe20000000800 */
[----:B0-----:R-:W-:-:S05]  /*3cc0*/  FMNMX.FTZ R89, R10, R89, !PT ;  /* 0x000000590a597209 */ /* 0x001fca0007810000 */
[----:B------:R-:W0:Y:S02]  /*3cd0*/  SHFL.BFLY PT, R10, R89, 0x1, 0x1f ;  /* 0x0c201f00590a7f89 */ /* 0x000e2400000e0000 */
[----:B------:R-:W-:Y:S08]  /*3ce0*/  MUFU.EX2 R15, R15 ;  /* 0x0000000f000f7308 */ /* 0x000ff00000000800 */
[----:B------:R-:W1:Y:S08]  /*3cf0*/  MUFU.EX2 R24, R24 ;  /* 0x0000001800187308 */ /* 0x000e700000000800 */
[----:B------:R-:W-:Y:S01]  /*3d00*/  MUFU.EX2 R20, R20 ;  /* 0x0000001400147308 */ /* 0x000fe20000000800 */
[----:B0-----:R-:W-:-:S07]  /*3d10*/  FMNMX.FTZ R10, R89, R10, !PT ;  /* 0x0000000a590a7209 */ /* 0x001fce0007810000 */
[----:B------:R-:W-:Y:S01]  /*3d20*/  MUFU.EX2 R26, R26 ;  /* 0x0000001a001a7308 */ /* 0x000fe20000000800 */
[----:B-1----:R-:W-:Y:S02]  /*3d30*/  F2FP.SATFINITE.E4M3.F32.PACK_AB_MERGE_C R174, R24, R15, RZ ;  /* 0x0000000f18ae723e */ /* 0x002fe400048070ff */
[C---:B------:R-:W-:Y:S01]  /*3d40*/  FSETP.NEU.FTZ.AND P2, PT, R10.reuse, -INF , PT ;  /* 0xff8000000a00780b */ /* 0x040fe20003f5d000 */
[----:B------:R-:W-:-:S01]  /*3d50*/  FFMA.FTZ R57, R10, R57, -8 ;  /* 0xc10000000a397423 */ /* 0x000fc20000010039 */
[----:B------:R-:W-:-:S03]  /*3d60*/  F2FP.SATFINITE.E4M3.F32.PACK_AB_MERGE_C R174, R14, R11, R174 ;  /* 0x0000000b0eae723e */ /* 0x000fc600048070ae */
[----:B------:R-:W-:Y:S01]  /*3d70*/  MUFU.EX2 R77, R77 ;  /* 0x0000004d004d7308 */ /* 0x000fe20000000800 */
[----:B------:R-:W-:-:S05]  /*3d80*/  FSEL R89, R57, RZ, P2 ;  /* 0x000000ff39597208 */ /* 0x000fca0001000000 */
[--C-:B------:R-:W-:Y:S01]  /*3d90*/  FFMA.FTZ R41, R94, UR41, -R89.reuse ;  /* 0x000000295e297c23 */ /* 0x100fe20008010859 */
[----:B------:R-:W-:-:S01]  /*3da0*/  FFMA.FTZ R84, R95, UR41, -R89 ;  /* 0x000000295f547c23 */ /* 0x000fc20008010859 */
[--C-:B------:R-:W-:Y:S01]  /*3db0*/  FFMA.FTZ R98, R98, UR41, -R89.reuse ;  /* 0x0000002962627c23 */ /* 0x100fe20008010859 */
[----:B------:R-:W-:-:S01]  /*3dc0*/  FFMA.FTZ R99, R99, UR41, -R89 ;  /* 0x0000002963637c23 */ /* 0x000fc20008010859 */
[--C-:B------:R-:W-:Y:S01]  /*3dd0*/  FFMA.FTZ R57, R102, UR41, -R89.reuse ;  /* 0x0000002966397c23 */ /* 0x100fe20008010859 */
[----:B------:R-:W-:-:S01]  /*3de0*/  FFMA.FTZ R88, R103, UR41, -R89 ;  /* 0x0000002967587c23 */ /* 0x000fc20008010859 */
[----:B------:R-:W-:Y:S01]  /*3df0*/  MUFU.EX2 R41, R41 ;  /* 0x0000002900297308 */ /* 0x000fe20000000800 */
[----:B------:R-:W-:-:S01]  /*3e00*/  FFMA.FTZ R92, R82, UR41, -R89 ;  /* 0x00000029525c7c23 */ /* 0x000fc20008010859 */
[--C-:B------:R-:W-:Y:S01]  /*3e10*/  FFMA.FTZ R93, R83, UR41, -R89.reuse ;  /* 0x00000029535d7c23 */ /* 0x100fe20008010859 */
[----:B------:R-:W-:-:S01]  /*3e20*/  FFMA.FTZ R82, R86, UR41, -R89 ;  /* 0x0000002956527c23 */ /* 0x000fc20008010859 */
[--C-:B------:R-:W-:Y:S01]  /*3e30*/  FFMA.FTZ R106, R106, UR41, -R89.reuse ;  /* 0x000000296a6a7c23 */ /* 0x100fe20008010859 */
[----:B------:R-:W-:-:S01]  /*3e40*/  FFMA.FTZ R83, R87, UR41, -R89 ;  /* 0x0000002957537c23 */ /* 0x000fc20008010859 */
[--C-:B------:R-:W-:Y:S01]  /*3e50*/  FFMA.FTZ R86, R66, UR41, -R89.reuse ;  /* 0x0000002942567c23 */ /* 0x100fe20008010859 */
[----:B------:R-:W-:-:S01]  /*3e60*/  FFMA.FTZ R87, R67, UR41, -R89 ;  /* 0x0000002943577c23 */ /* 0x000fc20008010859 */
[----:B------:R-:W0:Y:S01]  /*3e70*/  MUFU.EX2 R84, R84 ;  /* 0x0000005400547308 */ /* 0x000e220000000800 */
[----:B------:R-:W-:-:S01]  /*3e80*/  FFMA.FTZ R66, R70, UR41, -R89 ;  /* 0x0000002946427c23 */ /* 0x000fc20008010859 */
[----:B------:R-:W-:Y:S01]  /*3e90*/  FFMA.FTZ R67, R71, UR41, -R89 ;  /* 0x0000002947437c23 */ /* 0x000fe20008010859 */
[----:B------:R-:W-:-:S01]  /*3ea0*/  FADD.FTZ R70, R7, R8 ;  /* 0x0000000807467221 */ /* 0x000fc20000010000 */
[--C-:B------:R-:W-:Y:S01]  /*3eb0*/  FFMA.FTZ R107, R107, UR41, -R89.reuse ;  /* 0x000000296b6b7c23 */ /* 0x100fe20008010859 */
[----:B------:R-:W-:-:S01]  /*3ec0*/  FFMA.FTZ R78, R78, UR41, -R89 ;  /* 0x000000294e4e7c23 */ /* 0x000fc20008010859 */
[----:B------:R-:W-:Y:S01]  /*3ed0*/  FFMA.FTZ R79, R79, UR41, -R89 ;  /* 0x000000294f4f7c23 */ /* 0x000fe20008010859 */
[----:B------:R-:W-:-:S01]  /*3ee0*/  FADD.FTZ R95, R9, R70 ;  /* 0x00000046095f7221 */ /* 0x000fc20000010000 */
[----:B------:R-:W1:Y:S01]  /*3ef0*/  MUFU.EX2 R98, R98 ;  /* 0x0000006200627308 */ /* 0x000e620000000800 */
[----:B------:R-:W-:-:S01]  /*3f00*/  FFMA.FTZ R70, R46, UR41, -R89 ;  /* 0x000000292e467c23 */ /* 0x000fc20008010859 */
[----:B------:R-:W-:Y:S01]  /*3f10*/  @!P1 PRMT R46, RZ, 0x654, R6 ;  /* 0x00000654ff2e9816 */ /* 0x000fe20000000006 */
[----:B------:R-:W-:-:S01]  /*3f20*/  FADD.FTZ R96, R12, R95 ;  /* 0x0000005f0c607221 */ /* 0x000fc20000010000 */
[--C-:B------:R-:W-:Y:S01]  /*3f30*/  FFMA.FTZ R90, R90, UR41, -R89.reuse ;  /* 0x000000295a5a7c23 */ /* 0x100fe20008010859 */
[----:B------:R-:W-:-:S01]  /*3f40*/  FFMA.FTZ R91, R91, UR41, -R89 ;  /* 0x000000295b5b7c23 */ /* 0x000fc20008010859 */
[----:B------:R2:W-:Y:S01]  /*3f50*/  @!P1 SYNCS.ARRIVE.TRANS64.RED.A1T0 RZ, [R46+URZ], RZ ;  /* 0x000000ff2eff99a7 */ /* 0x0005e2000810043f */
[----:B------:R-:W-:-:S01]  /*3f60*/  FFMA.FTZ R62, R62, UR41, -R89 ;  /* 0x000000293e3e7c23 */ /* 0x000fc20008010859 */
[----:B------:R-:W3:Y:S01]  /*3f70*/  MUFU.EX2 R99, R99 ;  /* 0x0000006300637308 */ /* 0x000ee20000000800 */
[----:B0-----:R-:W-:-:S01]  /*3f80*/  FADD.FTZ R71, R41, R84 ;  /* 0x0000005429477221 */ /* 0x001fc20000010000 */
[--C-:B------:R-:W-:Y:S01]  /*3f90*/  FFMA.FTZ R63, R63, UR41, -R89.reuse ;  /* 0x000000293f3f7c23 */ /* 0x100fe20008010859 */
[----:B------:R-:W-:-:S01]  /*3fa0*/  FFMA.FTZ R74, R74, UR41, -R89 ;  /* 0x000000294a4a7c23 */ /* 0x000fc20008010859 */
[--C-:B------:R-:W-:Y:S01]  /*3fb0*/  FFMA.FTZ R75, R75, UR41, -R89.reuse ;  /* 0x000000294b4b7c23 */ /* 0x100fe20008010859 */
[----:B------:R-:W-:-:S01]  /*3fc0*/  FFMA.FTZ R47, R47, UR41, -R89 ;  /* 0x000000292f2f7c23 */ /* 0x000fc20008010859 */
[--C-:B------:R-:W-:Y:S01]  /*3fd0*/  FFMA.FTZ R50, R50, UR41, -R89.reuse ;  /* 0x0000002932327c23 */ /* 0x100fe20008010859 */
[----:B------:R-:W-:-:S01]  /*3fe0*/  FFMA.FTZ R51, R51, UR41, -R89 ;  /* 0x0000002933337c23 */ /* 0x000fc20008010859 */
[----:B------:R-:W0:Y:S01]  /*3ff0*/  MUFU.EX2 R57, R57 ;  /* 0x0000003900397308 */ /* 0x000e220000000800 */
[----:B-1----:R-:W-:-:S01]  /*4000*/  FADD.FTZ R94, R98, R71 ;  /* 0x00000047625e7221 */ /* 0x002fc20000010000 */
[----:B------:R-:W-:Y:S01]  /*4010*/  FADD.FTZ R71, R11, R96 ;  /* 0x000000600b477221 */ /* 0x000fe20000010000 */
[----:B------:R-:W-:-:S01]  /*4020*/  FFMA.FTZ R54, R54, UR41, -R89 ;  /* 0x0000002936367c23 */ /* 0x000fc20008010859 */
[--C-:B------:R-:W-:Y:S01]  /*4030*/  FFMA.FTZ R55, R55, UR41, -R89.reuse ;  /* 0x0000002937377c23 */ /* 0x100fe20008010859 */
[----:B------:R-:W-:-:S01]  /*4040*/  FFMA.FTZ R58, R58, UR41, -R89 ;  /* 0x000000293a3a7c23 */ /* 0x000fc20008010859 */
[----:B--2---:R-:W-:Y:S01]  /*4050*/  FADD.FTZ R46, R14, R71 ;  /* 0x000000470e2e7221 */ /* 0x004fe20000010000 */
[----:B------:R-:W-:-:S01]  /*4060*/  FFMA.FTZ R59, R59, UR41, -R89 ;  /* 0x000000293b3b7c23 */ /* 0x000fc20008010859 */
[----:B------:R-:W1:Y:S01]  /*4070*/  MUFU.EX2 R88, R88 ;  /* 0x0000005800587308 */ /* 0x000e620000000800 */
[----:B---3--:R-:W-:-:S01]  /*4080*/  FADD.FTZ R94, R99, R94 ;  /* 0x0000005e635e7221 */ /* 0x008fc20000010000 */
[----:B------:R-:W-:Y:S01]  /*4090*/  FADD.FTZ R71, R15, R46 ;  /* 0x0000002e0f477221 */ /* 0x000fe20000010000 */
[----:B------:R-:W-:-:S01]  /*40a0*/  FFMA.FTZ R30, R30, UR41, -R89 ;  /* 0x000000291e1e7c23 */ /* 0x000fc20008010859 */
[--C-:B------:R-:W-:Y:S01]  /*40b0*/  FFMA.FTZ R31, R31, UR41, -R89.reuse ;  /* 0x000000291f1f7c23 */ /* 0x100fe20008010859 */
[----:B------:R-:W-:-:S01]  /*40c0*/  FFMA.FTZ R34, R34, UR41, -R89 ;  /* 0x0000002922227c23 */ /* 0x000fc20008010859 */
[----:B------:R-:W-:Y:S01]  /*40d0*/  FADD.FTZ R71, R24, R71 ;  /* 0x0000004718477221 */ /* 0x000fe20000010000 */
[----:B------:R-:W-:-:S01]  /*40e0*/  FFMA.FTZ R35, R35, UR41, -R89 ;  /* 0x0000002923237c23 */ /* 0x000fc20008010859 */
[----:B------:R-:W2:Y:S01]  /*40f0*/  MUFU.EX2 R106, R106 ;  /* 0x0000006a006a7308 */ /* 0x000ea20000000800 */
[----:B0-----:R-:W-:-:S01]  /*4100*/  FADD.FTZ R95, R57, R94 ;  /* 0x0000005e395f7221 */ /* 0x001fc20000010000 */
[--C-:B------:R-:W-:Y:S01]  /*4110*/  FFMA.FTZ R72, R72, UR41, -R89.reuse ;  /* 0x0000002948487c23 */ /* 0x100fe20008010859 */
[----:B------:R-:W-:-:S01]  /*4120*/  FFMA.FTZ R39, R39, UR41, -R89 ;  /* 0x0000002927277c23 */ /* 0x000fc20008010859 */
[--C-:B------:R-:W-:Y:S01]  /*4130*/  FFMA.FTZ R44, R44, UR41, -R89.reuse ;  /* 0x000000292c2c7c23 */ /* 0x100fe20008010859 */
[----:B------:R-:W-:-:S01]  /*4140*/  FFMA.FTZ R73, R73, UR41, -R89 ;  /* 0x0000002949497c23 */ /* 0x000fc20008010859 */
[----:B------:R-:W-:-:S02]  /*4150*/  PLOP3.LUT P1, PT, PT, PT, UP0, 0x80, 0x0 ;  /* 0x000000000000781c */ /* 0x000fc40003f2f008 */
[----:B------:R-:W0:Y:S01]  /*4160*/  MUFU.EX2 R107, R107 ;  /* 0x0000006b006b7308 */ /* 0x000e220000000800 */
[----:B-1----:R-:W-:-:S01]  /*4170*/  FADD.FTZ R95, R88, R95 ;  /* 0x0000005f585f7221 */ /* 0x002fc20000010000 */
[----:B------:R-:W-:-:S04]  /*4180*/  F2FP.SATFINITE.E4M3.F32.PACK_AB_MERGE_C R173, R99, R98, RZ ;  /* 0x0000006263ad723e */ /* 0x000fc800048070ff */
[----:B------:R-:W-:Y:S01]  /*4190*/  F2FP.SATFINITE.E4M3.F32.PACK_AB_MERGE_C R173, R84, R41, R173 ;  /* 0x0000002954ad723e */ /* 0x000fe200048070ad */
[----:B------:R-:W-:Y:S01]  /*41a0*/  IMAD.MOV.U32 R41, RZ, RZ, R25 ;  /* 0x000000ffff297224 */ /* 0x000fe200078e0019 */
[----:B------:R-:W1:Y:S01]  /*41b0*/  MUFU.EX2 R78, R78 ;  /* 0x0000004e004e7308 */ /* 0x000e620000000800 */
[----:B--2---:R-:W-:-:S01]  /*41c0*/  FADD.FTZ R46, R106, R95 ;  /* 0x0000005f6a2e7221 */ /* 0x004fc20000010000 */
[----:B------:R-:W-:-:S06]  /*41d0*/  IMAD.MOV.U32 R84, RZ, RZ, R25 ;  /* 0x000000ffff547224 */ /* 0x000fcc00078e0019 */
[----:B------:R-:W2:Y:S01]  /*41e0*/  MUFU.EX2 R79, R79 ;  /* 0x0000004f004f7308 */ /* 0x000ea20000000800 */
[----:B0-----:R-:W-:-:S01]  /*41f0*/  FADD.FTZ R95, R107, R46 ;  /* 0x0000002e6b5f7221 */ /* 0x001fc20000010000 */
[----:B------:R-:W-:Y:S01]  /*4200*/  FADD.FTZ R46, R20, R71 ;  /* 0x00000047142e7221 */ /* 0x000fe20000010000 */
[----:B------:R-:W-:-:S03]  /*4210*/  F2FP.SATFINITE.E4M3.F32.PACK_AB_MERGE_C R175, R107, R106, RZ ;  /* 0x0000006a6baf723e */ /* 0x000fc600048070ff */
[----:B------:R-:W-:Y:S01]  /*4220*/  FADD.FTZ R71, R21, R46 ;  /* 0x0000002e15477221 */ /* 0x000fe20000010000 */
[----:B------:R-:W-:Y:S01]  /*4230*/  F2FP.SATFINITE.E4M3.F32.PACK_AB_MERGE_C R175, R88, R57, R175 ;  /* 0x0000003958af723e */ /* 0x000fe200048070af */
[----:B------:R-:W0:Y:S01]  /*4240*/  MUFU.EX2 R92, R92 ;  /* 0x0000005c005c7308 */ /* 0x000e220000000800 */
[----:B------:R-:W-:Y:S02]  /*4250*/  IMAD.MOV.U32 R57, RZ, RZ, R25 ;  /* 0x000000ffff397224 */ /* 0x000fe400078e0019 */
[----:B------:R-:W-:Y:S01]  /*4260*/  FADD.FTZ R46, R26, R71 ;  /* 0x000000471a2e7221 */ /* 0x000fe20000010000 */
[----:B------:R-:W-:-:S03]  /*4270*/  F2FP.SATFINITE.E4M3.F32.PACK_AB_MERGE_C R26, R77, R26, RZ ;  /* 0x0000001a4d1a723e */ /* 0x000fc600048070ff */
[----:B------:R-:W-:Y:S01]  /*4280*/  FADD.FTZ R46, R77, R46 ;  /* 0x0000002e4d2e7221 */ /* 0x000fe20000010000 */
[----:B------:R-:W-:Y:S01]  /*4290*/  F2FP.SATFINITE.E4M3.F32.PACK_AB_MERGE_C R176, R21, R20, R26 ;  /* 0x0000001415b0723e */ /* 0x000fe2000480701a */
[----:B------:R-:W3:Y:S01]  /*42a0*/  MUFU.EX2 R93, R93 ;  /* 0x0000005d005d7308 */ /* 0x000ee20000000800 */
[--C-:B------:R-:W-:Y:S02]  /*42b0*/  IMAD.MOV.U32 R26, RZ, RZ, R25.reuse ;  /* 0x000000ffff1a7224 */ /* 0x100fe400078e0019 */
[----:B------:R-:W-:-:S05]  /*42c0*/  IMAD.MOV.U32 R77, RZ, RZ, R25 ;  /* 0x000000ffff4d7224 */ /* 0x000fca00078e0019 */
[----:B------:R-:W4:Y:S08]  /*42d0*/  MUFU.EX2 R82, R82 ;  /* 0x0000005200527308 */ /* 0x000f300000000800 */
[----:B------:R1:W-:Y:S08]  /*42e0*/  MUFU.EX2 R6, R70 ;  /* 0x0000004600067308 */ /* 0x0003f00000000800 */
[----:B------:R-:W5:Y:S01]  /*42f0*/  MUFU.EX2 R76, R76 ;  /* 0x0000004c004c7308 */ /* 0x000f620000000800 */
[----:B-1----:R-:W-:-:S04]  /*4300*/  FADD.FTZ R70, R78, R95 ;  /* 0x0000005f4e467221 */ /* 0x002fc80000010000 */
[----:B--2---:R-:W-:-:S03]  /*4310*/  FADD.FTZ R95, R79, R70 ;  /* 0x000000464f5f7221 */ /* 0x004fc60000010000 */
[----:B------:R-:W1:Y:S01]  /*4320*/  MUFU.EX2 R83, R83 ;  /* 0x0000005300537308 */ /* 0x000e620000000800 */
[----:B0-----:R-:W-:-:S01]  /*4330*/  FADD.FTZ R70, R92, R95 ;  /* 0x0000005f5c467221 */ /* 0x001fc20000010000 */
[----:B------:R-:W-:Y:S01]  /*4340*/  FADD.FTZ R95, R27, R46 ;  /* 0x0000002e1b5f7221 */ /* 0x000fe20000010000 */
[C---:B---3--:R-:W-:Y:S02]  /*4350*/  F2FP.SATFINITE.E4M3.F32.PACK_AB_MERGE_C R92, R93.reuse, R92, RZ ;  /* 0x0000005c5d5c723e */ /* 0x048fe400048070ff */
[----:B------:R-:W-:Y:S02]  /*4360*/  FADD.FTZ R71, R93, R70 ;  /* 0x000000465d477221 */ /* 0x000fe40000010000 */
[----:B------:R-:W-:Y:S01]  /*4370*/  F2FP.SATFINITE.E4M3.F32.PACK_AB_MERGE_C R177, R79, R78, R92 ;  /* 0x0000004e4fb1723e */ /* 0x000fe2000480705c */
[----:B------:R-:W0:Y:S01]  /*4380*/  MUFU.EX2 R80, R80 ;  /* 0x0000005000507308 */ /* 0x000e220000000800 */
[----:B----4-:R-:W-:-:S01]  /*4390*/  FADD.FTZ R46, R82, R71 ;  /* 0x00000047522e7221 */ /* 0x010fc20000010000 */
[----:B-----5:R-:W-:Y:S01]  /*43a0*/  FADD.FTZ R95, R76, R95 ;  /* 0x0000005f4c5f7221 */ /* 0x020fe20000010000 */
[----:B------:R-:W-:-:S02]  /*43b0*/  IMAD.MOV.U32 R79, RZ, RZ, R25 ;  /* 0x000000ffff4f7224 */ /* 0x000fc400078e0019 */
[----:B------:R-:W-:-:S03]  /*43c0*/  IMAD.MOV.U32 R78, RZ, RZ, R25 ;  /* 0x000000ffff4e7224 */ /* 0x000fc600078e0019 */
[----:B------:R-:W2:Y:S01]  /*43d0*/  MUFU.EX2 R90, R90 ;  /* 0x0000005a005a7308 */ /* 0x000ea20000000800 */
[----:B-1----:R-:W-:-:S07]  /*43e0*/  FADD.FTZ R71, R83, R46 ;  /* 0x0000002e53477221 */ /* 0x002fce0000010000 */
[----:B------:R-:W1:Y:S01]  /*43f0*/  MUFU.EX2 R91, R91 ;  /* 0x0000005b005b7308 */ /* 0x000e620000000800 */
[----:B0-----:R-:W-:-:S01]  /*4400*/  FADD.FTZ R46, R80, R95 ;  /* 0x0000005f502e7221 */ /* 0x001fc20000010000 */
[----:B------:R-:W-:-:S03]  /*4410*/  F2FP.SATFINITE.E4M3.F32.PACK_AB_MERGE_C R80, R81, R80, RZ ;  /* 0x000000505150723e */ /* 0x000fc600048070ff */
[----:B------:R-:W-:Y:S01]  /*4420*/  FADD.FTZ R9, R81, R46 ;  /* 0x0000002e51097221 */ /* 0x000fe20000010000 */
[----:B------:R-:W-:Y:S01]  /*4430*/  F2FP.SATFINITE.E4M3.F32.PACK_AB_MERGE_C R178, R76, R27, R80 ;  /* 0x0000001b4cb2723e */ /* 0x000fe20004807050 */
[----:B------:R-:W-:Y:S01]  /*4440*/  IMAD.MOV.U32 R27, RZ, RZ, R25 ;  /* 0x000000ffff1b7224 */ /* 0x000fe200078e0019 */
[----:B------:R-:W0:Y:S01]  /*4450*/  MUFU.EX2 R60, R60 ;  /* 0x0000003c003c7308 */ /* 0x000e220000000800 */
[----:B--2---:R-:W-:-:S01]  /*4460*/  FADD.FTZ R70, R90, R71 ;  /* 0x000000475a467221 */ /* 0x004fc20000010000 */
[--C-:B------:R-:W-:Y:S02]  /*4470*/  IMAD.MOV.U32 R46, RZ, RZ, R25.reuse ;  /* 0x000000ffff2e7224 */ /* 0x100fe400078e0019 */
[--C-:B------:R-:W-:Y:S02]  /*4480*/  IMAD.MOV.U32 R71, RZ, RZ, R25.reuse ;  /* 0x000000ffff477224 */ /* 0x100fe400078e0019 */
[----:B------:R-:W-:Y:S02]  /*4490*/  IMAD.MOV.U32 R76, RZ, RZ, R25 ;  /* 0x000000ffff4c7224 */ /* 0x000fe400078e0019 */
[----:B------:R-:W2:Y:S01]  /*44a0*/  MUFU.EX2 R62, R62 ;  /* 0x0000003e003e7308 */ /* 0x000ea20000000800 */
[----:B-1----:R-:W-:-:S01]  /*44b0*/  FADD.FTZ R15, R91, R70 ;  /* 0x000000465b0f7221 */ /* 0x002fc20000010000 */
[----:B------:R-:W-:Y:S01]  /*44c0*/  F2FP.SATFINITE.E4M3.F32.PACK_AB_MERGE_C R90, R91, R90, RZ ;  /* 0x0000005a5b5a723e */ /* 0x000fe200048070ff */
[----:B------:R-:W-:-:S02]  /*44d0*/  IMAD.MOV.U32 R70, RZ, RZ, R25 ;  /* 0x000000ffff467224 */ /* 0x000fc400078e0019 */
[--C-:B------:R-:W-:Y:S01]  /*44e0*/  IMAD.MOV.U32 R81, RZ, RZ, R25.reuse ;  /* 0x000000ffff517224 */ /* 0x100fe200078e0019 */
[----:B------:R-:W-:Y:S01]  /*44f0*/  F2FP.SATFINITE.E4M3.F32.PACK_AB_MERGE_C R179, R83, R82, R90 ;  /* 0x0000005253b3723e */ /* 0x000fe2000480705a */
[----:B------:R-:W-:Y:S01]  /*4500*/  IMAD.MOV.U32 R80, RZ, RZ, R25 ;  /* 0x000000ffff507224 */ /* 0x000fe200078e0019 */
[----:B------:R-:W1:Y:S01]  /*4510*/  MUFU.EX2 R61, R61 ;  /* 0x0000003d003d7308 */ /* 0x000e620000000800 */
[----:B0-----:R-:W-:-:S01]  /*4520*/  FADD.FTZ R12, R60, R9 ;  /* 0x000000093c0c7221 */ /* 0x001fc20000010000 */
[--C-:B------:R-:W-:Y:S02]  /*4530*/  IMAD.MOV.U32 R83, RZ, RZ, R25.reuse ;  /* 0x000000ffff537224 */ /* 0x100fe400078e0019 */
[----:B------:R-:W-:-:S04]  /*4540*/  IMAD.MOV.U32 R82, RZ, RZ, R25 ;  /* 0x000000ffff527224 */ /* 0x000fc800078e0019 */
[----:B------:R-:W0:Y:S01]  /*4550*/  MUFU.EX2 R63, R63 ;  /* 0x0000003f003f7308 */ /* 0x000e220000000800 */
[----:B--2---:R-:W-:-:S07]  /*4560*/  FADD.FTZ R24, R62, R15 ;  /* 0x0000000f3e187221 */ /* 0x004fce0000010000 */
[----:B------:R-:W2:Y:S01]  /*4570*/  MUFU.EX2 R64, R64 ;  /* 0x0000004000407308 */ /* 0x000ea20000000800 */
[----:B-1----:R-:W-:-:S07]  /*4580*/  FADD.FTZ R9, R61, R12 ;  /* 0x0000000c3d097221 */ /* 0x002fce0000010000 */
[----:B------:R-:W1:Y:S01]  /*4590*/  MUFU.EX2 R86, R86 ;  /* 0x0000005600567308 */ /* 0x000e620000000800 */
[----:B0-----:R-:W-:-:S07]  /*45a0*/  FADD.FTZ R15, R63, R24 ;  /* 0x000000183f0f7221 */ /* 0x001fce0000010000 */
[----:B------:R-:W0:Y:S01]  /*45b0*/  MUFU.EX2 R87, R87 ;  /* 0x0000005700577308 */ /* 0x000e220000000800 */
[----:B--2---:R-:W-:-:S01]  /*45c0*/  FADD.FTZ R12, R64, R9 ;  /* 0x00000009400c7221 */ /* 0x004fc20000010000 */
[----:B------:R-:W-:-:S03]  /*45d0*/  F2FP.SATFINITE.E4M3.F32.PACK_AB_MERGE_C R64, R85, R64, RZ ;  /* 0x000000405540723e */ /* 0x000fc600048070ff */
[----:B------:R-:W-:Y:S01]  /*45e0*/  FADD.FTZ R12, R85, R12 ;  /* 0x0000000c550c7221 */ /* 0x000fe20000010000 */
[----:B------:R-:W-:Y:S01]  /*45f0*/  F2FP.SATFINITE.E4M3.F32.PACK_AB_MERGE_C R180, R61, R60, R64 ;  /* 0x0000003c3db4723e */ /* 0x000fe20004807040 */
[----:B------:R-:W-:Y:S01]  /*4600*/  IMAD.MOV.U32 R61, RZ, RZ, R25 ;  /* 0x000000ffff3d7224 */ /* 0x000fe200078e0019 */
[----:B------:R-:W2:Y:S01]  /*4610*/  MUFU.EX2 R66, R66 ;  /* 0x0000004200427308 */ /* 0x000ea20000000800 */
[----:B-1----:R-:W-:-:S01]  /*4620*/  FADD.FTZ R24, R86, R15 ;  /* 0x0000000f56187221 */ /* 0x002fc20000010000 */
[----:B------:R-:W-:Y:S01]  /*4630*/  FADD.FTZ R15, R65, R12 ;  /* 0x0000000c410f7221 */ /* 0x000fe20000010000 */
[--C-:B------:R-:W-:Y:S02]  /*4640*/  IMAD.MOV.U32 R60, RZ, RZ, R25.reuse ;  /* 0x000000ffff3c7224 */ /* 0x100fe400078e0019 */
[--C-:B------:R-:W-:Y:S02]  /*4650*/  IMAD.MOV.U32 R64, RZ, RZ, R25.reuse ;  /* 0x000000ffff407224 */ /* 0x100fe400078e0019 */
[----:B------:R-:W-:Y:S01]  /*4660*/  IMAD.MOV.U32 R85, RZ, RZ, R25 ;  /* 0x000000ffff557224 */ /* 0x000fe200078e0019 */
[----:B------:R-:W1:Y:S01]  /*4670*/  MUFU.EX2 R68, R68 ;  /* 0x0000004400447308 */ /* 0x000e620000000800 */
[----:B0-----:R-:W-:-:S01]  /*4680*/  FADD.FTZ R9, R87, R24 ;  /* 0x0000001857097221 */ /* 0x001fc20000010000 */
[----:B------:R-:W-:Y:S01]  /*4690*/  F2FP.SATFINITE.E4M3.F32.PACK_AB_MERGE_C R86, R87, R86, RZ ;  /* 0x000000565756723e */ /* 0x000fe200048070ff */
[----:B------:R-:W-:-:S03]  /*46a0*/  IMAD.MOV.U32 R87, RZ, RZ, R25 ;  /* 0x000000ffff577224 */ /* 0x000fc600078e0019 */
[----:B------:R-:W-:Y:S01]  /*46b0*/  F2FP.SATFINITE.E4M3.F32.PACK_AB_MERGE_C R181, R63, R62, R86 ;  /* 0x0000003e3fb5723e */ /* 0x000fe20004807056 */
[----:B------:R-:W-:Y:S01]  /*46c0*/  IMAD.MOV.U32 R63, RZ, RZ, R25 ;  /* 0x000000ffff3f7224 */ /* 0x000fe200078e0019 */
[----:B------:R-:W0:Y:S01]  /*46d0*/  MUFU.EX2 R67, R67 ;  /* 0x0000004300437308 */ /* 0x000e220000000800 */
[----:B--2---:R-:W-:-:S01]  /*46e0*/  FADD.FTZ R12, R66, R9 ;  /* 0x00000009420c7221 */ /* 0x004fc20000010000 */
[--C-:B------:R-:W-:Y:S02]  /*46f0*/  IMAD.MOV.U32 R62, RZ, RZ, R25.reuse ;  /* 0x000000ffff3e7224 */ /* 0x100fe400078e0019 */
[----:B------:R-:W-:-:S04]  /*4700*/  IMAD.MOV.U32 R86, RZ, RZ, R25 ;  /* 0x000000ffff567224 */ /* 0x000fc800078e0019 */
[----:B------:R-:W2:Y:S01]  /*4710*/  MUFU.EX2 R74, R74 ;  /* 0x0000004a004a7308 */ /* 0x000ea20000000800 */
[----:B-1----:R-:W-:-:S04]  /*4720*/  FADD.FTZ R24, R68, R15 ;  /* 0x0000000f44187221 */ /* 0x002fc80000010000 */
[----:B------:R-:W-:Y:S01]  /*4730*/  FADD.FTZ R9, R69, R24 ;  /* 0x0000001845097221 */ /* 0x000fe20000010000 */
[----:B------:R-:W-:Y:S01]  /*4740*/  F2FP.SATFINITE.E4M3.F32.PACK_AB_MERGE_C R69, R38, R69, RZ ;  /* 0x000000452645723e */ /* 0x000fe200048070ff */
[----:B------:R-:W-:Y:S01]  /*4750*/  IMAD.MOV.U32 R24, RZ, RZ, R25 ;  /* 0x000000ffff187224 */ /* 0x000fe200078e0019 */
[----:B------:R-:W1:Y:S01]  /*4760*/  MUFU.EX2 R75, R75 ;  /* 0x0000004b004b7308 */ /* 0x000e620000000800 */
[----:B0-----:R-:W-:-:S01]  /*4770*/  FADD.FTZ R7, R67, R12 ;  /* 0x0000000c43077221 */ /* 0x001fc20000010000 */
[----:B------:R-:W-:Y:S01]  /*4780*/  FADD.FTZ R9, R38, R9 ;  /* 0x0000000926097221 */ /* 0x000fe20000010000 */
[----:B------:R-:W-:Y:S01]  /*4790*/  F2FP.SATFINITE.E4M3.F32.PACK_AB_MERGE_C R182, R68, R65, R69 ;  /* 0x0000004144b6723e */ /* 0x000fe20004807045 */
[--C-:B------:R-:W-:Y:S02]  /*47a0*/  IMAD.MOV.U32 R38, RZ, RZ, R25.reuse ;  /* 0x000000ffff267224 */ /* 0x100fe400078e0019 */
[----:B------:R-:W-:Y:S02]  /*47b0*/  IMAD.MOV.U32 R65, RZ, RZ, R25 ;  /* 0x000000ffff417224 */ /* 0x000fe400078e0019 */
[----:B------:R-:W0:Y:S01]  /*47c0*/  MUFU.EX2 R43, R43 ;  /* 0x0000002b002b7308 */ /* 0x000e220000000800 */
[----:B--2---:R-:W-:-:S01]  /*47d0*/  FADD.FTZ R8, R74, R7 ;  /* 0x000000074a087221 */ /* 0x004fc20000010000 */
[----:B------:R-:W-:-:S02]  /*47e0*/  IMAD.MOV.U32 R69, RZ, RZ, R25 ;  /* 0x000000ffff457224 */ /* 0x000fc400078e0019 */
[----:B------:R-:W-:-:S04]  /*47f0*/  IMAD.MOV.U32 R68, RZ, RZ, R25 ;  /* 0x000000ffff447224 */ /* 0x000fc800078e0019 */
[----:B------:R-:W2:Y:S01]  /*4800*/  MUFU.EX2 R47, R47 ;  /* 0x0000002f002f7308 */ /* 0x000ea20000000800 */
[C---:B-1----:R-:W-:Y:S01]  /*4810*/  F2FP.SATFINITE.E4M3.F32.PACK_AB_MERGE_C R74, R75.reuse, R74, RZ ;  /* 0x0000004a4b4a723e */ /* 0x042fe200048070ff */
[----:B------:R-:W-:Y:S01]  /*4820*/  FADD.FTZ R75, R75, R8 ;  /* 0x000000084b4b7221 */ /* 0x000fe20000010000 */
[----:B------:R-:W-:-:S02]  /*4830*/  FADD.FTZ R8, R42, R9 ;  /* 0x000000092a087221 */ /* 0x000fc40000010000 */
[----:B------:R-:W-:Y:S01]  /*4840*/  F2FP.SATFINITE.E4M3.F32.PACK_AB_MERGE_C R183, R67, R66, R74 ;  /* 0x0000004243b7723e */ /* 0x000fe2000480704a */
[----:B------:R-:W-:-:S01]  /*4850*/  FADD.FTZ R12, R6, R75 ;  /* 0x0000004b060c7221 */ /* 0x000fc20000010000 */
[----:B------:R-:W-:Y:S01]  /*4860*/  IMAD.MOV.U32 R67, RZ, RZ, R25 ;  /* 0x000000ffff437224 */ /* 0x000fe200078e0019 */
[----:B------:R-:W1:Y:S01]  /*4870*/  MUFU.EX2 R45, R45 ;  /* 0x0000002d002d7308 */ /* 0x000e620000000800 */
[----:B0-----:R-:W-:-:S01]  /*4880*/  FADD.FTZ R8, R43, R8 ;  /* 0x000000082b087221 */ /* 0x001fc20000010000 */
[----:B------:R-:W-:-:S02]  /*4890*/  IMAD.MOV.U32 R66, RZ, RZ, R25 ;  /* 0x000000ffff427224 */ /* 0x000fc400078e0019 */
[--C-:B------:R-:W-:Y:S02]  /*48a0*/  IMAD.MOV.U32 R75, RZ, RZ, R25.reuse ;  /* 0x000000ffff4b7224 */ /* 0x100fe400078e0019 */
[----:B------:R-:W-:Y:S02]  /*48b0*/  IMAD.MOV.U32 R74, RZ, RZ, R25 ;  /* 0x000000ffff4a7224 */ /* 0x000fe400078e0019 */
[----:B------:R-:W0:Y:S01]  /*48c0*/  MUFU.EX2 R50, R50 ;  /* 0x0000003200327308 */ /* 0x000e220000000800 */
[----:B--2---:R-:W-:-:S07]  /*48d0*/  FADD.FTZ R7, R47, R12 ;  /* 0x0000000c2f077221 */ /* 0x004fce0000010000 */
[----:B------:R-:W2:Y:S01]  /*48e0*/  MUFU.EX2 R48, R48 ;  /* 0x0000003000307308 */ /* 0x000ea20000000800 */
[----:B-1----:R-:W-:-:S07]  /*48f0*/  FADD.FTZ R9, R45, R8 ;  /* 0x000000082d097221 */ /* 0x002fce0000010000 */
[----:B------:R-:W1:Y:S01]  /*4900*/  MUFU.EX2 R51, R51 ;  /* 0x0000003300337308 */ /* 0x000e620000000800 */
[----:B0-----:R-:W-:-:S07]  /*4910*/  FADD.FTZ R8, R50, R7 ;  /* 0x0000000732087221 */ /* 0x001fce0000010000 */
[----:B------:R-:W0:Y:S01]  /*4920*/  MUFU.EX2 R49, R49 ;  /* 0x0000003100317308 */ /* 0x000e220000000800 */
[C---:B--2---:R-:W-:Y:S01]  /*4930*/  F2FP.SATFINITE.E4M3.F32.PACK_AB_MERGE_C R45, R48.reuse, R45, RZ ;  /* 0x0000002d302d723e */ /* 0x044fe200048070ff */
[----:B------:R-:W-:-:S03]  /*4940*/  FADD.FTZ R48, R48, R9 ;  /* 0x0000000930307221 */ /* 0x000fc60000010000 */
[----:B------:R-:W-:Y:S01]  /*4950*/  F2FP.SATFINITE.E4M3.F32.PACK_AB_MERGE_C R184, R43, R42, R45 ;  /* 0x0000002a2bb8723e */ /* 0x000fe2000480702d */
[--C-:B------:R-:W-:Y:S02]  /*4960*/  IMAD.MOV.U32 R43, RZ, RZ, R25.reuse ;  /* 0x000000ffff2b7224 */ /* 0x100fe400078e0019 */
[----:B------:R-:W2:Y:S01]  /*4970*/  MUFU.EX2 R54, R54 ;  /* 0x0000003600367308 */ /* 0x000ea20000000800 */
[C---:B-1----:R-:W-:Y:S01]  /*4980*/  F2FP.SATFINITE.E4M3.F32.PACK_AB_MERGE_C R50, R51.reuse, R50, RZ ;  /* 0x000000323332723e */ /* 0x042fe200048070ff */
[----:B------:R-:W-:Y:S01]  /*4990*/  FADD.FTZ R51, R51, R8 ;  /* 0x0000000833337221 */ /* 0x000fe20000010000 */
[--C-:B------:R-:W-:Y:S02]  /*49a0*/  IMAD.MOV.U32 R42, RZ, RZ, R25.reuse ;  /* 0x000000ffff2a7224 */ /* 0x100fe400078e0019 */
[----:B------:R-:W-:Y:S01]  /*49b0*/  F2FP.SATFINITE.E4M3.F32.PACK_AB_MERGE_C R185, R47, R6, R50 ;  /* 0x000000062fb9723e */ /* 0x000fe20004807032 */
[----:B------:R-:W-:Y:S02]  /*49c0*/  IMAD.MOV.U32 R45, RZ, RZ, R25 ;  /* 0x000000ffff2d7224 */ /* 0x000fe400078e0019 */
[----:B------:R-:W1:Y:S01]  /*49d0*/  MUFU.EX2 R52, R52 ;  /* 0x0000003400347308 */ /* 0x000e620000000800 */
[----:B0-----:R-:W-:-:S01]  /*49e0*/  FADD.FTZ R7, R49, R48 ;  /* 0x0000003031077221 */ /* 0x001fc20000010000 */
[----:B------:R-:W-:-:S02]  /*49f0*/  IMAD.MOV.U32 R47, RZ, RZ, R25 ;  /* 0x000000ffff2f7224 */ /* 0x000fc400078e0019 */
[--C-:B------:R-:W-:Y:S02]  /*4a00*/  IMAD.MOV.U32 R48, RZ, RZ, R25.reuse ;  /* 0x000000ffff307224 */ /* 0x100fe400078e0019 */
[----:B------:R-:W-:Y:S02]  /*4a10*/  IMAD.MOV.U32 R50, RZ, RZ, R25 ;  /* 0x000000ffff327224 */ /* 0x000fe400078e0019 */
[----:B------:R-:W0:Y:S01]  /*4a20*/  MUFU.EX2 R55, R55 ;  /* 0x0000003700377308 */ /* 0x000e220000000800 */
[----:B--2---:R-:W-:-:S01]  /*4a30*/  FADD.FTZ R8, R54, R51 ;  /* 0x0000003336087221 */ /* 0x004fc20000010000 */
[----:B------:R-:W-:-:S06]  /*4a40*/  IMAD.MOV.U32 R51, RZ, RZ, R25 ;  /* 0x000000ffff337224 */ /* 0x000fcc00078e0019 */
[----:B------:R-:W2:Y:S01]  /*4a50*/  MUFU.EX2 R58, R58 ;  /* 0x0000003a003a7308 */ /* 0x000ea20000000800 */
[----:B-1----:R-:W-:-:S07]  /*4a60*/  FADD.FTZ R12, R52, R7 ;  /* 0x00000007340c7221 */ /* 0x002fce0000010000 */
[----:B------:R-:W1:Y:S01]  /*4a70*/  MUFU.EX2 R53, R53 ;  /* 0x0000003500357308 */ /* 0x000e620000000800 */
[----:B0-----:R-:W-:-:S07]  /*4a80*/  FADD.FTZ R7, R55, R8 ;  /* 0x0000000837077221 */ /* 0x001fce0000010000 */
[----:B------:R-:W0:Y:S01]  /*4a90*/  MUFU.EX2 R59, R59 ;  /* 0x0000003b003b7308 */ /* 0x000e220000000800 */
[----:B--2---:R-:W-:-:S07]  /*4aa0*/  FADD.FTZ R8, R58, R7 ;  /* 0x000000073a087221 */ /* 0x004fce0000010000 */
[----:B------:R-:W2:Y:S01]  /*4ab0*/  MUFU.EX2 R56, R56 ;  /* 0x0000003800387308 */ /* 0x000ea20000000800 */
[----:B-1----:R-:W-:-:S07]  /*4ac0*/  FADD.FTZ R9, R53, R12 ;  /* 0x0000000c35097221 */ /* 0x002fce0000010000 */
[----:B------:R-:W1:Y:S01]  /*4ad0*/  MUFU.EX2 R30, R30 ;  /* 0x0000001e001e7308 */ /* 0x000e620000000800 */
[C---:B0-----:R-:W-:Y:S01]  /*4ae0*/  F2FP.SATFINITE.E4M3.F32.PACK_AB_MERGE_C R58, R59.reuse, R58, RZ ;  /* 0x0000003a3b3a723e */ /* 0x041fe200048070ff */
[----:B------:R-:W-:-:S03]  /*4af0*/  FADD.FTZ R59, R59, R8 ;  /* 0x000000083b3b7221 */ /* 0x000fc60000010000 */
[----:B------:R-:W-:Y:S01]  /*4b00*/  F2FP.SATFINITE.E4M3.F32.PACK_AB_MERGE_C R187, R55, R54, R58 ;  /* 0x0000003637bb723e */ /* 0x000fe2000480703a */
[----:B------:R-:W-:Y:S02]  /*4b10*/  IMAD.MOV.U32 R55, RZ, RZ, R25 ;  /* 0x000000ffff377224 */ /* 0x000fe400078e0019 */
[----:B------:R-:W0:Y:S01]  /*4b20*/  MUFU.EX2 R28, R28 ;  /* 0x0000001c001c7308 */ /* 0x000e220000000800 */
[----:B--2---:R-:W-:-:S01]  /*4b30*/  FADD.FTZ R9, R56, R9 ;  /* 0x0000000938097221 */ /* 0x004fc20000010000 */
[----:B------:R-:W-:Y:S01]  /*4b40*/  F2FP.SATFINITE.E4M3.F32.PACK_AB_MERGE_C R53, R56, R53, RZ ;  /* 0x000000353835723e */ /* 0x000fe200048070ff */
[--C-:B------:R-:W-:Y:S02]  /*4b50*/  IMAD.MOV.U32 R54, RZ, RZ, R25.reuse ;  /* 0x000000ffff367224 */ /* 0x100fe400078e0019 */
[----:B------:R-:W-:Y:S01]  /*4b60*/  IMAD.MOV.U32 R56, RZ, RZ, R25 ;  /* 0x000000ffff387224 */ /* 0x000fe200078e0019 */
[----:B------:R-:W-:Y:S01]  /*4b70*/  F2FP.SATFINITE.E4M3.F32.PACK_AB_MERGE_C R186, R52, R49, R53 ;  /* 0x0000003134ba723e */ /* 0x000fe20004807035 */
[----:B------:R-:W-:Y:S01]  /*4b80*/  IMAD.MOV.U32 R49, RZ, RZ, R25 ;  /* 0x000000ffff317224 */ /* 0x000fe200078e0019 */
[----:B------:R-:W2:Y:S01]  /*4b90*/  MUFU.EX2 R31, R31 ;  /* 0x0000001f001f7308 */ /* 0x000ea20000000800 */
[----:B-1----:R-:W-:-:S01]  /*4ba0*/  FADD.FTZ R12, R30, R59 ;  /* 0x0000003b1e0c7221 */ /* 0x002fc20000010000 */
[----:B------:R-:W-:-:S02]  /*4bb0*/  IMAD.MOV.U32 R53, RZ, RZ, R25 ;  /* 0x000000ffff357224 */ /* 0x000fc400078e0019 */
[--C-:B------:R-:W-:Y:S02]  /*4bc0*/  IMAD.MOV.U32 R52, RZ, RZ, R25.reuse ;  /* 0x000000ffff347224 */ /* 0x100fe400078e0019 */
[----:B------:R-:W-:Y:S02]  /*4bd0*/  IMAD.MOV.U32 R59, RZ, RZ, R25 ;  /* 0x000000ffff3b7224 */ /* 0x000fe400078e0019 */
[----:B------:R-:W1:Y:S01]  /*4be0*/  MUFU.EX2 R29, R29 ;  /* 0x0000001d001d7308 */ /* 0x000e620000000800 */
[----:B0-----:R-:W-:-:S01]  /*4bf0*/  FADD.FTZ R8, R28, R9 ;  /* 0x000000091c087221 */ /* 0x001fc20000010000 */
[----:B------:R-:W-:-:S06]  /*4c00*/  IMAD.MOV.U32 R58, RZ, RZ, R25 ;  /* 0x000000ffff3a7224 */ /* 0x000fcc00078e0019 */
[----:B------:R-:W0:Y:S01]  /*4c10*/  MUFU.EX2 R34, R34 ;  /* 0x0000002200227308 */ /* 0x000e220000000800 */
[----:B--2---:R-:W-:-:S07]  /*4c20*/  FADD.FTZ R9, R31, R12 ;  /* 0x0000000c1f097221 */ /* 0x004fce0000010000 */
[----:B------:R-:W2:Y:S01]  /*4c30*/  MUFU.EX2 R32, R32 ;  /* 0x0000002000207308 */ /* 0x000ea20000000800 */
[----:B-1----:R-:W-:-:S07]  /*4c40*/  FADD.FTZ R7, R29, R8 ;  /* 0x000000081d077221 */ /* 0x002fce0000010000 */
[----:B------:R-:W1:Y:S01]  /*4c50*/  MUFU.EX2 R35, R35 ;  /* 0x0000002300237308 */ /* 0x000e620000000800 */
[----:B0-----:R-:W-:-:S07]  /*4c60*/  FADD.FTZ R6, R34, R9 ;  /* 0x0000000922067221 */ /* 0x001fce0000010000 */
[----:B------:R-:W0:Y:S01]  /*4c70*/  MUFU.EX2 R33, R33 ;  /* 0x0000002100217308 */ /* 0x000e220000000800 */
[----:B--2---:R-:W-:-:S07]  /*4c80*/  FADD.FTZ R8, R32, R7 ;  /* 0x0000000720087221 */ /* 0x004fce0000010000 */
[----:B------:R-:W2:Y:S01]  /*4c90*/  MUFU.EX2 R72, R72 ;  /* 0x0000004800487308 */ /* 0x000ea20000000800 */
[C---:B-1----:R-:W-:Y:S01]  /*4ca0*/  F2FP.SATFINITE.E4M3.F32.PACK_AB_MERGE_C R34, R35.reuse, R34, RZ ;  /* 0x000000222322723e */ /* 0x042fe200048070ff */
[----:B------:R-:W-:-:S03]  /*4cb0*/  FADD.FTZ R35, R35, R6 ;  /* 0x0000000623237221 */ /* 0x000fc60000010000 */
[----:B------:R-:W-:Y:S01]  /*4cc0*/  F2FP.SATFINITE.E4M3.F32.PACK_AB_MERGE_C R189, R31, R30, R34 ;  /* 0x0000001e1fbd723e */ /* 0x000fe20004807022 */
[--C-:B------:R-:W-:Y:S02]  /*4cd0*/  IMAD.MOV.U32 R31, RZ, RZ, R25.reuse ;  /* 0x000000ffff1f7224 */ /* 0x100fe400078e0019 */
[----:B------:R-:W1:Y:S01]  /*4ce0*/  MUFU.EX2 R36, R36 ;  /* 0x0000002400247308 */ /* 0x000e620000000800 */
[C---:B0-----:R-:W-:Y:S01]  /*4cf0*/  F2FP.SATFINITE.E4M3.F32.PACK_AB_MERGE_C R32, R33.reuse, R32, RZ ;  /* 0x000000202120723e */ /* 0x041fe200048070ff */
[----:B------:R-:W-:Y:S01]  /*4d00*/  FADD.FTZ R33, R33, R8 ;  /* 0x0000000821217221 */ /* 0x000fe20000010000 */
[--C-:B------:R-:W-:Y:S02]  /*4d10*/  IMAD.MOV.U32 R30, RZ, RZ, R25.reuse ;  /* 0x000000ffff1e7224 */ /* 0x100fe400078e0019 */
[----:B------:R-:W-:Y:S01]  /*4d20*/  F2FP.SATFINITE.E4M3.F32.PACK_AB_MERGE_C R188, R29, R28, R32 ;  /* 0x0000001c1dbc723e */ /* 0x000fe20004807020 */
[----:B------:R-:W-:Y:S02]  /*4d30*/  IMAD.MOV.U32 R29, RZ, RZ, R25 ;  /* 0x000000ffff1d7224 */ /* 0x000fe400078e0019 */
[----:B------:R-:W0:Y:S01]  /*4d40*/  MUFU.EX2 R39, R39 ;  /* 0x0000002700277308 */ /* 0x000e220000000800 */
[----:B--2---:R-:W-:-:S01]  /*4d50*/  FADD.FTZ R8, R72, R35 ;  /* 0x0000002348087221 */ /* 0x004fc20000010000 */
[----:B------:R-:W-:-:S02]  /*4d60*/  IMAD.MOV.U32 R28, RZ, RZ, R25 ;  /* 0x000000ffff1c7224 */ /* 0x000fc400078e0019 */
[--C-:B------:R-:W-:Y:S02]  /*4d70*/  IMAD.MOV.U32 R32, RZ, RZ, R25.reuse ;  /* 0x000000ffff207224 */ /* 0x100fe400078e0019 */
[----:B------:R-:W-:Y:S02]  /*4d80*/  IMAD.MOV.U32 R35, RZ, RZ, R25 ;  /* 0x000000ffff237224 */ /* 0x000fe400078e0019 */
[----:B------:R-:W2:Y:S01]  /*4d90*/  MUFU.EX2 R37, R37 ;  /* 0x0000002500257308 */ /* 0x000ea20000000800 */
[----:B-1----:R-:W-:-:S01]  /*4da0*/  FADD.FTZ R6, R36, R33 ;  /* 0x0000002124067221 */ /* 0x002fc20000010000 */
[--C-:B------:R-:W-:Y:S02]  /*4db0*/  IMAD.MOV.U32 R33, RZ, RZ, R25.reuse ;  /* 0x000000ffff217224 */ /* 0x100fe400078e0019 */
[----:B------:R-:W-:-:S04]  /*4dc0*/  IMAD.MOV.U32 R34, RZ, RZ, R25 ;  /* 0x000000ffff227224 */ /* 0x000fc800078e0019 */
[----:B------:R-:W-:Y:S01]  /*4dd0*/  MUFU.EX2 R44, R44 ;  /* 0x0000002c002c7308 */ /* 0x000fe20000000800 */
[----:B0-----:R-:W-:-:S07]  /*4de0*/  FADD.FTZ R9, R39, R8 ;  /* 0x0000000827097221 */ /* 0x001fce0000010000 */
[----:B------:R-:W0:Y:S01]  /*4df0*/  MUFU.EX2 R73, R73 ;  /* 0x0000004900497308 */ /* 0x000e220000000800 */
[----:B--2---:R-:W-:-:S07]  /*4e00*/  FADD.FTZ R7, R37, R6 ;  /* 0x0000000625077221 */ /* 0x004fce0000010000 */
[----:B------:R-:W1:Y:S08]  /*4e10*/  MUFU.EX2 R40, R40 ;  /* 0x0000002800287308 */ /* 0x000e700000000800 */
[----:B------:R-:W2:Y:S01]  /*4e20*/  MUFU.EX2 R13, R13 ;  /* 0x0000000d000d7308 */ /* 0x000ea20000000800 */
[----:B0-----:R-:W-:Y:S01]  /*4e30*/  F2FP.SATFINITE.E4M3.F32.PACK_AB_MERGE_C R11, R73, R44, RZ ;  /* 0x0000002c490b723e */ /* 0x001fe200048070ff */
[----:B------:R-:W-:-:S03]  /*4e40*/  FADD.FTZ R44, R44, R9 ;  /* 0x000000092c2c7221 */ /* 0x000fc60000010000 */
[----:B------:R-:W-:Y:S01]  /*4e50*/  F2FP.SATFINITE.E4M3.F32.PACK_AB_MERGE_C R191, R39, R72, R11 ;  /* 0x0000004827bf723e */ /* 0x000fe2000480700b */
[----:B------:R-:W-:-:S01]  /*4e60*/  FADD.FTZ R9, R73, R44 ;  /* 0x0000002c49097221 */ /* 0x000fc20000010000 */
[----:B------:R-:W-:Y:S02]  /*4e70*/  IMAD.MOV.U32 R39, RZ, RZ, R25 ;  /* 0x000000ffff277224 */ /* 0x000fe400078e0019 */
[----:B-1----:R-:W-:-:S01]  /*4e80*/  FADD.FTZ R8, R40, R7 ;  /* 0x0000000728087221 */ /* 0x002fc20000010000 */
[--C-:B------:R-:W-:Y:S02]  /*4e90*/  IMAD.MOV.U32 R44, RZ, RZ, R25.reuse ;  /* 0x000000ffff2c7224 */ /* 0x100fe400078e0019 */
[--C-:B------:R-:W-:Y:S02]  /*4ea0*/  IMAD.MOV.U32 R73, RZ, RZ, R25.reuse ;  /* 0x000000ffff497224 */ /* 0x100fe400078e0019 */
[--C-:B------:R-:W-:Y:S01]  /*4eb0*/  IMAD.MOV.U32 R72, RZ, RZ, R25.reuse ;  /* 0x000000ffff487224 */ /* 0x100fe200078e0019 */
[C---:B--2---:R-:W-:Y:S01]  /*4ec0*/  F2FP.SATFINITE.E4M3.F32.PACK_AB_MERGE_C R6, R13.reuse, R40, RZ ;  /* 0x000000280d06723e */ /* 0x044fe200048070ff */
[----:B------:R-:W-:Y:S01]  /*4ed0*/  FADD.FTZ R8, R13, R8 ;  /* 0x000000080d087221 */ /* 0x000fe20000010000 */
[----:B------:R-:W-:-:S02]  /*4ee0*/  IMAD.MOV.U32 R40, RZ, RZ, R25 ;  /* 0x000000ffff287224 */ /* 0x000fc400078e0019 */
[----:B------:R-:W-:Y:S01]  /*4ef0*/  F2FP.SATFINITE.E4M3.F32.PACK_AB_MERGE_C R190, R37, R36, R6 ;  /* 0x0000002425be723e */ /* 0x000fe20004807006 */
[--C-:B------:R-:W-:Y:S02]  /*4f00*/  IMAD.MOV.U32 R37, RZ, RZ, R25.reuse ;  /* 0x000000ffff257224 */ /* 0x100fe400078e0019 */
[----:B------:R-:W-:Y:S01]  /*4f10*/  IMAD.MOV.U32 R36, RZ, RZ, R25 ;  /* 0x000000ffff247224 */ /* 0x000fe200078e0019 */
[----:B------:R-:W-:Y:S06]  /*4f20*/  @!P1 BRA `(.L_x_145) ;  /* 0x0000002c00ec9947 */ /* 0x000fec0003800000 */
[----:B------:R-:W-:Y:S01]  /*4f30*/  IMAD.MOV.U32 R7, RZ, RZ, R10 ;  /* 0x000000ffff077224 */ /* 0x000fe200078e000a */
[----:B------:R-:W-:Y:S01]  /*4f40*/  CS2R R86, SRZ ;  /* 0x0000000000567805 */ /* 0x000fe2000001ff00 */
[----:B------:R-:W-:Y:S01]  /*4f50*/  IMAD.MOV.U32 R6, RZ, RZ, R5 ;  /* 0x000000ffff067224 */ /* 0x000fe200078e0005 */
        /* <DEDUP_REMOVED lines=31> */
[----:B------:R-:W-:Y:S01]  /*5150*/  UMOV UR55, UR46 ;  /* 0x0000002e00377c82 */ /* 0x000fe20008000000 */
[----:B------:R-:W-:-:S05]  /*5160*/  UMOV UR54, UR53 ;  /* 0x0000003500367c82 */ /* 0x000fca0008000000 */
.L_x_155:
[----:B------:R-:W-:Y:S01]  /*5170*/  ISETP.NE.AND P2, PT, RZ, UR44, PT ;  /* 0x0000002cff007c0c */ /* 0x000fe2000bf45270 */
[----:B------:R-:W-:-:S04]  /*5180*/  UISETP.NE.AND UP0, UPT, UR54, 0x1, UPT ;  /* 0x000000013600788c */ /* 0x000fc8000bf05270 */
[----:B------:R-:W-:-:S04]  /*5190*/  USEL UR46, URZ, 0x1, UP0 ;  /* 0x000000013f2e7887 */ /* 0x000fc80008000000 */
[----:B------:R-:W-:-:S04]  /*51a0*/  ULOP3.LUT UR46, UR55, UR46, URZ, 0x3c, !UPT ;  /* 0x0000002e372e7292 */ /* 0x000fc8000f8e3c3f */
[----:B------:R-:W-:Y:S08]  /*51b0*/  @P2 BRA `(.L_x_146) ;  /* 0x0000000000442947 */ /* 0x000ff00003800000 */
[----:B------:R-:W-:Y:S05]  /*51c0*/  @!P0 BRA `(.L_x_147) ;  /* 0x0000000000048947 */ /* 0x000fea0003800000 */
[----:B------:R-:W-:Y:S01]  /*51d0*/  BPT.TRAP 0x1 ;  /* 0x000000040000795c */ /* 0x000fe20000300000 */
.L_x_147:
[----:B------:R-:W0:Y:S01]  /*51e0*/  S2UR UR10, SR_CgaCtaId ;  /* 0x00000000000a79c3 */ /* 0x000e220000008800 */
[----:B------:R-:W-:Y:S01]  /*51f0*/  UIADD3 UR6, UR54, 0x1, URZ ;  /* 0x0000000136067890 */ /* 0x000fe2000fffe03f */
[----:B------:R-:W-:Y:S01]  /*5200*/  IMAD.U32 R3, RZ, RZ, UR46 ;  /* 0x0000002eff037e24 */ /* 0x000fe2000f8e00ff */
[----:B------:R-:W-:Y:S02]  /*5210*/  UMOV UR7, 0x400 ;  /* 0x0000040000077882 */ /* 0x000fe40000000000 */
[----:B------:R-:W-:Y:S02]  /*5220*/  UISETP.NE.AND UP0, UPT, UR6, 0x2, UPT ;  /* 0x000000020600788c */ /* 0x000fe4000bf05270 */
[----:B------:R-:W-:Y:S02]  /*5230*/  SHF.L.U32 R3, R3, 0x1f, RZ ;  /* 0x0000001f03037819 */ /* 0x000fe400000006ff */
[----:B------:R-:W-:Y:S02]  /*5240*/  USEL UR6, UR6, URZ, UP0 ;  /* 0x0000003f06067287 */ /* 0x000fe40008000000 */
[----:B0-----:R-:W-:-:S04]  /*5250*/  ULEA UR7, UR10, UR7, 0x18 ;  /* 0x000000070a077291 */ /* 0x001fc8000f8ec03f */
[----:B------:R-:W-:-:S09]  /*5260*/  ULEA UR6, UR6, UR7, 0x3 ;  /* 0x0000000706067291 */ /* 0x000fd2000f8e183f */
[----:B------:R0:W1:Y:S01]  /*5270*/  SYNCS.PHASECHK.TRANS64.TRYWAIT P1, [UR6+0x29830], R3 ;  /* 0x02983003ff0075a7 */ /* 0x0000620008020146 */
[----:B------:R-:W-:Y:S05]  /*5280*/  @!P0 BRA `(.L_x_148) ;  /* 0x0000000000048947 */ /* 0x000fea0003800000 */
[----:B------:R-:W-:Y:S01]  /*5290*/  BPT.TRAP 0x1 ;  /* 0x000000040000795c */ /* 0x000fe20000300000 */
.L_x_148:
[----:B-1----:R-:W-:Y:S05]  /*52a0*/  @P1 BRA `(.L_x_146) ;  /* 0x0000000000081947 */ /* 0x002fea0003800000 */
[----:B------:R-:W1:Y:S02]  /*52b0*/  SYNCS.PHASECHK.TRANS64.TRYWAIT P1, [UR6+0x29830], R3 ;  /* 0x02983003ff0075a7 */ /* 0x000e640008020146 */
[----:B-1----:R-:W-:Y:S05]  /*52c0*/  @!P1 BRA `(.L_x_149) ;  /* 0x000000cc00449947 */ /* 0x002fea0003800000 */
.L_x_146:
[----:B-1----:R-:W1:Y:S01]  /*52d0*/  S2R R4, SR_TID.X ;  /* 0x0000000000047919 */ /* 0x002e620000002100 */
[----:B------:R-:W-:Y:S01]  /*52e0*/  UIADD3 UR53, UR54, 0x1, URZ ;  /* 0x0000000136357890 */ /* 0x000fe2000fffe03f */
[----:B------:R-:W-:Y:S01]  /*52f0*/  UMOV UR27, 0x80000020 ;  /* 0x80000020001b7882 */ /* 0x000fe20000000000 */
[----:B------:R-:W-:Y:S02]  /*5300*/  UMOV UR28, UR24 ;  /* 0x00000018001c7c82 */ /* 0x000fe40008000000 */
[----:B------:R-:W-:Y:S01]  /*5310*/  UISETP.NE.AND UP0, UPT, UR53, 0x2, UPT ;  /* 0x000000023500788c */ /* 0x000fe2000bf05270 */
[----:B------:R-:W-:Y:S01]  /*5320*/  UMOV UR29, UR25 ;  /* 0x00000019001d7c82 */ /* 0x000fe20008000000 */
[----:B------:R-:W-:Y:S02]  /*5330*/  UMOV UR31, 0x80000020 ;  /* 0x80000020001f7882 */ /* 0x000fe40000000000 */
[----:B------:R-:W-:Y:S01]  /*5340*/  USEL UR53, UR53, URZ, UP0 ;  /* 0x0000003f35357287 */ /* 0x000fe20008000000 */
[----:B------:R-:W-:Y:S01]  /*5350*/  UMOV UR32, UR24 ;  /* 0x0000001800207c82 */ /* 0x000fe20008000000 */
[----:B------:R-:W-:-:S02]  /*5360*/  UMOV UR33, UR25 ;  /* 0x0000001900217c82 */ /* 0x000fc40008000000 */
[----:B------:R-:W-:Y:S01]  /*5370*/  UIMAD UR56, UR53, 0x780, UR49 ;  /* 0x00000780353878a4 */ /* 0x000fe2000f8e0231 */
[----:B------:R-:W-:Y:S01]  /*5380*/  UMOV UR35, 0x80000020 ;  /* 0x8000002000237882 */ /* 0x000fe20000000000 */
[----:B------:R-:W-:Y:S02]  /*5390*/  UMOV UR7, 0x80000020 ;  /* 0x8000002000077882 */ /* 0x000fe40000000000 */
[----:B------:R-:W-:Y:S02]  /*53a0*/  UIADD3 UR30, UR56, 0x80, URZ ;  /* 0x00000080381e7890 */ /* 0x000fe4000fffe03f */
[----:B------:R-:W-:Y:S02]  /*53b0*/  UIADD3 UR34, UR56, 0x100, URZ ;  /* 0x0000010038227890 */ /* 0x000fe4000fffe03f */
[----:B------:R-:W-:Y:S01]  /*53c0*/  UMOV UR26, UR56 ;  /* 0x00000038001a7c82 */ /* 0x000fe20008000000 */
[----:B------:R-:W-:Y:S02]  /*53d0*/  UIADD3 UR6, UR56, 0x200, URZ ;  /* 0x0000020038067890 */ /* 0x000fe4000fffe03f */
[----:B------:R-:W-:Y:S01]  /*53e0*/  UIADD3 UR10, UR56, 0x202, URZ ;  /* 0x00000202380a7890 */ /* 0x000fe2000fffe03f */
[----:B------:R-:W-:Y:S01]  /*53f0*/  UMOV UR11, 0x80000020 ;  /* 0x80000020000b7882 */ /* 0x000fe20000000000 */
[----:B------:R-:W-:Y:S01]  /*5400*/  UIADD3 UR14, UR56, 0x282, URZ ;  /* 0x00000282380e7890 */ /* 0x000fe2000fffe03f */
[----:B------:R-:W-:Y:S01]  /*5410*/  UMOV UR15, 0x80000020 ;  /* 0x80000020000f7882 */ /* 0x000fe20000000000 */
[----:B------:R-:W-:Y:S01]  /*5420*/  UIADD3 UR18, UR56, 0x500, URZ ;  /* 0x0000050038127890 */ /* 0x000fe2000fffe03f */
[----:B-1----:R-:W-:Y:S01]  /*5430*/  SHF.R.U32.HI R4, RZ, 0x7, R4 ;  /* 0x00000007ff047819 */ /* 0x002fe20000011604 */
[----:B------:R-:W-:Y:S01]  /*5440*/  UMOV UR19, 0x80000020 ;  /* 0x8000002000137882 */ /* 0x000fe20000000000 */
[----:B------:R-:W-:Y:S01]  /*5450*/  UIADD3 UR22, UR56, 0x502, URZ ;  /* 0x0000050238167890 */ /* 0x000fe2000fffe03f */
[----:B------:R-:W-:-:S02]  /*5460*/  UMOV UR23, 0x80000020 ;  /* 0x8000002000177882 */ /* 0x000fc40000000000 */
[----:B0-----:R-:W-:-:S05]  /*5470*/  VIADD R3, R4, 0x8 ;  /* 0x0000000804037836 */ /* 0x001fca0000000000 */
[----:B------:R0:W-:Y:S06]  /*5480*/  BAR.SYNC.DEFER_BLOCKING R3, 0x100 ;  /* 0x000400030000751d */ /* 0x0001ec0000010000 */
[----:B------:R-:W-:-:S06]  /*5490*/  WARPGROUP.ARRIVE ;  /* 0x00000000000079c5 */ /* 0x000fcc0000000000 */
[----:B------:R-:W-:Y:S01]  /*54a0*/  QGMMA.64x32x32.F32.E4M3.E4M3 R152, gdesc[UR24], RZ, !UPT, gsb0 ;  /* 0x00600000189879f3 */ /* 0x000fe2000c0008ff */
[----:B------:R-:W-:Y:S01]  /*54b0*/  UIADD3 UR26, UR56, 0x180, URZ ;  /* 0x00000180381a7890 */ /* 0x000fe2000fffe03f */
[----:B------:R-:W-:Y:S01]  /*54c0*/  UMOV UR27, 0x80000020 ;  /* 0x80000020001b7882 */ /* 0x000fe20000000000 */
[----:B------:R-:W-:Y:S02]  /*54d0*/  WARPGROUP.DEPBAR.LE gsb0, 0x0 ;  /* 0x00008000000079c5 */ /* 0x000fe40000010000 */
[----:B------:R-:W-:-:S06]  /*54e0*/  WARPGROUP.ARRIVE ;  /* 0x00000000000079c5 */ /* 0x000fcc0000000000 */
[----:B------:R-:W-:Y:S01]  /*54f0*/  QGMMA.64x32x32.F32.E4M3.E4M3 R136, gdesc[UR28], RZ, !UPT, gsb0 ;  /* 0x006000001c8879f3 */ /* 0x000fe2000c0008ff */
[----:B------:R-:W-:Y:S01]  /*5500*/  UIADD3 UR30, UR56, 0x82, URZ ;  /* 0x00000082381e7890 */ /* 0x000fe2000fffe03f */
[----:B------:R-:W-:Y:S01]  /*5510*/  UMOV UR28, UR4 ;  /* 0x00000004001c7c82 */ /* 0x000fe20008000000 */
[----:B------:R-:W-:Y:S01]  /*5520*/  UMOV UR29, UR5 ;  /* 0x00000005001d7c82 */ /* 0x000fe20008000000 */
        /* <DEDUP_REMOVED lines=11> */
[----:B------:R-:W-:Y:S01]  /*55e0*/  UMOV UR26, UR6 ;  /* 0x00000006001a7c82 */ /* 0x000fe20008000000 */
[----:B------:R-:W-:Y:S01]  /*55f0*/  UMOV UR27, 0x80000020 ;  /* 0x80000020001b7882 */ /* 0x000fe20000000000 */
[----:B------:R-:W-:Y:S01]  /*5600*/  UIADD3 UR6, UR56, 0x2, URZ ;  /* 0x0000000238067890 */ /* 0x000fe2000fffe03f */
        /* <DEDUP_REMOVED lines=120> */
[----:B------:R-:W-:Y:S01]  /*5d90*/  UIADD3 UR56, UR56, 0x702, URZ ;  /* 0x0000070238387890 */ /* 0x000fe2000fffe03f */
[----:B------:R-:W-:Y:S02]  /*5da0*/  WARPGROUP.DEPBAR.LE gsb0, 0x0 ;  /* 0x00008000000079c5 */ /* 0x000fe40000010000 */
[----:B------:R-:W-:-:S06]  /*5db0*/  WARPGROUP.ARRIVE ;  /* 0x00000000000079c5 */ /* 0x000fcc0000000000 */
[----:B------:R-:W-:Y:S03]  /*5dc0*/  QGMMA.64x32x32.F32.E4M3.E4M3 R136, gdesc[UR28], R136, gsb0 ;  /* 0x006000001c8879f3 */ /* 0x000fe60008000888 */
        /* <DEDUP_REMOVED lines=15> */
.L_x_151:
[----:B------:R-:W0:Y:S01]  /*5ec0*/  S2UR UR7, SR_CgaCtaId ;  /* 0x00000000000779c3 */ /* 0x000e220000008800 */
[----:B------:R-:W-:Y:S01]  /*5ed0*/  UMOV UR6, 0x400 ;  /* 0x0000040000067882 */ /* 0x000fe20000000000 */
[----:B------:R-:W-:-:S05]  /*5ee0*/  IMAD.U32 R3, RZ, RZ, UR55 ;  /* 0x00000037ff037e24 */ /* 0x000fca000f8e00ff */
[----:B------:R-:W-:Y:S01]  /*5ef0*/  SHF.L.U32 R3, R3, 0x1f, RZ ;  /* 0x0000001f03037819 */ /* 0x000fe200000006ff */
[----:B0-----:R-:W-:-:S04]  /*5f00*/  ULEA UR6, UR7, UR6, 0x18 ;  /* 0x0000000607067291 */ /* 0x001fc8000f8ec03f */
[----:B------:R-:W-:-:S09]  /*5f10*/  ULEA UR6, UR54, UR6, 0x3 ;  /* 0x0000000636067291 */ /* 0x000fd2000f8e183f */
[----:B------:R0:W1:Y:S01]  /*5f20*/  SYNCS.PHASECHK.TRANS64.TRYWAIT P1, [UR6+0x29850], R3 ;  /* 0x02985003ff0075a7 */ /* 0x0000620008020146 */
[----:B------:R-:W-:Y:S05]  /*5f30*/  @!P0 BRA `(.L_x_152) ;  /* 0x0000000000048947 */ /* 0x000fea0003800000 */
[----:B------:R-:W-:Y:S01]  /*5f40*/  BPT.TRAP 0x1 ;  /* 0x000000040000795c */ /* 0x000fe20000300000 */
.L_x_152:
[----:B-1----:R-:W-:Y:S05]  /*5f50*/  @P1 BRA `(.L_x_150) ;  /* 0x0000000000081947 */ /* 0x002fea0003800000 */
[----:B------:R-:W1:Y:S02]  /*5f60*/  SYNCS.PHASECHK.TRANS64.TRYWAIT P1, [UR6+0x29850], R3 ;  /* 0x02985003ff0075a7 */ /* 0x000e640008020146 */
[----:B-1----:R-:W-:Y:S05]  /*5f70*/  @!P1 BRA `(.L_x_153) ;  /* 0x000000c000309947 */ /* 0x002fea0003800000 */
.L_x_150:
[----:B-1----:R-:W-:Y:S01]  /*5f80*/  FMNMX.FTZ R4, R152, R6, !PT ;  /* 0x0000000698047209 */ /* 0x002fe20007810000 */
[----:B------:R-:W1:Y:S01]  /*5f90*/  S2UR UR6, SR_CgaCtaId ;  /* 0x00000000000679c3 */ /* 0x000e620000008800 */
[----:B------:R-:W-:Y:S01]  /*5fa0*/  WARPGROUP.ARRIVE ;  /* 0x00000000000079c5 */ /* 0x000fe20000000000 */
[----:B------:R-:W-:Y:S01]  /*5fb0*/  UMOV UR7, 0xc0000010 ;  /* 0xc000001000077882 */ /* 0x000fe20000000000 */
[----:B0-----:R-:W-:-:S04]  /*5fc0*/  FMNMX.FTZ R3, R153, R4, !PT ;  /* 0x0000000499037209 */ /* 0x001fc80007810000 */
[----:B------:R-:W0:Y:S01]  /*5fd0*/  S2R R224, SR_TID.X ;  /* 0x0000000000e07919 */ /* 0x000e220000002100 */
        /* <DEDUP_REMOVED lines=77> */
[----:B------:R-:W-:Y:S01]  /*64b0*/  ISETP.NE.AND P1, PT, R0, RZ, PT ;  /* 0x000000ff0000720c */ /* 0x000fe20003f25270 */
[----:B------:R-:W2:Y:S01]  /*64c0*/  SHFL.BFLY PT, R3, R10, 0x2, 0x1f ;  /* 0x0c401f000a037f89 */ /* 0x000ea200000e0000 */
[----:B------:R-:W-:Y:S01]  /*64d0*/  FMNMX.FTZ R11, R103, R4, !PT ;  /* 0x00000004670b7209 */ /* 0x000fe20007810000 */
[----:B-1----:R-:W-:Y:S01]  /*64e0*/  IMAD.U32 R4, RZ, RZ, UR6 ;  /* 0x00000006ff047e24 */ /* 0x002fe2000f8e00ff */
[----:B0-----:R-:W-:-:S03]  /*64f0*/  SHF.R.U32.HI R224, RZ, 0x7, R224 ;  /* 0x00000007ffe07819 */ /* 0x001fc600000116e0 */
[----:B------:R-:W0:Y:S01]  /*6500*/  SHFL.BFLY PT, R14, R11, 0x2, 0x1f ;  /* 0x0c401f000b0e7f89 */ /* 0x000e2200000e0000 */
[----:B--2---:R-:W-:Y:S02]  /*6510*/  FMNMX.FTZ R12, R10, R3, !PT ;  /* 0x000000030a0c7209 */ /* 0x004fe40007810000 */
[----:B------:R-:W-:-:S03]  /*6520*/  MOV R3, 0x400 ;  /* 0x0000040000037802 */ /* 0x000fc60000000f00 */
[----:B------:R-:W1:Y:S01]  /*6530*/  SHFL.BFLY PT, R5, R12, 0x1, 0x1f ;  /* 0x0c201f000c057f89 */ /* 0x000e6200000e0000 */
[----:B------:R-:W-:Y:S02]  /*6540*/  LEA R3, R4, R3, 0x18 ;  /* 0x0000000304037211 */ /* 0x000fe400078ec0ff */
[----:B0-----:R-:W-:Y:S02]  /*6550*/  FMNMX.FTZ R14, R11, R14, !PT ;  /* 0x0000000e0b0e7209 */ /* 0x001fe40007810000 */
[----:B------:R-:W-:-:S03]  /*6560*/  R2UR UR6, R3 ;  /* 0x00000000030672ca */ /* 0x000fc600000e0000 */
[----:B------:R-:W0:Y:S10]  /*6570*/  SHFL.BFLY PT, R13, R14, 0x1, 0x1f ;  /* 0x0c201f000e0d7f89 */ /* 0x000e3400000e0000 */
[----:B------:R-:W-:-:S04]  /*6580*/  UIADD3 UR6, UR6, 0x400, URZ ;  /* 0x0000040006067890 */ /* 0x000fc8000fffe03f */
[----:B------:R-:W-:Y:S01]  /*6590*/  USHF.R.U32.HI UR6, URZ, 0x4, UR6 ;  /* 0x000000043f067899 */ /* 0x000fe20008011606 */
[----:B-1----:R-:W-:Y:S01]  /*65a0*/  FMNMX.FTZ R5, R12, R5, !PT ;  /* 0x000000050c057209 */ /* 0x002fe20007810000 */
[----:B------:R-:W-:Y:S02]  /*65b0*/  IMAD.U32 R12, RZ, RZ, UR41 ;  /* 0x00000029ff0c7e24 */ /* 0x000fe4000f8e00ff */
[----:B------:R-:W-:Y:S02]  /*65c0*/  ULOP3.LUT UR6, UR6, 0x3fff, URZ, 0xc0, !UPT ;  /* 0x00003fff06067892 */ /* 0x000fe4000f8ec03f */
[----:B------:R-:W-:-:S02]  /*65d0*/  FADD.FTZ R6, -R5, R6 ;  /* 0x0000000605067221 */ /* 0x000fc40000010100 */
[----:B------:R-:W-:Y:S01]  /*65e0*/  ULOP3.LUT UR6, UR6, 0x10000, URZ, 0xfc, !UPT ;  /* 0x0001000006067892 */ /* 0x000fe2000f8efc3f */
[----:B------:R-:W-:-:S01]  /*65f0*/  FFMA.FTZ R11, R5, R12, -8 ;  /* 0xc1000000050b7423 */ /* 0x000fc2000001000c */
[----:B0-----:R-:W-:Y:S01]  /*6600*/  FMNMX.FTZ R10, R14, R13, !PT ;  /* 0x0000000d0e0a7209 */ /* 0x001fe20007810000 */
[----:B------:R-:W-:Y:S01]  /*6610*/  FMUL.FTZ R13, R6, UR41 ;  /* 0x00000029060d7c20 */ /* 0x000fe20008410000 */
[----:B------:R-:W-:Y:S01]  /*6620*/  UIMAD UR10, UR54, 0x500, UR6 ;  /* 0x00000500360a78a4 */ /* 0x000fe2000f8e0206 */
[----:B------:R-:W-:-:S01]  /*6630*/  FFMA.FTZ R153, R153, UR41, -R11 ;  /* 0x0000002999997c23 */ /* 0x000fc2000801080b */
[----:B------:R-:W-:Y:S01]  /*6640*/  FFMA.FTZ R15, R157, UR41, -R11 ;  /* 0x000000299d0f7c23 */ /* 0x000fe2000801080b */
[----:B------:R-:W-:-:S01]  /*6650*/  FADD.FTZ R6, -R10, R7 ;  /* 0x000000070a067221 */ /* 0x000fc20000010100 */
[----:B------:R-:W-:Y:S01]  /*6660*/  IMAD.U32 R157, RZ, RZ, UR41 ;  /* 0x00000029ff9d7e24 */ /* 0x000fe2000f8e00ff */
[----:B------:R-:W-:Y:S01]  /*6670*/  MUFU.EX2 R7, R13 ;  /* 0x0000000d00077308 */ /* 0x000fe20000000800 */
[----:B------:R-:W-:-:S01]  /*6680*/  FFMA.FTZ R12, R152, UR41, -R11 ;  /* 0x00000029980c7c23 */ /* 0x000fc2000801080b */
[----:B------:R-:W-:Y:S01]  /*6690*/  UMOV UR6, UR10 ;  /* 0x0000000a00067c82 */ /* 0x000fe20008000000 */
[----:B------:R-:W-:-:S01]  /*66a0*/  FFMA.FTZ R14, R156, UR41, -R11 ;  /* 0x000000299c0e7c23 */ /* 0x000fc2000801080b */
[----:B------:R-:W-:Y:S01]  /*66b0*/  QGMMA.64x128x32.F32.E4M3.E4M3 R24, R172, gdesc[UR4], R24, gsb0 ;  /* 0x01e00004ac187df3 */ /* 0x000fe20008000818 */
[----:B------:R-:W-:Y:S01]  /*66c0*/  UIADD3 UR6, UR10, 0x100, URZ ;  /* 0x000001000a067890 */ /* 0x000fe2000fffe03f */
[--C-:B------:R-:W-:Y:S01]  /*66d0*/  FFMA.FTZ R20, R160, UR41, -R11.reuse ;  /* 0x00000029a0147c23 */ /* 0x100fe2000801080b */
[----:B------:R-:W-:Y:S01]  /*66e0*/  UMOV UR7, 0xc0000010 ;  /* 0xc000001000077882 */ /* 0x000fe20000000000 */
[----:B------:R0:W-:Y:S01]  /*66f0*/  MUFU.EX2 R13, R153 ;  /* 0x00000099000d7308 */ /* 0x0001e20000000800 */
[----:B------:R-:W-:-:S01]  /*6700*/  FFMA.FTZ R21, R161, UR41, -R11 ;  /* 0x00000029a1157c23 */ /* 0x000fc2000801080b */
[--C-:B------:R-:W-:Y:S01]  /*6710*/  FFMA.FTZ R152, R164, UR41, -R11.reuse ;  /* 0x00000029a4987c23 */ /* 0x100fe2000801080b */
[----:B------:R-:W-:-:S01]  /*6720*/  FFMA.FTZ R136, R136, UR41, -R11 ;  /* 0x0000002988887c23 */ /* 0x000fc2000801080b */
[--C-:B------:R-:W-:Y:S01]  /*6730*/  FFMA.FTZ R137, R137, UR41, -R11.reuse ;  /* 0x0000002989897c23 */ /* 0x100fe2000801080b */
[----:B------:R-:W-:-:S01]  /*6740*/  FFMA.FTZ R140, R140, UR41, -R11 ;  /* 0x000000298c8c7c23 */ /* 0x000fc2000801080b */
[--C-:B------:R-:W-:Y:S01]  /*6750*/  FFMA.FTZ R141, R141, UR41, -R11.reuse ;  /* 0x000000298d8d7c23 */ /* 0x100fe2000801080b */
[----:B------:R-:W-:-:S01]  /*6760*/  FFMA.FTZ R144, R144, UR41, -R11 ;  /* 0x0000002990907c23 */ /* 0x000fc2000801080b */
[--C-:B------:R-:W-:Y:S01]  /*6770*/  FFMA.FTZ R145, R145, UR41, -R11.reuse ;  /* 0x0000002991917c23 */ /* 0x100fe2000801080b */
[----:B0-----:R-:W-:-:S01]  /*6780*/  FFMA.FTZ R153, R165, UR41, -R11 ;  /* 0x00000029a5997c23 */ /* 0x001fc2000801080b */
[--C-:B------:R-:W-:Y:S01]  /*6790*/  FFMA.FTZ R148, R148, UR41, -R11.reuse ;  /* 0x0000002994947c23 */ /* 0x100fe2000801080b */
        /* <DEDUP_REMOVED lines=25> */
[----:B------:R-:W-:Y:S01]  /*6930*/  FFMA.FTZ R101, R10, R157, -8 ;  /* 0xc10000000a657423 */ /* 0x000fe2000001009d */
[----:B------:R-:W-:Y:S01]  /*6940*/  FMUL.FTZ R6, R6, UR41 ;  /* 0x0000002906067c20 */ /* 0x000fe20008410000 */
[----:B------:R-:W0:Y:S02]  /*6950*/  MUFU.EX2 R12, R12 ;  /* 0x0000000c000c7308 */ /* 0x000e240000000800 */
[----:B------:R-:W-:-:S01]  /*6960*/  FFMA.FTZ R157, R154, UR41, -R101 ;  /* 0x000000299a9d7c23 */ /* 0x000fc20008010865 */
[--C-:B------:R-:W-:Y:S01]  /*6970*/  FFMA.FTZ R154, R155, UR41, -R101.reuse ;  /* 0x000000299b9a7c23 */ /* 0x100fe20008010865 */
[----:B------:R-:W-:-:S01]  /*6980*/  FFMA.FTZ R155, R158, UR41, -R101 ;  /* 0x000000299e9b7c23 */ /* 0x000fc20008010865 */
[--C-:B------:R-:W-:Y:S01]  /*6990*/  FFMA.FTZ R156, R159, UR41, -R101.reuse ;  /* 0x000000299f9c7c23 */ /* 0x100fe20008010865 */
[----:B------:R-:W-:-:S01]  /*69a0*/  FFMA.FTZ R158, R162, UR41, -R101 ;  /* 0x00000029a29e7c23 */ /* 0x000fc20008010865 */
[--C-:B------:R-:W-:Y:S01]  /*69b0*/  FFMA.FTZ R159, R163, UR41, -R101.reuse ;  /* 0x00000029a39f7c23 */ /* 0x100fe20008010865 */
        /* <DEDUP_REMOVED lines=8> */
[----:B------:R-:W1:Y:S01]  /*6a40*/  MUFU.EX2 R157, R157 ;  /* 0x0000009d009d7308 */ /* 0x000e620000000800 */
[----:B0-----:R-:W-:-:S01]  /*6a50*/  FFMA.FTZ R8, R7, R8, R12 ;  /* 0x0000000807087223 */ /* 0x001fc2000001000c */
[--C-:B------:R-:W-:Y:S01]  /*6a60*/  FFMA.FTZ R147, R147, UR41, -R101.reuse ;  /* 0x0000002993937c23 */ /* 0x100fe20008010865 */
[----:B------:R-:W-:-:S01]  /*6a70*/  FFMA.FTZ R150, R150, UR41, -R101 ;  /* 0x0000002996967c23 */ /* 0x000fc20008010865 */
[----:B------:R-:W-:Y:S01]  /*6a80*/  FFMA.FTZ R151, R151, UR41, -R101 ;  /* 0x0000002997977c23 */ /* 0x000fe20008010865 */
[----:B------:R-:W-:-:S01]  /*6a90*/  FADD.FTZ R163, R13, R8 ;  /* 0x000000080da37221 */ /* 0x000fc20000010000 */
[--C-:B------:R-:W-:Y:S01]  /*6aa0*/  FFMA.FTZ R122, R122, UR41, -R101.reuse ;  /* 0x000000297a7a7c23 */ /* 0x100fe20008010865 */
[----:B------:R-:W-:-:S01]  /*6ab0*/  FFMA.FTZ R123, R123, UR41, -R101 ;  /* 0x000000297b7b7c23 */ /* 0x000fc20008010865 */
[----:B------:R-:W0:Y:S01]  /*6ac0*/  MUFU.EX2 R154, R154 ;  /* 0x0000009a009a7308 */ /* 0x000e220000000800 */
[----:B------:R-:W-:-:S01]  /*6ad0*/  FFMA.FTZ R126, R126, UR41, -R101 ;  /* 0x000000297e7e7c23 */ /* 0x000fc20008010865 */
[--C-:B------:R-:W-:Y:S01]  /*6ae0*/  FFMA.FTZ R127, R127, UR41, -R101.reuse ;  /* 0x000000297f7f7c23 */ /* 0x100fe20008010865 */
[----:B------:R-:W-:-:S01]  /*6af0*/  FFMA.FTZ R130, R130, UR41, -R101 ;  /* 0x0000002982827c23 */ /* 0x000fc20008010865 */
[--C-:B------:R-:W-:Y:S01]  /*6b00*/  FFMA.FTZ R131, R131, UR41, -R101.reuse ;  /* 0x0000002983837c23 */ /* 0x100fe20008010865 */
[----:B------:R-:W-:-:S01]  /*6b10*/  FFMA.FTZ R134, R134, UR41, -R101 ;  /* 0x0000002986867c23 */ /* 0x000fc20008010865 */
[--C-:B------:R-:W-:Y:S01]  /*6b20*/  FFMA.FTZ R135, R135, UR41, -R101.reuse ;  /* 0x0000002987877c23 */ /* 0x100fe20008010865 */
[----:B------:R-:W-:-:S01]  /*6b30*/  FFMA.FTZ R106, R106, UR41, -R101 ;  /* 0x000000296a6a7c23 */ /* 0x000fc20008010865 */
[----:B------:R-:W2:Y:S01]  /*6b40*/  MUFU.EX2 R14, R14 ;  /* 0x0000000e000e7308 */ /* 0x000ea20000000800 */
[----:B-1----:R-:W-:-:S01]  /*6b50*/  FFMA.FTZ R9, R6, R9, R157 ;  /* 0x0000000906097223 */ /* 0x002fc2000001009d */
[--C-:B------:R-:W-:Y:S01]  /*6b60*/  FFMA.FTZ R107, R107, UR41, -R101.reuse ;  /* 0x000000296b6b7c23 */ /* 0x100fe20008010865 */
[----:B------:R-:W-:-:S01]  /*6b70*/  FFMA.FTZ R110, R110, UR41, -R101 ;  /* 0x000000296e6e7c23 */ /* 0x000fc20008010865 */
[--C-:B------:R-:W-:Y:S01]  /*6b80*/  FFMA.FTZ R111, R111, UR41, -R101.reuse ;  /* 0x000000296f6f7c23 */ /* 0x100fe20008010865 */
[----:B------:R-:W-:-:S01]  /*6b90*/  FFMA.FTZ R114, R114, UR41, -R101 ;  /* 0x0000002972727c23 */ /* 0x000fc20008010865 */
[--C-:B------:R-:W-:Y:S01]  /*6ba0*/  FFMA.FTZ R115, R115, UR41, -R101.reuse ;  /* 0x0000002973737c23 */ /* 0x100fe20008010865 */
[----:B------:R-:W-:-:S01]  /*6bb0*/  FFMA.FTZ R118, R118, UR41, -R101 ;  /* 0x0000002976767c23 */ /* 0x000fc20008010865 */
[----:B------:R-:W1:Y:S01]  /*6bc0*/  MUFU.EX2 R155, R155 ;  /* 0x0000009b009b7308 */ /* 0x000e620000000800 */
        /* <DEDUP_REMOVED lines=8> */
[----:B--2---:R-:W-:-:S01]  /*6c50*/  FADD.FTZ R162, R14, R163 ;  /* 0x000000a30ea27221 */ /* 0x004fc20000010000 */
[----:B------:R-:W-:Y:S01]  /*6c60*/  FFMA.FTZ R99, R99, UR41, -R101 ;  /* 0x0000002963637c23 */ /* 0x000fe20008010865 */
[----:B------:R-:W-:-:S02]  /*6c70*/  IMAD.U32 R166, RZ, RZ, UR53 ;  /* 0x00000035ffa67e24 */ /* 0x000fc4000f8e00ff */
[--C-:B------:R-:W-:Y:S01]  /*6c80*/  FFMA.FTZ R102, R102, UR41, -R101.reuse ;  /* 0x0000002966667c23 */ /* 0x100fe20008010865 */
[----:B------:R-:W-:-:S01]  /*6c90*/  FFMA.FTZ R101, R103, UR41, -R101 ;  /* 0x0000002967657c23 */ /* 0x000fc20008010865 */
[----:B------:R-:W-:Y:S01]  /*6ca0*/  @!P1 IMAD R165, R166, 0x8, R3 ;  /* 0x00000008a6a59824 */ /* 0x000fe200078e0203 */
        /* <DEDUP_REMOVED lines=12> */
[----:B------:R-:W-:Y:S02]  /*6d70*/  WARPGROUP.DEPBAR.LE gsb0, 0x0 ;  /* 0x00008000000079c5 */ /* 0x000fe40000010000 */
[----:B------:R-:W-:-:S04]  /*6d80*/  WARPGROUP.ARRIVE ;  /* 0x00000000000079c5 */ /* 0x000fc80000000000 */
[----:B------:R-:W2:Y:S01]  /*6d90*/  MUFU.EX2 R160, R160 ;  /* 0x000000a000a07308 */ /* 0x000ea20000000800 */
[----:B-1----:R-:W-:-:S01]  /*6da0*/  FADD.FTZ R163, R159, R162 ;  /* 0x000000a29fa37221 */ /* 0x002fc20000010000 */
[----:B------:R-:W-:Y:S01]  /*6db0*/  QGMMA.64x128x32.F32.E4M3.E4M3 R24, R176, gdesc[UR4], R24, gsb0 ;  /* 0x01e00004b0187df3 */ /* 0x000fe20008000818 */
[----:B------:R-:W-:Y:S01]  /*6dc0*/  UIADD3 UR6, UR10, 0x200, URZ ;  /* 0x000002000a067890 */ /* 0x000fe2000fffe03f */
[----:B------:R-:W-:-:S04]  /*6dd0*/  UMOV UR7, 0xc0000010 ;  /* 0xc000001000077882 */ /* 0x000fc80000000000 */
        /* <DEDUP_REMOVED lines=35> */
[----:B-1----:R-:W-:-:S01]  /*7010*/  FADD.FTZ R162, R150, R163 ;  /* 0x000000a396a27221 */ /* 0x002fc20000010000 */
[----:B------:R-:W-:Y:S02]  /*7020*/  WARPGROUP.DEPBAR.LE gsb0, 0x0 ;  /* 0x00008000000079c5 */ /* 0x000fe40000010000 */
[----:B------:R-:W-:-:S04]  /*7030*/  WARPGROUP.ARRIVE ;  /* 0x00000000000079c5 */ /* 0x000fc80000000000 */
[----:B------:R-:W1:Y:S01]  /*7040*/  MUFU.EX2 R120, R120 ;  /* 0x0000007800787308 */ /* 0x000e620000000800 */
[----:B0-----:R-:W-:-:S01]  /*7050*/  FADD.FTZ R9, R149, R8 ;  /* 0x0000000895097221 */ /* 0x001fc20000010000 */
[----:B------:R-:W-:Y:S01]  /*7060*/  QGMMA.64x128x32.F32.E4M3.E4M3 R24, R180, gdesc[UR4], R24, gsb0 ;  /* 0x01e00004b4187df3 */ /* 0x000fe20008000818 */
[----:B------:R-:W-:Y:S01]  /*7070*/  UIADD3 UR6, UR10, 0x300, URZ ;  /* 0x000003000a067890 */ /* 0x000fe2000fffe03f */
[----:B------:R-:W-:-:S04]  /*7080*/  UMOV UR7, 0xc0000010 ;  /* 0xc000001000077882 */ /* 0x000fc80000000000 */
        /* <DEDUP_REMOVED lines=40> */
[----:B--2---:R-:W-:Y:S01]  /*7310*/  FADD.FTZ R162, R106, R163 ;  /* 0x000000a36aa27221 */ /* 0x004fe20000010000 */
[----:B------:R-:W-:-:S03]  /*7320*/  UMOV UR7, 0xc0000010 ;  /* 0xc000001000077882 */ /* 0x000fc60000000000 */
[----:B------:R-:W0:Y:S08]  /*7330*/  MUFU.EX2 R107, R107 ;  /* 0x0000006b006b7308 */ /* 0x000e300000000800 */
        /* <DEDUP_REMOVED lines=9> */
[----:B0-----:R-:W-:-:S01]  /*73d0*/  FADD.FTZ R9, R109, R8 ;  /* 0x000000086d097221 */ /* 0x001fc20000010000 */
[----:B------:R-:W-:-:S06]  /*73e0*/  IADD3 R8, -R224, 0xb, RZ ;  /* 0x0000000be0087810 */ /* 0x000fcc0007ffe1ff */
        /* <DEDUP_REMOVED lines=24> */
[----:B------:R-:W-:Y:S02]  /*7570*/  WARPGROUP.DEPBAR.LE gsb0, 0x0 ;  /* 0x00008000000079c5 */ /* 0x000fe40000010000 */
[----:B------:R-:W-:-:S04]  /*7580*/  WARPGROUP.ARRIVE ;  /* 0x00000000000079c5 */ /* 0x000fc80000000000 */
[----:B------:R-:W0:Y:S01]  /*7590*/  MUFU.EX2 R94, R94 ;  /* 0x0000005e005e7308 */ /* 0x000e220000000800 */
[----:B--2---:R-:W-:-:S01]  /*75a0*/  FADD.FTZ R163, R91, R164 ;  /* 0x000000a45ba37221 */ /* 0x004fc20000010000 */
[----:B------:R-:W-:Y:S06]  /*75b0*/  QGMMA.64x128x32.F32.E4M3.E4M3 R24, R188, gdesc[UR4], R24, gsb0 ;  /* 0x01e00004bc187df3 */ /* 0x000fec0008000818 */
[----:B------:R-:W2:Y:S01]  /*75c0*/  MUFU.EX2 R93, R93 ;  /* 0x0000005d005d7308 */ /* 0x000ea20000000800 */
[----:B-1----:R-:W-:-:S07]  /*75d0*/  FADD.FTZ R162, R92, R9 ;  /* 0x000000095ca27221 */ /* 0x002fce0000010000 */
[----:B------:R-:W1:Y:S01]  /*75e0*/  MUFU.EX2 R95, R95 ;  /* 0x0000005f005f7308 */ /* 0x000e620000000800 */
[----:B0-----:R-:W-:-:S07]  /*75f0*/  FADD.FTZ R164, R94, R163 ;  /* 0x000000a35ea47221 */ /* 0x001fce0000010000 */
[----:B------:R-:W-:Y:S01]  /*7600*/  MUFU.EX2 R96, R96 ;  /* 0x0000006000607308 */ /* 0x000fe20000000800 */
[----:B--2---:R-:W-:-:S07]  /*7610*/  FADD.FTZ R9, R93, R162 ;  /* 0x000000a25d097221 */ /* 0x004fce0000010000 */
[----:B------:R-:W0:Y:S01]  /*7620*/  MUFU.EX2 R98, R98 ;  /* 0x0000006200627308 */ /* 0x000e220000000800 */
[----:B-1----:R-:W-:-:S07]  /*7630*/  FADD.FTZ R103, R95, R164 ;  /* 0x000000a45f677221 */ /* 0x002fce0000010000 */
[----:B------:R-:W-:Y:S08]  /*7640*/  MUFU.EX2 R97, R97 ;  /* 0x0000006100617308 */ /* 0x000ff00000000800 */
[----:B------:R-:W1:Y:S08]  /*7650*/  MUFU.EX2 R99, R99 ;  /* 0x0000006300637308 */ /* 0x000e700000000800 */
[----:B------:R-:W-:Y:S08]  /*7660*/  MUFU.EX2 R100, R100 ;  /* 0x0000006400647308 */ /* 0x000ff00000000800 */
[----:B------:R-:W-:Y:S08]  /*7670*/  MUFU.EX2 R11, R11 ;  /* 0x0000000b000b7308 */ /* 0x000ff00000000800 */
[----:B------:R-:W-:Y:S01]  /*7680*/  MUFU.EX2 R101, R101 ;  /* 0x0000006500657308 */ /* 0x000fe20000000800 */
[----:B------:R-:W-:-:S02]  /*7690*/  WARPGROUP.DEPBAR.LE gsb0, 0x0 ;  /* 0x00008000000079c5 */ /* 0x000fc40000010000 */
[----:B------:R2:W-:Y:S06]  /*76a0*/  BAR.ARV R8, 0x100 ;  /* 0x000400080000751d */ /* 0x0005ec0000002000 */
[----:B--2---:R-:W-:Y:S02]  /*76b0*/  @!P1 VIADD R8, R165, 0x29840 ;  /* 0x00029840a5089836 */ /* 0x004fe40000000000 */
[----:B------:R0:W2:Y:S03]  /*76c0*/  MUFU.EX2 R165, R102 ;  /* 0x0000006600a57308 */ /* 0x0000a60000000800 */
[----:B------:R-:W-:-:S04]  /*76d0*/  @!P1 PRMT R8, RZ, 0x654, R8 ;  /* 0x00000654ff089816 */ /* 0x000fc80000000008 */
[----:B------:R3:W-:Y:S01]  /*76e0*/  @!P1 SYNCS.ARRIVE.TRANS64.RED.A1T0 RZ, [R8+URZ], RZ ;  /* 0x000000ff08ff99a7 */ /* 0x0007e2000810043f */
[----:B0-----:R-:W-:-:S04]  /*76f0*/  FADD.FTZ R102, R98, R103 ;  /* 0x0000006762667221 */ /* 0x001fc80000010000 */
[----:B-1----:R-:W-:Y:S01]  /*7700*/  FADD.FTZ R102, R99, R102 ;  /* 0x0000006663667221 */ /* 0x002fe20000010000 */
[----:B---3--:R-:W-:-:S03]  /*7710*/  FADD.FTZ R8, R96, R9 ;  /* 0x0000000960087221 */ /* 0x008fc60000010000 */
[----:B--2---:R-:W-:Y:S01]  /*7720*/  FADD.FTZ R102, R165, R102 ;  /* 0x00000066a5667221 */ /* 0x004fe20000010000 */
[----:B------:R-:W-:-:S04]  /*7730*/  FADD.FTZ R9, R97, R8 ;  /* 0x0000000861097221 */ /* 0x000fc80000010000 */
[----:B------:R-:W-:Y:S01]  /*7740*/  FADD.FTZ R8, R100, R9 ;  /* 0x0000000964087221 */ /* 0x000fe20000010000 */
[----:B------:R-:W-:-:S03]  /*7750*/  FADD.FTZ R9, R101, R102 ;  /* 0x0000006665097221 */ /* 0x000fc60000010000 */
[----:B------:R-:W-:Y:S01]  /*7760*/  FADD.FTZ R8, R11, R8 ;  /* 0x000000080b087221 */ /* 0x000fe20000010000 */
[----:B------:R-:W-:Y:S06]  /*7770*/  @!P0 BRA `(.L_x_154) ;  /* 0x0000000000048947 */ /* 0x000fec0003800000 */
[----:B------:R-:W-:Y:S01]  /*7780*/  BPT.TRAP 0x1 ;  /* 0x000000040000795c */ /* 0x000fe20000300000 */
.L_x_154:
[----:B------:R-:W-:Y:S01]  /*7790*/  F2FP.SATFINITE.E4M3.F32.PACK_AB_MERGE_C R14, R15, R14, RZ ;  /* 0x0000000e0f0e723e */ /* 0x000fe200048070ff */
[----:B------:R-:W-:Y:S01]  /*77a0*/  UISETP.GT.AND UP0, UPT, UR52, UR40, UPT ;  /* 0x000000283400728c */ /* 0x000fe2000bf04270 */
[----:B------:R-:W-:Y:S01]  /*77b0*/  F2FP.SATFINITE.E4M3.F32.PACK_AB_MERGE_C R100, R11, R100, RZ ;  /* 0x000000640b64723e */ /* 0x000fe200048070ff */
[----:B------:R-:W-:Y:S01]  /*77c0*/  UIADD3 UR52, UR52, -0x1, URZ ;  /* 0xffffffff34347890 */ /* 0x000fe2000fffe03f */
[----:B------:R-:W-:Y:S01]  /*77d0*/  F2FP.SATFINITE.E4M3.F32.PACK_AB_MERGE_C R172, R13, R12, R14 ;  /* 0x0000000c0dac723e */ /* 0x000fe2000480700e */
[----:B------:R-:W-:Y:S01]  /*77e0*/  IMAD.U32 R12, RZ, RZ, UR54 ;  /* 0x00000036ff0c7e24 */ /* 0x000fe2000f8e00ff */
[----:B------:R-:W-:Y:S01]  /*77f0*/  F2FP.SATFINITE.E4M3.F32.PACK_AB_MERGE_C R155, R156, R155, RZ ;  /* 0x0000009b9c9b723e */ /* 0x000fe200048070ff */
[----:B------:R-:W-:Y:S01]  /*7800*/  UMOV UR55, UR46 ;  /* 0x0000002e00377c82 */ /* 0x000fe20008000000 */
[----:B------:R-:W-:Y:S01]  /*7810*/  PLOP3.LUT P1, PT, PT, PT, UP0, 0x80, 0x0 ;  /* 0x000000000000781c */ /* 0x000fe20003f2f008 */
[----:B------:R-:W-:Y:S01]  /*7820*/  IMAD R11, R12, 0x8, R3 ;  /* 0x000000080c0b7824 */ /* 0x000fe200078e0203 */
[----:B------:R-:W-:Y:S01]  /*7830*/  F2FP.SATFINITE.E4M3.F32.PACK_AB_MERGE_C R152, R153, R152, RZ ;  /* 0x000000989998723e */ /* 0x000fe200048070ff */
[----:B------:R-:W-:Y:S01]  /*7840*/  UMOV UR54, UR53 ;  /* 0x0000003500367c82 */ /* 0x000fe20008000000 */
[----:B------:R-:W-:Y:S01]  /*7850*/  F2FP.SATFINITE.E4M3.F32.PACK_AB_MERGE_C R160, R161, R160, RZ ;  /* 0x000000a0a1a0723e */ /* 0x000fe200048070ff */
[----:B------:R-:W-:Y:S01]  /*7860*/  VIADD R11, R11, 0x29860 ;  /* 0x000298600b0b7836 */ /* 0x000fe20000000000 */
[----:B------:R-:W-:Y:S01]  /*7870*/  F2FP.SATFINITE.E4M3.F32.PACK_AB_MERGE_C R140, R141, R140, RZ ;  /* 0x0000008c8d8c723e */ /* 0x000fe200048070ff */
[-C--:B------:R-:W-:Y:S01]  /*7880*/  FMUL.FTZ R24, R24, R7.reuse ;  /* 0x0000000718187220 */ /* 0x080fe20000410000 */
[----:B------:R-:W-:Y:S01]  /*7890*/  F2FP.SATFINITE.E4M3.F32.PACK_AB_MERGE_C R142, R143, R142, RZ ;  /* 0x0000008e8f8e723e */ /* 0x000fe200048070ff */
[-C--:B------:R-:W-:Y:S01]  /*78a0*/  FMUL.FTZ R25, R25, R7.reuse ;  /* 0x0000000719197220 */ /* 0x080fe20000410000 */
[----:B------:R-:W-:Y:S01]  /*78b0*/  PRMT R11, R4, 0x654, R11 ;  /* 0x00000654040b7816 */ /* 0x000fe2000000000b */
[-C--:B------:R-:W-:Y:S01]  /*78c0*/  FMUL.FTZ R28, R28, R7.reuse ;  /* 0x000000071c1c7220 */ /* 0x080fe20000410000 */
[----:B------:R-:W-:Y:S01]  /*78d0*/  F2FP.SATFINITE.E4M3.F32.PACK_AB_MERGE_C R148, R149, R148, RZ ;  /* 0x000000949594723e */ /* 0x000fe200048070ff */
[-C--:B------:R-:W-:Y:S01]  /*78e0*/  FMUL.FTZ R29, R29, R7.reuse ;  /* 0x000000071d1d7220 */ /* 0x080fe20000410000 */
[----:B------:R-:W-:Y:S01]  /*78f0*/  F2FP.SATFINITE.E4M3.F32.PACK_AB_MERGE_C R150, R151, R150, RZ ;  /* 0x000000969796723e */ /* 0x000fe200048070ff */
[----:B------:R0:W-:Y:S01]  /*7900*/  SYNCS.ARRIVE.TRANS64.RED.A1T0 RZ, [R11+URZ], RZ ;  /* 0x000000ff0bff79a7 */ /* 0x0001e2000810043f */
        /* <DEDUP_REMOVED lines=91> */
[----:B------:R-:W-:Y:S01]  /*7ec0*/  F2FP.SATFINITE.E4M3.F32.PACK_AB_MERGE_C R191, R99, R98, R15 ;  /* 0x0000006263bf723e */ /* 0x000fe2000480700f */
[----:B0-----:R-:W-:Y:S06]  /*7ed0*/  @P1 BRA `(.L_x_155) ;  /* 0xffffffd000a41947 */ /* 0x001fec000383ffff */
.L_x_145:
[----:B------:R-:W-:Y:S06]  /*7ee0*/  BAR.ARV 0x8, 0x180 ;  /* 0x0206000000007b1d */ /* 0x000fec0000002000 */
[----:B------:R-:W-:Y:S05]  /*7ef0*/  @!P0 BRA `(.L_x_156) ;  /* 0x0000000000048947 */ /* 0x000fea0003800000 */
[----:B------:R-:W-:Y:S01]  /*7f00*/  BPT.TRAP 0x1 ;  /* 0x000000040000795c */ /* 0x000fe20000300000 */
.L_x_156:
[----:B------:R-:W-:Y:S02]  /*7f10*/  IMAD.U32 R0, RZ, RZ, UR53 ;  /* 0x00000035ff007e24 */ /* 0x000fe4000f8e00ff */
[----:B------:R-:W-:Y:S02]  /*7f20*/  IMAD.U32 R6, RZ, RZ, UR46 ;  /* 0x0000002eff067e24 */ /* 0x000fe4000f8e00ff */
[----:B------:R-:W-:-:S03]  /*7f30*/  IMAD R21, R0, 0x8, R3 ;  /* 0x0000000800157824 */ /* 0x000fc600078e0203 */
[----:B------:R-:W-:-:S04]  /*7f40*/  SHF.L.U32 R0, R6, 0x1f, RZ ;  /* 0x0000001f06007819 */ /* 0x000fc800000006ff */
[----:B------:R0:W1:Y:S01]  /*7f50*/  SYNCS.PHASECHK.TRANS64.TRYWAIT P1, [R21+URZ+0x29850], R0 ;  /* 0x02985000150075a7 */ /* 0x000062000802017f */
[----:B------:R-:W-:Y:S05]  /*7f60*/  @!P0 BRA `(.L_x_157) ;  /* 0x0000000000048947 */ /* 0x000fea0003800000 */
[----:B------:R-:W-:Y:S01]  /*7f70*/  BPT.TRAP 0x1 ;  /* 0x000000040000795c */ /* 0x000fe20000300000 */
.L_x_157:
[----:B------:R-:W-:Y:S02]  /*7f80*/  VIADD R3, R3, 0x400 ;  /* 0x0000040003037836 */ /* 0x000fe40000000000 */
[----:B------:R-:W-:-:S03]  /*7f90*/  IMAD.U32 R6, RZ, RZ, UR53 ;  /* 0x00000035ff067e24 */ /* 0x000fc6000f8e00ff */
[----:B------:R-:W-:-:S04]  /*7fa0*/  SHF.R.U32.HI R3, RZ, 0x4, R3 ;  /* 0x00000004ff037819 */ /* 0x000fc80000011603 */
[----:B------:R-:W-:-:S04]  /*7fb0*/  LOP3.LUT R3, R3, 0x3fff, RZ, 0xc0, !PT ;  /* 0x00003fff03037812 */ /* 0x000fc800078ec0ff */
[----:B------:R-:W-:Y:S01]  /*7fc0*/  LOP3.LUT R3, R3, 0x10000, RZ, 0xfc, !PT ;  /* 0x0001000003037812 */ /* 0x000fe200078efcff */
[----:B-1----:R-:W-:Y:S06]  /*7fd0*/  @P1 BRA `(.L_x_158) ;  /* 0x0000000000081947 */ /* 0x002fec0003800000 */
[----:B------:R-:W1:Y:S02]  /*7fe0*/  SYNCS.PHASECHK.TRANS64.TRYWAIT P1, [R21+URZ+0x29850], R0 ;  /* 0x02985000150075a7 */ /* 0x000e64000802017f */
[----:B-1----:R-:W-:Y:S05]  /*7ff0*/  @!P1 BRA `(.L_x_159) ;  /* 0x000000a000289947 */ /* 0x002fea0003800000 */
.L_x_158:
[----:B------:R-:W-:Y:S01]  /*8000*/  IMAD R6, R6, 0x500, R3 ;  /* 0x0000050006067824 */ /* 0x000fe200078e0203 */
[----:B------:R-:W-:Y:S05]  /*8010*/  WARPSYNC.ALL ;  /* 0x0000000000007948 */ /* 0x000fea0003800000 */
[----:B------:R-:W-:Y:S01]  /*8020*/  IMAD.MOV.U32 R7, RZ, RZ, -0x3ffffff0 ;  /* 0xc0000010ff077424 */ /* 0x000fe200078e00ff */
[C---:B------:R-:W-:Y:S01]  /*8030*/  R2UR UR6, R6.reuse ;  /* 0x00000000060672ca */ /* 0x040fe200000e0000 */
[----:B------:R-:W-:Y:S01]  /*8040*/  WARPGROUP.ARRIVE ;  /* 0x00000000000079c5 */ /* 0x000fe20000000000 */
[C---:B------:R-:W-:Y:S01]  /*8050*/  VIADD R12, R6.reuse, 0x100 ;  /* 0x00000100060c7836 */ /* 0x040fe20000000000 */
[----:B------:R-:W-:Y:S01]  /*8060*/  ULDC.64 UR4, c[0x0][0x9a0] ;  /* 0x0002680000047ab9 */ /* 0x000fe20000000a00 */
[----:B------:R-:W-:Y:S01]  /*8070*/  R2UR UR7, R7 ;  /* 0x00000000070772ca */ /* 0x000fe200000e0000 */
[----:B------:R-:W-:Y:S01]  /*8080*/  IMAD.MOV.U32 R13, RZ, RZ, -0x3ffffff0 ;  /* 0xc0000010ff0d7424 */ /* 0x000fe200078e00ff */
[----:B------:R-:W-:Y:S01]  /*8090*/  ISETP.NE.U32.AND P1, PT, RZ, UR4, PT ;  /* 0x00000004ff007c0c */ /* 0x000fe2000bf25070 */
[----:B------:R-:W-:-:S02]  /*80a0*/  VIADD R88, R6, 0x200 ;  /* 0x0000020006587836 */ /* 0x000fc40000000000 */
[----:B------:R-:W-:Y:S01]  /*80b0*/  IMAD.MOV.U32 R89, RZ, RZ, -0x3ffffff0 ;  /* 0xc0000010ff597424 */ /* 0x000fe200078e00ff */
[----:B------:R-:W-:Y:S01]  /*80c0*/  ISETP.NE.AND.EX P1, PT, RZ, UR5, PT, P1 ;  /* 0x00000005ff007c0c */ /* 0x000fe2000bf25310 */
[----:B------:R-:W-:-:S06]  /*80d0*/  IMAD.MOV.U32 R11, RZ, RZ, 0x3f800000 ;  /* 0x3f800000ff0b7424 */ /* 0x000fcc00078e00ff */
[----:B------:R-:W-:Y:S01]  /*80e0*/  QGMMA.64x128x32.F32.E4M3.E4M3 R24, R172, gdesc[UR4], R24, gsb0 ;  /* 0x01e00004ac187df3 */ /* 0x000fe20008000818 */
[----:B------:R-:W-:Y:S02]  /*80f0*/  R2UR UR6, R12 ;  /* 0x000000000c0672ca */ /* 0x000fe400000e0000 */
[----:B------:R-:W-:-:S03]  /*8100*/  R2UR UR7, R13 ;  /* 0x000000000d0772ca */ /* 0x000fc600000e0000 */
[----:B------:R-:W0:Y:S08]  /*8110*/  @P1 LDC.64 R12, c[0x0][0x9c8] ;  /* 0x00027200ff0c1b82 */ /* 0x000e300000000a00 */
[----:B------:R-:W2:Y:S01]  /*8120*/  @P1 LDC.64 R14, c[0x0][0x9d0] ;  /* 0x00027400ff0e1b82 */ /* 0x000ea20000000a00 */
[----:B01----:R-:W-:-:S04]  /*8130*/  @P1 IMAD R0, R12, UR37, RZ ;  /* 0x000000250c001c24 */ /* 0x003fc8000f8e02ff */
[----:B------:R-:W-:Y:S02]  /*8140*/  @P1 IMAD R3, R13, UR36, R0 ;  /* 0x000000240d031c24 */ /* 0x000fe4000f8e0200 */
[----:B------:R-:W-:-:S04]  /*8150*/  @P1 IMAD.WIDE.U32 R12, R12, UR36, RZ ;  /* 0x000000240c0c1c25 */ /* 0x000fc8000f8e00ff */
[----:B------:R-:W-:Y:S02]  /*8160*/  @P1 IMAD.IADD R13, R13, 0x1, R3 ;  /* 0x000000010d0d1824 */ /* 0x000fe400078e0203 */
[----:B--2---:R-:W-:-:S04]  /*8170*/  @P1 IMAD.WIDE.U32 R12, R14, UR42, R12 ;  /* 0x0000002a0e0c1c25 */ /* 0x004fc8000f8e000c */
[----:B------:R-:W-:Y:S01]  /*8180*/  @P1 IMAD R3, R15, UR42, R13 ;  /* 0x0000002a0f031c24 */ /* 0x000fe2000f8e020d */
[----:B------:R-:W-:-:S04]  /*8190*/  @P1 LEA R14, P2, R12, UR4, 0x2 ;  /* 0x000000040c0e1c11 */ /* 0x000fc8000f8410ff */
[----:B------:R-:W-:-:S05]  /*81a0*/  @P1 LEA.HI.X R15, R12, UR5, R3, 0x2, P2 ;  /* 0x000000050c0f1c11 */ /* 0x000fca00090f1403 */
[----:B------:R0:W2:Y:S01]  /*81b0*/  @P1 LDG.E R11, desc[UR50][R14.64] ;  /* 0x000000320e0b1981 */ /* 0x0000a2000c1e1900 */
[----:B------:R-:W-:Y:S02]  /*81c0*/  WARPGROUP.DEPBAR.LE gsb0, 0x0 ;  /* 0x00008000000079c5 */ /* 0x000fe40000010000 */
[----:B------:R-:W-:-:S06]  /*81d0*/  WARPGROUP.ARRIVE ;  /* 0x00000000000079c5 */ /* 0x000fcc0000000000 */
[----:B------:R-:W-:Y:S01]  /*81e0*/  QGMMA.64x128x32.F32.E4M3.E4M3 R24, R176, gdesc[UR4], R24, gsb0 ;  /* 0x01e00004b0187df3 */ /* 0x000fe20008000818 */
[----:B------:R-:W-:Y:S02]  /*81f0*/  R2UR UR6, R88 ;  /* 0x00000000580672ca */ /* 0x000fe400000e0000 */
[----:B------:R-:W-:Y:S01]  /*8200*/  R2UR UR7, R89 ;  /* 0x00000000590772ca */ /* 0x000fe200000e0000 */
[----:B------:R-:W-:Y:S02]  /*8210*/  VIADD R12, R6, 0x300 ;  /* 0x00000300060c7836 */ /* 0x000fe40000000000 */
[----:B------:R-:W-:Y:S01]  /*8220*/  IMAD.MOV.U32 R13, RZ, RZ, -0x3ffffff0 ;  /* 0xc0000010ff0d7424 */ /* 0x000fe200078e00ff */
[----:B------:R-:W-:Y:S02]  /*8230*/  WARPGROUP.DEPBAR.LE gsb0, 0x0 ;  /* 0x00008000000079c5 */ /* 0x000fe40000010000 */
[----:B------:R-:W-:-:S07]  /*8240*/  WARPGROUP.ARRIVE ;  /* 0x00000000000079c5 */ /* 0x000fce0000000000 */
[----:B------:R-:W-:Y:S01]  /*8250*/  QGMMA.64x128x32.F32.E4M3.E4M3 R24, R180, gdesc[UR4], R24, gsb0 ;  /* 0x01e00004b4187df3 */ /* 0x000fe20008000818 */
[----:B------:R-:W-:Y:S02]  /*8260*/  R2UR UR6, R12 ;  /* 0x000000000c0672ca */ /* 0x000fe400000e0000 */
[----:B------:R-:W-:Y:S01]  /*8270*/  R2UR UR7, R13 ;  /* 0x000000000d0772ca */ /* 0x000fe200000e0000 */
[----:B------:R-:W-:Y:S02]  /*8280*/  VIADD R6, R6, 0x400 ;  /* 0x0000040006067836 */ /* 0x000fe40000000000 */
[----:B------:R-:W-:Y:S01]  /*8290*/  IMAD.MOV.U32 R7, RZ, RZ, -0x3ffffff0 ;  /* 0xc0000010ff077424 */ /* 0x000fe200078e00ff */
[----:B------:R-:W1:Y:S01]  /*82a0*/  SHFL.BFLY PT, R3, R8, 0x2, 0x1f ;  /* 0x0c401f0008037f89 */ /* 0x000e6200000e0000 */
[----:B------:R-:W-:Y:S02]  /*82b0*/  WARPGROUP.DEPBAR.LE gsb0, 0x0 ;  /* 0x00008000000079c5 */ /* 0x000fe40000010000 */
[----:B------:R-:W-:-:S06]  /*82c0*/  WARPGROUP.ARRIVE ;  /* 0x00000000000079c5 */ /* 0x000fcc0000000000 */
[----:B------:R-:W-:Y:S01]  /*82d0*/  QGMMA.64x128x32.F32.E4M3.E4M3 R24, R184, gdesc[UR4], R24, gsb0 ;  /* 0x01e00004b8187df3 */ /* 0x000fe20008000818 */
[----:B------:R-:W-:Y:S02]  /*82e0*/  R2UR UR6, R6 ;  /* 0x00000000060672ca */ /* 0x000fe400000e0000 */
[----:B------:R-:W-:Y:S01]  /*82f0*/  R2UR UR7, R7 ;  /* 0x00000000070772ca */ /* 0x000fe200000e0000 */
[----:B------:R-:W3:Y:S01]  /*8300*/  SHFL.BFLY PT, R6, R9, 0x2, 0x1f ;  /* 0x0c401f0009067f89 */ /* 0x000ee200000e0000 */
[----:B-1----:R-:W-:-:S05]  /*8310*/  FADD.FTZ R3, R3, R8 ;  /* 0x0000000803037221 */ /* 0x002fca0000010000 */
[----:B------:R-:W1:Y:S01]  /*8320*/  SHFL.BFLY PT, R0, R3, 0x1, 0x1f ;  /* 0x0c201f0003007f89 */ /* 0x000e6200000e0000 */
[----:B---3--:R-:W-:-:S05]  /*8330*/  FADD.FTZ R6, R6, R9 ;  /* 0x0000000906067221 */ /* 0x008fca0000010000 */
[----:B------:R-:W3:Y:S01]  /*8340*/  SHFL.BFLY PT, R7, R6, 0x1, 0x1f ;  /* 0x0c201f0006077f89 */ /* 0x000ee200000e0000 */
[----:B-1----:R-:W-:-:S05]  /*8350*/  FADD.FTZ R13, R3, R0 ;  /* 0x00000000030d7221 */ /* 0x002fca0000010000 */
[C---:B------:R-:W-:Y:S01]  /*8360*/  FSETP.NE.FTZ.AND P1, PT, R13.reuse, RZ, PT ;  /* 0x000000ff0d00720b */ /* 0x040fe20003f35000 */
[----:B0-----:R-:W-:Y:S01]  /*8370*/  FMUL.FTZ R15, R13, 0.00390625 ;  /* 0x3b8000000d0f7820 */ /* 0x001fe20000410000 */
[----:B------:R-:W-:-:S04]  /*8380*/  IMAD.MOV.U32 R8, RZ, RZ, RZ ;  /* 0x000000ffff087224 */ /* 0x000fc800078e00ff */
[----:B------:R-:W-:Y:S01]  /*8390*/  FSETP.NE.FTZ.AND P2, PT, R15, RZ, PT ;  /* 0x000000ff0f00720b */ /* 0x000fe20003f55000 */
[----:B---3--:R-:W-:-:S04]  /*83a0*/  FADD.FTZ R14, R6, R7 ;  /* 0x00000007060e7221 */ /* 0x008fc80000010000 */
[----:B------:R-:W-:Y:S02]  /*83b0*/  FMUL.FTZ R20, R14, 0.00390625 ;  /* 0x3b8000000e147820 */ /* 0x000fe40000410000 */
[----:B------:R-:W-:Y:S03]  /*83c0*/  @P1 MUFU.RCP R8, R13 ;  /* 0x0000000d00081308 */ /* 0x000fe60000001000 */
[----:B------:R-:W-:Y:S01]  /*83d0*/  FSETP.NE.FTZ.AND P3, PT, R20, RZ, PT ;  /* 0x000000ff1400720b */ /* 0x000fe20003f75000 */
[----:B------:R-:W-:Y:S02]  /*83e0*/  WARPGROUP.DEPBAR.LE gsb0, 0x0 ;  /* 0x00008000000079c5 */ /* 0x000fe40000010000 */
[----:B------:R-:W-:-:S06]  /*83f0*/  WARPGROUP.ARRIVE ;  /* 0x00000000000079c5 */ /* 0x000fcc0000000000 */
[----:B------:R-:W-:Y:S01]  /*8400*/  QGMMA.64x128x32.F32.E4M3.E4M3 R24, R188, gdesc[UR4], R24, gsb0 ;  /* 0x01e00004bc187df3 */ /* 0x000fe20008000818 */
[----:B------:R-:W-:Y:S01]  /*8410*/  FSETP.NE.FTZ.AND P1, PT, R14, RZ, PT ;  /* 0x000000ff0e00720b */ /* 0x000fe20003f35000 */
[----:B------:R-:W-:Y:S02]  /*8420*/  IMAD.MOV.U32 R12, RZ, RZ, RZ ;  /* 0x000000ffff0c7224 */ /* 0x000fe400078e00ff */
[----:B------:R-:W0:Y:S08]  /*8430*/  @P3 MUFU.LG2 R9, R20 ;  /* 0x0000001400093308 */ /* 0x000e300000000c00 */
[----:B------:R-:W1:Y:S08]  /*8440*/  @P2 MUFU.LG2 R7, R15 ;  /* 0x0000000f00072308 */ /* 0x000e700000000c00 */
[----:B------:R-:W3:Y:S01]  /*8450*/  @P1 MUFU.RCP R12, R14 ;  /* 0x0000000e000c1308 */ /* 0x000ee20000001000 */
[----:B------:R-:W-:-:S02]  /*8460*/  IMAD.U32 R88, RZ, RZ, UR41 ;  /* 0x00000029ff587e24 */ /* 0x000fc4000f8e00ff */
[----:B------:R-:W-:Y:S02]  /*8470*/  IMAD.U32 R6, RZ, RZ, UR41 ;  /* 0x00000029ff067e24 */ /* 0x000fe4000f8e00ff */
[----:B0-----:R-:W-:Y:S01]  /*8480*/  @P3 FMUL.FTZ R9, R9, 0.69314718246459960938 ;  /* 0x3f31721809093820 */ /* 0x001fe20000410000 */
[----:B------:R-:W-:Y:S01]  /*8490*/  @P3 FMUL.FTZ R88, R88, 0.69314718246459960938 ;  /* 0x3f31721858583820 */ /* 0x000fe20000410000 */
[----:B------:R-:W-:Y:S01]  /*84a0*/  @P2 FMUL.FTZ R6, R6, 0.69314718246459960938 ;  /* 0x3f31721806062820 */ /* 0x000fe20000410000 */
[----:B-1----:R-:W-:Y:S01]  /*84b0*/  @P2 FMUL.FTZ R7, R7, 0.69314718246459960938 ;  /* 0x3f31721807072820 */ /* 0x002fe20000410000 */
[----:B------:R-:W-:Y:S02]  /*84c0*/  IMAD.MOV.U32 R0, RZ, RZ, -0x800000 ;  /* 0xff800000ff007424 */ /* 0x000fe400078e00ff */
[----:B------:R-:W-:Y:S01]  /*84d0*/  @P3 FFMA.FTZ R0, R88, R10, R9 ;  /* 0x0000000a58003223 */ /* 0x000fe20000010009 */
[----:B------:R-:W-:Y:S02]  /*84e0*/  IMAD.MOV.U32 R3, RZ, RZ, -0x800000 ;  /* 0xff800000ff037424 */ /* 0x000fe400078e00ff */
[----:B------:R-:W-:Y:S01]  /*84f0*/  @P2 FFMA.FTZ R3, R6, R5, R7 ;  /* 0x0000000506032223 */ /* 0x000fe20000010007 */
[-C--:B--2---:R-:W-:Y:S01]  /*8500*/  FMUL.FTZ R9, R8, R11.reuse ;  /* 0x0000000b08097220 */ /* 0x084fe20000410000 */
[----:B---3--:R-:W-:Y:S01]  /*8510*/  FMUL.FTZ R93, R12, R11 ;  /* 0x0000000b0c5d7220 */ /* 0x008fe20000410000 */
[----:B------:R-:W-:-:S02]  /*8520*/  WARPGROUP.DEPBAR.LE gsb0, 0x0 ;  /* 0x00008000000079c5 */ /* 0x000fc40000010000 */
[----:B------:R-:W-:Y:S05]  /*8530*/  @!P0 BRA `(.L_x_160) ;  /* 0x0000000000048947 */ /* 0x000fea0003800000 */
[----:B------:R-:W-:Y:S01]  /*8540*/  BPT.TRAP 0x1 ;  /* 0x000000040000795c */ /* 0x000fe20000300000 */
.L_x_160:
[----:B------:R-:W-:Y:S01]  /*8550*/  VIADD R5, R21, 0x29860 ;  /* 0x0002986015057836 */ /* 0x000fe20000000000 */
[----:B------:R-:W-:Y:S01]  /*8560*/  UIADD3 UR53, UR53, 0x1, URZ ;  /* 0x0000000135357890 */ /* 0x000fe2000fffe03f */
[-C--:B------:R-:W-:Y:S01]  /*8570*/  FMUL.FTZ R15, R40, R9.reuse ;  /* 0x00000009280f7220 */ /* 0x080fe20000410000 */
[-C--:B------:R-:W-:Y:S01]  /*8580*/  FMUL.FTZ R7, R25, R9.reuse ;  /* 0x0000000919077220 */ /* 0x080fe20000410000 */
[-C--:B------:R-:W-:Y:S01]  /*8590*/  FMUL.FTZ R8, R29, R9.reuse ;  /* 0x000000091d087220 */ /* 0x080fe20000410000 */
[----:B------:R-:W-:Y:S01]  /*85a0*/  PRMT R5, R4, 0x654, R5 ;  /* 0x0000065404057816 */ /* 0x000fe20000000005 */
[----:B------:R-:W-:Y:S01]  /*85b0*/  UISETP.NE.AND UP0, UPT, UR53, 0x2, UPT ;  /* 0x000000023500788c */ /* 0x000fe2000bf05270 */
[-C--:B------:R-:W-:Y:S01]  /*85c0*/  FMUL.FTZ R89, R56, R9.reuse ;  /* 0x0000000938597220 */ /* 0x080fe20000410000 */
[-C--:B------:R-:W-:Y:S01]  /*85d0*/  FMUL.FTZ R91, R64, R9.reuse ;  /* 0x00000009405b7220 */ /* 0x080fe20000410000 */
[----:B------:R0:W-:Y:S01]  /*85e0*/  SYNCS.ARRIVE.TRANS64.RED.A1T0 RZ, [R5+URZ], RZ ;  /* 0x000000ff05ff79a7 */ /* 0x0001e2000810043f */
        /* <DEDUP_REMOVED lines=29> */
[----:B------:R-:W-:Y:S01]  /*87c0*/  USEL UR4, URZ, 0x1, UP0 ;  /* 0x000000013f047887 */ /* 0x000fe20008000000 */
        /* <DEDUP_REMOVED lines=30> */
[----:B------:R-:W-:Y:S01]  /*89b0*/  FMUL.FTZ R83, R83, R93 ;  /* 0x0000005d53537220 */ /* 0x000fe20000410000 */
[----:B------:R-:W-:-:S02]  /*89c0*/  UIADD3 UR47, UR47, 0x1, URZ ;  /* 0x000000012f2f7890 */ /* 0x000fc4000fffe03f */
[----:B------:R-:W-:Y:S02]  /*89d0*/  USEL UR53, UR53, URZ, UP0 ;  /* 0x0000003f35357287 */ /* 0x000fe40008000000 */
[----:B0-----:R-:W-:-:S12]  /*89e0*/  ULOP3.LUT UR46, UR46, UR4, URZ, 0x3c, !UPT ;  /* 0x000000042e2e7292 */ /* 0x001fd8000f8e3c3f */
.L_x_138:
[----:B------:R-:W0:Y:S01]  /*89f0*/  S2R R5, SR_CgaCtaId ;  /* 0x0000000000057919 */ /* 0x000e220000008800 */
[----:B------:R-:W-:Y:S01]  /*8a00*/  MOV R32, 0x400 ;  /* 0x0000040000207802 */ /* 0x000fe20000000f00 */
[----:B------:R-:W-:Y:S01]  /*8a10*/  UISETP.NE.AND UP0, UPT, UR45, URZ, UPT ;  /* 0x0000003f2d00728c */ /* 0x000fe2000bf05270 */
[----:B------:R-:W-:Y:S01]  /*8a20*/  BSSY B0, `(.L_x_161) ;  /* 0x00003b2000007945 */ /* 0x000fe20003800000 */
[----:B------:R-:W-:Y:S09]  /*8a30*/  BAR.SYNC.DEFER_BLOCKING 0x5, 0x180 ;  /* 0x0146000000007b1d */ /* 0x000ff20000010000 */
[----:B------:R-:W-:Y:S01]  /*8a40*/  @!UP0 ULDC UR45, c[0x0][0xad4] ;  /* 0x0002b500002d8ab9 */ /* 0x000fe20000000800 */
[----:B0-----:R-:W-:-:S05]  /*8a50*/  LEA R32, R5, R32, 0x18 ;  /* 0x0000002005207211 */ /* 0x001fca00078ec0ff */
[----:B------:R-:W0:Y:S02]  /*8a60*/  LDS.128 R36, [R32+0x298d0] ;  /* 0x0298d00020247984 */ /* 0x000e240000000c00 */
[----:B0-----:R-:W-:Y:S02]  /*8a70*/  R2UR UR5, R37 ;  /* 0x00000000250572ca */ /* 0x001fe400000e0000 */
[----:B------:R-:W-:Y:S01]  /*8a80*/  R2UR UR6, R38 ;  /* 0x00000000260672ca */ /* 0x000fe200000e0000 */
[----:B------:R-:W-:Y:S06]  /*8a90*/  BAR.ARV 0x4, 0x180 ;  /* 0x0106000000007b1d */ /* 0x000fec0000002000 */
[----:B------:R-:W-:Y:S08]  /*8aa0*/  @P0 BRA `(.L_x_162) ;  /* 0x0000002c008c0947 */ /* 0x000ff00003800000 */
[----:B------:R-:W0:Y:S01]  /*8ab0*/  S2R R27, SR_TID.X ;  /* 0x00000000001b7919 */ /* 0x000e220000002100 */
[----:B------:R-:W-:Y:S01]  /*8ac0*/  ULDC.64 UR8, c[0x4][0x40] ;  /* 0x0100100000087ab9 */ /* 0x000fe20000000a00 */
[----:B------:R-:W-:Y:S01]  /*8ad0*/  USHF.L.U32 UR4, UR36, 0x2, URZ ;  /* 0x0000000224047899 */ /* 0x000fe2000800063f */
[----:B------:R-:W-:Y:S01]  /*8ae0*/  ULDC.64 UR10, c[0x0][0xc00] ;  /* 0x00030000000a7ab9 */ /* 0x000fe20000000a00 */
[----:B0-----:R-:W-:-:S05]  /*8af0*/  IMAD.SHL.U32 R4, R27, 0x4, RZ ;  /* 0x000000041b047824 */ /* 0x001fca00078e00ff */
[----:B------:R-:W-:Y:S01]  /*8b00*/  LOP3.LUT R4, R4, 0xc, RZ, 0xc0, !PT ;  /* 0x0000000c04047812 */ /* 0x000fe200078ec0ff */
[----:B------:R-:W-:Y:S03]  /*8b10*/  BAR.SYNC.DEFER_BLOCKING 0x1, 0x100 ;  /* 0x0044000000007b1d */ /* 0x000fe60000010000 */
[----:B------:R-:W-:-:S05]  /*8b20*/  IADD3 R4, P0, R4, UR8, RZ ;  /* 0x0000000804047c10 */ /* 0x000fca000ff1e0ff */
[----:B------:R-:W-:-:S05]  /*8b30*/  IMAD.X R5, RZ, RZ, UR9, P0 ;  /* 0x00000009ff057e24 */ /* 0x000fca00080e06ff */
[----:B------:R0:W2:Y:S01]  /*8b40*/  LDG.E.CONSTANT R26, desc[UR50][R4.64] ;  /* 0x00000032041a7981 */ /* 0x0000a2000c1e9900 */
[----:B------:R-:W-:Y:S01]  /*8b50*/  LOP3.LUT P0, R27, R27, 0x3, RZ, 0xc0, !PT ;  /* 0x000000031b1b7812 */ /* 0x000fe2000780c0ff */
[----:B------:R-:W-:Y:S02]  /*8b60*/  USHF.L.U64.HI UR12, UR36, 0x2, UR37 ;  /* 0x00000002240c7899 */ /* 0x000fe40008010225 */
[----:B------:R-:W-:Y:S01]  /*8b70*/  UIADD3 UR7, UP0, UR4, UR10, URZ ;  /* 0x0000000a04077290 */ /* 0x000fe2000ff1e03f */
[----:B------:R-:W-:-:S03]  /*8b80*/  ISETP.EQ.OR P0, PT, R27, 0x3, !P0 ;  /* 0x000000031b00780c */ /* 0x000fc60004702670 */
[----:B------:R-:W-:Y:S01]  /*8b90*/  UIADD3.X UR8, UR12, UR11, URZ, UP0, !UPT ;  /* 0x0000000b0c087290 */ /* 0x000fe200087fe43f */
[----:B------:R-:W-:Y:S01]  /*8ba0*/  SEL R131, R88, R41, P0 ;  /* 0x0000002958837207 */ /* 0x000fe20000000000 */
[----:B0-----:R-:W0:Y:S01]  /*8bb0*/  S2R R5, SR_SWINHI ;  /* 0x0000000000057919 */ /* 0x001e220000002f00 */
        /* <DEDUP_REMOVED lines=16> */
[----:B------:R-:W-:-:S02]  /*8cc0*/  MOV R20, R32 ;  /* 0x0000002000147202 */ /* 0x000fc40000000f00 */
[----:B0-----:R-:W-:Y:S02]  /*8cd0*/  MOV R21, R5 ;  /* 0x0000000500157202 */ /* 0x001fe40000000f00 */
[----:B------:R-:W-:Y:S02]  /*8ce0*/  SEL R69, R84, R85, P0 ;  /* 0x0000005554457207 */ /* 0x000fe40000000000 */
[----:B------:R-:W-:Y:S01]  /*8cf0*/  SEL R46, R85, R84, P0 ;  /* 0x00000054552e7207 */ /* 0x000fe20000000000 */
[----:B------:R-:W-:Y:S01]  /*8d00*/  IMAD.WIDE R8, R220, 0x2, R20 ;  /* 0x00000002dc087825 */ /* 0x000fe200078e0214 */
[----:B------:R-:W-:Y:S02]  /*8d10*/  SEL R53, R52, R53, P0 ;  /* 0x0000003534357207 */ /* 0x000fe40000000000 */
[----:B------:R-:W-:Y:S02]  /*8d20*/  SEL R85, R56, R57, P0 ;  /* 0x0000003938557207 */ /* 0x000fe40000000000 */
[----:B------:R-:W-:-:S02]  /*8d30*/  SEL R52, R57, R56, P0 ;  /* 0x0000003839347207 */ /* 0x000fc40000000000 */
[----:B------:R-:W-:Y:S02]  /*8d40*/  IADD3 R57, P1, R8, 0x40, RZ ;  /* 0x0000004008397810 */ /* 0x000fe40007f3e0ff */
[----:B------:R-:W-:Y:S02]  /*8d50*/  SEL R139, R12, R33, P0 ;  /* 0x000000210c8b7207 */ /* 0x000fe40000000000 */
[----:B------:R-:W-:Y:S01]  /*8d60*/  SEL R28, R33, R12, P0 ;  /* 0x0000000c211c7207 */ /* 0x000fe20000000000 */
[----:B------:R-:W-:Y:S01]  /*8d70*/  IMAD.X R11, RZ, RZ, R9, P1 ;  /* 0x000000ffff0b7224 */ /* 0x000fe200008e0609 */
[----:B------:R-:W-:Y:S02]  /*8d80*/  SEL R143, R6, R7, P0 ;  /* 0x00000007068f7207 */ /* 0x000fe40000000000 */
[----:B------:R-:W-:Y:S02]  /*8d90*/  SEL R27, R7, R6, P0 ;  /* 0x00000006071b7207 */ /* 0x000fe40000000000 */
[----:B------:R-:W-:-:S02]  /*8da0*/  IADD3 R33, P6, R8, 0x20, RZ ;  /* 0x0000002008217810 */ /* 0x000fc40007fde0ff */
[----:B------:R-:W-:Y:S02]  /*8db0*/  LOP3.LUT R6, R57, 0x380, RZ, 0xc0, !PT ;  /* 0x0000038039067812 */ /* 0x000fe400078ec0ff */
[----:B------:R-:W-:Y:S02]  /*8dc0*/  SEL R119, R92, R73, P0 ;  /* 0x000000495c777207 */ /* 0x000fe40000000000 */
[----:B------:R-:W-:Y:S02]  /*8dd0*/  SEL R42, R73, R92, P0 ;  /* 0x0000005c492a7207 */ /* 0x000fe40000000000 */
[----:B------:R-:W-:Y:S02]  /*8de0*/  SEL R73, R66, R67, P0 ;  /* 0x0000004342497207 */ /* 0x000fe40000000000 */
[----:B------:R-:W-:Y:S02]  /*8df0*/  SEL R95, R67, R66, P0 ;  /* 0x00000042435f7207 */ /* 0x000fe40000000000 */
[----:B------:R-:W-:-:S02]  /*8e00*/  LOP3.LUT R4, R33, 0x380, RZ, 0xc0, !PT ;  /* 0x0000038021047812 */ /* 0x000fc400078ec0ff */
[----:B------:R-:W-:Y:S02]  /*8e10*/  SEL R127, R89, R64, P0 ;  /* 0x00000040597f7207 */ /* 0x000fe40000000000 */
[----:B------:R-:W-:Y:S02]  /*8e20*/  SEL R35, R64, R89, P0 ;  /* 0x0000005940237207 */ /* 0x000fe40000000000 */
[----:B------:R-:W-:Y:S02]  /*8e30*/  SEL R67, R82, R83, P0 ;  /* 0x0000005352437207 */ /* 0x000fe40000000000 */
[----:B------:R-:W-:Y:S02]  /*8e40*/  SEL R109, R83, R82, P0 ;  /* 0x00000052536d7207 */ /* 0x000fe40000000000 */
[----:B------:R-:W-:Y:S02]  /*8e50*/  SHF.R.U64 R6, R6, 0x3, RZ ;  /* 0x0000000306067819 */ /* 0x000fe400000012ff */
[----:B------:R-:W-:-:S02]  /*8e60*/  SEL R89, R54, R55, P0 ;  /* 0x0000003736597207 */ /* 0x000fc40000000000 */
[----:B------:R-:W-:Y:S02]  /*8e70*/  IADD3 R83, P4, R8, 0x4020, RZ ;  /* 0x0000402008537810 */ /* 0x000fe40007f9e0ff */
[----:B------:R-:W-:Y:S02]  /*8e80*/  SEL R123, R91, R72, P0 ;  /* 0x000000485b7b7207 */ /* 0x000fe40000000000 */
[----:B------:R-:W-:Y:S01]  /*8e90*/  SEL R37, R72, R91, P0 ;  /* 0x0000005b48257207 */ /* 0x000fe20000000000 */
[----:B------:R-:W-:Y:S01]  /*8ea0*/  IMAD.X R7, RZ, RZ, R9, P4 ;  /* 0x000000ffff077224 */ /* 0x000fe200020e0609 */
        /* <DEDUP_REMOVED lines=13> */
[----:B------:R-:W-:Y:S02]  /*8f80*/  SHF.R.U64 R4, R4, 0x3, RZ ;  /* 0x0000000304047819 */ /* 0x000fe400000012ff */
[----:B------:R-:W-:-:S02]  /*8f90*/  SEL R133, R25, R90, P0 ;  /* 0x0000005a19857207 */ /* 0x000fc40000000000 */
[----:B------:R-:W-:Y:S01]  /*8fa0*/  SEL R40, R90, R25, P0 ;  /* 0x000000195a287207 */ /* 0x000fe20000000000 */
[----:B------:R-:W-:Y:S01]  /*8fb0*/  IMAD.X R25, RZ, RZ, R9, P6 ;  /* 0x000000ffff197224 */ /* 0x000fe200030e0609 */
[----:B------:R-:W-:Y:S02]  /*8fc0*/  SEL R65, R62, R63, P0 ;  /* 0x0000003f3e417207 */ /* 0x000fe40000000000 */
[----:B------:R-:W-:Y:S02]  /*8fd0*/  SEL R111, R63, R62, P0 ;  /* 0x0000003e3f6f7207 */ /* 0x000fe40000000000 */
[----:B------:R-:W-:Y:S02]  /*8fe0*/  SEL R77, R70, R71, P0 ;  /* 0x00000047464d7207 */ /* 0x000fe40000000000 */
[----:B------:R-:W-:Y:S02]  /*8ff0*/  SEL R103, R71, R70, P0 ;  /* 0x0000004647677207 */ /* 0x000fe40000000000 */
[----:B------:R-:W-:-:S02]  /*9000*/  SEL R75, R78, R79, P0 ;  /* 0x0000004f4e4b7207 */ /* 0x000fc40000000000 */
[----:B------:R-:W-:Y:S02]  /*9010*/  SEL R107, R79, R78, P0 ;  /* 0x0000004e4f6b7207 */ /* 0x000fe40000000000 */
[C---:B------:R-:W-:Y:S02]  /*9020*/  IADD3 R59, P2, R8.reuse, 0x60, RZ ;  /* 0x00000060083b7810 */ /* 0x040fe40007f5e0ff */
[----:B------:R-:W-:Y:S02]  /*9030*/  IADD3 R38, P5, R8, 0x4040, RZ ;  /* 0x0000404008267810 */ /* 0x000fe40007fbe0ff */
[----:B------:R-:W-:Y:S01]  /*9040*/  LOP3.LUT R10, R6, R57, RZ, 0x3c, !PT ;  /* 0x00000039060a7212 */ /* 0x000fe200078e3cff */
[--C-:B------:R-:W-:Y:S01]  /*9050*/  IMAD.X R15, RZ, RZ, R9.reuse, P2 ;  /* 0x000000ffff0f7224 */ /* 0x100fe200010e0609 */
[----:B------:R-:W-:Y:S01]  /*9060*/  SEL R71, R86, R87, P0 ;  /* 0x0000005756477207 */ /* 0x000fe20000000000 */
[----:B------:R-:W-:Y:S01]  /*9070*/  IMAD.X R101, RZ, RZ, R9, P5 ;  /* 0x000000ffff657224 */ /* 0x000fe200028e0609 */
[----:B------:R-:W-:-:S02]  /*9080*/  SEL R79, R87, R86, P0 ;  /* 0x00000056574f7207 */ /* 0x000fc40000000000 */
[----:B------:R-:W-:Y:S02]  /*9090*/  IADD3 R63, P3, R8, 0x4000, RZ ;  /* 0x00004000083f7810 */ /* 0x000fe40007f7e0ff */
[----:B------:R-:W-:Y:S02]  /*90a0*/  LOP3.LUT R6, R83, 0x380, RZ, 0xc0, !PT ;  /* 0x0000038053067812 */ /* 0x000fe400078ec0ff */
[----:B------:R-:W-:Y:S02]  /*90b0*/  SEL R99, R13, R24, P0 ;  /* 0x000000180d637207 */ /* 0x000fe40000000000 */
[----:B------:R-:W-:Y:S01]  /*90c0*/  SEL R51, R24, R13, P0 ;  /* 0x0000000d18337207 */ /* 0x000fe20000000000 */
[----:B------:R-:W-:Y:S01]  /*90d0*/  IMAD.X R13, RZ, RZ, R9, P3 ;  /* 0x000000ffff0d7224 */ /* 0x000fe200018e0609 */
[----:B------:R-:W-:Y:S02]  /*90e0*/  IADD3 R87, P6, R8, 0x4060, RZ ;  /* 0x0000406008577810 */ /* 0x000fe40007fde0ff */
[----:B------:R-:W-:-:S02]  /*90f0*/  LOP3.LUT R24, R4, R33, RZ, 0x3c, !PT ;  /* 0x0000002104187212 */ /* 0x000fc400078e3cff */
[----:B------:R-:W-:Y:S02]  /*9100*/  LOP3.LUT R12, R59, 0x380, RZ, 0xc0, !PT ;  /* 0x000003803b0c7812 */ /* 0x000fe400078ec0ff */
[----:B------:R-:W-:Y:S02]  /*9110*/  LOP3.LUT R33, R38, 0x380, RZ, 0xc0, !PT ;  /* 0x0000038026217812 */ /* 0x000fe400078ec0ff */
[----:B------:R-:W-:Y:S02]  /*9120*/  LOP3.LUT R5, R8, 0x380, RZ, 0xc0, !PT ;  /* 0x0000038008057812 */ /* 0x000fe400078ec0ff */
[----:B------:R-:W-:Y:S02]  /*9130*/  LOP3.LUT R4, R63, 0x380, RZ, 0xc0, !PT ;  /* 0x000003803f047812 */ /* 0x000fe400078ec0ff */
[----:B------:R-:W-:Y:S02]  /*9140*/  SHF.R.U64 R6, R6, 0x3, RZ ;  /* 0x0000000306067819 */ /* 0x000fe400000012ff */
[----:B------:R-:W-:-:S02]  /*9150*/  LOP3.LUT R56, R87, 0x380, RZ, 0xc0, !PT ;  /* 0x0000038057387812 */ /* 0x000fc400078ec0ff */
[----:B------:R-:W-:Y:S02]  /*9160*/  SHF.R.U64 R12, R12, 0x3, RZ ;  /* 0x000000030c0c7819 */ /* 0x000fe400000012ff */
[----:B------:R-:W-:Y:S02]  /*9170*/  SHF.R.U64 R33, R33, 0x3, RZ ;  /* 0x0000000321217819 */ /* 0x000fe400000012ff */
[----:B------:R-:W-:Y:S02]  /*9180*/  SHF.R.U64 R5, R5, 0x3, RZ ;  /* 0x0000000305057819 */ /* 0x000fe400000012ff */
[----:B------:R-:W-:Y:S02]  /*9190*/  SHF.R.U64 R4, R4, 0x3, RZ ;  /* 0x0000000304047819 */ /* 0x000fe400000012ff */
[----:B------:R-:W-:Y:S02]  /*91a0*/  LOP3.LUT R6, R6, R83, RZ, 0x3c, !PT ;  /* 0x0000005306067212 */ /* 0x000fe400078e3cff */
[----:B------:R-:W-:-:S02]  /*91b0*/  SEL R97, R14, R47, P0 ;  /* 0x0000002f0e617207 */ /* 0x000fc40000000000 */
[----:B------:R-:W-:Y:S02]  /*91c0*/  SHF.R.U64 R56, R56, 0x3, RZ ;  /* 0x0000000338387819 */ /* 0x000fe400000012ff */
[----:B------:R-:W-:Y:S02]  /*91d0*/  SEL R47, R47, R14, P0 ;  /* 0x0000000e2f2f7207 */ /* 0x000fe40000000000 */
[----:B------:R-:W-:Y:S02]  /*91e0*/  LOP3.LUT R14, R12, R59, RZ, 0x3c, !PT ;  /* 0x0000003b0c0e7212 */ /* 0x000fe400078e3cff */
[----:B------:R-:W-:Y:S02]  /*91f0*/  LOP3.LUT R100, R33, R38, RZ, 0x3c, !PT ;  /* 0x0000002621647212 */ /* 0x000fe400078e3cff */
[----:B------:R-:W-:Y:S01]  /*9200*/  LOP3.LUT R8, R5, R8, RZ, 0x3c, !PT ;  /* 0x0000000805087212 */ /* 0x000fe200078e3cff */
[----:B------:R-:W-:Y:S01]  /*9210*/  IMAD.X R5, RZ, RZ, R9, P6 ;  /* 0x000000ffff057224 */ /* 0x000fe200030e0609 */
[----:B------:R-:W-:-:S02]  /*9220*/  LOP3.LUT R12, R4, R63, RZ, 0x3c, !PT ;  /* 0x0000003f040c7212 */ /* 0x000fc400078e3cff */
[----:B------:R-:W-:Y:S02]  /*9230*/  MOV R38, R6 ;  /* 0x0000000600267202 */ /* 0x000fe40000000f00 */
[----:B------:R-:W-:Y:S02]  /*9240*/  LOP3.LUT R4, R56, R87, RZ, 0x3c, !PT ;  /* 0x0000005738047212 */ /* 0x000fe400078e3cff */
[----:B------:R-:W-:Y:S02]  /*9250*/  MOV R100, R100 ;  /* 0x0000006400647202 */ /* 0x000fe40000000f00 */
[----:B------:R-:W-:Y:S02]  /*9260*/  MOV R101, R4 ;  /* 0x0000000400657202 */ /* 0x000fe40000000f00 */
[----:B------:R-:W-:Y:S02]  /*9270*/  MOV R33, R12 ;  /* 0x0000000c00217202 */ /* 0x000fe40000000f00 */
[----:B------:R-:W-:-:S02]  /*9280*/  MOV R10, R10 ;  /* 0x0000000a000a7202 */ /* 0x000fc40000000f00 */
[----:B------:R-:W-:Y:S02]  /*9290*/  MOV R8, R8 ;  /* 0x0000000800087202 */ /* 0x000fe40000000f00 */
[----:B------:R-:W-:Y:S02]  /*92a0*/  MOV R11, R14 ;  /* 0x0000000e000b7202 */ /* 0x000fe40000000f00 */
[----:B------:R-:W-:Y:S02]  /*92b0*/  MOV R9, R24 ;  /* 0x0000001800097202 */ /* 0x000fe40000000f00 */
[----:B--2---:R-:W-:Y:S01]  /*92c0*/  LOP3.LUT R6, R26, 0x2, RZ, 0x3c, !PT ;  /* 0x000000021a067812 */ /* 0x004fe200078e3cff */
[----:B------:R-:W-:Y:S04]  /*92d0*/  SHFL.IDX PT, R60, R93, R26, 0x1c1f ;  /* 0x001c1f1a5d3c7589 */ /* 0x000fe800000e0000 */
[----:B------:R-:W-:Y:S04]  /*92e0*/  SHFL.IDX PT, R96, R143, R26, 0x1c1f ;  /* 0x001c1f1a8f607589 */ /* 0x000fe800000e0000 */
[----:B------:R-:W-:Y:S04]  /*92f0*/  SHFL.IDX PT, R92, R139, R26, 0x1c1f ;  /* 0x001c1f1a8b5c7589 */ /* 0x000fe800000e0000 */
[----:B------:R-:W-:Y:S04]  /*9300*/  SHFL.IDX PT, R62, R89, R26, 0x1c1f ;  /* 0x001c1f1a593e7589 */ /* 0x000fe800000e0000 */
[----:B------:R-:W0:Y:S04]  /*9310*/  SHFL.IDX PT, R27, R27, R6, 0x1c1f ;  /* 0x001c1f061b1b7589 */ /* 0x000e2800000e0000 */
[----:B------:R-:W1:Y:S04]  /*9320*/  SHFL.IDX PT, R93, R28, R6, 0x1c1f ;  /* 0x001c1f061c5d7589 */ /* 0x000e6800000e0000 */
[----:B------:R-:W-:Y:S04]  /*9330*/  SHFL.IDX PT, R4, R145, R26, 0x1c1f ;  /* 0x001c1f1a91047589 */ /* 0x000fe800000e0000 */
[----:B------:R-:W-:Y:S04]  /*9340*/  SHFL.IDX PT, R88, R135, R26, 0x1c1f ;  /* 0x001c1f1a87587589 */ /* 0x000fe800000e0000 */
[----:B------:R-:W-:Y:S04]  /*9350*/  SHFL.IDX PT, R57, R113, R26, 0x1c1f ;  /* 0x001c1f1a71397589 */ /* 0x000fe800000e0000 */
[----:B------:R-:W-:Y:S04]  /*9360*/  SHFL.IDX PT, R56, R115, R26, 0x1c1f ;  /* 0x001c1f1a73387589 */ /* 0x000fe800000e0000 */
[----:B------:R-:W-:Y:S01]  /*9370*/  SHFL.IDX PT, R58, R99, R26, 0x1c1f ;  /* 0x001c1f1a633a7589 */ /* 0x000fe200000e0000 */
[----:B0-----:R-:W-:-:S02]  /*9380*/  SEL R98, R96, R27, P0 ;  /* 0x0000001b60627207 */ /* 0x001fc40000000000 */
[----:B------:R-:W-:Y:S01]  /*9390*/  SEL R96, R27, R96, P0 ;  /* 0x000000601b607207 */ /* 0x000fe20000000000 */
[----:B------:R-:W-:Y:S01]  /*93a0*/  SHFL.IDX PT, R63, R85, R26, 0x1c1f ;  /* 0x001c1f1a553f7589 */ /* 0x000fe200000e0000 */
[----:B-1----:R-:W-:Y:S02]  /*93b0*/  SEL R94, R92, R93, P0 ;  /* 0x0000005d5c5e7207 */ /* 0x002fe40000000000 */
[----:B------:R-:W-:Y:S01]  /*93c0*/  SEL R92, R93, R92, P0 ;  /* 0x0000005c5d5c7207 */ /* 0x000fe20000000000 */
[----:B------:R-:W0:Y:S04]  /*93d0*/  SHFL.IDX PT, R29, R29, R6, 0x1c1f ;  /* 0x001c1f061d1d7589 */ /* 0x000e2800000e0000 */
[----:B------:R-:W1:Y:S04]  /*93e0*/  SHFL.IDX PT, R89, R30, R6, 0x1c1f ;  /* 0x001c1f061e597589 */ /* 0x000e6800000e0000 */
[----:B------:R-:W-:Y:S04]  /*93f0*/  SHFL.IDX PT, R48, R48, R6, 0x1c1f ;  /* 0x001c1f0630307589 */ /* 0x000fe800000e0000 */
[----:B------:R-:W-:Y:S04]  /*9400*/  SHFL.IDX PT, R49, R49, R6, 0x1c1f ;  /* 0x001c1f0631317589 */ /* 0x000fe800000e0000 */
[----:B------:R-:W2:Y:S04]  /*9410*/  SHFL.IDX PT, R51, R51, R6, 0x1c1f ;  /* 0x001c1f0633337589 */ /* 0x000ea800000e0000 */
[----:B------:R-:W-:Y:S04]  /*9420*/  SHFL.IDX PT, R5, R141, R26, 0x1c1f ;  /* 0x001c1f1a8d057589 */ /* 0x000fe800000e0000 */
[----:B------:R-:W-:Y:S01]  /*9430*/  SHFL.IDX PT, R84, R131, R26, 0x1c1f ;  /* 0x001c1f1a83547589 */ /* 0x000fe200000e0000 */
[----:B0-----:R-:W-:-:S03]  /*9440*/  SEL R99, R4, R29, P0 ;  /* 0x0000001d04637207 */ /* 0x001fc60000000000 */
[----:B------:R0:W-:Y:S01]  /*9450*/  SHFL.IDX PT, R59, R97, R26, 0x1c1f ;  /* 0x001c1f1a613b7589 */ /* 0x0001e200000e0000 */
[----:B-1----:R-:W-:Y:S02]  /*9460*/  SEL R90, R88, R89, P0 ;  /* 0x00000059585a7207 */ /* 0x002fe40000000000 */
[----:B------:R-:W-:Y:S01]  /*9470*/  SEL R88, R89, R88, P0 ;  /* 0x0000005859587207 */ /* 0x000fe20000000000 */
[----:B------:R-:W-:Y:S04]  /*9480*/  SHFL.IDX PT, R61, R61, R26, 0x1c1f ;  /* 0x001c1f1a3d3d7589 */ /* 0x000fe800000e0000 */
[----:B------:R-:W-:Y:S01]  /*9490*/  SHFL.IDX PT, R66, R81, R26, 0x1c1f ;  /* 0x001c1f1a51427589 */ /* 0x000fe200000e0000 */
[----:B0-----:R-:W-:-:S03]  /*94a0*/  SEL R97, R29, R4, P0 ;  /* 0x000000041d617207 */ /* 0x001fc60000000000 */
[----:B------:R-:W0:Y:S01]  /*94b0*/  SHFL.IDX PT, R12, R31, R6, 0x1c1f ;  /* 0x001c1f061f0c7589 */ /* 0x000e2200000e0000 */
[----:B------:R-:W-:-:S03]  /*94c0*/  F2FP.BF16.F32.PACK_AB R4, R99, R98 ;  /* 0x000000626304723e */ /* 0x000fc600000010ff */
[----:B------:R-:W1:Y:S04]  /*94d0*/  SHFL.IDX PT, R85, R34, R6, 0x1c1f ;  /* 0x001c1f0622557589 */ /* 0x000e6800000e0000 */
[----:B------:R2:W-:Y:S04]  /*94e0*/  SHFL.IDX PT, R30, R47, R6, 0x1c1f ;  /* 0x001c1f062f1e7589 */ /* 0x0005e800000e0000 */
[----:B------:R-:W-:Y:S04]  /*94f0*/  SHFL.IDX PT, R53, R53, R6, 0x1c1f ;  /* 0x001c1f0635357589 */ /* 0x000fe800000e0000 */
[----:B------:R-:W-:Y:S01]  /*9500*/  SHFL.IDX PT, R50, R50, R6, 0x1c1f ;  /* 0x001c1f0632327589 */ /* 0x000fe200000e0000 */
[----:B--2---:R-:W-:-:S03]  /*9510*/  SEL R47, R51, R58, P0 ;  /* 0x0000003a332f7207 */ /* 0x004fc60000000000 */
[----:B------:R-:W-:Y:S04]  /*9520*/  SHFL.IDX PT, R7, R137, R26, 0x1c1f ;  /* 0x001c1f1a89077589 */ /* 0x000fe800000e0000 */
[----:B------:R-:W-:Y:S01]  /*9530*/  SHFL.IDX PT, R80, R127, R26, 0x1c1f ;  /* 0x001c1f1a7f507589 */ /* 0x000fe200000e0000 */
[----:B0-----:R-:W-:-:S03]  /*9540*/  SEL R93, R12, R5, P0 ;  /* 0x000000050c5d7207 */ /* 0x001fc60000000000 */
[----:B------:R-:W-:Y:S01]  /*9550*/  SHFL.IDX PT, R65, R65, R26, 0x1c1f ;  /* 0x001c1f1a41417589 */ /* 0x000fe200000e0000 */
[----:B-1----:R-:W-:Y:S02]  /*9560*/  SEL R86, R84, R85, P0 ;  /* 0x0000005554567207 */ /* 0x002fe40000000000 */
[----:B------:R-:W-:Y:S01]  /*9570*/  SEL R84, R85, R84, P0 ;  /* 0x0000005455547207 */ /* 0x000fe20000000000 */
[----:B------:R-:W-:Y:S04]  /*9580*/  SHFL.IDX PT, R72, R77, R26, 0x1c1f ;  /* 0x001c1f1a4d487589 */ /* 0x000fe800000e0000 */
[----:B------:R-:W-:Y:S04]  /*9590*/  SHFL.IDX PT, R78, R71, R26, 0x1c1f ;  /* 0x001c1f1a474e7589 */ /* 0x000fe800000e0000 */
[----:B------:R-:W0:Y:S04]  /*95a0*/  SHFL.IDX PT, R36, R36, R6, 0x1c1f ;  /* 0x001c1f0624247589 */ /* 0x000e2800000e0000 */
[----:B------:R-:W1:Y:S04]  /*95b0*/  SHFL.IDX PT, R79, R79, R6, 0x1c1f ;  /* 0x001c1f064f4f7589 */ /* 0x000e6800000e0000 */
[----:B------:R1:W2:Y:S04]  /*95c0*/  SHFL.IDX PT, R81, R35, R6, 0x1c1f ;  /* 0x001c1f0623517589 */ /* 0x0002a800000e0000 */
[----:B------:R-:W-:Y:S04]  /*95d0*/  SHFL.IDX PT, R55, R55, R6, 0x1c1f ;  /* 0x001c1f0637377589 */ /* 0x000fe800000e0000 */
[----:B------:R-:W3:Y:S04]  /*95e0*/  SHFL.IDX PT, R34, R52, R6, 0x1c1f ;  /* 0x001c1f0634227589 */ /* 0x000ee800000e0000 */
[----:B------:R-:W-:Y:S04]  /*95f0*/  SHFL.IDX PT, R70, R111, R6, 0x1c1f ;  /* 0x001c1f066f467589 */ /* 0x000fe800000e0000 */
[----:B------:R-:W-:Y:S01]  /*9600*/  SHFL.IDX PT, R13, R133, R26, 0x1c1f ;  /* 0x001c1f1a850d7589 */ /* 0x000fe200000e0000 */
[----:B0-----:R-:W-:-:S03]  /*9610*/  SEL R89, R36, R7, P0 ;  /* 0x0000000724597207 */ /* 0x001fc60000000000 */
[----:B------:R-:W-:Y:S01]  /*9620*/  SHFL.IDX PT, R76, R123, R26, 0x1c1f ;  /* 0x001c1f1a7b4c7589 */ /* 0x000fe200000e0000 */
[----:B-1----:R-:W-:-:S03]  /*9630*/  SEL R35, R78, R79, P0 ;  /* 0x0000004f4e237207 */ /* 0x002fc60000000000 */
[----:B------:R-:W-:Y:S01]  /*9640*/  SHFL.IDX PT, R68, R117, R26, 0x1c1f ;  /* 0x001c1f1a75447589 */ /* 0x000fe200000e0000 */
[----:B--2---:R-:W-:Y:S02]  /*9650*/  SEL R82, R80, R81, P0 ;  /* 0x0000005150527207 */ /* 0x004fe40000000000 */
[----:B------:R-:W-:Y:S01]  /*9660*/  SEL R80, R81, R80, P0 ;  /* 0x0000005051507207 */ /* 0x000fe20000000000 */
[----:B------:R-:W-:Y:S04]  /*9670*/  SHFL.IDX PT, R104, R75, R26, 0x1c1f ;  /* 0x001c1f1a4b687589 */ /* 0x000fe800000e0000 */
[----:B------:R0:W1:Y:S01]  /*9680*/  SHFL.IDX PT, R14, R40, R6, 0x1c1f ;  /* 0x001c1f06280e7589 */ /* 0x00006200000e0000 */
[----:B---3--:R-:W-:-:S03]  /*9690*/  SEL R52, R63, R34, P0 ;  /* 0x000000223f347207 */ /* 0x008fc60000000000 */
[----:B------:R2:W3:Y:S04]  /*96a0*/  SHFL.IDX PT, R77, R37, R6, 0x1c1f ;  /* 0x001c1f06254d7589 */ /* 0x0004e800000e0000 */
[----:B------:R4:W-:Y:S01]  /*96b0*/  SHFL.IDX PT, R71, R43, R6, 0x1c1f ;  /* 0x001c1f062b477589 */ /* 0x0009e200000e0000 */
[----:B0-----:R-:W-:-:S03]  /*96c0*/  SEL R40, R57, R48, P0 ;  /* 0x0000003039287207 */ /* 0x001fc60000000000 */
[----:B------:R-:W0:Y:S01]  /*96d0*/  SHFL.IDX PT, R103, R103, R6, 0x1c1f ;  /* 0x001c1f0667677589 */ /* 0x000e2200000e0000 */
[----:B--2---:R-:W-:-:S03]  /*96e0*/  SEL R37, R79, R78, P0 ;  /* 0x0000004e4f257207 */ /* 0x004fc60000000000 */
[----:B------:R-:W-:Y:S01]  /*96f0*/  SHFL.IDX PT, R15, R129, R26, 0x1c1f ;  /* 0x001c1f1a810f7589 */ /* 0x000fe200000e0000 */
[----:B----4-:R-:W-:-:S03]  /*9700*/  SEL R43, R49, R56, P0 ;  /* 0x00000038312b7207 */ /* 0x010fc60000000000 */
[----:B------:R-:W-:Y:S04]  /*9710*/  SHFL.IDX PT, R25, R125, R26, 0x1c1f ;  /* 0x001c1f1a7d197589 */ /* 0x000fe800000e0000 */
[----:B------:R-:W-:Y:S01]  /*9720*/  SHFL.IDX PT, R74, R119, R26, 0x1c1f ;  /* 0x001c1f1a774a7589 */ /* 0x000fe200000e0000 */
[----:B-1----:R-:W-:Y:S02]  /*9730*/  SEL R87, R13, R14, P0 ;  /* 0x0000000e0d577207 */ /* 0x002fe40000000000 */
[----:B------:R-:W-:Y:S01]  /*9740*/  SEL R85, R14, R13, P0 ;  /* 0x0000000d0e557207 */ /* 0x000fe20000000000 */
[----:B------:R-:W-:Y:S01]  /*9750*/  SHFL.IDX PT, R64, R121, R26, 0x1c1f ;  /* 0x001c1f1a79407589 */ /* 0x000fe200000e0000 */
[----:B---3--:R-:W-:Y:S02]  /*9760*/  SEL R78, R76, R77, P0 ;  /* 0x0000004d4c4e7207 */ /* 0x008fe40000000000 */
[----:B------:R-:W-:Y:S01]  /*9770*/  SEL R76, R77, R76, P0 ;  /* 0x0000004c4d4c7207 */ /* 0x000fe20000000000 */
[----:B------:R-:W-:Y:S01]  /*9780*/  SHFL.IDX PT, R69, R69, R26, 0x1c1f ;  /* 0x001c1f1a45457589 */ /* 0x000fe200000e0000 */
[----:B------:R-:W-:-:S03]  /*9790*/  F2FP.BF16.F32.PACK_AB R14, R93, R92 ;  /* 0x0000005c5d0e723e */ /* 0x000fc600000010ff */
[----:B------:R-:W-:Y:S04]  /*97a0*/  SHFL.IDX PT, R73, R73, R26, 0x1c1f ;  /* 0x001c1f1a49497589 */ /* 0x000fe800000e0000 */
[----:B------:R-:W-:Y:S04]  /*97b0*/  SHFL.IDX PT, R105, R105, R26, 0x1c1f ;  /* 0x001c1f1a69697589 */ /* 0x000fe800000e0000 */
[----:B------:R-:W-:Y:S04]  /*97c0*/  SHFL.IDX PT, R108, R67, R26, 0x1c1f ;  /* 0x001c1f1a436c7589 */ /* 0x000fe800000e0000 */
[----:B------:R1:W2:Y:S04]  /*97d0*/  SHFL.IDX PT, R24, R41, R6, 0x1c1f ;  /* 0x001c1f0629187589 */ /* 0x0002a800000e0000 */
[----:B------:R3:W4:Y:S04]  /*97e0*/  SHFL.IDX PT, R75, R42, R6, 0x1c1f ;  /* 0x001c1f062a4b7589 */ /* 0x00072800000e0000 */
[----:B------:R0:W4:Y:S01]  /*97f0*/  SHFL.IDX PT, R26, R44, R6, 0x1c1f ;  /* 0x001c1f062c1a7589 */ /* 0x00012200000e0000 */
[----:B-1----:R-:W-:-:S03]  /*9800*/  SEL R41, R56, R49, P0 ;  /* 0x0000003138297207 */ /* 0x002fc60000000000 */
[----:B------:R1:W-:Y:S01]  /*9810*/  SHFL.IDX PT, R28, R46, R6, 0x1c1f ;  /* 0x001c1f062e1c7589 */ /* 0x0003e200000e0000 */
[----:B------:R-:W-:Y:S02]  /*9820*/  SEL R49, R60, R53, P0 ;  /* 0x000000353c317207 */ /* 0x000fe40000000000 */
[----:B---3--:R-:W-:Y:S01]  /*9830*/  SEL R42, R48, R57, P0 ;  /* 0x00000039302a7207 */ /* 0x008fe20000000000 */
[----:B------:R3:W4:Y:S01]  /*9840*/  SHFL.IDX PT, R102, R95, R6, 0x1c1f ;  /* 0x001c1f065f667589 */ /* 0x00072200000e0000 */
[----:B------:R-:W-:Y:S02]  /*9850*/  SEL R48, R61, R50, P0 ;  /* 0x000000323d307207 */ /* 0x000fe40000000000 */
[----:B0-----:R-:W-:Y:S01]  /*9860*/  SEL R44, R59, R30, P0 ;  /* 0x0000001e3b2c7207 */ /* 0x001fe20000000000 */
[----:B------:R0:W4:Y:S01]  /*9870*/  SHFL.IDX PT, R31, R45, R6, 0x1c1f ;  /* 0x001c1f062d1f7589 */ /* 0x00012200000e0000 */
[----:B------:R-:W-:Y:S02]  /*9880*/  SEL R50, R50, R61, P0 ;  /* 0x0000003d32327207 */ /* 0x000fe40000000000 */
[----:B-1----:R-:W-:Y:S01]  /*9890*/  SEL R46, R30, R59, P0 ;  /* 0x0000003b1e2e7207 */ /* 0x002fe20000000000 */
[----:B------:R1:W4:Y:S01]  /*98a0*/  SHFL.IDX PT, R67, R54, R6, 0x1c1f ;  /* 0x001c1f0636437589 */ /* 0x00032200000e0000 */
[----:B------:R-:W-:-:S02]  /*98b0*/  SEL R57, R65, R70, P0 ;  /* 0x0000004641397207 */ /* 0x000fc40000000000 */
[----:B---3--:R-:W-:Y:S01]  /*98c0*/  SEL R95, R5, R12, P0 ;  /* 0x0000000c055f7207 */ /* 0x008fe20000000000 */
[----:B------:R-:W-:Y:S01]  /*98d0*/  SHFL.IDX PT, R107, R107, R6, 0x1c1f ;  /* 0x001c1f066b6b7589 */ /* 0x000fe200000e0000 */
[----:B------:R-:W-:Y:S02]  /*98e0*/  SEL R59, R70, R65, P0 ;  /* 0x00000041463b7207 */ /* 0x000fe40000000000 */
[----:B0-----:R-:W-:Y:S01]  /*98f0*/  SEL R45, R58, R51, P0 ;  /* 0x000000333a2d7207 */ /* 0x001fe20000000000 */
[----:B------:R0:W3:Y:S01]  /*9900*/  SHFL.IDX PT, R106, R91, R6, 0x1c1f ;  /* 0x001c1f065b6a7589 */ /* 0x0000e200000e0000 */
[----:B------:R-:W-:Y:S02]  /*9910*/  SEL R51, R53, R60, P0 ;  /* 0x0000003c35337207 */ /* 0x000fe40000000000 */
[----:B-1----:R-:W-:Y:S01]  /*9920*/  SEL R54, R34, R63, P0 ;  /* 0x0000003f22367207 */ /* 0x002fe20000000000 */
[----:B------:R1:W3:Y:S01]  /*9930*/  SHFL.IDX PT, R109, R109, R6, 0x1c1f ;  /* 0x001c1f066d6d7589 */ /* 0x0002e200000e0000 */
[----:B------:R-:W-:-:S02]  /*9940*/  SEL R53, R62, R55, P0 ;  /* 0x000000373e357207 */ /* 0x000fc40000000000 */
[----:B------:R-:W-:Y:S02]  /*9950*/  SEL R55, R55, R62, P0 ;  /* 0x0000003e37377207 */ /* 0x000fe40000000000 */
[----:B------:R-:W-:Y:S02]  /*9960*/  SEL R61, R72, R103, P0 ;  /* 0x00000067483d7207 */ /* 0x000fe40000000000 */
[----:B0-----:R-:W-:Y:S02]  /*9970*/  SEL R91, R7, R36, P0 ;  /* 0x00000024075b7207 */ /* 0x001fe40000000000 */
[----:B------:R-:W-:Y:S01]  /*9980*/  SEL R63, R103, R72, P0 ;  /* 0x00000048673f7207 */ /* 0x000fe20000000000 */
[----:B------:R-:W-:Y:S01]  /*9990*/  IMAD.U32 R103, RZ, RZ, UR8 ;  /* 0x00000008ff677e24 */ /* 0x000fe2000f8e00ff */
[----:B------:R-:W-:Y:S01]  /*99a0*/  SEL R70, R68, R71, P0 ;  /* 0x0000004744467207 */ /* 0x000fe20000000000 */
[----:B------:R-:W-:Y:S01]  /*99b0*/  ULDC.64 UR8, c[0x0][0xc08] ;  /* 0x0003020000087ab9 */ /* 0x000fe20000000a00 */
[----:B--2---:R-:W-:-:S02]  /*99c0*/  SEL R83, R15, R24, P0 ;  /* 0x000000180f537207 */ /* 0x004fc40000000000 */
[----:B------:R-:W-:Y:S02]  /*99d0*/  SEL R81, R24, R15, P0 ;  /* 0x0000000f18517207 */ /* 0x000fe40000000000 */
[----:B----4-:R-:W-:Y:S02]  /*99e0*/  SEL R72, R74, R75, P0 ;  /* 0x0000004b4a487207 */ /* 0x010fe40000000000 */
[----:B------:R-:W-:Y:S02]  /*99f0*/  SEL R68, R71, R68, P0 ;  /* 0x0000004447447207 */ /* 0x000fe40000000000 */
[----:B------:R-:W-:Y:S02]  /*9a00*/  F2FP.BF16.F32.PACK_AB R5, R41, R40 ;  /* 0x000000282905723e */ /* 0x000fe400000010ff */
[----:B-1----:R-:W-:Y:S02]  /*9a10*/  F2FP.BF16.F32.PACK_AB R6, R97, R96 ;  /* 0x000000606106723e */ /* 0x002fe400000010ff */
[----:B------:R-:W-:-:S02]  /*9a20*/  F2FP.BF16.F32.PACK_AB R7, R43, R42 ;  /* 0x0000002a2b07723e */ /* 0x000fc400000010ff */
[----:B------:R-:W-:Y:S02]  /*9a30*/  SEL R79, R25, R26, P0 ;  /* 0x0000001a194f7207 */ /* 0x000fe40000000000 */
[----:B------:R-:W-:Y:S01]  /*9a40*/  SEL R77, R26, R25, P0 ;  /* 0x000000191a4d7207 */ /* 0x000fe20000000000 */
[----:B------:R0:W-:Y:S01]  /*9a50*/  STSM.16.M88.4 [R8], R4 ;  /* 0x0000000408007844 */ /* 0x0001e20000000200 */
[----:B------:R-:W-:Y:S02]  /*9a60*/  SEL R60, R73, R102, P0 ;  /* 0x00000066493c7207 */ /* 0x000fe40000000000 */
[----:B------:R-:W-:Y:S01]  /*9a70*/  SEL R62, R102, R73, P0 ;  /* 0x00000049663e7207 */ /* 0x000fe20000000000 */
[----:B------:R-:W-:Y:S01]  /*9a80*/  IMAD.U32 R102, RZ, RZ, UR7 ;  /* 0x00000007ff667e24 */ /* 0x000fe2000f8e00ff */
[----:B------:R-:W-:Y:S02]  /*9a90*/  SEL R74, R75, R74, P0 ;  /* 0x0000004a4b4a7207 */ /* 0x000fe40000000000 */
[----:B------:R-:W-:-:S02]  /*9aa0*/  SEL R71, R69, R28, P0 ;  /* 0x0000001c45477207 */ /* 0x000fc40000000000 */
[----:B------:R-:W-:Y:S02]  /*9ab0*/  F2FP.BF16.F32.PACK_AB R12, R95, R94 ;  /* 0x0000005e5f0c723e */ /* 0x000fe400000010ff */
[----:B------:R-:W-:Y:S02]  /*9ac0*/  F2FP.BF16.F32.PACK_AB R13, R45, R44 ;  /* 0x0000002c2d0d723e */ /* 0x000fe400000010ff */
[----:B------:R-:W-:Y:S02]  /*9ad0*/  F2FP.BF16.F32.PACK_AB R15, R47, R46 ;  /* 0x0000002e2f0f723e */ /* 0x000fe400000010ff */
[----:B------:R-:W-:Y:S02]  /*9ae0*/  SEL R73, R64, R31, P0 ;  /* 0x0000001f40497207 */ /* 0x000fe40000000000 */
[----:B------:R-:W-:Y:S01]  /*9af0*/  SEL R75, R31, R64, P0 ;  /* 0x000000401f4b7207 */ /* 0x000fe20000000000 */
[----:B------:R1:W-:Y:S01]  /*9b00*/  STSM.16.M88.4 [R9], R12 ;  /* 0x0000000c09007844 */ /* 0x0003e20000000200 */
[----:B------:R-:W-:-:S02]  /*9b10*/  SEL R69, R28, R69, P0 ;  /* 0x000000451c457207 */ /* 0x000fc40000000000 */
[----:B------:R-:W-:Y:S02]  /*9b20*/  F2FP.BF16.F32.PACK_AB R24, R91, R90 ;  /* 0x0000005a5b18723e */ /* 0x000fe400000010ff */
[----:B------:R-:W-:Y:S02]  /*9b30*/  F2FP.BF16.F32.PACK_AB R25, R49, R48 ;  /* 0x000000303119723e */ /* 0x000fe400000010ff */
[----:B------:R-:W-:Y:S02]  /*9b40*/  F2FP.BF16.F32.PACK_AB R26, R89, R88 ;  /* 0x00000058591a723e */ /* 0x000fe400000010ff */
[----:B------:R-:W-:Y:S02]  /*9b50*/  F2FP.BF16.F32.PACK_AB R27, R51, R50 ;  /* 0x00000032331b723e */ /* 0x000fe400000010ff */
[----:B------:R-:W-:Y:S02]  /*9b60*/  F2FP.BF16.F32.PACK_AB R28, R87, R86 ;  /* 0x00000056571c723e */ /* 0x000fe400000010ff */
[----:B------:R-:W-:Y:S01]  /*9b70*/  F2FP.BF16.F32.PACK_AB R29, R53, R52 ;  /* 0x00000034351d723e */ /* 0x000fe200000010ff */
[----:B------:R2:W-:Y:S01]  /*9b80*/  STSM.16.M88.4 [R10], R24 ;  /* 0x000000180a007844 */ /* 0x0005e20000000200 */
[----:B------:R-:W-:-:S02]  /*9b90*/  F2FP.BF16.F32.PACK_AB R30, R85, R84 ;  /* 0x00000054551e723e */ /* 0x000fc400000010ff */
[----:B------:R-:W-:Y:S02]  /*9ba0*/  F2FP.BF16.F32.PACK_AB R31, R55, R54 ;  /* 0x00000036371f723e */ /* 0x000fe400000010ff */
[----:B------:R-:W-:Y:S02]  /*9bb0*/  SEL R56, R66, R67, P0 ;  /* 0x0000004342387207 */ /* 0x000fe40000000000 */
[----:B------:R-:W-:Y:S01]  /*9bc0*/  SEL R58, R67, R66, P0 ;  /* 0x00000042433a7207 */ /* 0x000fe20000000000 */
[----:B------:R4:W-:Y:S01]  /*9bd0*/  STSM.16.M88.4 [R11], R28 ;  /* 0x0000001c0b007844 */ /* 0x0009e20000000200 */
[----:B---3--:R-:W-:Y:S02]  /*9be0*/  SEL R64, R105, R106, P0 ;  /* 0x0000006a69407207 */ /* 0x008fe40000000000 */
[----:B------:R-:W-:Y:S02]  /*9bf0*/  SEL R66, R106, R105, P0 ;  /* 0x000000696a427207 */ /* 0x000fe40000000000 */
[----:B------:R-:W-:-:S02]  /*9c00*/  SEL R65, R104, R107, P0 ;  /* 0x0000006b68417207 */ /* 0x000fc40000000000 */
[----:B------:R-:W-:Y:S02]  /*9c10*/  SEL R67, R107, R104, P0 ;  /* 0x000000686b437207 */ /* 0x000fe40000000000 */
[----:B------:R-:W-:Y:S02]  /*9c20*/  SEL R34, R108, R109, P0 ;  /* 0x0000006d6c227207 */ /* 0x000fe40000000000 */
[----:B------:R-:W-:Y:S02]  /*9c30*/  SEL R36, R109, R108, P0 ;  /* 0x0000006c6d247207 */ /* 0x000fe40000000000 */
[----:B0-----:R-:W-:Y:S02]  /*9c40*/  F2FP.BF16.F32.PACK_AB R4, R83, R82 ;  /* 0x000000525304723e */ /* 0x001fe400000010ff */
[----:B------:R-:W-:Y:S02]  /*9c50*/  F2FP.BF16.F32.PACK_AB R5, R57, R56 ;  /* 0x000000383905723e */ /* 0x000fe400000010ff */
[----:B------:R-:W-:-:S02]  /*9c60*/  F2FP.BF16.F32.PACK_AB R6, R81, R80 ;  /* 0x000000505106723e */ /* 0x000fc400000010ff */
[----:B------:R-:W-:Y:S02]  /*9c70*/  F2FP.BF16.F32.PACK_AB R7, R59, R58 ;  /* 0x0000003a3b07723e */ /* 0x000fe400000010ff */
[----:B------:R-:W-:Y:S02]  /*9c80*/  F2FP.BF16.F32.PACK_AB R8, R79, R78 ;  /* 0x0000004e4f08723e */ /* 0x000fe400000010ff */
[----:B-1----:R-:W-:Y:S01]  /*9c90*/  F2FP.BF16.F32.PACK_AB R9, R61, R60 ;  /* 0x0000003c3d09723e */ /* 0x002fe200000010ff */
[----:B------:R-:W-:Y:S01]  /*9ca0*/  STSM.16.M88.4 [R33], R4 ;  /* 0x0000000421007844 */ /* 0x000fe20000000200 */
[----:B--2---:R-:W-:Y:S02]  /*9cb0*/  F2FP.BF16.F32.PACK_AB R10, R77, R76 ;  /* 0x0000004c4d0a723e */ /* 0x004fe400000010ff */
[----:B----4-:R-:W-:Y:S02]  /*9cc0*/  F2FP.BF16.F32.PACK_AB R11, R63, R62 ;  /* 0x0000003e3f0b723e */ /* 0x010fe400000010ff */
[----:B------:R-:W-:-:S02]  /*9cd0*/  F2FP.BF16.F32.PACK_AB R12, R73, R72 ;  /* 0x00000048490c723e */ /* 0x000fc400000010ff */
[----:B------:R-:W-:Y:S01]  /*9ce0*/  F2FP.BF16.F32.PACK_AB R13, R65, R64 ;  /* 0x00000040410d723e */ /* 0x000fe200000010ff */
[----:B------:R0:W-:Y:S01]  /*9cf0*/  STSM.16.M88.4 [R38], R8 ;  /* 0x0000000826007844 */ /* 0x0001e20000000200 */
[----:B------:R-:W-:Y:S02]  /*9d00*/  F2FP.BF16.F32.PACK_AB R14, R75, R74 ;  /* 0x0000004a4b0e723e */ /* 0x000fe400000010ff */
[----:B------:R-:W-:Y:S02]  /*9d10*/  F2FP.BF16.F32.PACK_AB R15, R67, R66 ;  /* 0x00000042430f723e */ /* 0x000fe400000010ff */
[----:B------:R-:W-:Y:S02]  /*9d20*/  F2FP.BF16.F32.PACK_AB R24, R71, R70 ;  /* 0x000000464718723e */ /* 0x000fe400000010ff */
[----:B------:R-:W-:Y:S01]  /*9d30*/  F2FP.BF16.F32.PACK_AB R25, R35, R34 ;  /* 0x000000222319723e */ /* 0x000fe200000010ff */
[----:B------:R1:W-:Y:S01]  /*9d40*/  STSM.16.M88.4 [R100], R12 ;  /* 0x0000000c64007844 */ /* 0x0003e20000000200 */
[----:B------:R-:W-:-:S02]  /*9d50*/  F2FP.BF16.F32.PACK_AB R26, R69, R68 ;  /* 0x00000044451a723e */ /* 0x000fc400000010ff */
[----:B------:R-:W-:Y:S02]  /*9d60*/  F2FP.BF16.F32.PACK_AB R27, R37, R36 ;  /* 0x00000024251b723e */ /* 0x000fe400000010ff */
[----:B------:R-:W-:-:S03]  /*9d70*/  ISETP.NE.U32.AND P0, PT, RZ, UR10, PT ;  /* 0x0000000aff007c0c */ /* 0x000fc6000bf05070 */
[----:B------:R1:W-:Y:S01]  /*9d80*/  STSM.16.M88.4 [R101], R24 ;  /* 0x0000001865007844 */ /* 0x0003e20000000200 */
[----:B------:R-:W-:Y:S01]  /*9d90*/  BAR.SYNC.DEFER_BLOCKING 0x1, 0x100 ;  /* 0x0044000000007b1d */ /* 0x000fe20000010000 */
[----:B------:R-:W-:-:S07]  /*9da0*/  ISETP.NE.AND.EX P0, PT, RZ, UR11, PT, P0 ;  /* 0x0000000bff007c0c */ /* 0x000fce000bf05300 */
[----:B0-----:R-:W0:Y:S06]  /*9db0*/  LDC R38, c[0x0][0xbe8] ;  /* 0x0002fa00ff267b82 */ /* 0x001e2c0000000800 */
[----:B------:R-:W2:Y:S01]  /*9dc0*/  @P0 LDG.E R28, desc[UR50][R102.64] ;  /* 0x00000032661c0981 */ /* 0x000ea2000c1e1900 */
[----:B------:R-:W-:-:S04]  /*9dd0*/  UISETP.NE.U32.AND UP0, UPT, UR8, URZ, UPT ;  /* 0x0000003f0800728c */ /* 0x000fc8000bf05070 */
[----:B------:R-:W-:Y:S01]  /*9de0*/  UISETP.NE.AND.EX UP0, UPT, UR9, URZ, UPT, UP0 ;  /* 0x0000003f0900728c */ /* 0x000fe2000bf05300 */
[----:B0-----:R-:W-:-:S05]  /*9df0*/  ISETP.NE.AND P1, PT, R38, 0x1, PT ;  /* 0x000000012600780c */ /* 0x001fca0003f25270 */
[----:B------:R-:W-:-:S05]  /*9e00*/  PLOP3.LUT P4, PT, PT, PT, UP0, 0x80, 0x0 ;  /* 0x000000000000781c */ /* 0x000fca0003f8f008 */
[----:B------:R-:W-:-:S03]  /*9e10*/  @UP0 UIADD3 UR8, UP1, UR4, UR8, URZ ;  /* 0x0000000804080290 */ /* 0x000fc6000ff3e03f */
[----:B------:R-:W0:Y:S01]  /*9e20*/  @P1 LDC R6, c[0x0][0xbec] ;  /* 0x0002fb00ff061b82 */ /* 0x000e220000000800 */
[----:B------:R-:W-:Y:S02]  /*9e30*/  @UP0 UIADD3.X UR9, UR12, UR9, URZ, UP1, !UPT ;  /* 0x000000090c090290 */ /* 0x000fe40008ffe43f */
[----:B------:R-:W-:Y:S01]  /*9e40*/  UISETP.GT.AND UP1, UPT, UR45, 0x1, UPT ;  /* 0x000000012d00788c */ /* 0x000fe2000bf24270 */
[----:B------:R-:W-:Y:S01]  /*9e50*/  IMAD.U32 R4, RZ, RZ, UR8 ;  /* 0x00000008ff047e24 */ /* 0x000fe2000f8e00ff */
[----:B------:R-:W-:Y:S01]  /*9e60*/  ULDC UR4, c[0x0][0xa88] ;  /* 0x0002a20000047ab9 */ /* 0x000fe20000000800 */
[----:B------:R-:W-:Y:S01]  /*9e70*/  UMOV UR16, 0x9b8 ;  /* 0x000009b800107882 */ /* 0x000fe20000000000 */
[----:B------:R-:W-:Y:S01]  /*9e80*/  IMAD.U32 R33, RZ, RZ, UR4 ;  /* 0x00000004ff217e24 */ /* 0x000fe2000f8e00ff */
[----:B------:R-:W3:Y:S01]  /*9e90*/  @P1 LDC R9, c[0x0][0xbf0] ;  /* 0x0002fc00ff091b82 */ /* 0x000ee20000000800 */
[----:B------:R-:W-:Y:S01]  /*9ea0*/  USEL UR16, UR16, 0x978, UP1 ;  /* 0x0000097810107887 */ /* 0x000fe20008800000 */
[----:B------:R-:W-:Y:S01]  /*9eb0*/  IMAD.U32 R5, RZ, RZ, UR9 ;  /* 0x00000009ff057e24 */ /* 0x000fe2000f8e00ff */
[----:B------:R-:W-:-:S04]  /*9ec0*/  UISETP.NE.U32.AND UP0, UPT, UR10, URZ, UPT ;  /* 0x0000003f0a00728c */ /* 0x000fc8000bf05070 */
[----:B------:R4:W5:Y:S01]  /*9ed0*/  @P4 LDG.E R33, desc[UR50][R4.64] ;  /* 0x0000003204214981 */ /* 0x000962000c1e1900 */
[----:B------:R-:W-:Y:S01]  /*9ee0*/  UISETP.NE.AND.EX UP0, UPT, UR11, URZ, UPT, UP0 ;  /* 0x0000003f0b00728c */ /* 0x000fe2000bf05300 */
[----:B------:R-:W-:Y:S01]  /*9ef0*/  UMOV UR4, URZ ;  /* 0x0000003f00047c82 */ /* 0x000fe20008000000 */
[----:B------:R-:W-:-:S03]  /*9f00*/  USEL UR7, UR39, URZ, UP1 ;  /* 0x0000003f27077287 */ /* 0x000fc60008800000 */
[----:B------:R-:W-:Y:S01]  /*9f10*/  ULDC.64 UR10, c[0x0][UR16+0x218] ;  /* 0x00008600100a7abb */ /* 0x000fe20008000a00 */
[----:B------:R-:W-:Y:S01]  /*9f20*/  ULDC.64 UR14, c[0x0][UR16+0x228] ;  /* 0x00008a00100e7abb */ /* 0x000fe20008000a00 */
[----:B------:R-:W-:Y:S01]  /*9f30*/  USEL UR36, UR36, URZ, !UP0 ;  /* 0x0000003f24247287 */ /* 0x000fe2000c000000 */
[----:B----4-:R-:W-:Y:S01]  /*9f40*/  IMAD.U32 R4, RZ, RZ, UR43 ;  /* 0x0000002bff047e24 */ /* 0x010fe2000f8e00ff */
[----:B------:R-:W-:Y:S01]  /*9f50*/  ULDC.64 UR12, c[0x0][UR16+0x220] ;  /* 0x00008800100c7abb */ /* 0x000fe20008000a00 */
[----:B------:R-:W-:Y:S02]  /*9f60*/  UIMAD.WIDE.U32 UR8, UR10, UR42, URZ ;  /* 0x0000002a0a0872a5 */ /* 0x000fe4000f8e003f */
[----:B------:R-:W-:Y:S01]  /*9f70*/  IMAD R11, R4, 0x80, R219 ;  /* 0x00000080040b7824 */ /* 0x000fe200078e02db */
[----:B------:R-:W-:Y:S02]  /*9f80*/  UIMAD.WIDE.U32 UR18, UR14, UR7, URZ ;  /* 0x000000070e1272a5 */ /* 0x000fe4000f8e003f */
[----:B------:R-:W-:Y:S01]  /*9f90*/  UIMAD UR10, UR11, UR42, URZ ;  /* 0x0000002a0b0a72a4 */ /* 0x000fe2000f8e023f */
[----:B0-----:R-:W-:Y:S01]  /*9fa0*/  @P1 IMAD.HI.U32 R4, R11, R6, RZ ;  /* 0x000000060b041227 */ /* 0x001fe200078e00ff */
[----:B------:R-:W-:-:S02]  /*9fb0*/  UIMAD UR14, UR15, UR7, URZ ;  /* 0x000000070f0e72a4 */ /* 0x000fc4000f8e023f */
[----:B------:R-:W-:Y:S01]  /*9fc0*/  USEL UR37, UR37, URZ, !UP0 ;  /* 0x0000003f25257287 */ /* 0x000fe2000c000000 */
[----:B------:R-:W-:Y:S01]  /*9fd0*/  IMAD.MOV.U32 R7, RZ, RZ, R11 ;  /* 0x000000ffff077224 */ /* 0x000fe200078e000b */
[----:B------:R-:W-:Y:S01]  /*9fe0*/  UIMAD UR7, UR13, UR36, URZ ;  /* 0x000000240d0772a4 */ /* 0x000fe2000f8e023f */
[----:B---3--:R-:W-:Y:S01]  /*9ff0*/  @P1 SHF.R.U32.HI R7, RZ, R9, R4 ;  /* 0x00000009ff071219 */ /* 0x008fe20000011604 */
[----:B------:R-:W-:Y:S01]  /*a000*/  UIADD3 UR9, UR9, UR10, URZ ;  /* 0x0000000a09097290 */ /* 0x000fe2000fffe03f */
[----:B------:R-:W-:Y:S01]  /*a010*/  IMAD.U32 R4, RZ, RZ, UR18 ;  /* 0x00000012ff047e24 */ /* 0x000fe2000f8e00ff */
[----:B------:R-:W-:Y:S01]  /*a020*/  UIMAD.WIDE.U32 UR10, UR12, UR36, URZ ;  /* 0x000000240c0a72a5 */ /* 0x000fe2000f8e003f */
[----:B------:R-:W-:Y:S01]  /*a030*/  IMAD.U32 R5, RZ, RZ, UR19 ;  /* 0x00000013ff057e24 */ /* 0x000fe2000f8e00ff */
[----:B------:R-:W-:Y:S01]  /*a040*/  UIMAD UR7, UR12, UR37, UR7 ;  /* 0x000000250c0772a4 */ /* 0x000fe2000f8e0207 */
[--C-:B------:R-:W-:Y:S01]  /*a050*/  IMAD.MOV R9, RZ, RZ, -R7.reuse ;  /* 0x000000ffff097224 */ /* 0x100fe200078e0a07 */
[----:B------:R-:W-:Y:S01]  /*a060*/  UIADD3 UR14, UR19, UR14, URZ ;  /* 0x0000000e130e7290 */ /* 0x000fe2000fffe03f */
[----:B------:R-:W-:Y:S01]  /*a070*/  SHF.R.S32.HI R5, RZ, 0x1f, R7 ;  /* 0x0000001fff057819 */ /* 0x000fe20000011407 */
[----:B------:R-:W-:Y:S01]  /*a080*/  UIADD3 UR7, UR11, UR7, URZ ;  /* 0x000000070b077290 */ /* 0x000fe2000fffe03f */
[----:B------:R-:W-:-:S03]  /*a090*/  IMAD R9, R38, R9, R11 ;  /* 0x0000000926097224 */ /* 0x000fc600078e020b */
[----:B------:R-:W-:Y:S02]  /*a0a0*/  IMAD.U32 R8, RZ, RZ, UR14 ;  /* 0x0000000eff087e24 */ /* 0x000fe4000f8e00ff */
[----:B------:R-:W-:Y:S02]  /*a0b0*/  SHF.R.S32.HI R6, RZ, 0x1f, R9 ;  /* 0x0000001fff067819 */ /* 0x000fe40000011409 */
[----:B--2---:R-:W-:-:S13]  /*a0c0*/  @P0 R2UR UR4, R28 ;  /* 0x000000001c0402ca */ /* 0x004fda00000e0000 */
[----:B------:R-:W-:Y:S02]  /*a0d0*/  UIADD3 UR8, UP0, UP2, UR10, UR8, UR4 ;  /* 0x000000080a087290 */ /* 0x000fe4000fa1e004 */
[----:B------:R-:W-:Y:S01]  /*a0e0*/  USHF.R.S32.HI UR12, URZ, 0x1f, UR4 ;  /* 0x0000001f3f0c7899 */ /* 0x000fe20008011404 */
[----:B------:R-:W-:Y:S01]  /*a0f0*/  ULDC.64 UR10, c[0x0][0xba8] ;  /* 0x0002ea00000a7ab9 */ /* 0x000fe20000000a00 */
[----:B------:R-:W-:Y:S02]  /*a100*/  @!UP1 ULDC UR10, c[0x0][0xb50] ;  /* 0x0002d400000a9ab9 */ /* 0x000fe40000000800 */
[----:B------:R-:W-:Y:S01]  /*a110*/  UIADD3.X UR7, UR7, UR9, UR12, UP0, UP2 ;  /* 0x0000000907077290 */ /* 0x000fe200087e440c */
[----:B------:R-:W-:Y:S01]  /*a120*/  IADD3 R4, P2, P3, R7, UR8, R4 ;  /* 0x0000000807047c10 */ /* 0x000fe2000fb5e004 */
[----:B------:R-:W-:Y:S01]  /*a130*/  @!UP1 ULDC UR11, c[0x0][0xb54] ;  /* 0x0002d500000b9ab9 */ /* 0x000fe20000000800 */
[----:B------:R-:W-:Y:S02]  /*a140*/  ULDC.64 UR8, c[0x0][UR16+0x210] ;  /* 0x0000840010087abb */ /* 0x000fe40008000a00 */
[----:B------:R-:W-:Y:S01]  /*a150*/  IMAD R7, R9, UR9, RZ ;  /* 0x0000000909077c24 */ /* 0x000fe2000f8e02ff */
[----:B------:R-:W-:-:S03]  /*a160*/  IADD3.X R5, R5, UR7, R8, P2, P3 ;  /* 0x0000000705057c10 */ /* 0x000fc600097e6408 */
[----:B------:R-:W-:Y:S02]  /*a170*/  IMAD R7, R6, UR8, R7 ;  /* 0x0000000806077c24 */ /* 0x000fe4000f8e0207 */
[----:B------:R-:W-:-:S04]  /*a180*/  IMAD.WIDE.U32 R4, R9, UR8, R4 ;  /* 0x0000000809047c25 */ /* 0x000fc8000f8e0004 */
[----:B------:R-:W-:Y:S01]  /*a190*/  IMAD.IADD R5, R5, 0x1, R7 ;  /* 0x0000000105057824 */ /* 0x000fe200078e0207 */
[----:B------:R-:W-:-:S04]  /*a1a0*/  LEA R8, P2, R4, UR10, 0x2 ;  /* 0x0000000a04087c11 */ /* 0x000fc8000f8410ff */
[----:B------:R-:W-:Y:S01]  /*a1b0*/  LEA.HI.X R9, R4, UR11, R5, 0x2, P2 ;  /* 0x0000000b04097c11 */ /* 0x000fe200090f1405 */
[----:B-1----:R-:W-:Y:S08]  /*a1c0*/  @P4 BRA `(.L_x_163) ;  /* 0x0000000000104947 */ /* 0x002ff00003800000 */
[----:B------:R-:W-:Y:S05]  /*a1d0*/  @!P0 BRA `(.L_x_163) ;  /* 0x00000000000c8947 */ /* 0x000fea0003800000 */
[----:B------:R-:W2:Y:S04]  /*a1e0*/  LDG.E R4, desc[UR50][R102.64] ;  /* 0x0000003266047981 */ /* 0x000ea8000c1e1900 */
[----:B-----5:R-:W2:Y:S02]  /*a1f0*/  LDG.E R33, desc[UR50][R102.64+0x4] ;  /* 0x0000043266217981 */ /* 0x020ea4000c1e1900 */
[----:B--2---:R-:W-:-:S07]  /*a200*/  IMAD.IADD R33, R33, 0x1, -R4 ;  /* 0x0000000121217824 */ /* 0x004fce00078e0a04 */
.L_x_163:
[----:B------:R-:W-:Y:S01]  /*a210*/  IMAD.U32 R13, RZ, RZ, UR43 ;  /* 0x0000002bff0d7e24 */ /* 0x000fe2000f8e00ff */
[----:B------:R-:W-:Y:S01]  /*a220*/  SHFL.IDX PT, R4, R8, RZ, 0x1c1f ;  /* 0x001c1fff08047589 */ /* 0x000fe200000e0000 */
[----:B-----5:R-:W-:Y:S01]  /*a230*/  IMAD R33, R33, R38, RZ ;  /* 0x0000002621217224 */ /* 0x020fe200078e02ff */
[----:B------:R-:W-:Y:S01]  /*a240*/  LOP3.LUT P0, RZ, R201, 0x3, RZ, 0xc0, !PT ;  /* 0x00000003c9ff7812 */ /* 0x000fe2000780c0ff */
[----:B------:R-:W-:Y:S01]  /*a250*/  IMAD R10, R13, 0x80, R218 ;  /* 0x000000800d0a7824 */ /* 0x000fe200078e02da */
[----:B------:R-:W0:Y:S03]  /*a260*/  SHFL.IDX PT, R5, R9, RZ, 0x1c1f ;  /* 0x001c1fff09057589 */ /* 0x000e2600000e0000 */
[C---:B------:R-:W-:Y:S01]  /*a270*/  VIADD R24, R10.reuse, 0x8 ;  /* 0x000000080a187836 */ /* 0x040fe20000000000 */
[----:B------:R-:W-:Y:S01]  /*a280*/  SHFL.IDX PT, R6, R8, 0x1, 0x1c1f ;  /* 0x003c1f0008067f89 */ /* 0x000fe200000e0000 */
[----:B------:R-:W-:-:S03]  /*a290*/  ISETP.GE.OR P2, PT, R10, R33, P0 ;  /* 0x000000210a00720c */ /* 0x000fc60000746670 */
[----:B------:R-:W1:Y:S01]  /*a2a0*/  SHFL.IDX PT, R7, R9, 0x1, 0x1c1f ;  /* 0x003c1f0009077f89 */ /* 0x000e6200000e0000 */
[----:B------:R-:W-:-:S09]  /*a2b0*/  ISETP.GE.OR P0, PT, R24, R33, P0 ;  /* 0x000000211800720c */ /* 0x000fd20000706670 */
[----:B0-----:R0:W-:Y:S04]  /*a2c0*/  @!P2 ST.E desc[UR50][R4.64], R3 ;  /* 0x000000030400a985 */ /* 0x0011e8000c101932 */
[----:B-1----:R0:W-:Y:S01]  /*a2d0*/  @!P0 ST.E desc[UR50][R6.64], R0 ;  /* 0x0000000006008985 */ /* 0x0021e2000c101932 */
[----:B------:R-:W-:-:S13]  /*a2e0*/  PLOP3.LUT P0, PT, PT, PT, UP1, 0x80, 0x0 ;  /* 0x000000000000781c */ /* 0x000fda0003f0f018 */
[----:B0-----:R-:W-:Y:S05]  /*a2f0*/  @P0 BRA `(.L_x_164) ;  /* 0x0000000800900947 */ /* 0x001fea0003800000 */
[----:B------:R-:W-:Y:S01]  /*a300*/  IMAD R3, R200, 0x40, R2 ;  /* 0x00000040c8037824 */ /* 0x000fe200078e0202 */
[----:B------:R-:W0:Y:S01]  /*a310*/  @P1 LDC R35, c[0x0][0xbec] ;  /* 0x0002fb00ff231b82 */ /* 0x000e220000000800 */
[----:B------:R-:W-:Y:S02]  /*a320*/  ULDC.64 UR10, c[0x0][0xaa0] ;  /* 0x0002a800000a7ab9 */ /* 0x000fe40000000a00 */
[----:B------:R-:W-:-:S03]  /*a330*/  IMAD.WIDE R20, R3, 0x2, R20 ;  /* 0x0000000203147825 */ /* 0x000fc600078e0214 */
[C---:B------:R-:W-:Y:S02]  /*a340*/  IADD3 R9, P6, R20.reuse, 0x1000, RZ ;  /* 0x0000100014097810 */ /* 0x040fe40007fde0ff */
[C---:B------:R-:W-:Y:S02]  /*a350*/  IADD3 R13, P5, R20.reuse, 0x2000, RZ ;  /* 0x00002000140d7810 */ /* 0x040fe40007fbe0ff */
[----:B------:R-:W-:Y:S02]  /*a360*/  LOP3.LUT R8, R9, 0x380, RZ, 0xc0, !PT ;  /* 0x0000038009087812 */ /* 0x000fe400078ec0ff */
[C---:B------:R-:W-:Y:S02]  /*a370*/  IADD3 R25, P4, R20.reuse, 0x3000, RZ ;  /* 0x0000300014197810 */ /* 0x040fe40007f9e0ff */
[C---:B------:R-:W-:Y:S02]  /*a380*/  IADD3 R29, P3, R20.reuse, 0x4000, RZ ;  /* 0x00004000141d7810 */ /* 0x040fe40007f7e0ff */
[----:B------:R-:W-:-:S02]  /*a390*/  IADD3 R41, P2, R20, 0x5000, RZ ;  /* 0x0000500014297810 */ /* 0x000fc40007f5e0ff */
[C---:B------:R-:W-:Y:S02]  /*a3a0*/  IADD3 R45, P0, R20.reuse, 0x6000, RZ ;  /* 0x00006000142d7810 */ /* 0x040fe40007f1e0ff */
[----:B------:R-:W-:Y:S02]  /*a3b0*/  LOP3.LUT R5, R20, 0x380, RZ, 0xc0, !PT ;  /* 0x0000038014057812 */ /* 0x000fe400078ec0ff */
[----:B------:R-:W-:Y:S02]  /*a3c0*/  SHF.R.U64 R8, R8, 0x3, RZ ;  /* 0x0000000308087819 */ /* 0x000fe400000012ff */
[----:B------:R-:W-:Y:S02]  /*a3d0*/  LOP3.LUT R12, R13, 0x380, RZ, 0xc0, !PT ;  /* 0x000003800d0c7812 */ /* 0x000fe400078ec0ff */
[----:B------:R-:W-:Y:S02]  /*a3e0*/  LOP3.LUT R24, R25, 0x380, RZ, 0xc0, !PT ;  /* 0x0000038019187812 */ /* 0x000fe400078ec0ff */
[----:B------:R-:W-:-:S02]  /*a3f0*/  LOP3.LUT R28, R29, 0x380, RZ, 0xc0, !PT ;  /* 0x000003801d1c7812 */ /* 0x000fc400078ec0ff */
[----:B------:R-:W-:Y:S02]  /*a400*/  LOP3.LUT R40, R41, 0x380, RZ, 0xc0, !PT ;  /* 0x0000038029287812 */ /* 0x000fe400078ec0ff */
[----:B------:R-:W-:Y:S02]  /*a410*/  LOP3.LUT R44, R45, 0x380, RZ, 0xc0, !PT ;  /* 0x000003802d2c7812 */ /* 0x000fe400078ec0ff */
[----:B------:R-:W-:Y:S02]  /*a420*/  SHF.R.U64 R5, R5, 0x3, RZ ;  /* 0x0000000305057819 */ /* 0x000fe400000012ff */
[----:B------:R-:W-:Y:S01]  /*a430*/  LOP3.LUT R8, R8, R9, RZ, 0x3c, !PT ;  /* 0x0000000908087212 */ /* 0x000fe200078e3cff */
[----:B------:R-:W-:Y:S01]  /*a440*/  IMAD.X R9, RZ, RZ, R21, P6 ;  /* 0x000000ffff097224 */ /* 0x000fe200030e0615 */
[----:B------:R-:W-:Y:S02]  /*a450*/  IADD3 R3, P6, R20, 0x7000, RZ ;  /* 0x0000700014037810 */ /* 0x000fe40007fde0ff */
[----:B------:R-:W-:-:S02]  /*a460*/  SHF.R.U64 R12, R12, 0x3, RZ ;  /* 0x000000030c0c7819 */ /* 0x000fc400000012ff */
[----:B------:R-:W-:Y:S01]  /*a470*/  SHF.R.U64 R24, R24, 0x3, RZ ;  /* 0x0000000318187819 */ /* 0x000fe200000012ff */
[--C-:B------:R-:W-:Y:S01]  /*a480*/  IMAD.X R49, RZ, RZ, R21.reuse, P6 ;  /* 0x000000ffff317224 */ /* 0x100fe200030e0615 */
[----:B------:R-:W-:Y:S01]  /*a490*/  SHF.R.U64 R28, R28, 0x3, RZ ;  /* 0x000000031c1c7819 */ /* 0x000fe200000012ff */
[----:B------:R-:W-:Y:S01]  /*a4a0*/  UIMAD UR7, UR12, UR10, URZ ;  /* 0x0000000a0c0772a4 */ /* 0x000fe2000f8e023f */
[----:B------:R-:W-:Y:S01]  /*a4b0*/  SHF.R.U64 R40, R40, 0x3, RZ ;  /* 0x0000000328287819 */ /* 0x000fe200000012ff */
[----:B------:R-:W-:Y:S01]  /*a4c0*/  UIMAD.WIDE.U32 UR8, UR4, UR10, URZ ;  /* 0x0000000a040872a5 */ /* 0x000fe2000f8e003f */
[----:B------:R-:W-:Y:S01]  /*a4d0*/  SHF.R.U64 R44, R44, 0x3, RZ ;  /* 0x000000032c2c7819 */ /* 0x000fe200000012ff */
[----:B------:R-:W-:Y:S01]  /*a4e0*/  ULDC.64 UR12, c[0x0][0xaf0] ;  /* 0x0002bc00000c7ab9 */ /* 0x000fe20000000a00 */
[----:B------:R-:W-:Y:S01]  /*a4f0*/  LOP3.LUT R20, R5, R20, RZ, 0x3c, !PT ;  /* 0x0000001405147212 */ /* 0x000fe200078e3cff */
[----:B------:R-:W5:Y:S01]  /*a500*/  LD.E.128 R8, desc[UR50][R8.64] ;  /* 0x0000003208087980 */ /* 0x000f62000c101d00 */
[----:B------:R-:W-:Y:S01]  /*a510*/  LOP3.LUT R12, R12, R13, RZ, 0x3c, !PT ;  /* 0x0000000d0c0c7212 */ /* 0x000fe200078e3cff */
[--C-:B------:R-:W-:Y:S01]  /*a520*/  IMAD.X R13, RZ, RZ, R21.reuse, P5 ;  /* 0x000000ffff0d7224 */ /* 0x100fe200028e0615 */
[----:B------:R-:W-:Y:S01]  /*a530*/  LOP3.LUT R24, R24, R25, RZ, 0x3c, !PT ;  /* 0x0000001918187212 */ /* 0x000fe200078e3cff */
[--C-:B------:R-:W-:Y:S01]  /*a540*/  IMAD.X R25, RZ, RZ, R21.reuse, P4 ;  /* 0x000000ffff197224 */ /* 0x100fe200020e0615 */
[----:B------:R-:W-:Y:S01]  /*a550*/  LOP3.LUT R28, R28, R29, RZ, 0x3c, !PT ;  /* 0x0000001d1c1c7212 */ /* 0x000fe200078e3cff */
[--C-:B------:R-:W-:Y:S01]  /*a560*/  IMAD.X R29, RZ, RZ, R21.reuse, P3 ;  /* 0x000000ffff1d7224 */ /* 0x100fe200018e0615 */
[----:B------:R-:W-:Y:S01]  /*a570*/  LOP3.LUT R40, R40, R41, RZ, 0x3c, !PT ;  /* 0x0000002928287212 */ /* 0x000fe200078e3cff */
[--C-:B------:R-:W-:Y:S01]  /*a580*/  IMAD.X R41, RZ, RZ, R21.reuse, P2 ;  /* 0x000000ffff297224 */ /* 0x100fe200010e0615 */
[----:B------:R-:W-:Y:S01]  /*a590*/  LOP3.LUT R44, R44, R45, RZ, 0x3c, !PT ;  /* 0x0000002d2c2c7212 */ /* 0x000fe200078e3cff */
[----:B------:R-:W-:Y:S01]  /*a5a0*/  IMAD.X R45, RZ, RZ, R21, P0 ;  /* 0x000000ffff2d7224 */ /* 0x000fe200000e0615 */
[----:B------:R1:W5:Y:S01]  /*a5b0*/  LD.E.128 R4, desc[UR50][R20.64] ;  /* 0x0000003214047980 */ /* 0x000362000c101d00 */
[----:B------:R-:W-:Y:S01]  /*a5c0*/  LOP3.LUT R0, R3, 0x380, RZ, 0xc0, !PT ;  /* 0x0000038003007812 */ /* 0x000fe200078ec0ff */
[----:B------:R-:W-:-:S02]  /*a5d0*/  UIMAD UR7, UR4, UR11, UR7 ;  /* 0x0000000b040772a4 */ /* 0x000fc4000f8e0207 */
[----:B------:R-:W5:Y:S01]  /*a5e0*/  LD.E.128 R12, desc[UR50][R12.64] ;  /* 0x000000320c0c7980 */ /* 0x000f62000c101d00 */
[----:B------:R-:W-:-:S03]  /*a5f0*/  SHF.R.U64 R0, R0, 0x3, RZ ;  /* 0x0000000300007819 */ /* 0x000fc600000012ff */
[----:B------:R-:W5:Y:S01]  /*a600*/  LD.E.128 R24, desc[UR50][R24.64] ;  /* 0x0000003218187980 */ /* 0x000f62000c101d00 */
[----:B------:R-:W-:Y:S01]  /*a610*/  LOP3.LUT R48, R0, R3, RZ, 0x3c, !PT ;  /* 0x0000000300307212 */ /* 0x000fe200078e3cff */
[----:B-1----:R-:W1:Y:S01]  /*a620*/  @P1 LDC R21, c[0x0][0xbf0] ;  /* 0x0002fc00ff151b82 */ /* 0x002e620000000800 */
[----:B------:R-:W-:Y:S01]  /*a630*/  IMAD R0, R17, 0x20, R200 ;  /* 0x0000002011007824 */ /* 0x000fe200078e02c8 */
[----:B------:R-:W-:Y:S01]  /*a640*/  ULDC.64 UR10, c[0x0][0xae8] ;  /* 0x0002ba00000a7ab9 */ /* 0x000fe20000000a00 */
[----:B------:R-:W-:Y:S01]  /*a650*/  IMAD.U32 R3, RZ, RZ, UR43 ;  /* 0x0000002bff037e24 */ /* 0x000fe2000f8e00ff */
[----:B------:R-:W-:Y:S01]  /*a660*/  UIADD3 UR9, UR9, UR7, URZ ;  /* 0x0000000709097290 */ /* 0x000fe2000fffe03f */
[----:B------:R-:W5:Y:S01]  /*a670*/  LD.E.128 R28, desc[UR50][R28.64] ;  /* 0x000000321c1c7980 */ /* 0x000f62000c101d00 */
[----:B------:R-:W-:Y:S01]  /*a680*/  USHF.R.S32.HI UR4, URZ, 0x1f, UR36 ;  /* 0x0000001f3f047899 */ /* 0x000fe20008011424 */
[----:B------:R-:W-:Y:S01]  /*a690*/  IMAD R34, R3, 0x80, R0 ;  /* 0x0000008003227824 */ /* 0x000fe200078e0200 */
[----:B------:R-:W-:Y:S01]  /*a6a0*/  UIMAD.WIDE.U32 UR8, UR42, UR10, UR8 ;  /* 0x0000000a2a0872a5 */ /* 0x000fe2000f8e0008 */
[----:B------:R-:W5:Y:S01]  /*a6b0*/  LD.E.128 R40, desc[UR50][R40.64] ;  /* 0x0000003228287980 */ /* 0x000f62000c101d00 */
[----:B------:R-:W-:Y:S01]  /*a6c0*/  UIMAD UR4, UR4, UR12, URZ ;  /* 0x0000000c040472a4 */ /* 0x000fe2000f8e023f */
[----:B0-----:R-:W-:Y:S01]  /*a6d0*/  @P1 IMAD.HI.U32 R0, R34, R35, RZ ;  /* 0x0000002322001227 */ /* 0x001fe200078e00ff */
[----:B------:R-:W-:Y:S01]  /*a6e0*/  UIMAD UR9, UR42, UR11, UR9 ;  /* 0x0000000b2a0972a4 */ /* 0x000fe2000f8e0209 */
[----:B------:R-:W5:Y:S01]  /*a6f0*/  LD.E.128 R44, desc[UR50][R44.64] ;  /* 0x000000322c2c7980 */ /* 0x000f62000c101d00 */
[----:B------:R-:W-:Y:S01]  /*a700*/  UIMAD UR4, UR36, UR13, UR4 ;  /* 0x0000000d240472a4 */ /* 0x000fe2000f8e0204 */
[----:B------:R-:W-:Y:S01]  /*a710*/  IMAD.MOV.U32 R3, RZ, RZ, R34 ;  /* 0x000000ffff037224 */ /* 0x000fe200078e0022 */
[----:B------:R-:W-:Y:S01]  /*a720*/  UIMAD.WIDE.U32 UR36, UR36, UR12, UR8 ;  /* 0x0000000c242472a5 */ /* 0x000fe2000f8e0008 */
[----:B------:R-:W5:Y:S02]  /*a730*/  LD.E.128 R48, desc[UR50][R48.64] ;  /* 0x0000003230307980 */ /* 0x000f64000c101d00 */
[----:B------:R-:W-:Y:S01]  /*a740*/  ULDC.64 UR8, c[0x0][0xae0] ;  /* 0x0002b80000087ab9 */ /* 0x000fe20000000a00 */
[----:B-1----:R-:W-:Y:S01]  /*a750*/  @P1 SHF.R.U32.HI R3, RZ, R21, R0 ;  /* 0x00000015ff031219 */ /* 0x002fe20000011600 */
[----:B------:R-:W-:Y:S01]  /*a760*/  UIADD3 UR4, UR37, UR4, URZ ;  /* 0x0000000425047290 */ /* 0x000fe2000fffe03f */
[----:B------:R-:W-:Y:S01]  /*a770*/  IMAD.U32 R20, RZ, RZ, UR36 ;  /* 0x00000024ff147e24 */ /* 0x000fe2000f8e00ff */
[----:B------:R-:W-:Y:S01]  /*a780*/  @!PT LDS RZ, [RZ] ;  /* 0x00000000fffff984 */ /* 0x000fe20000000800 */
[----:B------:R-:W-:Y:S01]  /*a790*/  @!PT LDS RZ, [RZ] ;  /* 0x00000000fffff984 */ /* 0x000fe20000000800 */
[----:B------:R-:W-:Y:S01]  /*a7a0*/  @!PT LDS RZ, [RZ] ;  /* 0x00000000fffff984 */ /* 0x000fe20000000800 */
[----:B------:R-:W-:Y:S01]  /*a7b0*/  @!PT LDS RZ, [RZ] ;  /* 0x00000000fffff984 */ /* 0x000fe20000000800 */
[----:B------:R0:W-:Y:S06]  /*a7c0*/  MEMBAR.ALL.CTA ;  /* 0x0000000000007992 */ /* 0x0001ec0000008000 */
[----:B0-----:R-:W0:Y:S01]  /*a7d0*/  FENCE.VIEW.ASYNC.S ;  /* 0x00000000000073c6 */ /* 0x001e220000000000 */
[--C-:B------:R-:W-:Y:S01]  /*a7e0*/  SHF.R.S32.HI R0, RZ, 0x1f, R3.reuse ;  /* 0x0000001fff007819 */ /* 0x100fe20000011403 */
[----:B------:R-:W-:-:S02]  /*a7f0*/  IMAD.MOV R35, RZ, RZ, -R3 ;  /* 0x000000ffff237224 */ /* 0x000fc400078e0a03 */
[----:B------:R-:W-:Y:S02]  /*a800*/  IMAD.U32 R21, RZ, RZ, UR37 ;  /* 0x00000025ff157e24 */ /* 0x000fe4000f8e00ff */
[----:B------:R-:W-:Y:S02]  /*a810*/  IMAD R0, R0, UR8, RZ ;  /* 0x0000000800007c24 */ /* 0x000fe4000f8e02ff */
[----:B------:R-:W-:Y:S02]  /*a820*/  IMAD R35, R38, R35, R34 ;  /* 0x0000002326237224 */ /* 0x000fe400078e0222 */
[----:B------:R-:W-:Y:S02]  /*a830*/  IMAD.U32 R21, RZ, RZ, UR4 ;  /* 0x00000004ff157e24 */ /* 0x000fe4000f8e00ff */
[C---:B------:R-:W-:Y:S01]  /*a840*/  IMAD R37, R3.reuse, UR9, R0 ;  /* 0x0000000903257c24 */ /* 0x040fe2000f8e0200 */
[----:B------:R-:W-:Y:S01]  /*a850*/  SHF.R.S32.HI R0, RZ, 0x1f, R35 ;  /* 0x0000001fff007819 */ /* 0x000fe20000011423 */
[----:B------:R-:W-:Y:S01]  /*a860*/  IMAD.WIDE.U32 R20, R3, UR8, R20 ;  /* 0x0000000803147c25 */ /* 0x000fe2000f8e0014 */
[----:B------:R-:W-:-:S03]  /*a870*/  ULDC.64 UR8, c[0x0][0xad8] ;  /* 0x0002b60000087ab9 */ /* 0x000fc60000000a00 */
[----:B------:R-:W-:Y:S02]  /*a880*/  IMAD.U32 R3, RZ, RZ, UR43 ;  /* 0x0000002bff037e24 */ /* 0x000fe4000f8e00ff */
[----:B------:R-:W-:Y:S02]  /*a890*/  IMAD.IADD R21, R21, 0x1, R37 ;  /* 0x0000000115157824 */ /* 0x000fe400078e0225 */
[----:B------:R-:W-:Y:S02]  /*a8a0*/  IMAD R34, R0, UR8, RZ ;  /* 0x0000000800227c24 */ /* 0x000fe4000f8e02ff */
[----:B------:R-:W-:Y:S02]  /*a8b0*/  IMAD R38, R3, 0x80, R200 ;  /* 0x0000008003267824 */ /* 0x000fe400078e02c8 */
[C---:B------:R-:W-:Y:S02]  /*a8c0*/  IMAD R3, R35.reuse, UR9, R34 ;  /* 0x0000000923037c24 */ /* 0x040fe4000f8e0222 */
[----:B------:R-:W-:Y:S01]  /*a8d0*/  IMAD.WIDE.U32 R20, R35, UR8, R20 ;  /* 0x0000000823147c25 */ /* 0x000fe2000f8e0014 */
[----:B------:R-:W-:Y:S01]  /*a8e0*/  ISETP.GE.AND P2, PT, R38, R33, PT ;  /* 0x000000212600720c */ /* 0x000fe20003f46270 */
[----:B------:R-:W-:-:S02]  /*a8f0*/  ULDC.64 UR8, c[0x0][0xa80] ;  /* 0x0002a00000087ab9 */ /* 0x000fc40000000a00 */
[----:B------:R-:W-:Y:S01]  /*a900*/  IMAD.IADD R3, R21, 0x1, R3 ;  /* 0x0000000115037824 */ /* 0x000fe200078e0203 */
[----:B------:R-:W-:Y:S01]  /*a910*/  LEA R36, P3, R20, UR8, 0x1 ;  /* 0x0000000814247c11 */ /* 0x000fe2000f8608ff */
[----:B------:R-:W-:Y:S02]  /*a920*/  VIADD R32, R32, 0x29820 ;  /* 0x0002982020207836 */ /* 0x000fe40000000000 */
[----:B------:R-:W-:Y:S01]  /*a930*/  VIADD R0, R38, 0x20 ;  /* 0x0000002026007836 */ /* 0x000fe20000000000 */
[----:B------:R-:W-:Y:S02]  /*a940*/  LEA.HI.X R3, R20, UR9, R3, 0x1, P3 ;  /* 0x0000000914037c11 */ /* 0x000fe400098f0c03 */
[----:B------:R-:W-:Y:S02]  /*a950*/  PRMT R32, RZ, 0x654, R32 ;  /* 0x00000654ff207816 */ /* 0x000fe40000000020 */
[-C--:B------:R-:W-:Y:S01]  /*a960*/  ISETP.GE.AND P0, PT, R0, R33.reuse, PT ;  /* 0x000000210000720c */ /* 0x080fe20003f06270 */
[----:B------:R-:W-:Y:S01]  /*a970*/  VIADD R0, R38, 0x40 ;  /* 0x0000004026007836 */ /* 0x000fe20000000000 */
[----:B0-----:R0:W-:Y:S01]  /*a980*/  SYNCS.ARRIVE.TRANS64.RED.A1T0 RZ, [R32+URZ], RZ ;  /* 0x000000ff20ff79a7 */ /* 0x0011e2000810043f */
[----:B------:R0:W1:Y:S01]  /*a990*/  SHFL.IDX PT, R21, R36, RZ, 0x181f ;  /* 0x00181fff24157589 */ /* 0x00006200000e0000 */
[----:B------:R-:W-:Y:S03]  /*a9a0*/  BSSY B1, `(.L_x_165) ;  /* 0x000000d000017945 */ /* 0x000fe60003800000 */
[----:B------:R0:W2:Y:S01]  /*a9b0*/  SHFL.IDX PT, R35, R3, RZ, 0x181f ;  /* 0x00181fff03237589 */ /* 0x0000a200000e0000 */
[----:B------:R-:W-:Y:S01]  /*a9c0*/  ISETP.GE.AND P1, PT, R0, R33, PT ;  /* 0x000000210000720c */ /* 0x000fe20003f26270 */
[----:B------:R-:W-:-:S12]  /*a9d0*/  @P2 BRA `(.L_x_166) ;  /* 0x0000000000242947 */ /* 0x000fd80003800000 */
[----:B------:R-:W-:Y:S02]  /*a9e0*/  ULDC UR4, c[0x0][0xac8] ;  /* 0x0002b20000047ab9 */ /* 0x000fe40000000800 */
[----:B------:R-:W-:Y:S02]  /*a9f0*/  ISETP.GE.AND P2, PT, R2, UR4, PT ;  /* 0x0000000402007c0c */ /* 0x000fe4000bf46270 */
[----:B------:R-:W-:-:S11]  /*aa00*/  ISETP.GE.AND P3, PT, R16, UR4, PT ;  /* 0x0000000410007c0c */ /* 0x000fd6000bf66270 */
[-C--:B-1----:R-:W-:Y:S02]  /*aa10*/  @!P2 LEA R20, P4, R2, R21.reuse, 0x1 ;  /* 0x000000150214a211 */ /* 0x082fe400078808ff */
[----:B------:R-:W-:Y:S02]  /*aa20*/  @!P3 LEA R34, P5, R16, R21, 0x1 ;  /* 0x000000151022b211 */ /* 0x000fe400078a08ff */
[-C--:B--2---:R-:W-:Y:S02]  /*aa30*/  @!P2 LEA.HI.X R21, R2, R35.reuse, R222, 0x1, P4 ;  /* 0x000000230215a211 */ /* 0x084fe400020f0cde */
[----:B------:R-:W-:-:S03]  /*aa40*/  @!P3 LEA.HI.X R35, R16, R35, R221, 0x1, P5 ;  /* 0x000000231023b211 */ /* 0x000fc600028f0cdd */
[----:B-----5:R3:W-:Y:S04]  /*aa50*/  @!P2 ST.E.128 desc[UR50][R20.64], R4 ;  /* 0x000000041400a985 */ /* 0x0207e8000c101d32 */
[----:B------:R3:W-:Y:S02]  /*aa60*/  @!P3 ST.E.128 desc[UR50][R34.64], R28 ;  /* 0x0000001c2200b985 */ /* 0x0007e4000c101d32 */
.L_x_166:
[----:B------:R-:W-:Y:S05]  /*aa70*/  BSYNC B1 ;  /* 0x0000000000017941 */ /* 0x000fea0003800000 */
.L_x_165:
[----:B---3-5:R3:W4:Y:S01]  /*aa80*/  SHFL.IDX PT, R7, R3, 0x1, 0x181f ;  /* 0x00381f0003077f89 */ /* 0x02872200000e0000 */
[----:B------:R-:W-:Y:S03]  /*aa90*/  BSSY B1, `(.L_x_167) ;  /* 0x000000c000017945 */ /* 0x000fe60003800000 */
[----:B------:R3:W0:Y:S01]  /*aaa0*/  SHFL.IDX PT, R5, R36, 0x1, 0x181f ;  /* 0x00381f0024057f89 */ /* 0x00062200000e0000 */
[----:B------:R-:W-:Y:S05]  /*aab0*/  @P0 BRA `(.L_x_168) ;  /* 0x0000000000240947 */ /* 0x000fea0003800000 */
[----:B------:R-:W-:Y:S02]  /*aac0*/  ULDC UR4, c[0x0][0xac8] ;  /* 0x0002b20000047ab9 */ /* 0x000fe40000000800 */
[----:B------:R-:W-:Y:S02]  /*aad0*/  ISETP.GE.AND P3, PT, R2, UR4, PT ;  /* 0x0000000402007c0c */ /* 0x000fe4000bf66270 */
[----:B------:R-:W-:-:S11]  /*aae0*/  ISETP.GE.AND P4, PT, R16, UR4, PT ;  /* 0x0000000410007c0c */ /* 0x000fd6000bf86270 */
[-C--:B0-----:R-:W-:Y:S02]  /*aaf0*/  @!P3 LEA R4, P0, R2, R5.reuse, 0x1 ;  /* 0x000000050204b211 */ /* 0x081fe400078008ff */
[----:B------:R-:W-:Y:S02]  /*ab00*/  @!P4 LEA R6, P2, R16, R5, 0x1 ;  /* 0x000000051006c211 */ /* 0x000fe400078408ff */
[-C--:B----4-:R-:W-:Y:S02]  /*ab10*/  @!P3 LEA.HI.X R5, R2, R7.reuse, R222, 0x1, P0 ;  /* 0x000000070205b211 */ /* 0x090fe400000f0cde */
[----:B------:R-:W-:-:S03]  /*ab20*/  @!P4 LEA.HI.X R7, R16, R7, R221, 0x1, P2 ;  /* 0x000000071007c211 */ /* 0x000fc600010f0cdd */
[----:B------:R0:W-:Y:S04]  /*ab30*/  @!P3 ST.E.128 desc[UR50][R4.64], R8 ;  /* 0x000000080400b985 */ /* 0x0001e8000c101d32 */
[----:B------:R0:W-:Y:S02]  /*ab40*/  @!P4 ST.E.128 desc[UR50][R6.64], R40 ;  /* 0x000000280600c985 */ /* 0x0001e4000c101d32 */
.L_x_168:
[----:B------:R-:W-:Y:S05]  /*ab50*/  BSYNC B1 ;  /* 0x0000000000017941 */ /* 0x000fea0003800000 */
.L_x_167:
[----:B0---4-:R0:W4:Y:S01]  /*ab60*/  SHFL.IDX PT, R7, R3, 0x2, 0x181f ;  /* 0x00581f0003077f89 */ /* 0x01112200000e0000 */
        /* <DEDUP_REMOVED lines=12> */
.L_x_170:
[----:B------:R-:W-:Y:S05]  /*ac30*/  BSYNC B1 ;  /* 0x0000000000017941 */ /* 0x000fea0003800000 */
.L_x_169:
[----:B------:R-:W-:Y:S01]  /*ac40*/  VIADD R0, R38, 0x60 ;  /* 0x0000006026007836 */ /* 0x000fe20000000000 */
[----:B0--3--:R-:W0:Y:S04]  /*ac50*/  SHFL.IDX PT, R3, R3, 0x3, 0x181f ;  /* 0x00781f0003037f89 */ /* 0x009e2800000e0000 */
[----:B------:R-:W-:Y:S01]  /*ac60*/  ISETP.GE.AND P0, PT, R0, R33, PT ;  /* 0x000000210000720c */ /* 0x000fe20003f06270 */
[----:B----4-:R3:W4:-:S12]  /*ac70*/  SHFL.IDX PT, R7, R36, 0x3, 0x181f ;  /* 0x00781f0024077f89 */ /* 0x01071800000e0000 */
[----:B---3--:R-:W-:Y:S05]  /*ac80*/  @P0 BRA `(.L_x_171) ;  /* 0x00000018002c0947 */ /* 0x008fea0003800000 */
[----:B------:R-:W-:Y:S02]  /*ac90*/  ULDC UR4, c[0x0][0xac8] ;  /* 0x0002b20000047ab9 */ /* 0x000fe40000000800 */
[----:B------:R-:W-:-:S13]  /*aca0*/  ISETP.GE.AND P1, PT, R2, UR4, PT ;  /* 0x0000000402007c0c */ /* 0x000fda000bf26270 */
[----:B----4-:R-:W-:-:S04]  /*acb0*/  @!P1 LEA R4, P0, R2, R7, 0x1 ;  /* 0x0000000702049211 */ /* 0x010fc800078008ff */
[----:B0-----:R-:W-:Y:S02]  /*acc0*/  @!P1 LEA.HI.X R5, R2, R3, R222, 0x1, P0 ;  /* 0x0000000302059211 */ /* 0x001fe400000f0cde */
[----:B------:R-:W-:-:S03]  /*acd0*/  ISETP.GE.AND P0, PT, R16, UR4, PT ;  /* 0x0000000410007c0c */ /* 0x000fc6000bf06270 */
[----:B------:R3:W-:Y:S10]  /*ace0*/  @!P1 ST.E.128 desc[UR50][R4.64], R24 ;  /* 0x0000001804009985 */ /* 0x0007f4000c101d32 */
[----:B------:R-:W-:Y:S05]  /*acf0*/  @P0 BRA `(.L_x_171) ;  /* 0x0000001800100947 */ /* 0x000fea0003800000 */
[----:B---3--:R-:W-:-:S04]  /*ad00*/  LEA R4, P0, R16, R7, 0x1 ;  /* 0x0000000710047211 */ /* 0x008fc800078008ff */
[----:B------:R-:W-:-:S05]  /*ad10*/  LEA.HI.X R5, R16, R3, R221, 0x1, P0 ;  /* 0x0000000310057211 */ /* 0x000fca00000f0cdd */
[----:B------:R0:W-:Y:S01]  /*ad20*/  ST.E.128 desc[UR50][R4.64], R48 ;  /* 0x0000003004007985 */ /* 0x0001e2000c101d32 */
[----:B------:R-:W-:Y:S05]  /*ad30*/  BRA `(.L_x_171) ;  /* 0x0000001800007947 */ /* 0x000fea0003800000 */
.L_x_164:
[----:B------:R-:W-:Y:S01]  /*ad40*/  ULDC.64 UR10, c[0x0][0xb08] ;  /* 0x0002c200000a7ab9 */ /* 0x000fe20000000a00 */
[----:B------:R-:W0:Y:S01]  /*ad50*/  @P1 LDC R0, c[0x0][0xbec] ;  /* 0x0002fb00ff001b82 */ /* 0x000e220000000800 */
[----:B------:R-:W-:Y:S01]  /*ad60*/  UIMAD UR7, UR12, UR10, URZ ;  /* 0x0000000a0c0772a4 */ /* 0x000fe2000f8e023f */
[----:B------:R-:W-:Y:S01]  /*ad70*/  IMAD.MOV.U32 R3, RZ, RZ, R11 ;  /* 0x000000ffff037224 */ /* 0x000fe200078e000b */
[----:B------:R-:W-:Y:S01]  /*ad80*/  UIMAD.WIDE.U32 UR8, UR4, UR10, URZ ;  /* 0x0000000a040872a5 */ /* 0x000fe2000f8e003f */
[----:B------:R-:W-:Y:S01]  /*ad90*/  ISETP.GE.AND P0, PT, R10, R33, PT ;  /* 0x000000210a00720c */ /* 0x000fe20003f06270 */
[----:B------:R-:W-:Y:S01]  /*ada0*/  UIMAD UR7, UR4, UR11, UR7 ;  /* 0x0000000b040772a4 */ /* 0x000fe2000f8e0207 */
[----:B------:R-:W-:Y:S01]  /*adb0*/  VIADD R32, R32, 0x29820 ;  /* 0x0002982020207836 */ /* 0x000fe20000000000 */
[----:B------:R-:W-:Y:S01]  /*adc0*/  USHF.R.S32.HI UR4, URZ, 0x1f, UR36 ;  /* 0x0000001f3f047899 */ /* 0x000fe20008011424 */
[----:B------:R-:W1:Y:S01]  /*add0*/  @P1 LDC R5, c[0x0][0xbf0] ;  /* 0x0002fc00ff051b82 */ /* 0x000e620000000800 */
[----:B------:R-:W-:Y:S01]  /*ade0*/  UIADD3 UR9, UR9, UR7, URZ ;  /* 0x0000000709097290 */ /* 0x000fe2000fffe03f */
[----:B------:R-:W-:Y:S01]  /*adf0*/  BSSY B1, `(.L_x_172) ;  /* 0x0000068000017945 */ /* 0x000fe20003800000 */
[----:B------:R-:W-:Y:S01]  /*ae00*/  ULDC.64 UR10, c[0x0][0xb38] ;  /* 0x0002ce00000a7ab9 */ /* 0x000fe20000000a00 */
[----:B------:R-:W-:Y:S01]  /*ae10*/  PRMT R32, RZ, 0x654, R32 ;  /* 0x00000654ff207816 */ /* 0x000fe20000000020 */
[----:B------:R-:W-:-:S03]  /*ae20*/  UIMAD.WIDE.U32 UR8, UR42, UR10, UR8 ;  /* 0x0000000a2a0872a5 */ /* 0x000fc6000f8e0008 */
[----:B------:R2:W-:Y:S01]  /*ae30*/  SYNCS.ARRIVE.TRANS64.RED.A1T0 RZ, [R32+URZ], RZ ;  /* 0x000000ff20ff79a7 */ /* 0x0005e2000810043f */
[----:B------:R-:W-:-:S03]  /*ae40*/  UIMAD UR9, UR42, UR11, UR9 ;  /* 0x0000000b2a0972a4 */ /* 0x000fc6000f8e0209 */
[----:B------:R-:W-:Y:S02]  /*ae50*/  ULDC.64 UR10, c[0x0][0xb40] ;  /* 0x0002d000000a7ab9 */ /* 0x000fe40000000a00 */
[----:B------:R-:W-:Y:S01]  /*ae60*/  UIMAD UR4, UR4, UR10, URZ ;  /* 0x0000000a040472a4 */ /* 0x000fe2000f8e023f */
[----:B0-----:R-:W-:-:S03]  /*ae70*/  @P1 IMAD.HI.U32 R0, R11, R0, RZ ;  /* 0x000000000b001227 */ /* 0x001fc600078e00ff */
[----:B------:R-:W-:Y:S02]  /*ae80*/  UIMAD UR4, UR36, UR11, UR4 ;  /* 0x0000000b240472a4 */ /* 0x000fe4000f8e0204 */
[----:B------:R-:W-:-:S03]  /*ae90*/  UIMAD.WIDE.U32 UR36, UR36, UR10, UR8 ;  /* 0x0000000a242472a5 */ /* 0x000fc6000f8e0008 */
[----:B------:R-:W-:Y:S01]  /*aea0*/  ULDC.64 UR10, c[0x0][0xb48] ;  /* 0x0002d200000a7ab9 */ /* 0x000fe20000000a00 */
[----:B------:R-:W-:Y:S01]  /*aeb0*/  UIADD3 UR9, UR37, UR4, URZ ;  /* 0x0000000425097290 */ /* 0x000fe2000fffe03f */
[----:B-1----:R-:W-:Y:S02]  /*aec0*/  @P1 SHF.R.U32.HI R3, RZ, R5, R0 ;  /* 0x00000005ff031219 */ /* 0x002fe40000011600 */
[----:B------:R-:W-:Y:S02]  /*aed0*/  UMOV UR8, UR36 ;  /* 0x0000002400087c82 */ /* 0x000fe40008000000 */
[----:B------:R-:W-:Y:S01]  /*aee0*/  UIMAD.WIDE.U32 UR8, UR39, UR10, UR8 ;  /* 0x0000000a270872a5 */ /* 0x000fe2000f8e0008 */
[--C-:B------:R-:W-:Y:S01]  /*aef0*/  SHF.R.S32.HI R0, RZ, 0x1f, R3.reuse ;  /* 0x0000001fff007819 */ /* 0x100fe20000011403 */
[----:B------:R-:W-:Y:S02]  /*af00*/  IMAD.MOV R7, RZ, RZ, -R3 ;  /* 0x000000ffff077224 */ /* 0x000fe400078e0a03 */
[----:B------:R-:W-:-:S02]  /*af10*/  UIMAD UR39, UR39, UR11, UR9 ;  /* 0x0000000b272772a4 */ /* 0x000fc4000f8e0209 */
[----:B------:R-:W-:Y:S01]  /*af20*/  IMAD R7, R38, R7, R11 ;  /* 0x0000000726077224 */ /* 0x000fe200078e020b */
[----:B------:R-:W-:Y:S01]  /*af30*/  ULDC.64 UR10, c[0x0][0xb30] ;  /* 0x0002cc00000a7ab9 */ /* 0x000fe20000000a00 */
[----:B------:R-:W-:Y:S02]  /*af40*/  IMAD.U32 R5, RZ, RZ, UR9 ;  /* 0x00000009ff057e24 */ /* 0x000fe4000f8e00ff */
[----:B------:R-:W-:Y:S02]  /*af50*/  IMAD R0, R0, UR10, RZ ;  /* 0x0000000a00007c24 */ /* 0x000fe4000f8e02ff */
[----:B------:R-:W-:Y:S01]  /*af60*/  IMAD.U32 R4, RZ, RZ, UR8 ;  /* 0x00000008ff047e24 */ /* 0x000fe2000f8e00ff */
[----:B------:R-:W-:Y:S01]  /*af70*/  ULDC.64 UR8, c[0x0][0xb28] ;  /* 0x0002ca0000087ab9 */ /* 0x000fe20000000a00 */
[----:B------:R-:W-:Y:S02]  /*af80*/  IMAD.U32 R5, RZ, RZ, UR39 ;  /* 0x00000027ff057e24 */ /* 0x000fe4000f8e00ff */
[C---:B------:R-:W-:Y:S01]  /*af90*/  IMAD R9, R3.reuse, UR11, R0 ;  /* 0x0000000b03097c24 */ /* 0x040fe2000f8e0200 */
[----:B------:R-:W-:Y:S01]  /*afa0*/  SHF.R.S32.HI R0, RZ, 0x1f, R7 ;  /* 0x0000001fff007819 */ /* 0x000fe20000011407 */
[----:B------:R-:W-:-:S04]  /*afb0*/  IMAD.WIDE.U32 R4, R3, UR10, R4 ;  /* 0x0000000a03047c25 */ /* 0x000fc8000f8e0004 */
[----:B------:R-:W-:Y:S02]  /*afc0*/  IMAD R0, R0, UR8, RZ ;  /* 0x0000000800007c24 */ /* 0x000fe4000f8e02ff */
[----:B------:R-:W-:Y:S02]  /*afd0*/  IMAD.IADD R5, R5, 0x1, R9 ;  /* 0x0000000105057824 */ /* 0x000fe400078e0209 */
[C---:B------:R-:W-:Y:S02]  /*afe0*/  IMAD R3, R7.reuse, UR9, R0 ;  /* 0x0000000907037c24 */ /* 0x040fe4000f8e0200 */
[----:B------:R-:W-:Y:S01]  /*aff0*/  IMAD.WIDE.U32 R4, R7, UR8, R4 ;  /* 0x0000000807047c25 */ /* 0x000fe2000f8e0004 */
[----:B------:R-:W-:-:S03]  /*b000*/  ULDC.64 UR8, c[0x0][0xb00] ;  /* 0x0002c00000087ab9 */ /* 0x000fc60000000a00 */
[----:B------:R-:W-:Y:S01]  /*b010*/  IMAD.IADD R3, R5, 0x1, R3 ;  /* 0x0000000105037824 */ /* 0x000fe200078e0203 */
[----:B------:R-:W-:-:S04]  /*b020*/  LEA R0, P1, R4, UR8, 0x2 ;  /* 0x0000000804007c11 */ /* 0x000fc8000f8210ff */
[----:B------:R-:W-:Y:S01]  /*b030*/  LEA.HI.X R3, R4, UR9, R3, 0x2, P1 ;  /* 0x0000000904037c11 */ /* 0x000fe200088f1403 */
[----:B------:R2:W0:Y:S04]  /*b040*/  SHFL.IDX PT, R6, R0, RZ, 0x1c1f ;  /* 0x001c1fff00067589 */ /* 0x00042800000e0000 */
[----:B------:R2:W1:Y:S01]  /*b050*/  SHFL.IDX PT, R7, R3, RZ, 0x1c1f ;  /* 0x001c1fff03077589 */ /* 0x00046200000e0000 */
[----:B------:R-:W-:Y:S05]  /*b060*/  @P0 BRA `(.L_x_173) ;  /* 0x0000000400000947 */ /* 0x000fea0003800000 */
[----:B------:R-:W-:Y:S02]  /*b070*/  ULDC UR4, c[0x0][0xac8] ;  /* 0x0002b20000047ab9 */ /* 0x000fe40000000800 */
[----:B------:R-:W-:Y:S02]  /*b080*/  ISETP.GE.AND P3, PT, R198, UR4, PT ;  /* 0x00000004c6007c0c */ /* 0x000fe4000bf66270 */
[----:B------:R-:W-:Y:S02]  /*b090*/  ISETP.GE.AND P2, PT, R199, UR4, PT ;  /* 0x00000004c7007c0c */ /* 0x000fe4000bf46270 */
[----:B------:R-:W-:Y:S02]  /*b0a0*/  ISETP.GE.AND P1, PT, R197, UR4, PT ;  /* 0x00000004c5007c0c */ /* 0x000fe4000bf26270 */
[----:B------:R-:W-:Y:S02]  /*b0b0*/  ISETP.GE.AND P0, PT, R196, UR4, PT ;  /* 0x00000004c4007c0c */ /* 0x000fe4000bf06270 */
[----:B------:R-:W-:-:S05]  /*b0c0*/  ISETP.GE.AND P4, PT, R195, UR4, PT ;  /* 0x00000004c3007c0c */ /* 0x000fca000bf86270 */
[CC--:B0-----:R-:W-:Y:S02]  /*b0d0*/  @!P3 LEA R8, P5, R198.reuse, R6.reuse, 0x2 ;  /* 0x00000006c608b211 */ /* 0x0c1fe400078a10ff */
[----:B-1----:R-:W-:Y:S02]  /*b0e0*/  @!P2 IMAD.WIDE R4, R199, 0x4, R6 ;  /* 0x00000004c704a825 */ /* 0x002fe400078e0206 */
[----:B------:R-:W-:Y:S02]  /*b0f0*/  @!P3 LEA.HI.X R9, R198, R7, R216, 0x2, P5 ;  /* 0x00000007c609b211 */ /* 0x000fe400028f14d8 */
[-C--:B------:R-:W-:Y:S01]  /*b100*/  @!P1 LEA R10, P6, R197, R6.reuse, 0x2 ;  /* 0x00000006c50a9211 */ /* 0x080fe200078c10ff */
[----:B------:R0:W-:Y:S01]  /*b110*/  @!P2 ST.E.64 desc[UR50][R4.64], R98 ;  /* 0x000000620400a985 */ /* 0x0001e2000c101b32 */
[----:B------:R-:W-:Y:S02]  /*b120*/  ISETP.GE.AND P2, PT, R194, UR4, PT ;  /* 0x00000004c2007c0c */ /* 0x000fe4000bf46270 */
[----:B------:R-:W-:Y:S01]  /*b130*/  @!P0 LEA R12, P5, R196, R6, 0x2 ;  /* 0x00000006c40c8211 */ /* 0x000fe200078a10ff */
[----:B------:R1:W-:Y:S01]  /*b140*/  @!P3 ST.E.64 desc[UR50][R8.64], R96 ;  /* 0x000000600800b985 */ /* 0x0003e2000c101b32 */
[----:B------:R-:W-:-:S02]  /*b150*/  ISETP.GE.AND P3, PT, R193, UR4, PT ;  /* 0x00000004c1007c0c */ /* 0x000fc4000bf66270 */
[-C--:B------:R-:W-:Y:S02]  /*b160*/  @!P1 LEA.HI.X R11, R197, R7.reuse, R215, 0x2, P6 ;  /* 0x00000007c50b9211 */ /* 0x080fe400030f14d7 */
[----:B------:R-:W-:-:S03]  /*b170*/  @!P0 LEA.HI.X R13, R196, R7, R214, 0x2, P5 ;  /* 0x00000007c40d8211 */ /* 0x000fc600028f14d6 */
[----:B------:R3:W-:Y:S01]  /*b180*/  @!P1 ST.E.64 desc[UR50][R10.64], R94 ;  /* 0x0000005e0a009985 */ /* 0x0007e2000c101b32 */
[----:B0-----:R-:W-:-:S03]  /*b190*/  @!P4 LEA R4, P1, R195, R6, 0x2 ;  /* 0x00000006c304c211 */ /* 0x001fc600078210ff */
[----:B------:R0:W-:Y:S01]  /*b1a0*/  @!P0 ST.E.64 desc[UR50][R12.64], R92 ;  /* 0x0000005c0c008985 */ /* 0x0001e2000c101b32 */
[----:B------:R-:W-:Y:S02]  /*b1b0*/  ISETP.GE.AND P0, PT, R192, UR4, PT ;  /* 0x00000004c0007c0c */ /* 0x000fe4000bf06270 */
[-C--:B------:R-:W-:Y:S02]  /*b1c0*/  @!P4 LEA.HI.X R5, R195, R7.reuse, R213, 0x2, P1 ;  /* 0x00000007c305c211 */ /* 0x080fe400008f14d5 */
[CC--:B------:R-:W-:Y:S02]  /*b1d0*/  @!P2 LEA R14, P6, R194.reuse, R6.reuse, 0x2 ;  /* 0x00000006c20ea211 */ /* 0x0c0fe400078c10ff */
[----:B------:R-:W-:Y:S01]  /*b1e0*/  ISETP.GE.AND P1, PT, R171, UR4, PT ;  /* 0x00000004ab007c0c */ /* 0x000fe2000bf26270 */
[----:B------:R4:W-:Y:S01]  /*b1f0*/  @!P4 ST.E.64 desc[UR50][R4.64], R90 ;  /* 0x0000005a0400c985 */ /* 0x0009e2000c101b32 */
[----:B------:R-:W-:Y:S02]  /*b200*/  @!P3 LEA R20, P5, R193, R6, 0x2 ;  /* 0x00000006c114b211 */ /* 0x000fe400078a10ff */
[----:B------:R-:W-:-:S02]  /*b210*/  @!P2 LEA.HI.X R15, R194, R7, R212, 0x2, P6 ;  /* 0x00000007c20fa211 */ /* 0x000fc400030f14d4 */
[----:B------:R-:W-:Y:S02]  /*b220*/  ISETP.GE.AND P4, PT, R170, UR4, PT ;  /* 0x00000004aa007c0c */ /* 0x000fe4000bf86270 */
[----:B------:R-:W-:Y:S01]  /*b230*/  @!P3 LEA.HI.X R21, R193, R7, R211, 0x2, P5 ;  /* 0x00000007c115b211 */ /* 0x000fe200028f14d3 */
[----:B------:R5:W-:Y:S01]  /*b240*/  @!P2 ST.E.64 desc[UR50][R14.64], R88 ;  /* 0x000000580e00a985 */ /* 0x000be2000c101b32 */
[----:B-1----:R-:W-:-:S03]  /*b250*/  @!P0 LEA R8, P2, R192, R6, 0x2 ;  /* 0x00000006c0088211 */ /* 0x002fc600078410ff */
[----:B------:R-:W-:Y:S01]  /*b260*/  @!P3 ST.E.64 desc[UR50][R20.64], R86 ;  /* 0x000000561400b985 */ /* 0x000fe2000c101b32 */
[----:B------:R-:W-:Y:S02]  /*b270*/  ISETP.GE.AND P3, PT, R169, UR4, PT ;  /* 0x00000004a9007c0c */ /* 0x000fe4000bf66270 */
[CC--:B---3--:R-:W-:Y:S02]  /*b280*/  @!P1 LEA R10, P5, R171.reuse, R6.reuse, 0x2 ;  /* 0x00000006ab0a9211 */ /* 0x0c8fe400078a10ff */
[-C--:B------:R-:W-:Y:S02]  /*b290*/  @!P0 LEA.HI.X R9, R192, R7.reuse, R210, 0x2, P2 ;  /* 0x00000007c0098211 */ /* 0x080fe400010f14d2 */
[----:B------:R-:W-:Y:S02]  /*b2a0*/  ISETP.GE.AND P2, PT, R168, UR4, PT ;  /* 0x00000004a8007c0c */ /* 0x000fe4000bf46270 */
[----:B0-----:R-:W-:Y:S01]  /*b2b0*/  @!P4 LEA R12, P6, R170, R6, 0x2 ;  /* 0x00000006aa0cc211 */ /* 0x001fe200078c10ff */
[----:B------:R0:W-:Y:S01]  /*b2c0*/  @!P0 ST.E.64 desc[UR50][R8.64], R84 ;  /* 0x0000005408008985 */ /* 0x0001e2000c101b32 */
[----:B------:R-:W-:-:S02]  /*b2d0*/  @!P1 LEA.HI.X R11, R171, R7, R209, 0x2, P5 ;  /* 0x00000007ab0b9211 */ /* 0x000fc400028f14d1 */
[-C--:B------:R-:W-:Y:S02]  /*b2e0*/  @!P4 LEA.HI.X R13, R170, R7.reuse, R208, 0x2, P6 ;  /* 0x00000007aa0dc211 */ /* 0x080fe400030f14d0 */
[----:B------:R-:W-:Y:S01]  /*b2f0*/  ISETP.GE.AND P0, PT, R23, UR4, PT ;  /* 0x0000000417007c0c */ /* 0x000fe2000bf06270 */
[----:B------:R1:W-:Y:S01]  /*b300*/  @!P1 ST.E.64 desc[UR50][R10.64], R82 ;  /* 0x000000520a009985 */ /* 0x0003e2000c101b32 */
[C---:B----4-:R-:W-:Y:S02]  /*b310*/  @!P3 LEA R4, P1, R169.reuse, R6, 0x2 ;  /* 0x00000006a904b211 */ /* 0x050fe400078210ff */
[----:B------:R-:W-:Y:S01]  /*b320*/  ISETP.GE.AND P5, PT, R22, UR4, PT ;  /* 0x0000000416007c0c */ /* 0x000fe2000bfa6270 */
[----:B------:R3:W-:Y:S01]  /*b330*/  @!P4 ST.E.64 desc[UR50][R12.64], R80 ;  /* 0x000000500c00c985 */ /* 0x0007e2000c101b32 */
[----:B------:R-:W-:Y:S02]  /*b340*/  @!P3 LEA.HI.X R5, R169, R7, R207, 0x2, P1 ;  /* 0x00000007a905b211 */ /* 0x000fe400008f14cf */
[----:B------:R-:W-:-:S02]  /*b350*/  ISETP.GE.AND P4, PT, R19, UR4, PT ;  /* 0x0000000413007c0c */ /* 0x000fc4000bf86270 */
[----:B------:R-:W-:Y:S01]  /*b360*/  ISETP.GE.AND P1, PT, R18, UR4, PT ;  /* 0x0000000412007c0c */ /* 0x000fe2000bf26270 */
[----:B------:R4:W-:Y:S01]  /*b370*/  @!P3 ST.E.64 desc[UR50][R4.64], R78 ;  /* 0x0000004e0400b985 */ /* 0x0009e2000c101b32 */
[CC--:B-----5:R-:W-:Y:S02]  /*b380*/  @!P2 LEA R14, P6, R168.reuse, R6.reuse, 0x2 ;  /* 0x00000006a80ea211 */ /* 0x0e0fe400078c10ff */
[C---:B0-----:R-:W-:Y:S02]  /*b390*/  @!P0 LEA R8, P3, R23.reuse, R6, 0x2 ;  /* 0x0000000617088211 */ /* 0x041fe400078610ff */
[-C--:B------:R-:W-:Y:S02]  /*b3a0*/  @!P2 LEA.HI.X R15, R168, R7.reuse, R206, 0x2, P6 ;  /* 0x00000007a80fa211 */ /* 0x080fe400030f14ce */
[----:B------:R-:W-:-:S03]  /*b3b0*/  @!P0 LEA.HI.X R9, R23, R7, R205, 0x2, P3 ;  /* 0x0000000717098211 */ /* 0x000fc600018f14cd */
[----:B------:R4:W-:Y:S01]  /*b3c0*/  @!P2 ST.E.64 desc[UR50][R14.64], R76 ;  /* 0x0000004c0e00a985 */ /* 0x0009e2000c101b32 */
[-C--:B-1----:R-:W-:Y:S02]  /*b3d0*/  @!P5 LEA R10, P2, R22, R6.reuse, 0x2 ;  /* 0x00000006160ad211 */ /* 0x082fe400078410ff */
[CC--:B---3--:R-:W-:Y:S01]  /*b3e0*/  @!P4 LEA R12, P3, R19.reuse, R6.reuse, 0x2 ;  /* 0x00000006130cc211 */ /* 0x0c8fe200078610ff */
[----:B------:R4:W-:Y:S01]  /*b3f0*/  @!P0 ST.E.64 desc[UR50][R8.64], R72 ;  /* 0x0000004808008985 */ /* 0x0009e2000c101b32 */
[----:B------:R-:W-:Y:S02]  /*b400*/  @!P1 LEA R6, P6, R18, R6, 0x2 ;  /* 0x0000000612069211 */ /* 0x000fe400078c10ff */
[-C--:B------:R-:W-:Y:S02]  /*b410*/  @!P5 LEA.HI.X R11, R22, R7.reuse, R204, 0x2, P2 ;  /* 0x00000007160bd211 */ /* 0x080fe400010f14cc */
[-C--:B------:R-:W-:Y:S02]  /*b420*/  @!P4 LEA.HI.X R13, R19, R7.reuse, R203, 0x2, P3 ;  /* 0x00000007130dc211 */ /* 0x080fe400018f14cb */
[----:B------:R-:W-:Y:S01]  /*b430*/  @!P1 LEA.HI.X R7, R18, R7, R202, 0x2, P6 ;  /* 0x0000000712079211 */ /* 0x000fe200030f14ca */
[----:B------:R4:W-:Y:S04]  /*b440*/  @!P5 ST.E.64 desc[UR50][R10.64], R74 ;  /* 0x0000004a0a00d985 */ /* 0x0009e8000c101b32 */
[----:B------:R4:W-:Y:S04]  /*b450*/  @!P4 ST.E.64 desc[UR50][R12.64], R70 ;  /* 0x000000460c00c985 */ /* 0x0009e8000c101b32 */
[----:B------:R4:W-:Y:S02]  /*b460*/  @!P1 ST.E.64 desc[UR50][R6.64], R68 ;  /* 0x0000004406009985 */ /* 0x0009e4000c101b32 */
.L_x_173:
[----:B------:R-:W-:Y:S05]  /*b470*/  BSYNC B1 ;  /* 0x0000000000017941 */ /* 0x000fea0003800000 */
.L_x_172:
[----:B------:R-:W-:Y:S01]  /*b480*/  ISETP.GE.AND P0, PT, R24, R33, PT ;  /* 0x000000211800720c */ /* 0x000fe20003f06270 */
[----:B-1--4-:R1:W3:Y:S04]  /*b490*/  SHFL.IDX PT, R7, R3, 0x1, 0x1c1f ;  /* 0x003c1f0003077f89 */ /* 0x0122e800000e0000 */
[----:B0-----:R1:W0:Y:S08]  /*b4a0*/  SHFL.IDX PT, R6, R0, 0x1, 0x1c1f ;  /* 0x003c1f0000067f89 */ /* 0x00123000000e0000 */
[----:B-1----:R-:W-:Y:S05]  /*b4b0*/  @P0 BRA `(.L_x_171) ;  /* 0x0000001000200947 */ /* 0x002fea0003800000 */
[----:B------:R-:W-:Y:S02]  /*b4c0*/  ULDC UR4, c[0x0][0xac8] ;  /* 0x0002b20000047ab9 */ /* 0x000fe40000000800 */
[----:B------:R-:W-:Y:S02]  /*b4d0*/  ISETP.GE.AND P1, PT, R198, UR4, PT ;  /* 0x00000004c6007c0c */ /* 0x000fe4000bf26270 */
[----:B------:R-:W-:Y:S02]  /*b4e0*/  ISETP.GE.AND P6, PT, R199, UR4, PT ;  /* 0x00000004c7007c0c */ /* 0x000fe4000bfc6270 */
[----:B------:R-:W-:Y:S02]  /*b4f0*/  ISETP.GE.AND P0, PT, R197, UR4, PT ;  /* 0x00000004c5007c0c */ /* 0x000fe4000bf06270 */
[----:B------:R-:W-:Y:S02]  /*b500*/  ISETP.GE.AND P2, PT, R196, UR4, PT ;  /* 0x00000004c4007c0c */ /* 0x000fe4000bf46270 */
[----:B------:R-:W-:-:S05]  /*b510*/  ISETP.GE.AND P3, PT, R195, UR4, PT ;  /* 0x00000004c3007c0c */ /* 0x000fca000bf66270 */
[CC--:B0-----:R-:W-:Y:S02]  /*b520*/  @!P1 LEA R8, P4, R198.reuse, R6.reuse, 0x2 ;  /* 0x00000006c6089211 */ /* 0x0c1fe400078810ff */
[----:B---3--:R-:W-:Y:S02]  /*b530*/  @!P6 IMAD.WIDE R4, R199, 0x4, R6 ;  /* 0x00000004c704e825 */ /* 0x008fe400078e0206 */
[-C--:B------:R-:W-:Y:S02]  /*b540*/  @!P1 LEA.HI.X R9, R198, R7.reuse, R216, 0x2, P4 ;  /* 0x00000007c6099211 */ /* 0x080fe400020f14d8 */
[----:B------:R-:W-:Y:S01]  /*b550*/  ISETP.GE.AND P4, PT, R194, UR4, PT ;  /* 0x00000004c2007c0c */ /* 0x000fe2000bf86270 */
[----:B------:R0:W-:Y:S01]  /*b560*/  @!P6 ST.E.64 desc[UR50][R4.64], R40 ;  /* 0x000000280400e985 */ /* 0x0001e2000c101b32 */
[-C--:B------:R-:W-:Y:S02]  /*b570*/  @!P0 LEA R10, P5, R197, R6.reuse, 0x2 ;  /* 0x00000006c50a8211 */ /* 0x080fe400078a10ff */
[----:B------:R-:W-:Y:S01]  /*b580*/  @!P3 LEA R14, P6, R195, R6, 0x2 ;  /* 0x00000006c30eb211 */ /* 0x000fe200078c10ff */
[----:B------:R1:W-:Y:S01]  /*b590*/  @!P1 ST.E.64 desc[UR50][R8.64], R42 ;  /* 0x0000002a08009985 */ /* 0x0003e2000c101b32 */
[----:B------:R-:W-:-:S02]  /*b5a0*/  @!P0 LEA.HI.X R11, R197, R7, R215, 0x2, P5 ;  /* 0x00000007c50b8211 */ /* 0x000fc400028f14d7 */
[CC--:B------:R-:W-:Y:S02]  /*b5b0*/  @!P2 LEA R12, P1, R196.reuse, R6.reuse, 0x2 ;  /* 0x00000006c40ca211 */ /* 0x0c0fe400078210ff */
[-C--:B------:R-:W-:Y:S01]  /*b5c0*/  @!P3 LEA.HI.X R15, R195, R7.reuse, R213, 0x2, P6 ;  /* 0x00000007c30fb211 */ /* 0x080fe200030f14d5 */
[----:B------:R3:W-:Y:S01]  /*b5d0*/  @!P0 ST.E.64 desc[UR50][R10.64], R44 ;  /* 0x0000002c0a008985 */ /* 0x0007e2000c101b32 */
[----:B------:R-:W-:Y:S02]  /*b5e0*/  ISETP.GE.AND P0, PT, R193, UR4, PT ;  /* 0x00000004c1007c0c */ /* 0x000fe4000bf06270 */
[----:B------:R-:W-:Y:S02]  /*b5f0*/  @!P2 LEA.HI.X R13, R196, R7, R214, 0x2, P1 ;  /* 0x00000007c40da211 */ /* 0x000fe400008f14d6 */
[----:B------:R-:W-:Y:S02]  /*b600*/  ISETP.GE.AND P1, PT, R192, UR4, PT ;  /* 0x00000004c0007c0c */ /* 0x000fe4000bf26270 */
[----:B------:R-:W-:Y:S01]  /*b610*/  @!P4 LEA R20, P5, R194, R6, 0x2 ;  /* 0x00000006c214c211 */ /* 0x000fe200078a10ff */
[----:B------:R4:W-:Y:S01]  /*b620*/  @!P2 ST.E.64 desc[UR50][R12.64], R46 ;  /* 0x0000002e0c00a985 */ /* 0x0009e2000c101b32 */
[----:B------:R-:W-:-:S02]  /*b630*/  ISETP.GE.AND P2, PT, R171, UR4, PT ;  /* 0x00000004ab007c0c */ /* 0x000fc4000bf46270 */
[-C--:B------:R-:W-:Y:S01]  /*b640*/  @!P4 LEA.HI.X R21, R194, R7.reuse, R212, 0x2, P5 ;  /* 0x00000007c215c211 */ /* 0x080fe200028f14d4 */
[----:B------:R5:W-:Y:S02]  /*b650*/  @!P3 ST.E.64 desc[UR50][R14.64], R48 ;  /* 0x000000300e00b985 */ /* 0x000be4000c101b32 */
[CC--:B0-----:R-:W-:Y:S02]  /*b660*/  @!P0 LEA R4, P3, R193.reuse, R6.reuse, 0x2 ;  /* 0x00000006c1048211 */ /* 0x0c1fe400078610ff */
[----:B------:R-:W-:Y:S01]  /*b670*/  @!P4 ST.E.64 desc[UR50][R20.64], R50 ;  /* 0x000000321400c985 */ /* 0x000fe2000c101b32 */
[----:B------:R-:W-:Y:S02]  /*b680*/  ISETP.GE.AND P4, PT, R170, UR4, PT ;  /* 0x00000004aa007c0c */ /* 0x000fe4000bf86270 */
[----:B-1----:R-:W-:Y:S02]  /*b690*/  @!P1 LEA R8, P5, R192, R6, 0x2 ;  /* 0x00000006c0089211 */ /* 0x002fe400078a10ff */
[----:B------:R-:W-:-:S02]  /*b6a0*/  @!P0 LEA.HI.X R5, R193, R7, R211, 0x2, P3 ;  /* 0x00000007c1058211 */ /* 0x000fc400018f14d3 */
[----:B------:R-:W-:Y:S02]  /*b6b0*/  ISETP.GE.AND P3, PT, R169, UR4, PT ;  /* 0x00000004a9007c0c */ /* 0x000fe4000bf66270 */
[CC--:B---3--:R-:W-:Y:S01]  /*b6c0*/  @!P2 LEA R10, P6, R171.reuse, R6.reuse, 0x2 ;  /* 0x00000006ab0aa211 */ /* 0x0c8fe200078c10ff */
[----:B------:R0:W-:Y:S01]  /*b6d0*/  @!P0 ST.E.64 desc[UR50][R4.64], R52 ;  /* 0x0000003404008985 */ /* 0x0001e2000c101b32 */
[-C--:B------:R-:W-:Y:S02]  /*b6e0*/  @!P1 LEA.HI.X R9, R192, R7.reuse, R210, 0x2, P5 ;  /* 0x00000007c0099211 */ /* 0x080fe400028f14d2 */
[----:B------:R-:W-:Y:S02]  /*b6f0*/  @!P2 LEA.HI.X R11, R171, R7, R209, 0x2, P6 ;  /* 0x00000007ab0ba211 */ /* 0x000fe400030f14d1 */
[----:B------:R-:W-:Y:S01]  /*b700*/  ISETP.GE.AND P0, PT, R168, UR4, PT ;  /* 0x00000004a8007c0c */ /* 0x000fe2000bf06270 */
[----:B------:R1:W-:Y:S01]  /*b710*/  @!P1 ST.E.64 desc[UR50][R8.64], R54 ;  /* 0x0000003608009985 */ /* 0x0003e2000c101b32 */
[----:B----4-:R-:W-:-:S02]  /*b720*/  @!P4 LEA R12, P1, R170, R6, 0x2 ;  /* 0x00000006aa0cc211 */ /* 0x010fc400078210ff */
[----:B------:R-:W-:Y:S01]  /*b730*/  ISETP.GE.AND P5, PT, R23, UR4, PT ;  /* 0x0000000417007c0c */ /* 0x000fe2000bfa6270 */
[----:B------:R3:W-:Y:S01]  /*b740*/  @!P2 ST.E.64 desc[UR50][R10.64], R56 ;  /* 0x000000380a00a985 */ /* 0x0007e2000c101b32 */
[----:B------:R-:W-:Y:S02]  /*b750*/  @!P4 LEA.HI.X R13, R170, R7, R208, 0x2, P1 ;  /* 0x00000007aa0dc211 */ /* 0x000fe400008f14d0 */
[----:B------:R-:W-:Y:S02]  /*b760*/  ISETP.GE.AND P2, PT, R22, UR4, PT ;  /* 0x0000000416007c0c */ /* 0x000fe4000bf46270 */
[----:B------:R-:W-:Y:S01]  /*b770*/  ISETP.GE.AND P1, PT, R19, UR4, PT ;  /* 0x0000000413007c0c */ /* 0x000fe2000bf26270 */
[----:B------:R4:W-:Y:S01]  /*b780*/  @!P4 ST.E.64 desc[UR50][R12.64], R58 ;  /* 0x0000003a0c00c985 */ /* 0x0009e2000c101b32 */
[-C--:B-----5:R-:W-:Y:S02]  /*b790*/  @!P3 LEA R14, P6, R169, R6.reuse, 0x2 ;  /* 0x00000006a90eb211 */ /* 0x0a0fe400078c10ff */
[----:B0-----:R-:W-:-:S02]  /*b7a0*/  @!P0 LEA R4, P4, R168, R6, 0x2 ;  /* 0x00000006a8048211 */ /* 0x001fc400078810ff */
        /* <DEDUP_REMOVED lines=10> */
[----:B------:R4:W-:Y:S01]  /*b850*/  @!P5 ST.E.64 desc[UR50][R8.64], R64 ;  /* 0x000000400800d985 */ /* 0x0009e2000c101b32 */
[----:B------:R-:W-:-:S03]  /*b860*/  ISETP.GE.AND P0, PT, R18, UR4, PT ;  /* 0x0000000412007c0c */ /* 0x000fc6000bf06270 */
[----:B------:R4:W-:Y:S04]  /*b870*/  @!P2 ST.E.64 desc[UR50][R10.64], R66 ;  /* 0x000000420a00a985 */ /* 0x0009e8000c101b32 */
[----:B------:R4:W-:Y:S06]  /*b880*/  @!P1 ST.E.64 desc[UR50][R20.64], R34 ;  /* 0x0000002214009985 */ /* 0x0009ec000c101b32 */
[----:B------:R-:W-:Y:S05]  /*b890*/  @P0 BRA `(.L_x_171) ;  /* 0x0000000c00280947 */ /* 0x000fea0003800000 */
[----:B----4-:R-:W-:-:S04]  /*b8a0*/  LEA R4, P0, R18, R6, 0x2 ;  /* 0x0000000612047211 */ /* 0x010fc800078010ff */
[----:B------:R-:W-:-:S05]  /*b8b0*/  LEA.HI.X R5, R18, R7, R202, 0x2, P0 ;  /* 0x0000000712057211 */ /* 0x000fca00000f14ca */
[----:B------:R0:W-:Y:S01]  /*b8c0*/  ST.E.64 desc[UR50][R4.64], R36 ;  /* 0x0000002404007985 */ /* 0x0001e2000c101b32 */
[----:B------:R-:W-:Y:S05]  /*b8d0*/  BRA `(.L_x_171) ;  /* 0x0000000c00187947 */ /* 0x000fea0003800000 */
.L_x_162:
[----:B------:R-:W-:Y:S02]  /*b8e0*/  ULDC.64 UR8, c[0x0][0xc00] ;  /* 0x0003000000087ab9 */ /* 0x000fe40000000a00 */
[----:B------:R-:W-:-:S04]  /*b8f0*/  UISETP.NE.U32.AND UP0, UPT, UR8, URZ, UPT ;  /* 0x0000003f0800728c */ /* 0x000fc8000bf05070 */
[----:B------:R-:W-:-:S03]  /*b900*/  UISETP.NE.AND.EX UP0, UPT, UR9, URZ, UPT, UP0 ;  /* 0x0000003f0900728c */ /* 0x000fc6000bf05300 */
[----:B------:R-:W-:Y:S02]  /*b910*/  ULDC.64 UR8, c[0x0][0xc00] ;  /* 0x0003000000087ab9 */ /* 0x000fe40000000a00 */
[----:B------:R-:W-:Y:S01]  /*b920*/  UIMAD.WIDE UR8, UR36, 0x4, UR8 ;  /* 0x00000004240878a5 */ /* 0x000fe2000f8e0208 */
[----:B------:R-:W-:-:S05]  /*b930*/  PLOP3.LUT P1, PT, PT, PT, UP0, 0x80, 0x0 ;  /* 0x000000000000781c */ /* 0x000fca0003f2f008 */
[----:B------:R-:W-:Y:S02]  /*b940*/  IMAD.U32 R4, RZ, RZ, UR8 ;  /* 0x00000008ff047e24 */ /* 0x000fe4000f8e00ff */
[----:B------:R-:W-:Y:S01]  /*b950*/  IMAD.U32 R5, RZ, RZ, UR9 ;  /* 0x00000009ff057e24 */ /* 0x000fe2000f8e00ff */
[----:B------:R-:W-:Y:S02]  /*b960*/  ULDC.64 UR8, c[0x0][0xc08] ;  /* 0x0003020000087ab9 */ /* 0x000fe40000000a00 */
[----:B------:R-:W-:-:S03]  /*b970*/  UISETP.NE.U32.AND UP1, UPT, UR8, URZ, UPT ;  /* 0x0000003f0800728c */ /* 0x000fc6000bf25070 */
[----:B------:R-:W2:Y:S01]  /*b980*/  @P1 LDG.E R3, desc[UR50][R4.64] ;  /* 0x0000003204031981 */ /* 0x000ea2000c1e1900 */
[----:B------:R-:W-:Y:S01]  /*b990*/  UISETP.NE.AND.EX UP1, UPT, UR9, URZ, UPT, UP1 ;  /* 0x0000003f0900728c */ /* 0x000fe2000bf25310 */
[----:B------:R-:W-:Y:S02]  /*b9a0*/  ULDC UR4, c[0x0][0xa88] ;  /* 0x0002a20000047ab9 */ /* 0x000fe40000000800 */
[----:B------:R-:W-:-:S03]  /*b9b0*/  IMAD.U32 R0, RZ, RZ, UR4 ;  /* 0x00000004ff007e24 */ /* 0x000fc6000f8e00ff */
[----:B------:R-:W-:-:S05]  /*b9c0*/  PLOP3.LUT P2, PT, PT, PT, UP1, 0x80, 0x0 ;  /* 0x000000000000781c */ /* 0x000fca0003f4f018 */
[----:B------:R-:W-:Y:S02]  /*b9d0*/  @UP1 ULDC.64 UR8, c[0x0][0xc08] ;  /* 0x0003020000081ab9 */ /* 0x000fe40000000a00 */
[----:B------:R-:W-:-:S06]  /*b9e0*/  @UP1 UIMAD.WIDE UR8, UR36, 0x4, UR8 ;  /* 0x00000004240818a5 */ /* 0x000fcc000f8e0208 */
[----:B------:R-:W-:Y:S02]  /*b9f0*/  IMAD.U32 R6, RZ, RZ, UR8 ;  /* 0x00000008ff067e24 */ /* 0x000fe4000f8e00ff */
[----:B------:R-:W-:-:S05]  /*ba00*/  IMAD.U32 R7, RZ, RZ, UR9 ;  /* 0x00000009ff077e24 */ /* 0x000fca000f8e00ff */
[----:B------:R0:W5:Y:S01]  /*ba10*/  @P2 LDG.E R0, desc[UR50][R6.64] ;  /* 0x0000003206002981 */ /* 0x000162000c1e1900 */
[----:B------:R-:W-:Y:S01]  /*ba20*/  UMOV UR4, URZ ;  /* 0x0000003f00047c82 */ /* 0x000fe20008000000 */
[----:B------:R-:W-:Y:S02]  /*ba30*/  ISETP.GT.AND P0, PT, R223, 0x7f, PT ;  /* 0x0000007fdf00780c */ /* 0x000fe40003f04270 */
[----:B--2---:R-:W-:-:S13]  /*ba40*/  @P1 R2UR UR4, R3 ;  /* 0x00000000030412ca */ /* 0x004fda00000e0000 */
[----:B------:R-:W-:Y:S01]  /*ba50*/  USHF.R.S32.HI UR16, URZ, 0x1f, UR4 ;  /* 0x0000001f3f107899 */ /* 0x000fe20008011404 */
[----:B0-----:R-:W-:Y:S11]  /*ba60*/  @P2 BRA `(.L_x_174) ;  /* 0x0000000000102947 */ /* 0x001ff60003800000 */
[----:B------:R-:W-:Y:S05]  /*ba70*/  @!P1 BRA `(.L_x_174) ;  /* 0x00000000000c9947 */ /* 0x000fea0003800000 */
[----:B------:R-:W2:Y:S04]  /*ba80*/  LDG.E R3, desc[UR50][R4.64] ;  /* 0x0000003204037981 */ /* 0x000ea8000c1e1900 */
[----:B-----5:R-:W2:Y:S02]  /*ba90*/  LDG.E R0, desc[UR50][R4.64+0x4] ;  /* 0x0000043204007981 */ /* 0x020ea4000c1e1900 */
[----:B--2---:R-:W-:-:S07]  /*baa0*/  IMAD.IADD R0, R0, 0x1, -R3 ;  /* 0x0000000100007824 */ /* 0x004fce00078e0a03 */
.L_x_174:
[----:B------:R-:W-:Y:S01]  /*bab0*/  USEL UR36, UR36, URZ, !UP0 ;  /* 0x0000003f24247287 */ /* 0x000fe2000c000000 */
[----:B------:R-:W-:Y:S01]  /*bac0*/  BSSY B1, `(.L_x_175) ;  /* 0x0000039000017945 */ /* 0x000fe20003800000 */
[----:B------:R-:W-:-:S03]  /*bad0*/  USEL UR37, UR37, URZ, !UP0 ;  /* 0x0000003f25257287 */ /* 0x000fc6000c000000 */
[----:B------:R-:W-:Y:S09]  /*bae0*/  @P0 BRA `(.L_x_176) ;  /* 0x0000000000d80947 */ /* 0x000ff20003800000 */
[----:B------:R-:W0:Y:S01]  /*baf0*/  S2R R4, SR_TID.X ;  /* 0x0000000000047919 */ /* 0x000e220000002100 */
[----:B------:R-:W1:Y:S01]  /*bb00*/  LDC R9, c[0x0][0xbe8] ;  /* 0x0002fa00ff097b82 */ /* 0x000e620000000800 */
[----:B------:R-:W-:-:S04]  /*bb10*/  IMAD.U32 R3, RZ, RZ, UR43 ;  /* 0x0000002bff037e24 */ /* 0x000fc8000f8e00ff */
[----:B0-----:R-:W-:Y:S02]  /*bb20*/  IMAD R3, R3, 0x80, R4 ;  /* 0x0000008003037824 */ /* 0x001fe400078e0204 */
[----:B-1---5:R-:W-:Y:S02]  /*bb30*/  IMAD R4, R0, R9, RZ ;  /* 0x0000000900047224 */ /* 0x022fe400078e02ff */
[----:B------:R-:W-:-:S05]  /*bb40*/  VIADD R6, R3, 0xffffff80 ;  /* 0xffffff8003067836 */ /* 0x000fca0000000000 */
[----:B------:R-:W-:-:S13]  /*bb50*/  ISETP.GE.AND P0, PT, R6, R4, PT ;  /* 0x000000040600720c */ /* 0x000fda0003f06270 */
[----:B------:R-:W-:Y:S05]  /*bb60*/  @P0 BRA `(.L_x_176) ;  /* 0x0000000000b80947 */ /* 0x000fea0003800000 */
[----:B------:R-:W-:Y:S01]  /*bb70*/  ISETP.NE.AND P0, PT, R9, 0x1, PT ;  /* 0x000000010900780c */ /* 0x000fe20003f05270 */
[----:B------:R-:W-:Y:S01]  /*bb80*/  UISETP.GT.AND UP2, UPT, UR45, 0x1, UPT ;  /* 0x000000012d00788c */ /* 0x000fe2000bf44270 */
[----:B------:R-:W-:-:S03]  /*bb90*/  UMOV UR7, 0x9b8 ;  /* 0x000009b800077882 */ /* 0x000fc60000000000 */
[----:B------:R-:W-:Y:S02]  /*bba0*/  USEL UR17, UR7, 0x978, UP2 ;  /* 0x0000097807117887 */ /* 0x000fe40009000000 */
[----:B------:R-:W-:-:S06]  /*bbb0*/  USEL UR19, UR39, URZ, UP2 ;  /* 0x0000003f27137287 */ /* 0x000fcc0009000000 */
[----:B------:R-:W0:Y:S04]  /*bbc0*/  @P0 LDC R3, c[0x0][0xbec] ;  /* 0x0002fb00ff030b82 */ /* 0x000e280000000800 */
[----:B------:R-:W-:Y:S01]  /*bbd0*/  ULDC.64 UR10, c[0x0][UR17+0x220] ;  /* 0x00008800110a7abb */ /* 0x000fe20008000a00 */
[----:B------:R-:W-:Y:S01]  /*bbe0*/  ULDC.64 UR8, c[0x0][UR17+0x218] ;  /* 0x0000860011087abb */ /* 0x000fe20008000a00 */
[----:B------:R-:W-:Y:S01]  /*bbf0*/  ULDC.64 UR12, c[0x0][UR17+0x228] ;  /* 0x00008a00110c7abb */ /* 0x000fe20008000a00 */
[----:B------:R-:W-:Y:S01]  /*bc00*/  UIMAD UR7, UR11, UR36, URZ ;  /* 0x000000240b0772a4 */ /* 0x000fe2000f8e023f */
[----:B------:R-:W1:Y:S01]  /*bc10*/  @P0 LDC R5, c[0x0][0xbf0] ;  /* 0x0002fc00ff050b82 */ /* 0x000e620000000800 */
[----:B------:R-:W-:Y:S02]  /*bc20*/  UIMAD.WIDE.U32 UR14, UR8, UR42, URZ ;  /* 0x0000002a080e72a5 */ /* 0x000fe4000f8e003f */
[----:B------:R-:W-:-:S02]  /*bc30*/  UIMAD UR18, UR9, UR42, URZ ;  /* 0x0000002a091272a4 */ /* 0x000fc4000f8e023f */
[----:B------:R-:W-:Y:S02]  /*bc40*/  UIMAD.WIDE.U32 UR8, UR10, UR36, URZ ;  /* 0x000000240a0872a5 */ /* 0x000fe4000f8e003f */
[----:B------:R-:W-:Y:S02]  /*bc50*/  UIMAD.WIDE.U32 UR20, UR12, UR19, URZ ;  /* 0x000000130c1472a5 */ /* 0x000fe4000f8e003f */
[----:B------:R-:W-:Y:S02]  /*bc60*/  UIMAD UR12, UR13, UR19, URZ ;  /* 0x000000130d0c72a4 */ /* 0x000fe4000f8e023f */
[----:B------:R-:W-:Y:S02]  /*bc70*/  UIMAD UR7, UR10, UR37, UR7 ;  /* 0x000000250a0772a4 */ /* 0x000fe4000f8e0207 */
[----:B------:R-:W-:Y:S02]  /*bc80*/  UIADD3 UR14, UP0, UP1, UR8, UR14, UR4 ;  /* 0x0000000e080e7290 */ /* 0x000fe4000f91e004 */
[----:B------:R-:W-:Y:S01]  /*bc90*/  UIADD3 UR8, UR12, UR21, URZ ;  /* 0x000000150c087290 */ /* 0x000fe2000fffe03f */
[----:B0-----:R-:W-:Y:S01]  /*bca0*/  @P0 IMAD.HI.U32 R4, R6, R3, RZ ;  /* 0x0000000306040227 */ /* 0x001fe200078e00ff */
[----:B------:R-:W-:-:S02]  /*bcb0*/  UIADD3 UR11, UR18, UR15, URZ ;  /* 0x0000000f120b7290 */ /* 0x000fc4000fffe03f */
[----:B------:R-:W-:Y:S01]  /*bcc0*/  UIADD3 UR7, UR9, UR7, URZ ;  /* 0x0000000709077290 */ /* 0x000fe2000fffe03f */
[----:B------:R-:W-:Y:S02]  /*bcd0*/  IMAD.MOV.U32 R3, RZ, RZ, R6 ;  /* 0x000000ffff037224 */ /* 0x000fe400078e0006 */
[----:B------:R-:W-:Y:S01]  /*bce0*/  IMAD.U32 R8, RZ, RZ, UR8 ;  /* 0x00000008ff087e24 */ /* 0x000fe2000f8e00ff */
[----:B------:R-:W-:Y:S01]  /*bcf0*/  UIADD3.X UR7, UR7, UR11, UR16, UP0, UP1 ;  /* 0x0000000b07077290 */ /* 0x000fe200087e2410 */
[----:B-1----:R-:W-:Y:S01]  /*bd00*/  @P0 SHF.R.U32.HI R3, RZ, R5, R4 ;  /* 0x00000005ff030219 */ /* 0x002fe20000011604 */
[----:B------:R-:W-:Y:S01]  /*bd10*/  IMAD.U32 R4, RZ, RZ, UR20 ;  /* 0x00000014ff047e24 */ /* 0x000fe2000f8e00ff */
[----:B------:R-:W-:Y:S01]  /*bd20*/  ULDC.64 UR8, c[0x0][UR17+0x210] ;  /* 0x0000840011087abb */ /* 0x000fe20008000a00 */
[----:B------:R-:W-:Y:S01]  /*bd30*/  IMAD.U32 R5, RZ, RZ, UR21 ;  /* 0x00000015ff057e24 */ /* 0x000fe2000f8e00ff */
[--C-:B------:R-:W-:Y:S01]  /*bd40*/  SHF.R.S32.HI R5, RZ, 0x1f, R3.reuse ;  /* 0x0000001fff057819 */ /* 0x100fe20000011403 */
[----:B------:R-:W-:Y:S01]  /*bd50*/  IMAD.MOV R7, RZ, RZ, -R3 ;  /* 0x000000ffff077224 */ /* 0x000fe200078e0a03 */
[----:B------:R-:W-:Y:S01]  /*bd60*/  IADD3 R4, P0, P1, R3, UR14, R4 ;  /* 0x0000000e03047c10 */ /* 0x000fe2000f91e004 */
[----:B------:R-:W-:Y:S01]  /*bd70*/  ULDC.64 UR10, c[0x0][0xba8] ;  /* 0x0002ea00000a7ab9 */ /* 0x000fe20000000a00 */
[----:B------:R-:W-:Y:S01]  /*bd80*/  @!UP2 ULDC UR10, c[0x0][0xb50] ;  /* 0x0002d400000aaab9 */ /* 0x000fe20000000800 */
[----:B------:R-:W-:Y:S01]  /*bd90*/  IMAD R7, R9, R7, R6 ;  /* 0x0000000709077224 */ /* 0x000fe200078e0206 */
[----:B------:R-:W-:Y:S01]  /*bda0*/  IADD3.X R5, R5, UR7, R8, P0, P1 ;  /* 0x0000000705057c10 */ /* 0x000fe200087e2408 */
[----:B------:R-:W-:-:S02]  /*bdb0*/  @!UP2 ULDC UR11, c[0x0][0xb54] ;  /* 0x0002d500000baab9 */ /* 0x000fc40000000800 */
[C---:B------:R-:W-:Y:S01]  /*bdc0*/  IMAD R6, R7.reuse, UR9, RZ ;  /* 0x0000000907067c24 */ /* 0x040fe2000f8e02ff */
[----:B------:R-:W-:Y:S01]  /*bdd0*/  SHF.R.S32.HI R3, RZ, 0x1f, R7 ;  /* 0x0000001fff037819 */ /* 0x000fe20000011407 */
[----:B------:R-:W-:-:S04]  /*bde0*/  IMAD.WIDE.U32 R4, R7, UR8, R4 ;  /* 0x0000000807047c25 */ /* 0x000fc8000f8e0004 */
[----:B------:R-:W-:Y:S01]  /*bdf0*/  IMAD R3, R3, UR8, R6 ;  /* 0x0000000803037c24 */ /* 0x000fe2000f8e0206 */
[----:B------:R-:W-:-:S03]  /*be00*/  LEA R6, P0, R4, UR10, 0x2 ;  /* 0x0000000a04067c11 */ /* 0x000fc6000f8010ff */
[----:B------:R-:W-:-:S05]  /*be10*/  IMAD.IADD R3, R5, 0x1, R3 ;  /* 0x0000000105037824 */ /* 0x000fca00078e0203 */
[----:B------:R-:W-:Y:S01]  /*be20*/  LEA.HI.X R7, R4, UR11, R3, 0x2, P0 ;  /* 0x0000000b04077c11 */ /* 0x000fe200080f1403 */
[----:B------:R-:W-:-:S05]  /*be30*/  IMAD.MOV.U32 R3, RZ, RZ, -0x800000 ;  /* 0xff800000ff037424 */ /* 0x000fca00078e00ff */
[----:B------:R0:W-:Y:S02]  /*be40*/  STG.E desc[UR50][R6.64], R3 ;  /* 0x0000000306007986 */ /* 0x0001e4000c101932 */
.L_x_176:
[----:B------:R-:W-:Y:S05]  /*be50*/  BSYNC B1 ;  /* 0x0000000000017941 */ /* 0x000fea0003800000 */
.L_x_175:
[----:B------:R-:W-:-:S06]  /*be60*/  UISETP.GT.AND UP0, UPT, UR45, 0x1, UPT ;  /* 0x000000012d00788c */ /* 0x000fcc000bf04270 */
[----:B------:R-:W-:-:S13]  /*be70*/  PLOP3.LUT P0, PT, PT, PT, UP0, 0x80, 0x0 ;  /* 0x000000000000781c */ /* 0x000fda0003f0f008 */
[----:B------:R-:W-:Y:S05]  /*be80*/  @P0 BRA `(.L_x_171) ;  /* 0x0000000400ac0947 */ /* 0x000fea0003800000 */
[----:B------:R-:W1:Y:S01]  /*be90*/  LDC R11, c[0x0][0xbe8] ;  /* 0x0002fa00ff0b7b82 */ /* 0x000e620000000800 */
[----:B------:R-:W-:Y:S01]  /*bea0*/  ULDC.64 UR10, c[0x0][0xaa0] ;  /* 0x0002a800000a7ab9 */ /* 0x000fe20000000a00 */
[----:B0-----:R-:W-:Y:S01]  /*beb0*/  IMAD R3, R17, 0x20, R200 ;  /* 0x0000002011037824 */ /* 0x001fe200078e02c8 */
[----:B------:R-:W-:Y:S01]  /*bec0*/  UIMAD UR7, UR16, UR10, URZ ;  /* 0x0000000a100772a4 */ /* 0x000fe2000f8e023f */
[----:B------:R-:W-:Y:S01]  /*bed0*/  IMAD.U32 R8, RZ, RZ, UR43 ;  /* 0x0000002bff087e24 */ /* 0x000fe2000f8e00ff */
[----:B------:R-:W-:Y:S01]  /*bee0*/  UIMAD.WIDE.U32 UR8, UR4, UR10, URZ ;  /* 0x0000000a040872a5 */ /* 0x000fe2000f8e003f */
[----:B------:R-:W-:Y:S01]  /*bef0*/  IMAD.U32 R13, RZ, RZ, UR43 ;  /* 0x0000002bff0d7e24 */ /* 0x000fe2000f8e00ff */
[----:B------:R-:W-:Y:S01]  /*bf00*/  UIMAD UR7, UR4, UR11, UR7 ;  /* 0x0000000b040772a4 */ /* 0x000fe2000f8e0207 */
[----:B------:R-:W-:Y:S01]  /*bf10*/  IMAD R8, R8, 0x80, R3 ;  /* 0x0000008008087824 */ /* 0x000fe200078e0203 */
[----:B------:R-:W-:Y:S01]  /*bf20*/  BSSY B1, `(.L_x_177) ;  /* 0x0000037000017945 */ /* 0x000fe20003800000 */
[----:B------:R-:W-:Y:S01]  /*bf30*/  ULDC.64 UR10, c[0x0][0xae8] ;  /* 0x0002ba00000a7ab9 */ /* 0x000fe20000000a00 */
[----:B------:R-:W-:Y:S01]  /*bf40*/  UIADD3 UR9, UR9, UR7, URZ ;  /* 0x0000000709097290 */ /* 0x000fe2000fffe03f */
[----:B------:R-:W-:-:S03]  /*bf50*/  IMAD.MOV.U32 R3, RZ, RZ, R8 ;  /* 0x000000ffff037224 */ /* 0x000fc600078e0008 */
[----:B------:R-:W-:-:S04]  /*bf60*/  UIMAD.WIDE.U32 UR8, UR42, UR10, UR8 ;  /* 0x0000000a2a0872a5 */ /* 0x000fc8000f8e0008 */
[----:B------:R-:W-:-:S03]  /*bf70*/  UIMAD UR9, UR42, UR11, UR9 ;  /* 0x0000000b2a0972a4 */ /* 0x000fc6000f8e0209 */
[----:B------:R-:W-:Y:S01]  /*bf80*/  ULDC.64 UR10, c[0x0][0xaf0] ;  /* 0x0002bc00000a7ab9 */ /* 0x000fe20000000a00 */
[----:B-1----:R-:W-:Y:S01]  /*bf90*/  ISETP.NE.AND P0, PT, R11, 0x1, PT ;  /* 0x000000010b00780c */ /* 0x002fe20003f05270 */
[----:B------:R-:W-:-:S04]  /*bfa0*/  UIMAD UR37, UR37, UR10, URZ ;  /* 0x0000000a252572a4 */ /* 0x000fc8000f8e023f */
[----:B------:R-:W-:Y:S02]  /*bfb0*/  UIMAD UR4, UR36, UR11, UR37 ;  /* 0x0000000b240472a4 */ /* 0x000fe4000f8e0225 */
[----:B------:R-:W-:-:S03]  /*bfc0*/  UIMAD.WIDE.U32 UR36, UR36, UR10, UR8 ;  /* 0x0000000a242472a5 */ /* 0x000fc6000f8e0008 */
[----:B------:R-:W-:Y:S01]  /*bfd0*/  ULDC.64 UR8, c[0x0][0xae0] ;  /* 0x0002b80000087ab9 */ /* 0x000fe20000000a00 */
[----:B------:R-:W-:Y:S02]  /*bfe0*/  UIADD3 UR4, UR37, UR4, URZ ;  /* 0x0000000425047290 */ /* 0x000fe4000fffe03f */
[----:B------:R-:W0:Y:S08]  /*bff0*/  @P0 LDC R5, c[0x0][0xbec] ;  /* 0x0002fb00ff050b82 */ /* 0x000e300000000800 */
[----:B------:R-:W1:Y:S01]  /*c000*/  @P0 LDC R7, c[0x0][0xbf0] ;  /* 0x0002fc00ff070b82 */ /* 0x000e620000000800 */
[----:B0-----:R-:W-:-:S04]  /*c010*/  @P0 IMAD.HI.U32 R4, R8, R5, RZ ;  /* 0x0000000508040227 */ /* 0x001fc800078e00ff */
[----:B------:R-:W-:Y:S02]  /*c020*/  IMAD.U32 R5, RZ, RZ, UR37 ;  /* 0x00000025ff057e24 */ /* 0x000fe4000f8e00ff */
[----:B------:R-:W-:Y:S01]  /*c030*/  IMAD.U32 R5, RZ, RZ, UR4 ;  /* 0x00000004ff057e24 */ /* 0x000fe2000f8e00ff */
[----:B-1----:R-:W-:-:S04]  /*c040*/  @P0 SHF.R.U32.HI R3, RZ, R7, R4 ;  /* 0x00000007ff030219 */ /* 0x002fc80000011604 */
[--C-:B------:R-:W-:Y:S01]  /*c050*/  SHF.R.S32.HI R4, RZ, 0x1f, R3.reuse ;  /* 0x0000001fff047819 */ /* 0x100fe20000011403 */
[----:B------:R-:W-:-:S04]  /*c060*/  IMAD.MOV R7, RZ, RZ, -R3 ;  /* 0x000000ffff077224 */ /* 0x000fc800078e0a03 */
[----:B------:R-:W-:Y:S02]  /*c070*/  IMAD R6, R4, UR8, RZ ;  /* 0x0000000804067c24 */ /* 0x000fe4000f8e02ff */
[----:B------:R-:W-:Y:S02]  /*c080*/  IMAD.U32 R4, RZ, RZ, UR36 ;  /* 0x00000024ff047e24 */ /* 0x000fe4000f8e00ff */
[----:B------:R-:W-:Y:S02]  /*c090*/  IMAD R7, R11, R7, R8 ;  /* 0x000000070b077224 */ /* 0x000fe400078e0208 */
[C---:B------:R-:W-:Y:S02]  /*c0a0*/  IMAD R9, R3.reuse, UR9, R6 ;  /* 0x0000000903097c24 */ /* 0x040fe4000f8e0206 */
[----:B------:R-:W-:Y:S01]  /*c0b0*/  IMAD.WIDE.U32 R4, R3, UR8, R4 ;  /* 0x0000000803047c25 */ /* 0x000fe2000f8e0004 */
[----:B------:R-:W-:Y:S01]  /*c0c0*/  SHF.R.S32.HI R3, RZ, 0x1f, R7 ;  /* 0x0000001fff037819 */ /* 0x000fe20000011407 */
[----:B------:R-:W-:-:S02]  /*c0d0*/  ULDC.64 UR8, c[0x0][0xad8] ;  /* 0x0002b60000087ab9 */ /* 0x000fc40000000a00 */
[----:B------:R-:W-:Y:S02]  /*c0e0*/  IMAD.IADD R5, R5, 0x1, R9 ;  /* 0x0000000105057824 */ /* 0x000fe400078e0209 */
[----:B------:R-:W-:Y:S02]  /*c0f0*/  IMAD R6, R3, UR8, RZ ;  /* 0x0000000803067c24 */ /* 0x000fe4000f8e02ff */
[----:B------:R-:W-:Y:S02]  /*c100*/  IMAD R8, R13, 0x80, R200 ;  /* 0x000000800d087824 */ /* 0x000fe400078e02c8 */
[----:B-----5:R-:W-:Y:S02]  /*c110*/  IMAD R11, R0, R11, RZ ;  /* 0x0000000b000b7224 */ /* 0x020fe400078e02ff */
[C---:B------:R-:W-:Y:S02]  /*c120*/  IMAD R3, R7.reuse, UR9, R6 ;  /* 0x0000000907037c24 */ /* 0x040fe4000f8e0206 */
[----:B------:R-:W-:Y:S01]  /*c130*/  IMAD.WIDE.U32 R4, R7, UR8, R4 ;  /* 0x0000000807047c25 */ /* 0x000fe2000f8e0004 */
[----:B------:R-:W-:Y:S01]  /*c140*/  ISETP.GE.AND P2, PT, R8, R11, PT ;  /* 0x0000000b0800720c */ /* 0x000fe20003f46270 */
[----:B------:R-:W-:-:S02]  /*c150*/  ULDC.64 UR8, c[0x0][0xa80] ;  /* 0x0002a00000087ab9 */ /* 0x000fc40000000a00 */
[----:B------:R-:W-:Y:S01]  /*c160*/  IMAD.IADD R3, R5, 0x1, R3 ;  /* 0x0000000105037824 */ /* 0x000fe200078e0203 */
[----:B------:R-:W-:Y:S01]  /*c170*/  LEA R6, P3, R4, UR8, 0x1 ;  /* 0x0000000804067c11 */ /* 0x000fe2000f8608ff */
[----:B------:R-:W-:-:S03]  /*c180*/  VIADD R0, R8, 0x20 ;  /* 0x0000002008007836 */ /* 0x000fc60000000000 */
[----:B------:R-:W-:Y:S01]  /*c190*/  LEA.HI.X R3, R4, UR9, R3, 0x1, P3 ;  /* 0x0000000904037c11 */ /* 0x000fe200098f0c03 */
[----:B------:R0:W1:Y:S01]  /*c1a0*/  SHFL.IDX PT, R7, R6, RZ, 0x181f ;  /* 0x00181fff06077589 */ /* 0x00006200000e0000 */
[-C--:B------:R-:W-:Y:S01]  /*c1b0*/  ISETP.GE.AND P1, PT, R0, R11.reuse, PT ;  /* 0x0000000b0000720c */ /* 0x080fe20003f26270 */
[----:B------:R-:W-:Y:S02]  /*c1c0*/  VIADD R0, R8, 0x40 ;  /* 0x0000004008007836 */ /* 0x000fe40000000000 */
[----:B------:R0:W2:Y:S03]  /*c1d0*/  SHFL.IDX PT, R5, R3, RZ, 0x181f ;  /* 0x00181fff03057589 */ /* 0x0000a600000e0000 */
        /* <DEDUP_REMOVED lines=9> */
[----:B------:R3:W-:Y:S04]  /*c270*/  @!P4 ST.E.128 desc[UR50][R12.64], RZ ;  /* 0x000000ff0c00c985 */ /* 0x0007e8000c101d32 */
[----:B------:R3:W-:Y:S02]  /*c280*/  @!P5 ST.E.128 desc[UR50][R4.64], RZ ;  /* 0x000000ff0400d985 */ /* 0x0007e4000c101d32 */
.L_x_178:
[----:B------:R-:W-:Y:S05]  /*c290*/  BSYNC B1 ;  /* 0x0000000000017941 */ /* 0x000fea0003800000 */
.L_x_177:
[----:B--23--:R2:W3:Y:S01]  /*c2a0*/  SHFL.IDX PT, R5, R3, 0x1, 0x181f ;  /* 0x00381f0003057f89 */ /* 0x00c4e200000e0000 */
[----:B------:R-:W-:Y:S03]  /*c2b0*/  BSSY B1, `(.L_x_179) ;  /* 0x000000c000017945 */ /* 0x000fe60003800000 */
[----:B-1----:R2:W1:Y:S01]  /*c2c0*/  SHFL.IDX PT, R7, R6, 0x1, 0x181f ;  /* 0x00381f0006077f89 */ /* 0x00246200000e0000 */
[----:B------:R-:W-:Y:S05]  /*c2d0*/  @P1 BRA `(.L_x_180) ;  /* 0x0000000000241947 */ /* 0x000fea0003800000 */
[----:B------:R-:W-:Y:S02]  /*c2e0*/  ULDC UR4, c[0x0][0xac8] ;  /* 0x0002b20000047ab9 */ /* 0x000fe40000000800 */
[----:B------:R-:W-:Y:S02]  /*c2f0*/  ISETP.GE.AND P3, PT, R2, UR4, PT ;  /* 0x0000000402007c0c */ /* 0x000fe4000bf66270 */
[----:B------:R-:W-:-:S11]  /*c300*/  ISETP.GE.AND P4, PT, R16, UR4, PT ;  /* 0x0000000410007c0c */ /* 0x000fd6000bf86270 */
[-C--:B-1----:R-:W-:Y:S02]  /*c310*/  @!P3 LEA R12, P1, R2, R7.reuse, 0x1 ;  /* 0x00000007020cb211 */ /* 0x082fe400078208ff */
[----:B------:R-:W-:Y:S02]  /*c320*/  @!P4 LEA R4, P2, R16, R7, 0x1 ;  /* 0x000000071004c211 */ /* 0x000fe400078408ff */
[-C--:B---3--:R-:W-:Y:S02]  /*c330*/  @!P3 LEA.HI.X R13, R2, R5.reuse, R222, 0x1, P1 ;  /* 0x00000005020db211 */ /* 0x088fe400008f0cde */
[----:B------:R-:W-:-:S03]  /*c340*/  @!P4 LEA.HI.X R5, R16, R5, R221, 0x1, P2 ;  /* 0x000000051005c211 */ /* 0x000fc600010f0cdd */
[----:B------:R4:W-:Y:S04]  /*c350*/  @!P3 ST.E.128 desc[UR50][R12.64], RZ ;  /* 0x000000ff0c00b985 */ /* 0x0009e8000c101d32 */
[----:B------:R4:W-:Y:S02]  /*c360*/  @!P4 ST.E.128 desc[UR50][R4.64], RZ ;  /* 0x000000ff0400c985 */ /* 0x0009e4000c101d32 */
.L_x_180:
[----:B------:R-:W-:Y:S05]  /*c370*/  BSYNC B1 ;  /* 0x0000000000017941 */ /* 0x000fea0003800000 */
.L_x_179:
[----:B---34-:R3:W4:Y:S01]  /*c380*/  SHFL.IDX PT, R5, R3, 0x2, 0x181f ;  /* 0x00581f0003057f89 */ /* 0x01872200000e0000 */
        /* <DEDUP_REMOVED lines=8> */
[-C--:B----4-:R-:W-:Y:S02]  /*c410*/  @!P2 LEA.HI.X R13, R2, R5.reuse, R222, 0x1, P0 ;  /* 0x00000005020da211 */ /* 0x090fe400000f0cde */
[----:B------:R-:W-:-:S03]  /*c420*/  @!P3 LEA.HI.X R5, R16, R5, R221, 0x1, P1 ;  /* 0x000000051005b211 */ /* 0x000fc600008f0cdd */
[----:B------:R1:W-:Y:S04]  /*c430*/  @!P2 ST.E.128 desc[UR50][R12.64], RZ ;  /* 0x000000ff0c00a985 */ /* 0x0003e8000c101d32 */
[----:B------:R1:W-:Y:S02]  /*c440*/  @!P3 ST.E.128 desc[UR50][R4.64], RZ ;  /* 0x000000ff0400b985 */ /* 0x0003e4000c101d32 */
.L_x_182:
[----:B------:R-:W-:Y:S05]  /*c450*/  BSYNC B1 ;  /* 0x0000000000017941 */ /* 0x000fea0003800000 */
.L_x_181:
[----:B------:R-:W-:Y:S01]  /*c460*/  VIADD R0, R8, 0x60 ;  /* 0x0000006008007836 */ /* 0x000fe20000000000 */
[----:B0-23--:R-:W0:Y:S04]  /*c470*/  SHFL.IDX PT, R3, R3, 0x3, 0x181f ;  /* 0x00781f0003037f89 */ /* 0x00de2800000e0000 */
[----:B------:R-:W-:Y:S01]  /*c480*/  ISETP.GE.AND P0, PT, R0, R11, PT ;  /* 0x0000000b0000720c */ /* 0x000fe20003f06270 */
[----:B-1--4-:R1:W2:-:S12]  /*c490*/  SHFL.IDX PT, R5, R6, 0x3, 0x181f ;  /* 0x00781f0006057f89 */ /* 0x01229800000e0000 */
[----:B-1----:R-:W-:Y:S05]  /*c4a0*/  @P0 BRA `(.L_x_171) ;  /* 0x0000000000240947 */ /* 0x002fea0003800000 */
[----:B------:R-:W-:Y:S02]  /*c4b0*/  ULDC UR4, c[0x0][0xac8] ;  /* 0x0002b20000047ab9 */ /* 0x000fe40000000800 */
[----:B------:R-:W-:Y:S02]  /*c4c0*/  ISETP.GE.AND P2, PT, R2, UR4, PT ;  /* 0x0000000402007c0c */ /* 0x000fe4000bf46270 */
[----:B------:R-:W-:-:S11]  /*c4d0*/  ISETP.GE.AND P3, PT, R16, UR4, PT ;  /* 0x0000000410007c0c */ /* 0x000fd6000bf66270 */
[-C--:B--2---:R-:W-:Y:S02]  /*c4e0*/  @!P2 LEA R6, P0, R2, R5.reuse, 0x1 ;  /* 0x000000050206a211 */ /* 0x084fe400078008ff */
[----:B------:R-:W-:Y:S02]  /*c4f0*/  @!P3 LEA R4, P1, R16, R5, 0x1 ;  /* 0x000000051004b211 */ /* 0x000fe400078208ff */
[-C--:B0-----:R-:W-:Y:S02]  /*c500*/  @!P2 LEA.HI.X R7, R2, R3.reuse, R222, 0x1, P0 ;  /* 0x000000030207a211 */ /* 0x081fe400000f0cde */
[----:B------:R-:W-:-:S03]  /*c510*/  @!P3 LEA.HI.X R5, R16, R3, R221, 0x1, P1 ;  /* 0x000000031005b211 */ /* 0x000fc600008f0cdd */
[----:B------:R0:W-:Y:S04]  /*c520*/  @!P2 ST.E.128 desc[UR50][R6.64], RZ ;  /* 0x000000ff0600a985 */ /* 0x0001e8000c101d32 */
[----:B------:R0:W-:Y:S02]  /*c530*/  @!P3 ST.E.128 desc[UR50][R4.64], RZ ;  /* 0x000000ff0400b985 */ /* 0x0001e4000c101d32 */
.L_x_171:
[----:B------:R-:W-:Y:S05]  /*c540*/  BSYNC B0 ;  /* 0x0000000000007941 */ /* 0x000fea0003800000 */
.L_x_161:
[----:B------:R-:W-:Y:S02]  /*c550*/  ULDC UR4, c[0x0][0xc3c] ;  /* 0x00030f0000047ab9 */ /* 0x000fe40000000800 */
[----:B------:R-:W-:-:S13]  /*c560*/  ISETP.GE.AND P0, PT, R39, UR4, PT ;  /* 0x0000000427007c0c */ /* 0x000fda000bf06270 */
[----:B------:R-:W-:Y:S05]  /*c570*/  @!P0 BRA `(.L_x_183) ;  /* 0xffffff48009c8947 */ /* 0x000fea000383ffff */
[----:B------:R-:W-:Y:S05]  /*c580*/  EXIT ;  /* 0x000000000000794d */ /* 0x000fea0003800000 */
.L_x_134:
[----:B------:R-:W-:-:S08]  /*c590*/  NOP ;  /* 0x0000000000007918 */ /* 0x000fd00000000000 */
[----:B------:R-:W0:-:S00]  /*c5a0*/  USETMAXREG.DEALLOC.CTAPOOL 0x18 ;  /* 0x00000018000079c8 */ /* 0x000e0000080e0500 */
[----:B0-----:R-:W2:Y:S01]  /*c5b0*/  LDL.LU R2, [R1+0x8] ;  /* 0x0000080001027983 */ /* 0x001ea20000300800 */
[----:B------:R-:W-:Y:S01]  /*c5c0*/  LOP3.LUT R0, R0, 0x3, RZ, 0xc0, !PT ;  /* 0x0000000300007812 */ /* 0x000fe200078ec0ff */
[----:B------:R-:W-:-:S05]  /*c5d0*/  IMAD.MOV.U32 R6, RZ, RZ, RZ ;  /* 0x000000ffff067224 */ /* 0x000fca00078e00ff */
[----:B------:R-:W0:Y:S02]  /*c5e0*/  SHFL.IDX PT, R0, R0, RZ, 0x1f ;  /* 0x00001fff00007589 */ /* 0x000e2400000e0000 */
[----:B0-----:R-:W-:Y:S02]  /*c5f0*/  ISETP.NE.AND P0, PT, R0, RZ, PT ;  /* 0x000000ff0000720c */ /* 0x001fe40003f05270 */
[----:B--2---:R-:W-:-:S11]  /*c600*/  LOP3.LUT R2, R2, 0xfffffffd, RZ, 0xc0, !PT ;  /* 0xfffffffd02027812 */ /* 0x004fd600078ec0ff */
[----:B------:R-:W-:-:S05]  /*c610*/  @P0 LOP3.LUT R2, R2, 0x2, RZ, 0xfc, !PT ;  /* 0x0000000202020812 */ /* 0x000fca00078efcff */
[----:B------:R0:W-:Y:S01]  /*c620*/  STL [R1+0x8], R2 ;  /* 0x0000080201007387 */ /* 0x0001e20000100800 */
[----:B------:R-:W-:Y:S05]  /*c630*/  @!P0 BRA `(.L_x_184) ;  /* 0x00000000002c8947 */ /* 0x000fea0003800000 */
[----:B------:R-:W1:Y:S08]  /*c640*/  S2UR UR5, SR_CgaCtaId ;  /* 0x00000000000579c3 */ /* 0x000e700000008800 */
[----:B------:R-:W-:Y:S06]  /*c650*/  BAR.SYNC.DEFER_BLOCKING 0x5, 0x180 ;  /* 0x0146000000007b1d */ /* 0x000fec0000010000 */
[----:B------:R-:W-:-:S02]  /*c660*/  UMOV UR4, 0x400 ;  /* 0x0000040000047882 */ /* 0x000fc40000000000 */
[----:B-1----:R-:W-:-:S09]  /*c670*/  ULEA UR4, UR5, UR4, 0x18 ;  /* 0x0000000405047291 */ /* 0x002fd2000f8ec03f */
[----:B------:R-:W1:Y:S04]  /*c680*/  LDS.128 R4, [UR4+0x298d0] ;  /* 0x0298d004ff047984 */ /* 0x000e680008000c00 */
[----:B-1----:R1:W-:Y:S01]  /*c690*/  STL.64 [R1+0x10], R4 ;  /* 0x0000100401007387 */ /* 0x0023e20000100a00 */
[----:B------:R-:W-:-:S03]  /*c6a0*/  IMAD.MOV.U32 R0, RZ, RZ, R7 ;  /* 0x000000ffff007224 */ /* 0x000fc600078e0007 */
[----:B------:R1:W-:Y:S02]  /*c6b0*/  STL [R1+0x18], R6 ;  /* 0x0000180601007387 */ /* 0x0003e40000100800 */
[----:B------:R-:W-:Y:S01]  /*c6c0*/  R2UR UR43, R0 ;  /* 0x00000000002b72ca */ /* 0x000fe200000e0000 */
[----:B------:R-:W-:Y:S06]  /*c6d0*/  BAR.ARV 0x4, 0x180 ;  /* 0x0106000000007b1d */ /* 0x000fec0000002000 */
[----:B------:R-:W-:Y:S08]  /*c6e0*/  BRA `(.L_x_185) ;  /* 0x0000000800b07947 */ /* 0x000ff00003800000 */
.L_x_184:
[----:B------:R-:W1:Y:S01]  /*c6f0*/  S2R R0, SR_TID.X ;  /* 0x0000000000007919 */ /* 0x000e620000002100 */
[----:B------:R-:W-:Y:S01]  /*c700*/  ULDC UR4, c[0x0][0xc3c] ;  /* 0x00030f0000047ab9 */ /* 0x000fe20000000800 */
[----:B-1----:R-:W-:-:S04]  /*c710*/  LOP3.LUT R0, R0, 0x1f, RZ, 0xc0, !PT ;  /* 0x0000001f00007812 */ /* 0x002fc800078ec0ff */
[----:B------:R-:W-:-:S04]  /*c720*/  ISETP.NE.AND P0, PT, R0, 0x1f, PT ;  /* 0x0000001f0000780c */ /* 0x000fc80003f05270 */
[----:B------:R-:W-:-:S13]  /*c730*/  ISETP.GE.OR P1, PT, R0, UR4, !P0 ;  /* 0x0000000400007c0c */ /* 0x000fda000c726670 */
[----:B0-----:R-:W0:Y:S08]  /*c740*/  @!P1 LDC.64 R2, c[0x0][0xc80] ;  /* 0x00032000ff029b82 */ /* 0x001e300000000a00 */
[----:B------:R-:W1:Y:S01]  /*c750*/  @!P1 LDC.64 R4, c[0x0][0xc78] ;  /* 0x00031e00ff049b82 */ /* 0x000e620000000a00 */
[----:B0-----:R-:W-:-:S05]  /*c760*/  @!P1 IMAD.WIDE.U32 R2, R0, 0x4, R2 ;  /* 0x0000000400029825 */ /* 0x001fca00078e0002 */
[----:B------:R1:W2:Y:S02]  /*c770*/  @!P1 LDG.E R6, desc[UR50][R2.64] ;  /* 0x0000003202069981 */ /* 0x0002a4000c1e1900 */
[----:B-1----:R-:W-:-:S04]  /*c780*/  @!P1 IMAD.WIDE.U32 R2, R0, 0x4, R4 ;  /* 0x0000000400029825 */ /* 0x002fc800078e0004 */
[----:B------:R-:W-:-:S06]  /*c790*/  IMAD.MOV.U32 R5, RZ, RZ, RZ ;  /* 0x000000ffff057224 */ /* 0x000fcc00078e00ff */
[----:B------:R-:W2:Y:S01]  /*c7a0*/  @!P1 LDG.E R5, desc[UR50][R2.64] ;  /* 0x0000003202059981 */ /* 0x000ea2000c1e1900 */
[C---:B------:R-:W-:Y:S01]  /*c7b0*/  ISETP.NE.AND P1, PT, R0.reuse, RZ, PT ;  /* 0x000000ff0000720c */ /* 0x040fe20003f25270 */
[----:B------:R-:W-:Y:S01]  /*c7c0*/  UMOV UR43, URZ ;  /* 0x0000003f002b7c82 */ /* 0x000fe20008000000 */
[C---:B------:R-:W-:Y:S02]  /*c7d0*/  ISETP.GE.U32.AND P2, PT, R0.reuse, 0x2, PT ;  /* 0x000000020000780c */ /* 0x040fe40003f46070 */
[C---:B------:R-:W-:Y:S02]  /*c7e0*/  ISETP.GE.U32.AND P3, PT, R0.reuse, 0x4, PT ;  /* 0x000000040000780c */ /* 0x040fe40003f66070 */
[C---:B------:R-:W-:Y:S02]  /*c7f0*/  ISETP.GE.U32.AND P4, PT, R0.reuse, 0x8, PT ;  /* 0x000000080000780c */ /* 0x040fe40003f86070 */
[----:B------:R-:W-:Y:S01]  /*c800*/  ISETP.GE.U32.AND P5, PT, R0, 0x10, PT ;  /* 0x000000100000780c */ /* 0x000fe20003fa6070 */
[----:B--2---:R-:W-:-:S05]  /*c810*/  IMAD R4, R6, R5, RZ ;  /* 0x0000000506047224 */ /* 0x004fca00078e02ff */
[----:B------:R-:W0:Y:S02]  /*c820*/  SHFL.UP PT, R7, R4, 0x1, RZ ;  /* 0x0420000004077989 */ /* 0x000e2400000e00ff */
[----:B0-----:R-:W-:-:S05]  /*c830*/  SEL R7, R7, RZ, P1 ;  /* 0x000000ff07077207 */ /* 0x001fca0000800000 */
[----:B------:R-:W-:-:S05]  /*c840*/  IMAD.IADD R7, R4, 0x1, R7 ;  /* 0x0000000104077824 */ /* 0x000fca00078e0207 */
[----:B------:R-:W0:Y:S02]  /*c850*/  SHFL.UP PT, R8, R7, 0x2, RZ ;  /* 0x0440000007087989 */ /* 0x000e2400000e00ff */
[----:B0-----:R-:W-:-:S05]  /*c860*/  SEL R8, R8, RZ, P2 ;  /* 0x000000ff08087207 */ /* 0x001fca0001000000 */
[----:B------:R-:W-:Y:S02]  /*c870*/  IMAD.IADD R8, R7, 0x1, R8 ;  /* 0x0000000107087824 */ /* 0x000fe400078e0208 */
[----:B------:R-:W0:Y:S03]  /*c880*/  S2R R7, SR_CTAID.X ;  /* 0x0000000000077919 */ /* 0x000e260000002500 */
[----:B------:R-:W1:Y:S02]  /*c890*/  SHFL.UP PT, R9, R8, 0x4, RZ ;  /* 0x0480000008097989 */ /* 0x000e6400000e00ff */
[----:B-1----:R-:W-:-:S05]  /*c8a0*/  SEL R9, R9, RZ, P3 ;  /* 0x000000ff09097207 */ /* 0x002fca0001800000 */
[----:B------:R-:W-:-:S05]  /*c8b0*/  IMAD.IADD R3, R8, 0x1, R9 ;  /* 0x0000000108037824 */ /* 0x000fca00078e0209 */
[----:B------:R-:W1:Y:S02]  /*c8c0*/  SHFL.UP PT, R2, R3, 0x8, RZ ;  /* 0x0500000003027989 */ /* 0x000e6400000e00ff */
[----:B-1----:R-:W-:-:S05]  /*c8d0*/  SEL R2, R2, RZ, P4 ;  /* 0x000000ff02027207 */ /* 0x002fca0002000000 */
[----:B------:R-:W-:-:S05]  /*c8e0*/  IMAD.IADD R4, R3, 0x1, R2 ;  /* 0x0000000103047824 */ /* 0x000fca00078e0202 */
[----:B------:R-:W1:Y:S02]  /*c8f0*/  SHFL.UP PT, R2, R4, 0x10, RZ ;  /* 0x0600000004027989 */ /* 0x000e6400000e00ff */
[----:B-1----:R-:W-:Y:S02]  /*c900*/  SEL R9, R2, RZ, P5 ;  /* 0x000000ff02097207 */ /* 0x002fe40002800000 */
[----:B------:R-:W1:Y:S03]  /*c910*/  LDC R2, c[0x0][0xc38] ;  /* 0x00030e00ff027b82 */ /* 0x000e660000000800 */
[----:B------:R-:W-:-:S05]  /*c920*/  IMAD.IADD R9, R4, 0x1, R9 ;  /* 0x0000000104097824 */ /* 0x000fca00078e0209 */
[----:B------:R-:W1:Y:S02]  /*c930*/  SHFL.IDX PT, R11, R9, 0x1f, 0x1f ;  /* 0x03e01f00090b7f89 */ /* 0x000e6400000e0000 */
[----:B-1----:R-:W-:-:S04]  /*c940*/  IMAD R8, R11, R2, RZ ;  /* 0x000000020b087224 */ /* 0x002fc800078e02ff */
[----:B------:R-:W-:Y:S01]  /*c950*/  IMAD.MOV.U32 R11, RZ, RZ, R8 ;  /* 0x000000ffff0b7224 */ /* 0x000fe200078e0008 */
[----:B0-----:R-:W-:-:S13]  /*c960*/  ISETP.GT.AND P6, PT, R8, R7, PT ;  /* 0x000000070800720c */ /* 0x001fda0003fc4270 */
[----:B------:R-:W-:Y:S05]  /*c970*/  @P6 BRA `(.L_x_186) ;  /* 0x0000000000a46947 */ /* 0x000fea0003800000 */
[----:B------:R-:W-:Y:S01]  /*c980*/  IMAD.MOV.U32 R8, RZ, RZ, R11 ;  /* 0x000000ffff087224 */ /* 0x000fe200078e000b */
[----:B------:R-:W-:Y:S01]  /*c990*/  UMOV UR43, URZ ;  /* 0x0000003f002b7c82 */ /* 0x000fe20008000000 */
[----:B------:R-:W-:-:S05]  /*c9a0*/  ULDC UR5, c[0x0][0xc3c] ;  /* 0x00030f0000057ab9 */ /* 0x000fca0000000800 */
.L_x_188:
[----:B------:R-:W-:-:S03]  /*c9b0*/  UIADD3 UR4, UR43, 0x1f, URZ ;  /* 0x0000001f2b047890 */ /* 0x000fc6000fffe03f */
[----:B------:R-:W-:Y:S01]  /*c9c0*/  ULDC UR43, c[0x0][0xc3c] ;  /* 0x00030f00002b7ab9 */ /* 0x000fe20000000800 */
[----:B------:R-:W-:-:S06]  /*c9d0*/  UISETP.GE.AND UP0, UPT, UR4, UR5, UPT ;  /* 0x000000050400728c */ /* 0x000fcc000bf06270 */
[----:B------:R-:W-:-:S13]  /*c9e0*/  PLOP3.LUT P6, PT, PT, PT, UP0, 0x40, 0x0 ;  /* 0x000000000000781c */ /* 0x000fda0003fce808 */
[----:B------:R-:W-:Y:S05]  /*c9f0*/  @!P6 BRA `(.L_x_187) ;  /* 0x0000000400b4e947 */ /* 0x000fea0003800000 */
[----:B------:R-:W-:Y:S01]  /*ca00*/  UMOV UR43, UR4 ;  /* 0x00000004002b7c82 */ /* 0x000fe20008000000 */
[----:B------:R-:W-:Y:S02]  /*ca10*/  IMAD.MOV.U32 R6, RZ, RZ, RZ ;  /* 0x000000ffff067224 */ /* 0x000fe400078e00ff */
[----:B------:R-:W-:-:S05]  /*ca20*/  VIADD R9, R0, UR43 ;  /* 0x0000002b00097c36 */ /* 0x000fca0008000000 */
[----:B------:R-:W-:-:S13]  /*ca30*/  ISETP.GE.OR P6, PT, R9, UR5, !P0 ;  /* 0x0000000509007c0c */ /* 0x000fda000c7c6670 */
[----:B------:R-:W0:Y:S08]  /*ca40*/  @!P6 LDC.64 R2, c[0x0][0xc80] ;  /* 0x00032000ff02eb82 */ /* 0x000e300000000a00 */
[----:B------:R-:W1:Y:S01]  /*ca50*/  @!P6 LDC.64 R4, c[0x0][0xc78] ;  /* 0x00031e00ff04eb82 */ /* 0x000e620000000a00 */
[----:B0-----:R-:W-:-:S05]  /*ca60*/  @!P6 IMAD.WIDE R2, R9, 0x4, R2 ;  /* 0x000000040902e825 */ /* 0x001fca00078e0202 */
[----:B------:R1:W2:Y:S02]  /*ca70*/  @!P6 LDG.E R6, desc[UR50][R2.64] ;  /* 0x000000320206e981 */ /* 0x0002a4000c1e1900 */
[----:B-1----:R-:W-:-:S04]  /*ca80*/  @!P6 IMAD.WIDE R2, R9, 0x4, R4 ;  /* 0x000000040902e825 */ /* 0x002fc800078e0204 */
[----:B------:R-:W-:-:S06]  /*ca90*/  IMAD.MOV.U32 R5, RZ, RZ, RZ ;  /* 0x000000ffff057224 */ /* 0x000fcc00078e00ff */
[----:B------:R-:W2:Y:S02]  /*caa0*/  @!P6 LDG.E R5, desc[UR50][R2.64] ;  /* 0x000000320205e981 */ /* 0x000ea4000c1e1900 */
[----:B--2---:R-:W-:-:S05]  /*cab0*/  IMAD R11, R6, R5, RZ ;  /* 0x00000005060b7224 */ /* 0x004fca00078e02ff */
[----:B------:R-:W0:Y:S02]  /*cac0*/  SHFL.UP PT, R4, R11, 0x1, RZ ;  /* 0x042000000b047989 */ /* 0x000e2400000e00ff */
[----:B0-----:R-:W-:-:S05]  /*cad0*/  SEL R4, R4, RZ, P1 ;  /* 0x000000ff04047207 */ /* 0x001fca0000800000 */
[----:B------:R-:W-:-:S05]  /*cae0*/  IMAD.IADD R4, R11, 0x1, R4 ;  /* 0x000000010b047824 */ /* 0x000fca00078e0204 */
        /* <DEDUP_REMOVED lines=11> */
[----:B------:R-:W-:Y:S02]  /*cba0*/  IMAD.IADD R9, R3, 0x1, R2 ;  /* 0x0000000103097824 */ /* 0x000fe400078e0202 */
[----:B------:R-:W0:Y:S03]  /*cbb0*/  LDC R2, c[0x0][0xc38] ;  /* 0x00030e00ff027b82 */ /* 0x000e260000000800 */
[----:B------:R-:W0:Y:S02]  /*cbc0*/  SHFL.IDX PT, R11, R9, 0x1f, 0x1f ;  /* 0x03e01f00090b7f89 */ /* 0x000e2400000e0000 */
[----:B0-----:R-:W-:-:S04]  /*cbd0*/  IMAD R11, R11, R2, RZ ;  /* 0x000000020b0b7224 */ /* 0x001fc800078e02ff */
[----:B------:R-:W-:-:S05]  /*cbe0*/  IMAD.IADD R8, R11, 0x1, R8 ;  /* 0x000000010b087824 */ /* 0x000fca00078e0208 */
[----:B------:R-:W-:-:S13]  /*cbf0*/  ISETP.GT.AND P6, PT, R8, R7, PT ;  /* 0x000000070800720c */ /* 0x000fda0003fc4270 */
[----:B------:R-:W-:Y:S05]  /*cc00*/  @!P6 BRA `(.L_x_188) ;  /* 0xfffffffc0068e947 */ /* 0x000fea000383ffff */
.L_x_186:
[----:B------:R-:W-:Y:S02]  /*cc10*/  IMAD.IADD R11, R8, 0x1, -R11 ;  /* 0x00000001080b7824 */ /* 0x000fe400078e0a0b */
[----:B------:R-:W-:Y:S02]  /*cc20*/  IMAD.MOV.U32 R8, RZ, RZ, RZ ;  /* 0x000000ffff087224 */ /* 0x000fe400078e00ff */
[----:B------:R-:W-:-:S05]  /*cc30*/  IMAD R4, R9, R2, R11 ;  /* 0x0000000209047224 */ /* 0x000fca00078e020b */
[----:B------:R-:W-:-:S13]  /*cc40*/  ISETP.GT.AND P0, PT, R4, R7, PT ;  /* 0x000000070400720c */ /* 0x000fda0003f04270 */
[----:B------:R-:W-:Y:S02]  /*cc50*/  VOTEU.ANY UR5, UPT, !P0 ;  /* 0x0000000000057886 */ /* 0x000fe400040e0100 */
[----:B------:R-:W-:Y:S02]  /*cc60*/  UPOPC UR4, UR5 ;  /* 0x00000005000472bf */ /* 0x000fe40008000000 */
[----:B------:R-:W-:-:S04]  /*cc70*/  ISETP.NE.AND P0, PT, RZ, UR5, PT ;  /* 0x00000005ff007c0c */ /* 0x000fc8000bf05270 */
[----:B------:R-:W-:Y:S02]  /*cc80*/  IMAD.U32 R13, RZ, RZ, UR4 ;  /* 0x00000004ff0d7e24 */ /* 0x000fe4000f8e00ff */
[----:B------:R-:W-:-:S03]  /*cc90*/  IMAD.U32 R12, RZ, RZ, UR4 ;  /* 0x00000004ff0c7e24 */ /* 0x000fc6000f8e00ff */
[----:B------:R-:W0:Y:S04]  /*cca0*/  SHFL.IDX PT, R6, R6, R13, 0x1f ;  /* 0x00001f0d06067589 */ /* 0x000e2800000e0000 */
[----:B------:R1:W2:Y:S01]  /*ccb0*/  SHFL.IDX PT, R5, R5, R12, 0x1f ;  /* 0x00001f0c05057589 */ /* 0x0002a200000e0000 */
[----:B0-----:R-:W-:-:S04]  /*ccc0*/  IABS R4, R6 ;  /* 0x0000000600047213 */ /* 0x001fc80000000000 */
[----:B------:R-:W0:Y:S08]  /*ccd0*/  I2F.RP R10, R4 ;  /* 0x00000004000a7306 */ /* 0x000e300000209400 */
[----:B0-----:R-:W0:Y:S02]  /*cce0*/  MUFU.RCP R10, R10 ;  /* 0x0000000a000a7308 */ /* 0x001e240000001000 */
[----:B0-----:R-:W-:-:S06]  /*ccf0*/  VIADD R3, R10, 0xffffffe ;  /* 0x0ffffffe0a037836 */ /* 0x001fcc0000000000 */
[----:B------:R-:W0:Y:S01]  /*cd00*/  F2I.FTZ.U32.TRUNC.NTZ R3, R3 ;  /* 0x0000000300037305 */ /* 0x000e22000021f000 */
[----:B-12---:R-:W-:Y:S05]  /*cd10*/  @!P0 BRA `(.L_x_189) ;  /* 0x00000000000c8947 */ /* 0x006fea0003800000 */
[----:B------:R-:W-:-:S06]  /*cd20*/  UIADD3 UR5, UR4, -0x1, URZ ;  /* 0xffffffff04057890 */ /* 0x000fcc000fffe03f */
[----:B------:R-:W-:-:S06]  /*cd30*/  IMAD.U32 R8, RZ, RZ, UR5 ;  /* 0x00000005ff087e24 */ /* 0x000fcc000f8e00ff */
[----:B------:R1:W2:Y:S02]  /*cd40*/  SHFL.IDX PT, R8, R9, R8, 0x1f ;  /* 0x00001f0809087589 */ /* 0x0002a400000e0000 */
.L_x_189:
[----:B--2---:R-:W-:Y:S01]  /*cd50*/  IMAD R11, R8, R2, R11 ;  /* 0x00000002080b7224 */ /* 0x004fe200078e020b */
[----:B------:R-:W-:Y:S01]  /*cd60*/  IABS R8, R5 ;  /* 0x0000000500087213 */ /* 0x000fe20000000000 */
[----:B01----:R-:W-:Y:S01]  /*cd70*/  IMAD.MOV R9, RZ, RZ, -R3 ;  /* 0x000000ffff097224 */ /* 0x003fe200078e0a03 */
[----:B------:R-:W-:Y:S01]  /*cd80*/  UIADD3 UR43, UR4, UR43, URZ ;  /* 0x0000002b042b7290 */ /* 0x000fe2000fffe03f */
[----:B------:R-:W-:Y:S01]  /*cd90*/  IMAD.MOV.U32 R2, RZ, RZ, RZ ;  /* 0x000000ffff027224 */ /* 0x000fe200078e00ff */
[----:B------:R-:W0:Y:S01]  /*cda0*/  I2F.RP R10, R8 ;  /* 0x00000008000a7306 */ /* 0x000e220000209400 */
[----:B------:R-:W-:Y:S01]  /*cdb0*/  IMAD R9, R9, R4, RZ ;  /* 0x0000000409097224 */ /* 0x000fe200078e02ff */
[----:B------:R1:W-:Y:S01]  /*cdc0*/  STL [R1+0x10], R11 ;  /* 0x0000100b01007387 */ /* 0x0003e20000100800 */
[----:B------:R-:W-:Y:S02]  /*cdd0*/  IMAD.IADD R7, R7, 0x1, -R11 ;  /* 0x0000000107077824 */ /* 0x000fe400078e0a0b */
[----:B------:R-:W-:Y:S01]  /*cde0*/  IMAD.HI.U32 R2, R3, R9, R2 ;  /* 0x0000000903027227 */ /* 0x000fe200078e0002 */
[----:B------:R-:W-:-:S05]  /*cdf0*/  IABS R3, R6 ;  /* 0x0000000600037213 */ /* 0x000fca0000000000 */
[----:B------:R-:W-:Y:S01]  /*ce00*/  IMAD.MOV R12, RZ, RZ, -R3 ;  /* 0x000000ffff0c7224 */ /* 0x000fe200078e0a03 */
[----:B-1----:R-:W-:Y:S01]  /*ce10*/  IABS R11, R7 ;  /* 0x00000007000b7213 */ /* 0x002fe20000000000 */
[----:B0-----:R-:W0:Y:S04]  /*ce20*/  MUFU.RCP R10, R10 ;  /* 0x0000000a000a7308 */ /* 0x001e280000001000 */
[----:B------:R-:W-:-:S04]  /*ce30*/  IMAD.HI.U32 R9, R2, R11, RZ ;  /* 0x0000000b02097227 */ /* 0x000fc800078e00ff */
[----:B------:R-:W-:Y:S02]  /*ce40*/  IMAD R11, R9, R12, R11 ;  /* 0x0000000c090b7224 */ /* 0x000fe400078e020b */
[----:B------:R-:W-:-:S03]  /*ce50*/  IMAD.MOV.U32 R2, RZ, RZ, RZ ;  /* 0x000000ffff027224 */ /* 0x000fc600078e00ff */
[----:B------:R-:W-:Y:S01]  /*ce60*/  ISETP.GT.U32.AND P1, PT, R4, R11, PT ;  /* 0x0000000b0400720c */ /* 0x000fe20003f24070 */
[----:B0-----:R-:W-:-:S06]  /*ce70*/  VIADD R3, R10, 0xffffffe ;  /* 0x0ffffffe0a037836 */ /* 0x001fcc0000000000 */
[----:B------:R-:W0:Y:S06]  /*ce80*/  F2I.FTZ.U32.TRUNC.NTZ R3, R3 ;  /* 0x0000000300037305 */ /* 0x000e2c000021f000 */
[----:B------:R-:W-:Y:S02]  /*ce90*/  @!P1 IMAD.IADD R11, R11, 0x1, -R4 ;  /* 0x000000010b0b9824 */ /* 0x000fe400078e0a04 */
[----:B------:R-:W-:Y:S01]  /*cea0*/  @!P1 VIADD R9, R9, 0x1 ;  /* 0x0000000109099836 */ /* 0x000fe20000000000 */
[----:B------:R-:W-:Y:S02]  /*ceb0*/  ISETP.NE.AND P1, PT, R6, RZ, PT ;  /* 0x000000ff0600720c */ /* 0x000fe40003f25270 */
[----:B------:R-:W-:Y:S01]  /*cec0*/  ISETP.GE.U32.AND P0, PT, R11, R4, PT ;  /* 0x000000040b00720c */ /* 0x000fe20003f06070 */
[----:B0-----:R-:W-:-:S04]  /*ced0*/  IMAD.MOV R11, RZ, RZ, -R3 ;  /* 0x000000ffff0b7224 */ /* 0x001fc800078e0a03 */
[----:B------:R-:W-:-:S08]  /*cee0*/  IMAD R11, R11, R8, RZ ;  /* 0x000000080b0b7224 */ /* 0x000fd000078e02ff */
[----:B------:R-:W-:Y:S02]  /*cef0*/  @P0 VIADD R9, R9, 0x1 ;  /* 0x0000000109090836 */ /* 0x000fe40000000000 */
[----:B------:R-:W-:Y:S01]  /*cf00*/  IMAD.HI.U32 R4, R3, R11, R2 ;  /* 0x0000000b03047227 */ /* 0x000fe200078e0002 */
[----:B------:R-:W-:-:S04]  /*cf10*/  LOP3.LUT R2, R7, R6, RZ, 0x3c, !PT ;  /* 0x0000000607027212 */ /* 0x000fc800078e3cff */
[----:B------:R-:W-:Y:S02]  /*cf20*/  ISETP.GE.AND P2, PT, R2, RZ, PT ;  /* 0x000000ff0200720c */ /* 0x000fe40003f46270 */
[----:B------:R-:W-:-:S05]  /*cf30*/  IABS R2, R5 ;  /* 0x0000000500027213 */ /* 0x000fca0000000000 */
[----:B------:R-:W-:-:S06]  /*cf40*/  IMAD.MOV R2, RZ, RZ, -R2 ;  /* 0x000000ffff027224 */ /* 0x000fcc00078e0a02 */
[----:B------:R-:W-:Y:S01]  /*cf50*/  @!P2 IMAD.MOV R9, RZ, RZ, -R9 ;  /* 0x000000ffff09a224 */ /* 0x000fe200078e0a09 */
[----:B------:R-:W-:-:S04]  /*cf60*/  @!P1 LOP3.LUT R9, RZ, R6, RZ, 0x33, !PT ;  /* 0x00000006ff099212 */ /* 0x000fc800078e33ff */
[-C--:B------:R-:W-:Y:S01]  /*cf70*/  IABS R3, R9.reuse ;  /* 0x0000000900037213 */ /* 0x080fe20000000000 */
[----:B------:R-:W-:-:S04]  /*cf80*/  IMAD R6, R6, R9, RZ ;  /* 0x0000000906067224 */ /* 0x000fc800078e02ff */
[----:B------:R-:W-:-:S04]  /*cf90*/  IMAD.HI.U32 R4, R4, R3, RZ ;  /* 0x0000000304047227 */ /* 0x000fc800078e00ff */
[----:B------:R-:W-:Y:S01]  /*cfa0*/  IMAD R3, R4, R2, R3 ;  /* 0x0000000204037224 */ /* 0x000fe200078e0203 */
[----:B------:R-:W-:-:S04]  /*cfb0*/  LOP3.LUT R2, R9, R5, RZ, 0x3c, !PT ;  /* 0x0000000509027212 */ /* 0x000fc800078e3cff */
[----:B------:R-:W-:Y:S02]  /*cfc0*/  ISETP.GT.U32.AND P1, PT, R8, R3, PT ;  /* 0x000000030800720c */ /* 0x000fe40003f24070 */
[----:B------:R-:W-:-:S11]  /*cfd0*/  ISETP.GE.AND P2, PT, R2, RZ, PT ;  /* 0x000000ff0200720c */ /* 0x000fd60003f46270 */
[----:B------:R-:W-:Y:S02]  /*cfe0*/  @!P1 IMAD.IADD R3, R3, 0x1, -R8 ;  /* 0x0000000103039824 */ /* 0x000fe400078e0a08 */
[----:B------:R-:W-:Y:S01]  /*cff0*/  @!P1 VIADD R4, R4, 0x1 ;  /* 0x0000000104049836 */ /* 0x000fe20000000000 */
[----:B------:R-:W-:Y:S02]  /*d000*/  ISETP.NE.AND P1, PT, R5, RZ, PT ;  /* 0x000000ff0500720c */ /* 0x000fe40003f25270 */
[----:B------:R-:W-:Y:S01]  /*d010*/  ISETP.GE.U32.AND P0, PT, R3, R8, PT ;  /* 0x000000080300720c */ /* 0x000fe20003f06070 */
[----:B------:R-:W-:-:S12]  /*d020*/  IMAD.IADD R3, R7, 0x1, -R6 ;  /* 0x0000000107037824 */ /* 0x000fd800078e0a06 */
[----:B------:R-:W-:-:S04]  /*d030*/  @P0 VIADD R4, R4, 0x1 ;  /* 0x0000000104040836 */ /* 0x000fc80000000000 */
[----:B------:R-:W-:Y:S01]  /*d040*/  @!P2 IMAD.MOV R4, RZ, RZ, -R4 ;  /* 0x000000ffff04a224 */ /* 0x000fe200078e0a04 */
[----:B------:R-:W-:-:S05]  /*d050*/  @!P1 LOP3.LUT R4, RZ, R5, RZ, 0x33, !PT ;  /* 0x00000005ff049212 */ /* 0x000fca00078e33ff */
[--C-:B------:R-:W-:Y:S02]  /*d060*/  IMAD.MOV R2, RZ, RZ, -R4.reuse ;  /* 0x000000ffff027224 */ /* 0x100fe400078e0a04 */
[C---:B------:R-:W-:Y:S02]  /*d070*/  IMAD R4, R5.reuse, 0x1000000, R4 ;  /* 0x0100000005047824 */ /* 0x040fe400078e0204 */
[----:B------:R-:W-:-:S04]  /*d080*/  IMAD R9, R5, R2, R9 ;  /* 0x0000000205097224 */ /* 0x000fc800078e0209 */
[----:B------:R-:W-:-:S05]  /*d090*/  IMAD R2, R9, 0x10000, R4 ;  /* 0x0001000009027824 */ /* 0x000fca00078e0204 */
[----:B------:R0:W-:Y:S04]  /*d0a0*/  STL [R1+0x18], R2 ;  /* 0x0000180201007387 */ /* 0x0001e80000100800 */
[----:B------:R0:W-:Y:S01]  /*d0b0*/  STL [R1+0x14], R3 ;  /* 0x0000140301007387 */ /* 0x0001e20000100800 */
[----:B------:R-:W-:Y:S05]  /*d0c0*/  BRA `(.L_x_190) ;  /* 0x00000000000c7947 */ /* 0x000fea0003800000 */
.L_x_187:
[----:B------:R1:W-:Y:S04]  /*d0d0*/  STL [R1+0x10], R7 ;  /* 0x0000100701007387 */ /* 0x0003e80000100800 */
[----:B------:R1:W-:Y:S04]  /*d0e0*/  STL [R1+0x14], RZ ;  /* 0x000014ff01007387 */ /* 0x0003e80000100800 */
[----:B------:R1:W-:Y:S02]  /*d0f0*/  STL [R1+0x18], RZ ;  /* 0x000018ff01007387 */ /* 0x0003e40000100800 */
.L_x_190:
[----:B------:R-:W2:Y:S04]  /*d100*/  LDL R4, [R1+0x10] ;  /* 0x0000100001047983 */ /* 0x000ea80000100800 */
[----:B------:R-:W2:Y:S04]  /*d110*/  LDL R5, [R1+0x14] ;  /* 0x0000140001057983 */ /* 0x000ea80000100800 */
[----:B------:R-:W2:Y:S01]  /*d120*/  LDL R6, [R1+0x18] ;  /* 0x0000180001067983 */ /* 0x000ea20000100800 */
[----:B------:R-:W-:Y:S01]  /*d130*/  ISETP.NE.AND P0, PT, R0, RZ, PT ;  /* 0x000000ff0000720c */ /* 0x000fe20003f05270 */
[----:B0-----:R-:W-:-:S12]  /*d140*/  IMAD.U32 R2, RZ, RZ, UR43 ;  /* 0x0000002bff027e24 */ /* 0x001fd8000f8e00ff */
[----:B------:R-:W0:Y:S01]  /*d150*/  @!P0 S2R R3, SR_CgaCtaId ;  /* 0x0000000000038919 */ /* 0x000e220000008800 */
[----:B------:R-:W-:Y:S01]  /*d160*/  @!P0 MOV R0, 0x400 ;  /* 0x0000040000008802 */ /* 0x000fe20000000f00 */
[----:B-1----:R-:W-:-:S03]  /*d170*/  @!P0 IMAD.MOV.U32 R7, RZ, RZ, R2 ;  /* 0x000000ffff078224 */ /* 0x002fc600078e0002 */
[----:B0-----:R-:W-:-:S05]  /*d180*/  @!P0 LEA R0, R3, R0, 0x18 ;  /* 0x0000000003008211 */ /* 0x001fca00078ec0ff */
[----:B--2---:R2:W-:Y:S01]  /*d190*/  @!P0 STS.128 [R0+0x298d0], R4 ;  /* 0x0298d00400008388 */ /* 0x0045e20000000c00 */
[----:B------:R-:W-:Y:S06]  /*d1a0*/  BAR.ARV 0x5, 0x180 ;  /* 0x0146000000007b1d */ /* 0x000fec0000002000 */
.L_x_185:
[----:B--2---:R-:W-:Y:S01]  /*d1b0*/  IMAD.MOV.U32 R0, RZ, RZ, 0x1 ;  /* 0x00000001ff007424 */ /* 0x004fe200078e00ff */
[----:B------:R-:W-:Y:S01]  /*d1c0*/  ULDC UR4, c[0x0][0xc3c] ;  /* 0x00030f0000047ab9 */ /* 0x000fe20000000800 */
[----:B------:R-:W-:Y:S01]  /*d1d0*/  IMAD.MOV.U32 R18, RZ, RZ, RZ ;  /* 0x000000ffff127224 */ /* 0x000fe200078e00ff */
[----:B------:R-:W-:Y:S02]  /*d1e0*/  UISETP.GE.AND UP0, UPT, UR43, UR4, UPT ;  /* 0x000000042b00728c */ /* 0x000fe4000bf06270 */
[----:B------:R2:W-:Y:S04]  /*d1f0*/  STL [R1], R0 ;  /* 0x0000000001007387 */ /* 0x0005e80000100800 */
[----:B------:R2:W-:Y:S01]  /*d200*/  STL [R1+0x30], RZ ;  /* 0x000030ff01007387 */ /* 0x0005e20000100800 */
[----:B------:R-:W-:-:S13]  /*d210*/  PLOP3.LUT P0, PT, PT, PT, UP0, 0x80, 0x0 ;  /* 0x000000000000781c */ /* 0x000fda0003f0f008 */
[----:B--2---:R-:W-:Y:S05]  /*d220*/  @P0 BRA `(.L_x_191) ;  /* 0x00000048003c0947 */ /* 0x004fea0003800000 */
[----:B------:R-:W2:Y:S01]  /*d230*/  S2R R11, SR_TID.X ;  /* 0x00000000000b7919 */ /* 0x000ea20000002100 */
[----:B------:R-:W3:Y:S01]  /*d240*/  S2UR UR5, SR_CgaCtaId ;  /* 0x00000000000579c3 */ /* 0x000ee20000008800 */
[----:B------:R-:W-:Y:S01]  /*d250*/  UMOV UR4, 0x400 ;  /* 0x0000040000047882 */ /* 0x000fe20000000000 */
[----:B------:R-:W-:Y:S01]  /*d260*/  IMAD.MOV.U32 R18, RZ, RZ, RZ ;  /* 0x000000ffff127224 */ /* 0x000fe200078e00ff */
[----:B------:R-:W-:Y:S01]  /*d270*/  ULDC UR41, c[0x0][0xc] ;  /* 0x0000030000297ab9 */ /* 0x000fe20000000800 */
[----:B------:R-:W-:Y:S02]  /*d280*/  ULOP3.LUT UR39, UR38, 0x1, URZ, 0xfc, !UPT ;  /* 0x0000000126277892 */ /* 0x000fe4000f8efc3f */
[----:B------:R-:W-:Y:S01]  /*d290*/  ULOP3.LUT UR42, UR38, 0x2, URZ, 0xfc, !UPT ;  /* 0x00000002262a7892 */ /* 0x000fe2000f8efc3f */
[----:B------:R-:W-:Y:S01]  /*d2a0*/  ULDC.64 UR52, c[0x0][0x198] ;  /* 0x0000660000347ab9 */ /* 0x000fe20000000a00 */
[----:B---3--:R-:W-:-:S06]  /*d2b0*/  ULEA UR4, UR5, UR4, 0x18 ;  /* 0x0000000405047291 */ /* 0x008fcc000f8ec03f */
[----:B------:R-:W-:Y:S01]  /*d2c0*/  IMAD.U32 R17, RZ, RZ, UR4 ;  /* 0x00000004ff117e24 */ /* 0x000fe2000f8e00ff */
[C---:B--2---:R-:W-:Y:S01]  /*d2d0*/  LOP3.LUT R10, R11.reuse, 0x7f, RZ, 0xc0, !PT ;  /* 0x0000007f0b0a7812 */ /* 0x044fe200078ec0ff */
[C---:B-1----:R-:W-:Y:S01]  /*d2e0*/  IMAD.SHL.U32 R4, R11.reuse, 0x80, RZ ;  /* 0x000000800b047824 */ /* 0x042fe200078e00ff */
[C---:B------:R-:W-:Y:S01]  /*d2f0*/  LOP3.LUT P0, RZ, R11.reuse, 0x4, RZ, 0xc0, !PT ;  /* 0x000000040bff7812 */ /* 0x040fe2000780c0ff */
[C---:B------:R-:W-:Y:S01]  /*d300*/  IMAD.SHL.U32 R3, R11.reuse, 0x10, RZ ;  /* 0x000000100b037824 */ /* 0x040fe200078e00ff */
[----:B------:R-:W-:Y:S01]  /*d310*/  SHF.R.U32.HI R5, RZ, 0x5, R10 ;  /* 0x00000005ff057819 */ /* 0x000fe2000001160a */
[C---:B0-----:R-:W-:Y:S01]  /*d320*/  IMAD.SHL.U32 R2, R11.reuse, 0x20, RZ ;  /* 0x000000200b027824 */ /* 0x041fe200078e00ff */
[----:B------:R-:W-:Y:S01]  /*d330*/  LOP3.LUT R6, R4, 0x380, RZ, 0xc0, !PT ;  /* 0x0000038004067812 */ /* 0x000fe200078ec0ff */
[----:B------:R-:W-:Y:S01]  /*d340*/  IMAD.SHL.U32 R8, R11, 0x4, RZ ;  /* 0x000000040b087824 */ /* 0x000fe200078e00ff */
[----:B------:R-:W-:Y:S01]  /*d350*/  LOP3.LUT R0, R3, 0x1b0, RZ, 0xc0, !PT ;  /* 0x000001b003007812 */ /* 0x000fe200078ec0ff */
[----:B------:R-:W-:-:S02]  /*d360*/  IMAD.SHL.U32 R7, R5, 0x200, RZ ;  /* 0x0000020005077824 */ /* 0x000fc400078e00ff */
[----:B------:R-:W-:Y:S02]  /*d370*/  IMAD R6, R5, 0x10, R6 ;  /* 0x0000001005067824 */ /* 0x000fe400078e0206 */
[----:B------:R-:W-:Y:S01]  /*d380*/  IMAD.SHL.U32 R5, R11, 0x2, RZ ;  /* 0x000000020b057824 */ /* 0x000fe200078e00ff */
[----:B------:R-:W-:-:S04]  /*d390*/  LOP3.LUT R9, R7, 0x60, R2, 0xf8, !PT ;  /* 0x0000006007097812 */ /* 0x000fc800078ef802 */
[----:B------:R-:W-:Y:S02]  /*d3a0*/  LOP3.LUT R0, R0, 0x30, R5, 0x78, !PT ;  /* 0x0000003000007812 */ /* 0x000fe400078e7805 */
[----:B------:R-:W-:-:S04]  /*d3b0*/  LOP3.LUT R5, R7, 0x40, R3, 0xf8, !PT ;  /* 0x0000004007057812 */ /* 0x000fc800078ef803 */
[----:B------:R-:W-:Y:S02]  /*d3c0*/  LOP3.LUT R0, R5, R0, RZ, 0xfc, !PT ;  /* 0x0000000005007212 */ /* 0x000fe400078efcff */
[----:B------:R-:W-:-:S04]  /*d3d0*/  LOP3.LUT R5, R2, 0x80, RZ, 0xc0, !PT ;  /* 0x0000008002057812 */ /* 0x000fc800078ec0ff */
[----:B------:R-:W-:-:S04]  /*d3e0*/  LOP3.LUT R5, R5, 0x10, R11, 0xf8, !PT ;  /* 0x0000001005057812 */ /* 0x000fc800078ef80b */
[----:B------:R-:W-:Y:S02]  /*d3f0*/  LOP3.LUT R7, R5, 0x10, R8, 0x78, !PT ;  /* 0x0000001005077812 */ /* 0x000fe400078e7808 */
[----:B------:R-:W-:Y:S02]  /*d400*/  LOP3.LUT R5, R6, 0x70, R3, 0x78, !PT ;  /* 0x0000007006057812 */ /* 0x000fe400078e7803 */
[----:B------:R-:W-:Y:S02]  /*d410*/  LOP3.LUT R6, R9, 0x100, R2, 0xf8, !PT ;  /* 0x0000010009067812 */ /* 0x000fe400078ef802 */
[----:B------:R-:W-:Y:S02]  /*d420*/  LOP3.LUT R5, R5, 0xc00, R4, 0xf8, !PT ;  /* 0x00000c0005057812 */ /* 0x000fe400078ef804 */
[----:B------:R-:W-:-:S03]  /*d430*/  LOP3.LUT R4, R6, R7, RZ, 0xfc, !PT ;  /* 0x0000000706047212 */ /* 0x000fc600078efcff */
[----:B------:R0:W-:Y:S04]  /*d440*/  STL [R1+0x24], R5 ;  /* 0x0000240501007387 */ /* 0x0001e80000100800 */
[----:B------:R1:W-:Y:S01]  /*d450*/  STL [R1+0x20], R4 ;  /* 0x0000200401007387 */ /* 0x0003e20000100800 */
[----:B0-----:R-:W-:Y:S02]  /*d460*/  SHF.R.U32.HI R5, RZ, 0x2, R10 ;  /* 0x00000002ff057819 */ /* 0x001fe4000001160a */
[----:B-1----:R-:W-:Y:S01]  /*d470*/  LOP3.LUT R4, R3, 0x30, RZ, 0xc0, !PT ;  /* 0x0000003003047812 */ /* 0x002fe200078ec0ff */
[----:B------:R-:W-:-:S05]  /*d480*/  IMAD.MOV.U32 R3, RZ, RZ, 0x40 ;  /* 0x00000040ff037424 */ /* 0x000fca00078e00ff */
[----:B------:R-:W-:Y:S02]  /*d490*/  SEL R6, R3, 0xffffffc0, !P0 ;  /* 0xffffffc003067807 */ /* 0x000fe40004000000 */
[----:B------:R-:W-:Y:S01]  /*d4a0*/  LOP3.LUT R3, R5, 0x60, R2, 0xf8, !PT ;  /* 0x0000006005037812 */ /* 0x000fe200078ef802 */
[----:B------:R-:W-:Y:S02]  /*d4b0*/  IMAD.IADD R2, R17, 0x1, R0 ;  /* 0x0000000111027824 */ /* 0x000fe400078e0200 */
[----:B------:R-:W-:Y:S01]  /*d4c0*/  IMAD.MOV.U32 R0, RZ, RZ, 0x1 ;  /* 0x00000001ff007424 */ /* 0x000fe200078e00ff */
[----:B------:R-:W-:Y:S04]  /*d4d0*/  STL [R1+0x28], R6 ;  /* 0x0000280601007387 */ /* 0x000fe80000100800 */
[----:B------:R0:W-:Y:S04]  /*d4e0*/  STL [R1+0x2c], R2 ;  /* 0x00002c0201007387 */ /* 0x0001e80000100800 */
[----:B------:R-:W-:Y:S04]  /*d4f0*/  STL [R1+0x30], RZ ;  /* 0x000030ff01007387 */ /* 0x000fe80000100800 */
[----:B------:R1:W-:Y:S01]  /*d500*/  STL [R1], R0 ;  /* 0x0000000001007387 */ /* 0x0003e20000100800 */
[----:B0-----:R-:W-:-:S02]  /*d510*/  LOP3.LUT R2, R4, 0x40, RZ, 0xfc, !PT ;  /* 0x0000004004027812 */ /* 0x001fc400078efcff */
[----:B-1----:R-:W-:-:S07]  /*d520*/  LOP3.LUT R0, R4, 0x80, RZ, 0xfc, !PT ;  /* 0x0000008004007812 */ /* 0x002fce00078efcff */
.L_x_261:
[----:B------:R-:W-:Y:S01]  /*d530*/  ULDC.64 UR4, c[0x0][0xc88] ;  /* 0x0003220000047ab9 */ /* 0x000fe20000000a00 */
[----:B------:R-:W-:Y:S01]  /*d540*/  ULDC.64 UR6, c[0x0][0xa18] ;  /* 0x0002860000067ab9 */ /* 0x000fe20000000a00 */
[----:B------:R-:W-:Y:S01]  /*d550*/  UIMAD.WIDE UR4, UR43, 0x4, UR4 ;  /* 0x000000042b0478a5 */ /* 0x000fe2000f8e0204 */
[----:B------:R-:W2:Y:S01]  /*d560*/  LDL.LU R10, [R1+0x18] ;  /* 0x00001800010a7983 */ /* 0x000ea20000300800 */
[----:B------:R-:W-:Y:S01]  /*d570*/  ULDC UR8, c[0x0][0x288] ;  /* 0x0000a20000087ab9 */ /* 0x000fe20000000800 */
[----:B0-----:R-:W0:Y:S03]  /*d580*/  LDC R9, c[0x0][0x2f0] ;  /* 0x0000bc00ff097b82 */ /* 0x001e260000000800 */
[----:B---3--:R-:W-:Y:S02]  /*d590*/  IMAD.U32 R2, RZ, RZ, UR4 ;  /* 0x00000004ff027e24 */ /* 0x008fe4000f8e00ff */
[----:B------:R-:W-:Y:S01]  /*d5a0*/  IMAD.U32 R3, RZ, RZ, UR5 ;  /* 0x00000005ff037e24 */ /* 0x000fe2000f8e00ff */
[----:B------:R-:W-:Y:S01]  /*d5b0*/  UISETP.NE.U32.AND UP0, UPT, UR6, URZ, UPT ;  /* 0x0000003f0600728c */ /* 0x000fe2000bf05070 */
[----:B------:R-:W-:Y:S01]  /*d5c0*/  IMAD.U32 R0, RZ, RZ, UR8 ;  /* 0x00000008ff007e24 */ /* 0x000fe2000f8e00ff */
[----:B------:R-:W-:Y:S01]  /*d5d0*/  ULDC.64 UR4, c[0x0][0xa28] ;  /* 0x00028a0000047ab9 */ /* 0x000fe20000000a00 */
[----:B------:R-:W-:Y:S01]  /*d5e0*/  ULDC.64 UR8, c[0x0][0xa08] ;  /* 0x0002820000087ab9 */ /* 0x000fe20000000a00 */
[----:B------:R-:W3:Y:S01]  /*d5f0*/  LDG.E R2, desc[UR50][R2.64] ;  /* 0x0000003202027981 */ /* 0x000ee2000c1e1900 */
[----:B------:R-:W-:-:S02]  /*d600*/  UISETP.NE.AND.EX UP0, UPT, UR7, URZ, UPT, UP0 ;  /* 0x0000003f0700728c */ /* 0x000fc4000bf05300 */
[----:B------:R-:W-:-:S04]  /*d610*/  UISETP.NE.U32.AND UP1, UPT, UR4, URZ, UPT ;  /* 0x0000003f0400728c */ /* 0x000fc8000bf25070 */
[----:B------:R-:W-:Y:S01]  /*d620*/  PLOP3.LUT P3, PT, PT, PT, UP0, 0x80, 0x0 ;  /* 0x000000000000781c */ /* 0x000fe20003f6f008 */
[----:B------:R-:W-:Y:S01]  /*d630*/  UISETP.NE.AND.EX UP1, UPT, UR5, URZ, UPT, UP1 ;  /* 0x0000003f0500728c */ /* 0x000fe2000bf25310 */
[----:B------:R-:W-:-:S05]  /*d640*/  ISETP.NE.U32.AND P2, PT, RZ, UR8, PT ;  /* 0x00000008ff007c0c */ /* 0x000fca000bf45070 */
[----:B------:R-:W-:Y:S02]  /*d650*/  PLOP3.LUT P4, PT, PT, PT, UP1, 0x80, 0x0 ;  /* 0x000000000000781c */ /* 0x000fe40003f8f018 */
[----:B---3--:R-:W-:Y:S02]  /*d660*/  R2UR UR47, R2 ;  /* 0x00000000022f72ca */ /* 0x008fe400000e0000 */
[----:B-1----:R-:W1:Y:S11]  /*d670*/  LDC.64 R2, c[0x0][0x418] ;  /* 0x00010600ff027b82 */ /* 0x002e760000000a00 */
[----:B------:R-:W-:-:S02]  /*d680*/  USHF.R.S32.HI UR46, URZ, 0x1f, UR47 ;  /* 0x0000001f3f2e7899 */ /* 0x000fc4000801142f */
[----:B------:R-:W-:Y:S02]  /*d690*/  USHF.L.U32 UR44, UR47, 0x2, URZ ;  /* 0x000000022f2c7899 */ /* 0x000fe4000800063f */
[----:B------:R-:W-:Y:S02]  /*d6a0*/  USHF.L.U64.HI UR45, UR47, 0x2, UR46 ;  /* 0x000000022f2d7899 */ /* 0x000fe4000801022e */
[----:B------:R-:W-:Y:S02]  /*d6b0*/  @UP0 UIADD3 UR6, UP3, UR44, UR6, URZ ;  /* 0x000000062c060290 */ /* 0x000fe4000ff7e03f */
[----:B------:R-:W-:Y:S02]  /*d6c0*/  @UP1 ULEA UR4, UP2, UR47, UR4, 0x2 ;  /* 0x000000042f041291 */ /* 0x000fe4000f84103f */
[----:B------:R-:W-:Y:S02]  /*d6d0*/  @UP0 UIADD3.X UR7, UR45, UR7, URZ, UP3, !UPT ;  /* 0x000000072d070290 */ /* 0x000fe40009ffe43f */
[----:B------:R-:W-:Y:S01]  /*d6e0*/  IMAD.U32 R4, RZ, RZ, UR6 ;  /* 0x00000006ff047e24 */ /* 0x000fe2000f8e00ff */
[----:B------:R-:W-:-:S03]  /*d6f0*/  @UP1 ULEA.HI.X UR5, UR47, UR5, UR46, 0x2, UP2 ;  /* 0x000000052f051291 */ /* 0x000fc600090f142e */
[----:B------:R-:W-:Y:S01]  /*d700*/  IMAD.U32 R5, RZ, RZ, UR7 ;  /* 0x00000007ff057e24 */ /* 0x000fe2000f8e00ff */
[----:B------:R-:W-:-:S04]  /*d710*/  ULDC.64 UR6, c[0x0][0xa00] ;  /* 0x0002800000067ab9 */ /* 0x000fc80000000a00 */
[----:B------:R3:W4:Y:S01]  /*d720*/  @P3 LDG.E R0, desc[UR50][R4.64] ;  /* 0x0000003204003981 */ /* 0x000722000c1e1900 */
[----:B------:R-:W-:Y:S02]  /*d730*/  ISETP.NE.U32.AND P0, PT, RZ, UR6, PT ;  /* 0x00000006ff007c0c */ /* 0x000fe4000bf05070 */
[----:B------:R-:W-:Y:S02]  /*d740*/  ISETP.NE.AND.EX P2, PT, RZ, UR9, PT, P2 ;  /* 0x00000009ff007c0c */ /* 0x000fe4000bf45320 */
[----:B------:R-:W-:Y:S02]  /*d750*/  ISETP.NE.AND.EX P0, PT, RZ, UR7, PT, P0 ;  /* 0x00000007ff007c0c */ /* 0x000fe4000bf05300 */
[----:B-1----:R-:W-:Y:S01]  /*d760*/  ISETP.NE.U32.AND P1, PT, R2, RZ, PT ;  /* 0x000000ff0200720c */ /* 0x002fe20003f25070 */
[----:B---3--:R-:W-:Y:S01]  /*d770*/  IMAD.U32 R4, RZ, RZ, UR4 ;  /* 0x00000004ff047e24 */ /* 0x008fe2000f8e00ff */
[----:B------:R-:W-:Y:S01]  /*d780*/  UIADD3 UR4, UP0, UR44, UR6, URZ ;  /* 0x000000062c047290 */ /* 0x000fe2000ff1e03f */
[----:B------:R-:W-:Y:S01]  /*d790*/  IMAD.U32 R5, RZ, RZ, UR5 ;  /* 0x00000005ff057e24 */ /* 0x000fe2000f8e00ff */
[----:B------:R-:W-:-:S02]  /*d7a0*/  UIADD3 UR6, UP1, UR44, UR8, URZ ;  /* 0x000000082c067290 */ /* 0x000fc4000ff3e03f */
[----:B------:R-:W-:Y:S02]  /*d7b0*/  UIADD3.X UR5, UR45, UR7, URZ, UP0, !UPT ;  /* 0x000000072d057290 */ /* 0x000fe400087fe43f */
[----:B------:R-:W-:Y:S02]  /*d7c0*/  UIADD3.X UR7, UR45, UR9, URZ, UP1, !UPT ;  /* 0x000000092d077290 */ /* 0x000fe40008ffe43f */
[----:B------:R-:W-:-:S04]  /*d7d0*/  IMAD.U32 R6, RZ, RZ, UR6 ;  /* 0x00000006ff067e24 */ /* 0x000fc8000f8e00ff */
[----:B------:R-:W-:-:S05]  /*d7e0*/  IMAD.U32 R7, RZ, RZ, UR7 ;  /* 0x00000007ff077e24 */ /* 0x000fca000f8e00ff */
[----:B------:R-:W3:Y:S04]  /*d7f0*/  @P2 LDG.E R8, desc[UR50][R6.64] ;  /* 0x0000003206082981 */ /* 0x000ee8000c1e1900 */
[----:B----4-:R1:W-:Y:S04]  /*d800*/  STL [R1+0x1c], R0 ;  /* 0x00001c0001007387 */ /* 0x0103e80000100800 */
[----:B-1----:R1:W4:Y:S02]  /*d810*/  @P4 LDG.E R0, desc[UR50][R4.64] ;  /* 0x0000003204004981 */ /* 0x002324000c1e1900 */
[----:B-1----:R-:W-:-:S02]  /*d820*/  IMAD.U32 R4, RZ, RZ, UR4 ;  /* 0x00000004ff047e24 */ /* 0x002fc4000f8e00ff */
[----:B------:R-:W-:-:S05]  /*d830*/  IMAD.U32 R5, RZ, RZ, UR5 ;  /* 0x00000005ff057e24 */ /* 0x000fca000f8e00ff */
[----:B------:R-:W5:Y:S01]  /*d840*/  @P0 LDG.E R2, desc[UR50][R4.64] ;  /* 0x0000003204020981 */ /* 0x000f62000c1e1900 */
[----:B------:R-:W-:Y:S02]  /*d850*/  ISETP.NE.AND.EX P1, PT, R3, RZ, PT, P1 ;  /* 0x000000ff0300720c */ /* 0x000fe40003f25310 */
[----:B------:R-:W1:Y:S01]  /*d860*/  LDC R3, c[0x0][0x424] ;  /* 0x00010900ff037b82 */ /* 0x000e620000000800 */
[----:B------:R-:W-:Y:S01]  /*d870*/  UMOV UR4, URZ ;  /* 0x0000003f00047c82 */ /* 0x000fe20008000000 */
[----:B------:R-:W-:Y:S01]  /*d880*/  UMOV UR48, URZ ;  /* 0x0000003f00307c82 */ /* 0x000fe20008000000 */
[----:B------:R-:W-:Y:S01]  /*d890*/  UMOV UR40, URZ ;  /* 0x0000003f00287c82 */ /* 0x000fe20008000000 */
[----:B---3--:R-:W-:Y:S02]  /*d8a0*/  @P2 R2UR UR40, R8 ;  /* 0x00000000082822ca */ /* 0x008fe400000e0000 */
[----:B--2---:R-:W-:Y:S02]  /*d8b0*/  R2UR UR36, R10 ;  /* 0x000000000a2472ca */ /* 0x004fe400000e0000 */
[----:B----4-:R-:W-:-:S02]  /*d8c0*/  @P4 R2UR UR4, R0 ;  /* 0x00000000000442ca */ /* 0x010fc400000e0000 */
[----:B------:R-:W-:-:S04]  /*d8d0*/  LOP3.LUT R0, R10, 0xff000000, RZ, 0xc0, !PT ;  /* 0xff0000000a007812 */ /* 0x000fc800078ec0ff */
[----:B------:R-:W-:Y:S02]  /*d8e0*/  SHF.R.U32.HI R0, RZ, 0x8, R0 ;  /* 0x00000008ff007819 */ /* 0x000fe40000011600 */
[----:B-----5:R-:W-:Y:S02]  /*d8f0*/  @P0 R2UR UR48, R2 ;  /* 0x00000000023002ca */ /* 0x020fe400000e0000 */
[----:B------:R-:W-:-:S04]  /*d900*/  LOP3.LUT R2, R10, 0xff0000, RZ, 0xc0, !PT ;  /* 0x00ff00000a027812 */ /* 0x000fc800078ec0ff */
[----:B------:R-:W-:Y:S01]  /*d910*/  LEA.HI R0, R2, R0, RZ, 0x10 ;  /* 0x0000000002007211 */ /* 0x000fe200078f80ff */
[----:B01----:R-:W-:Y:S08]  /*d920*/  @P3 BRA `(.L_x_192) ;  /* 0x0000000000143947 */ /* 0x003ff00003800000 */
[----:B------:R-:W-:Y:S05]  /*d930*/  @!P0 BRA `(.L_x_192) ;  /* 0x0000000000108947 */ /* 0x000fea0003800000 */
[----:B------:R-:W2:Y:S04]  /*d940*/  LDG.E R2, desc[UR50][R4.64] ;  /* 0x0000003204027981 */ /* 0x000ea8000c1e1900 */
[----:B------:R-:W2:Y:S02]  /*d950*/  LDG.E R4, desc[UR50][R4.64+0x4] ;  /* 0x0000043204047981 */ /* 0x000ea4000c1e1900 */
[----:B--2---:R-:W-:-:S05]  /*d960*/  IMAD.IADD R2, R4, 0x1, -R2 ;  /* 0x0000000104027824 */ /* 0x004fca00078e0a02 */
[----:B------:R0:W-:Y:S02]  /*d970*/  STL [R1+0x1c], R2 ;  /* 0x00001c0201007387 */ /* 0x0001e40000100800 */
.L_x_192:
[----:B------:R-:W-:Y:S01]  /*d980*/  SEL R3, R3, 0x1, P1 ;  /* 0x0000000103037807 */ /* 0x000fe20000800000 */
[----:B------:R-:W-:Y:S01]  /*d990*/  ULDC.64 UR6, c[0x0][0xa20] ;  /* 0x0002880000067ab9 */ /* 0x000fe20000000a00 */
[----:B------:R-:W-:Y:S01]  /*d9a0*/  ULOP3.LUT UR36, UR36, 0xffff, URZ, 0xc0, !UPT ;  /* 0x0000ffff24247892 */ /* 0x000fe2000f8ec03f */
[----:B------:R-:W-:Y:S01]  /*d9b0*/  ISETP.NE.U32.AND P0, PT, RZ, UR6, PT ;  /* 0x00000006ff007c0c */ /* 0x000fe2000bf05070 */
[----:B------:R-:W-:Y:S01]  /*d9c0*/  UIADD3 UR40, UR40, UR4, URZ ;  /* 0x0000000428287290 */ /* 0x000fe2000fffe03f */
[----:B0-----:R-:W-:Y:S02]  /*d9d0*/  IMAD R2, R3, R9, RZ ;  /* 0x0000000903027224 */ /* 0x001fe400078e02ff */
[----:B------:R-:W-:Y:S01]  /*d9e0*/  IMAD.U32 R3, RZ, RZ, UR47 ;  /* 0x0000002fff037e24 */ /* 0x000fe2000f8e00ff */
[----:B------:R-:W-:-:S04]  /*d9f0*/  ISETP.NE.AND.EX P0, PT, RZ, UR7, PT, P0 ;  /* 0x00000007ff007c0c */ /* 0x000fc8000bf05300 */
[----:B------:R0:W-:Y:S09]  /*da00*/  STL [R1+0x4], R3 ;  /* 0x0000040301007387 */ /* 0x0001f20000100800 */
[----:B------:R-:W-:Y:S05]  /*da10*/  @!P0 BRA `(.L_x_193) ;  /* 0x0000000000188947 */ /* 0x000fea0003800000 */
[----:B------:R-:W-:-:S04]  /*da20*/  UIADD3 UR5, UP0, UR44, UR6, URZ ;  /* 0x000000062c057290 */ /* 0x000fc8000ff1e03f */
[----:B------:R-:W-:Y:S02]  /*da30*/  UIADD3.X UR6, UR45, UR7, URZ, UP0, !UPT ;  /* 0x000000072d067290 */ /* 0x000fe400087fe43f */
[----:B------:R-:W-:-:S04]  /*da40*/  IMAD.U32 R2, RZ, RZ, UR5 ;  /* 0x00000005ff027e24 */ /* 0x000fc8000f8e00ff */
[----:B0-----:R-:W-:-:S05]  /*da50*/  IMAD.U32 R3, RZ, RZ, UR6 ;  /* 0x00000006ff037e24 */ /* 0x001fca000f8e00ff */
[----:B------:R0:W5:Y:S01]  /*da60*/  LDG.E R2, desc[UR50][R2.64] ;  /* 0x0000003202027981 */ /* 0x000162000c1e1900 */
[----:B------:R-:W-:Y:S05]  /*da70*/  BRA `(.L_x_194) ;  /* 0x0000000000107947 */ /* 0x000fea0003800000 */
.L_x_193:
[----:B------:R-:W-:Y:S05]  /*da80*/  @!P2 BRA `(.L_x_194) ;  /* 0x00000000000ca947 */ /* 0x000fea0003800000 */
[----:B------:R-:W2:Y:S04]  /*da90*/  LDG.E R2, desc[UR50][R6.64] ;  /* 0x0000003206027981 */ /* 0x000ea8000c1e1900 */
[----:B------:R-:W2:Y:S02]  /*daa0*/  LDG.E R6, desc[UR50][R6.64+0x4] ;  /* 0x0000043206067981 */ /* 0x000ea4000c1e1900 */
[----:B--2---:R-:W-:-:S07]  /*dab0*/  IMAD.IADD R2, R6, 0x1, -R2 ;  /* 0x0000000106027824 */ /* 0x004fce00078e0a02 */
.L_x_194:
[----:B-----5:R-:W-:-:S04]  /*dac0*/  VIADD R2, R2, -UR4 ;  /* 0x8000000402027c36 */ /* 0x020fc80008000000 */
[C---:B0-----:R-:W-:Y:S01]  /*dad0*/  VIADD R3, R2.reuse, 0x9f ;  /* 0x0000009f02037836 */ /* 0x041fe20000000000 */
[----:B------:R-:W-:Y:S01]  /*dae0*/  ISETP.GE.AND P0, PT, R2, 0x1, PT ;  /* 0x000000010200780c */ /* 0x000fe20003f06270 */
[----:B------:R-:W-:Y:S02]  /*daf0*/  IMAD.MOV.U32 R2, RZ, RZ, RZ ;  /* 0x000000ffff027224 */ /* 0x000fe400078e00ff */
[----:B------:R-:W-:-:S05]  /*db00*/  IMAD.HI R3, R3, 0x66666667, RZ ;  /* 0x6666666703037827 */ /* 0x000fca00078e02ff */
[----:B------:R-:W-:-:S04]  /*db10*/  SHF.R.U32.HI R19, RZ, 0x1f, R3 ;  /* 0x0000001fff137819 */ /* 0x000fc80000011603 */
[----:B------:R-:W-:Y:S01]  /*db20*/  LEA.HI.SX32 R19, R3, R19, 0x1a ;  /* 0x0000001303137211 */ /* 0x000fe200078fd2ff */
[----:B------:R-:W-:Y:S06]  /*db30*/  @!P0 BRA `(.L_x_195) ;  /* 0x0000000000748947 */ /* 0x000fec0003800000 */
[----:B------:R-:W-:-:S04]  /*db40*/  SHF.R.U32.HI R4, RZ, 0x10, R0 ;  /* 0x00000010ff047819 */ /* 0x000fc80000011600 */
[----:B------:R-:W-:-:S13]  /*db50*/  ISETP.NE.AND P0, PT, R4, RZ, PT ;  /* 0x000000ff0400720c */ /* 0x000fda0003f05270 */
[----:B------:R-:W0:Y:S02]  /*db60*/  @!P0 LDC R4, c[0x0][0x9f0] ;  /* 0x00027c00ff048b82 */ /* 0x000e240000000800 */
[----:B0-----:R-:W-:Y:S02]  /*db70*/  IABS R6, R4 ;  /* 0x0000000400067213 */ /* 0x001fe40000000000 */
[----:B------:R-:W-:Y:S02]  /*db80*/  IADD3 R5, R4, -0x1, R19 ;  /* 0xffffffff04057810 */ /* 0x000fe40007ffe013 */
[----:B------:R-:W0:Y:S08]  /*db90*/  I2F.RP R2, R6 ;  /* 0x0000000600027306 */ /* 0x000e300000209400 */
[----:B0-----:R-:W0:Y:S02]  /*dba0*/  MUFU.RCP R2, R2 ;  /* 0x0000000200027308 */ /* 0x001e240000001000 */
[----:B0-----:R-:W-:-:S06]  /*dbb0*/  VIADD R2, R2, 0xffffffe ;  /* 0x0ffffffe02027836 */ /* 0x001fcc0000000000 */
[----:B------:R0:W1:Y:S02]  /*dbc0*/  F2I.FTZ.U32.TRUNC.NTZ R3, R2 ;  /* 0x0000000200037305 */ /* 0x000064000021f000 */
[----:B0-----:R-:W-:-:S04]  /*dbd0*/  LOP3.LUT R2, R5, R4, RZ, 0x3c, !PT ;  /* 0x0000000405027212 */ /* 0x001fc800078e3cff */
[----:B------:R-:W-:Y:S01]  /*dbe0*/  ISETP.GE.AND P2, PT, R2, RZ, PT ;  /* 0x000000ff0200720c */ /* 0x000fe20003f46270 */
[----:B-1----:R-:W-:-:S04]  /*dbf0*/  IMAD.MOV R2, RZ, RZ, -R3 ;  /* 0x000000ffff027224 */ /* 0x002fc800078e0a03 */
[----:B------:R-:W-:Y:S02]  /*dc00*/  IMAD R7, R2, R6, RZ ;  /* 0x0000000602077224 */ /* 0x000fe400078e02ff */
[----:B------:R-:W-:-:S04]  /*dc10*/  IMAD.MOV.U32 R2, RZ, RZ, RZ ;  /* 0x000000ffff027224 */ /* 0x000fc800078e00ff */
[----:B------:R-:W-:Y:S01]  /*dc20*/  IMAD.HI.U32 R7, R3, R7, R2 ;  /* 0x0000000703077227 */ /* 0x000fe200078e0002 */
[----:B------:R-:W-:Y:S02]  /*dc30*/  IABS R2, R5 ;  /* 0x0000000500027213 */ /* 0x000fe40000000000 */
[----:B------:R-:W-:-:S03]  /*dc40*/  IABS R3, R4 ;  /* 0x0000000400037213 */ /* 0x000fc60000000000 */
[----:B------:R-:W-:-:S04]  /*dc50*/  IMAD.HI.U32 R7, R7, R2, RZ ;  /* 0x0000000207077227 */ /* 0x000fc800078e00ff */
[----:B------:R-:W-:-:S04]  /*dc60*/  IMAD.MOV R3, RZ, RZ, -R3 ;  /* 0x000000ffff037224 */ /* 0x000fc800078e0a03 */
        /* <DEDUP_REMOVED lines=10> */
.L_x_195:
[----:B------:R-:W-:Y:S01]  /*dd10*/  LOP3.LUT R0, R0, 0xff, RZ, 0xc0, !PT ;  /* 0x000000ff00007812 */ /* 0x000fe200078ec0ff */
[----:B------:R-:W-:Y:S04]  /*dd20*/  BSSY B7, `(.L_x_196) ;  /* 0x000031a000077945 */ /* 0x000fe80003800000 */
[----:B------:R-:W-:-:S05]  /*dd30*/  IMAD R3, R0, R2, RZ ;  /* 0x0000000200037224 */ /* 0x000fca00078e02ff */
[----:B------:R0:W-:Y:S01]  /*dd40*/  STL [R1+0xc], R3 ;  /* 0x00000c0301007387 */ /* 0x0001e20000100800 */
[----:B------:R-:W-:-:S04]  /*dd50*/  VIADDMNMX R19, R3, R2, R19, PT ;  /* 0x0000000203137246 */ /* 0x000fc80003800113 */
[----:B------:R-:W-:-:S13]  /*dd60*/  ISETP.GT.AND P0, PT, R19, R3, PT ;  /* 0x000000031300720c */ /* 0x000fda0003f04270 */
[----:B0-----:R-:W-:Y:S05]  /*dd70*/  @P0 BRA `(.L_x_197) ;  /* 0x0000000000480947 */ /* 0x001fea0003800000 */
[----:B------:R-:W0:Y:S02]  /*dd80*/  S2R R3, SR_TID.X ;  /* 0x0000000000037919 */ /* 0x000e240000002100 */
[----:B0-----:R-:W-:-:S04]  /*dd90*/  LOP3.LUT R3, R3, 0x7f, RZ, 0xc0, !PT ;  /* 0x0000007f03037812 */ /* 0x001fc800078ec0ff */
[----:B------:R-:W-:-:S13]  /*dda0*/  ISETP.NE.AND P0, PT, R3, RZ, PT ;  /* 0x000000ff0300720c */ /* 0x000fda0003f05270 */
[----:B------:R-:W-:Y:S05]  /*ddb0*/  @P0 BRA `(.L_x_198) ;  /* 0x0000003000400947 */ /* 0x000fea0003800000 */
[----:B------:R-:W0:Y:S01]  /*ddc0*/  S2R R3, SR_LANEID ;  /* 0x0000000000037919 */ /* 0x000e220000000000 */
[----:B------:R-:W-:Y:S02]  /*ddd0*/  VOTEU.ANY UR4, UPT, PT ;  /* 0x0000000000047886 */ /* 0x000fe400038e0100 */
[----:B------:R-:W0:Y:S08]  /*dde0*/  FLO.U32 R0, UR4 ;  /* 0x0000000400007d00 */ /* 0x000e3000080e0000 */
[----:B------:R-:W1:Y:S01]  /*ddf0*/  POPC R5, UR4 ;  /* 0x0000000400057d09 */ /* 0x000e620008000000 */
[----:B0-----:R-:W-:-:S02]  /*de00*/  ISETP.EQ.U32.AND P0, PT, R0, R3, PT ;  /* 0x000000030000720c */ /* 0x001fc40003f02070 */
[----:B------:R-:W1:Y:S11]  /*de10*/  LDC.64 R2, c[0x0][0xc60] ;  /* 0x00031800ff027b82 */ /* 0x000e760000000a00 */
[----:B-1----:R-:W2:Y:S01]  /*de20*/  @P0 ATOMG.E.ADD.STRONG.GPU PT, R3, desc[UR50][R2.64], R5 ;  /* 0x00000005020309a8 */ /* 0x002ea200081ee1f2 */
[----:B------:R-:W0:Y:S02]  /*de30*/  S2R R4, SR_LTMASK ;  /* 0x0000000000047919 */ /* 0x000e240000003900 */
[----:B0-----:R-:W-:-:S04]  /*de40*/  LOP3.LUT R4, R4, UR4, RZ, 0xc0, !PT ;  /* 0x0000000404047c12 */ /* 0x001fc8000f8ec0ff */
[----:B------:R-:W0:Y:S01]  /*de50*/  POPC R7, R4 ;  /* 0x0000000400077309 */ /* 0x000e220000000000 */
[----:B--2---:R-:W0:Y:S02]  /*de60*/  SHFL.IDX PT, R0, R3, R0, 0x1f ;  /* 0x00001f0003007589 */ /* 0x004e2400000e0000 */
[----:B0-----:R-:W-:-:S05]  /*de70*/  IADD3 R0, R0, UR41, R7 ;  /* 0x0000002900007c10 */ /* 0x001fca000fffe007 */
[----:B------:R0:W-:Y:S01]  /*de80*/  STL [R1+0x10], R0 ;  /* 0x0000100001007387 */ /* 0x0001e20000100800 */
[----:B------:R-:W-:Y:S05]  /*de90*/  BRA `(.L_x_198) ;  /* 0x0000003000087947 */ /* 0x000fea0003800000 */
.L_x_197:
[----:B------:R-:W-:Y:S01]  /*dea0*/  VIADD R0, R17, 0x1a400 ;  /* 0x0001a40011007836 */ /* 0x000fe20000000000 */
[----:B------:R-:W-:Y:S04]  /*deb0*/  BSSY B6, `(.L_x_199) ;  /* 0x0000013000067945 */ /* 0x000fe80003800000 */
        /* <DEDUP_REMOVED lines=18> */
.L_x_200:
[----:B------:R-:W-:Y:S05]  /*dfe0*/  BSYNC B6 ;  /* 0x0000000000067941 */ /* 0x000fea0003800000 */
.L_x_199:
[----:B------:R-:W2:Y:S01]  /*dff0*/  LDL.LU R16, [R1+0x8] ;  /* 0x0000080001107983 */ /* 0x000ea20000300800 */
[----:B------:R-:W-:Y:S01]  /*e000*/  VIADD R0, R17, 0xa400 ;  /* 0x0000a40011007836 */ /* 0x000fe20000000000 */
[----:B------:R-:W-:Y:S04]  /*e010*/  BSSY B6, `(.L_x_201) ;  /* 0x0000016000067945 */ /* 0x000fe80003800000 */
[----:B------:R-:W-:Y:S02]  /*e020*/  LOP3.LUT P0, RZ, R0, 0x3ff, RZ, 0xc0, !PT ;  /* 0x000003ff00ff7812 */ /* 0x000fe4000780c0ff */
[----:B--2---:R-:W-:-:S11]  /*e030*/  LOP3.LUT R16, R16, 0xfffffffe, RZ, 0xc0, !PT ;  /* 0xfffffffe10107812 */ /* 0x004fd600078ec0ff */
[----:B------:R-:W-:-:S05]  /*e040*/  @P0 LOP3.LUT R16, R16, 0x1, RZ, 0xfc, !PT ;  /* 0x0000000110100812 */ /* 0x000fca00078efcff */
[----:B------:R0:W-:Y:S01]  /*e050*/  STL [R1+0x8], R16 ;  /* 0x0000081001007387 */ /* 0x0001e20000100800 */
[----:B------:R-:W-:Y:S05]  /*e060*/  @!P0 BRA `(.L_x_202) ;  /* 0x0000000000408947 */ /* 0x000fea0003800000 */
[----:B------:R-:W-:Y:S01]  /*e070*/  MOV R2, 0x0 ;  /* 0x0000000000027802 */ /* 0x000fe20000000f00 */
[----:B------:R-:W-:Y:S01]  /*e080*/  ULDC.64 UR6, c[0x4][0xa0] ;  /* 0x0100280000067ab9 */ /* 0x000fe20000000a00 */
[----:B------:R-:W-:Y:S01]  /*e090*/  ULDC.64 UR8, c[0x4][0xa8] ;  /* 0x01002a0000087ab9 */ /* 0x000fe20000000a00 */
[----:B------:R-:W-:Y:S01]  /*e0a0*/  ULDC.64 UR4, c[0x4][0x10] ;  /* 0x0100040000047ab9 */ /* 0x000fe20000000a00 */
[----:B------:R-:W-:Y:S02]  /*e0b0*/  IMAD.U32 R4, RZ, RZ, UR6 ;  /* 0x00000006ff047e24 */ /* 0x000fe4000f8e00ff */
[----:B------:R-:W1:Y:S01]  /*e0c0*/  LDC.64 R2, c[0x4][R2] ;  /* 0x0100000002027b82 */ /* 0x000e620000000a00 */
        /* <DEDUP_REMOVED lines=9> */
[----:B01----:R-:W-:Y:S05]  /*e160*/  CALL.ABS.NOINC R2 ;  /* 0x0000000002007343 */ /* 0x003fea0003c00000 */
.L_x_202:
[----:B------:R-:W-:Y:S05]  /*e170*/  BSYNC B6 ;  /* 0x0000000000067941 */ /* 0x000fea0003800000 */
.L_x_201:
        /* <DEDUP_REMOVED lines=20> */
.L_x_204:
[----:B------:R-:W-:Y:S05]  /*e2c0*/  BSYNC B6 ;  /* 0x0000000000067941 */ /* 0x000fea0003800000 */
.L_x_203:
[----:B------:R-:W-:Y:S01]  /*e2d0*/  LOP3.LUT P6, RZ, R16, 0x1, RZ, 0xc0, !PT ;  /* 0x0000000110ff7812 */ /* 0x000fe200078cc0ff */
[----:B------:R-:W-:-:S12]  /*e2e0*/  BSSY B6, `(.L_x_205) ;  /* 0x0000012000067945 */ /* 0x000fd80003800000 */
        /* <DEDUP_REMOVED lines=17> */
.L_x_206:
[----:B------:R-:W-:Y:S05]  /*e400*/  BSYNC B6 ;  /* 0x0000000000067941 */ /* 0x000fea0003800000 */
.L_x_205:
[----:B------:R-:W2:Y:S01]  /*e410*/  LDL R8, [R1+0x4] ;  /* 0x0000040001087983 */ /* 0x000ea20000100800 */
[----:B------:R-:W-:Y:S02]  /*e420*/  ULDC.64 UR4, c[0x0][0x9f8] ;  /* 0x00027e0000047ab9 */ /* 0x000fe40000000a00 */
[----:B------:R-:W-:-:S04]  /*e430*/  UISETP.NE.U32.AND UP0, UPT, UR4, URZ, UPT ;  /* 0x0000003f0400728c */ /* 0x000fc8000bf05070 */
[----:B------:R-:W-:-:S06]  /*e440*/  UISETP.NE.AND.EX UP0, UPT, UR5, URZ, UPT, UP0 ;  /* 0x0000003f0500728c */ /* 0x000fcc000bf05300 */
[----:B------:R-:W-:-:S05]  /*e450*/  PLOP3.LUT P0, PT, PT, PT, UP0, 0x80, 0x0 ;  /* 0x000000000000781c */ /* 0x000fca0003f0f008 */
[----:B------:R-:W-:-:S04]  /*e460*/  @UP0 UIADD3 UR4, UP1, UR44, UR4, URZ ;  /* 0x000000042c040290 */ /* 0x000fc8000ff3e03f */
[----:B------:R-:W-:Y:S02]  /*e470*/  @UP0 UIADD3.X UR5, UR45, UR5, URZ, UP1, !UPT ;  /* 0x000000052d050290 */ /* 0x000fe40008ffe43f */
[----:B------:R-:W-:-:S04]  /*e480*/  IMAD.U32 R2, RZ, RZ, UR4 ;  /* 0x00000004ff027e24 */ /* 0x000fc8000f8e00ff */
[----:B------:R-:W-:Y:S01]  /*e490*/  IMAD.U32 R3, RZ, RZ, UR5 ;  /* 0x00000005ff037e24 */ /* 0x000fe2000f8e00ff */
[----:B------:R-:W1:Y:S01]  /*e4a0*/  S2R R0, SR_TID.X ;  /* 0x0000000000007919 */ /* 0x000e620000002100 */
[----:B------:R-:W-:-:S03]  /*e4b0*/  ULDC.64 UR4, c[0x0][0xa08] ;  /* 0x0002820000047ab9 */ /* 0x000fc60000000a00 */
[----:B--2---:R2:W3:Y:S01]  /*e4c0*/  @P0 LDG.E R8, desc[UR50][R2.64] ;  /* 0x0000003202080981 */ /* 0x0044e2000c1e1900 */
[----:B-1----:R-:W-:-:S04]  /*e4d0*/  SHF.R.U32.HI R0, RZ, 0x5, R0 ;  /* 0x00000005ff007819 */ /* 0x002fc80000011600 */
[----:B------:R-:W-:Y:S01]  /*e4e0*/  LOP3.LUT R0, R0, 0x3, RZ, 0xc0, !PT ;  /* 0x0000000300007812 */ /* 0x000fe200078ec0ff */
[----:B--2---:R-:W1:Y:S01]  /*e4f0*/  LDC.64 R2, c[0x0][0x418] ;  /* 0x00010600ff027b82 */ /* 0x004e620000000a00 */
[----:B---3--:R-:W-:Y:S01]  /*e500*/  SHF.R.S32.HI R9, RZ, 0x1f, R8 ;  /* 0x0000001fff097819 */ /* 0x008fe20000011408 */
[----:B------:R2:W-:Y:S01]  /*e510*/  @P0 STL [R1+0x4], R8 ;  /* 0x0000040801000387 */ /* 0x0005e20000100800 */
[----:B-1----:R-:W-:Y:S01]  /*e520*/  LOP3.LUT P0, RZ, R2, UR4, RZ, 0xfc, !PT ;  /* 0x0000000402ff7c12 */ /* 0x002fe2000f80fcff */
[----:B------:R-:W-:Y:S02]  /*e530*/  UMOV UR4, 0xffffffff ;  /* 0xffffffff00047882 */ /* 0x000fe40000000000 */
[----:B------:R2:W-:Y:S01]  /*e540*/  STL [R1+0x18], R9 ;  /* 0x0000180901007387 */ /* 0x0005e20000100800 */
[----:B------:R-:W-:-:S04]  /*e550*/  LOP3.LUT P0, RZ, R3, UR5, RZ, 0xfc, P0 ;  /* 0x0000000503ff7c12 */ /* 0x000fc8000800fcff */
[----:B0-----:R-:W-:Y:S01]  /*e560*/  SEL R16, R8, RZ, !P0 ;  /* 0x000000ff08107207 */ /* 0x001fe20004000000 */
[----:B------:R-:W-:Y:S08]  /*e570*/  BRA.DIV UR4, `(.L_x_207) ;  /* 0x0000003a04dc7947 */ /* 0x000ff0000b800000 */
[----:B------:R0:W1:Y:S02]  /*e580*/  SHFL.IDX PT, R14, R0, RZ, 0x1f ;  /* 0x00001fff000e7589 */ /* 0x00006400000e0000 */
.L_x_280:
[----:B0-----:R-:W3:Y:S01]  /*e590*/  LDL.LU R0, [R1+0x8] ;  /* 0x0000080001007983 */ /* 0x001ee20000300800 */
[----:B------:R-:W-:Y:S02]  /*e5a0*/  PLOP3.LUT P1, PT, PT, PT, PT, 0x8, 0x0 ;  /* 0x000000000000781c */ /* 0x000fe40003f2e170 */
[----:B-1----:R-:W-:Y:S02]  /*e5b0*/  ISETP.NE.AND P0, PT, R14, RZ, PT ;  /* 0x000000ff0e00720c */ /* 0x002fe40003f05270 */
[----:B---3--:R-:W-:-:S09]  /*e5c0*/  LOP3.LUT R0, R0, 0xfffffffe, RZ, 0xc0, !PT ;  /* 0xfffffffe00007812 */ /* 0x008fd200078ec0ff */
[----:B------:R-:W-:-:S05]  /*e5d0*/  @P1 LOP3.LUT R0, R0, 0x1, RZ, 0xfc, !PT ;  /* 0x0000000100001812 */ /* 0x000fca00078efcff */
[----:B------:R0:W-:Y:S01]  /*e5e0*/  STL [R1+0x8], R0 ;  /* 0x0000080001007387 */ /* 0x0001e20000100800 */
[----:B------:R-:W-:Y:S05]  /*e5f0*/  @P0 BRA `(.L_x_208) ;  /* 0x0000000400900947 */ /* 0x000fea0003800000 */
[----:B------:R-:W-:Y:S01]  /*e600*/  UMOV UR4, 0xffffffff ;  /* 0xffffffff00047882 */ /* 0x000fe20000000000 */
[----:B0-----:R-:W-:Y:S02]  /*e610*/  VIADD R0, R19, 0xffffffff ;  /* 0xffffffff13007836 */ /* 0x001fe40000000000 */
[----:B------:R-:W-:Y:S05]  /*e620*/  BRA.DIV UR4, `(.L_x_209) ;  /* 0x0000003a04d07947 */ /* 0x000fea000b800000 */
[----:B------:R-:W-:-:S13]  /*e630*/  ELECT P6, URZ, PT ;  /* 0x00000000003f782f */ /* 0x000fda00038c0000 */
.L_x_283:
[----:B------:R-:W-:Y:S05]  /*e640*/  @!P6 BRA `(.L_x_208) ;  /* 0x00000004007ce947 */ /* 0x000fea0003800000 */
[----:B------:R-:W-:-:S04]  /*e650*/  ISETP.NE.U32.AND P0, PT, R2, RZ, PT ;  /* 0x000000ff0200720c */ /* 0x000fc80003f05070 */
[----:B------:R-:W-:-:S13]  /*e660*/  ISETP.NE.AND.EX P0, PT, R3, RZ, PT, P0 ;  /* 0x000000ff0300720c */ /* 0x000fda0003f05300 */
[----:B------:R-:W-:Y:S05]  /*e670*/  @!P0 BRA `(.L_x_210) ;  /* 0x0000000000448947 */ /* 0x000fea0003800000 */
[----:B------:R-:W0:Y:S01]  /*e680*/  LDC R7, c[0x0][0x43c] ;  /* 0x00010f00ff077b82 */ /* 0x000e220000000800 */
[----:B------:R-:W-:Y:S01]  /*e690*/  ULDC.64 UR4, c[0x0][0x428] ;  /* 0x00010a0000047ab9 */ /* 0x000fe20000000a00 */
[----:B0-----:R-:W-:-:S13]  /*e6a0*/  ISETP.NE.AND P0, PT, R7, 0x1, PT ;  /* 0x000000010700780c */ /* 0x001fda0003f05270 */
[----:B------:R-:W0:Y:S02]  /*e6b0*/  @P0 LDC.64 R4, c[0x0][0x440] ;  /* 0x00011000ff040b82 */ /* 0x000e240000000a00 */
[----:B0-----:R-:W-:-:S04]  /*e6c0*/  @P0 IMAD.HI.U32 R6, R0, R4, RZ ;  /* 0x0000000400060227 */ /* 0x001fc800078e00ff */
        /* <DEDUP_REMOVED lines=12> */
.L_x_210:
[----:B0-----:R-:W3:Y:S01]  /*e790*/  LDL R3, [R1] ;  /* 0x0000000001037983 */ /* 0x001ee20000100800 */
[----:B------:R-:W-:Y:S01]  /*e7a0*/  IMAD R2, R18, 0x8, R17 ;  /* 0x0000000812027824 */ /* 0x000fe200078e0211 */
[----:B--2---:R-:W0:Y:S02]  /*e7b0*/  S2R R8, SR_TID.X ;  /* 0x0000000000087919 */ /* 0x004e240000002100 */
[----:B0-----:R-:W-:-:S04]  /*e7c0*/  LOP3.LUT R8, R8, 0x7f, RZ, 0xc0, !PT ;  /* 0x0000007f08087812 */ /* 0x001fc800078ec0ff */
[----:B------:R-:W-:Y:S02]  /*e7d0*/  ISETP.NE.AND P1, PT, R8, RZ, PT ;  /* 0x000000ff0800720c */ /* 0x000fe40003f25270 */
[----:B---3--:R-:W-:-:S04]  /*e7e0*/  SHF.L.U32 R3, R3, 0x1f, RZ ;  /* 0x0000001f03037819 */ /* 0x008fc800000006ff */
[----:B------:R-:W0:Y:S02]  /*e7f0*/  SYNCS.PHASECHK.TRANS64.TRYWAIT P0, [R2+URZ+0x29880], R3 ;  /* 0x02988003020075a7 */ /* 0x000e24000800017f */
[----:B0-----:R-:W-:Y:S05]  /*e800*/  @!P0 BRA `(.L_x_211) ;  /* 0x0000003800788947 */ /* 0x001fea0003800000 */
.L_x_284:
[----:B------:R-:W-:Y:S05]  /*e810*/  @P1 BRA `(.L_x_212) ;  /* 0x00000000001c1947 */ /* 0x000fea0003800000 */
[----:B------:R-:W1:Y:S02]  /*e820*/  S2R R4, SR_TID.X ;  /* 0x0000000000047919 */ /* 0x000e640000002100 */
[----:B-1----:R-:W-:Y:S01]  /*e830*/  LOP3.LUT R5, R4, 0x1f, RZ, 0xc0, !PT ;  /* 0x0000001f04057812 */ /* 0x002fe200078ec0ff */
[----:B------:R-:W-:-:S03]  /*e840*/  IMAD.MOV.U32 R4, RZ, RZ, 0x5000 ;  /* 0x00005000ff047424 */ /* 0x000fc600078e00ff */
[----:B------:R-:W-:Y:S01]  /*e850*/  ISETP.NE.AND P0, PT, R5, RZ, PT ;  /* 0x000000ff0500720c */ /* 0x000fe20003f05270 */
[----:B------:R1:W-:-:S12]  /*e860*/  SYNCS.ARRIVE.TRANS64 RZ, [R2+URZ+0x29870], R4 ;  /* 0x0298700402ff79a7 */ /* 0x0003d8000800003f */
[----:B-1----:R-:W-:Y:S05]  /*e870*/  @!P0 BRA `(.L_x_212) ;  /* 0x0000000000048947 */ /* 0x002fea0003800000 */
[----:B------:R-:W-:Y:S01]  /*e880*/  BPT.TRAP 0x1 ;  /* 0x000000040000795c */ /* 0x000fe20000300000 */
.L_x_212:
[----:B------:R-:W-:Y:S01]  /*e890*/  IMAD.MOV.U32 R4, RZ, RZ, 0xa0 ;  /* 0x000000a0ff047424 */ /* 0x000fe200078e00ff */
[----:B------:R-:W-:Y:S01]  /*e8a0*/  R2UR UR33, R2 ;  /* 0x00000000022172ca */ /* 0x000fe200000e0000 */
[----:B------:R-:W-:Y:S01]  /*e8b0*/  UIADD3 UR4, UP0, UR52, 0x470, URZ ;  /* 0x0000047034047890 */ /* 0x000fe2000ff1e03f */
[----:B-----5:R-:W-:Y:S01]  /*e8c0*/  R2UR UR37, R16 ;  /* 0x00000000102572ca */ /* 0x020fe200000e0000 */
[----:B------:R-:W-:Y:S01]  /*e8d0*/  IMAD R0, R0, R4, UR40 ;  /* 0x0000002800007e24 */ /* 0x000fe2000f8e0204 */
[----:B------:R-:W-:Y:S01]  /*e8e0*/  UMOV UR6, 0x0 ;  /* 0x0000000000067882 */ /* 0x000fe20000000000 */
[----:B------:R-:W-:Y:S01]  /*e8f0*/  IMAD R4, R18, 0x5000, R17 ;  /* 0x0000500012047824 */ /* 0x000fe200078e0211 */
[----:B------:R-:W-:Y:S02]  /*e900*/  UIADD3.X UR5, URZ, UR53, URZ, UP0, !UPT ;  /* 0x000000353f057290 */ /* 0x000fe400087fe43f */
[----:B------:R-:W-:Y:S01]  /*e910*/  R2UR UR35, R0 ;  /* 0x00000000002372ca */ /* 0x000fe200000e0000 */
[----:B------:R-:W-:Y:S01]  /*e920*/  UMOV UR7, 0x14f00000 ;  /* 0x14f0000000077882 */ /* 0x000fe20000000000 */
[----:B------:R-:W-:Y:S01]  /*e930*/  R2UR UR32, R4 ;  /* 0x00000000042072ca */ /* 0x000fe200000e0000 */
[----:B------:R-:W-:-:S02]  /*e940*/  UMOV UR34, URZ ;  /* 0x0000003f00227c82 */ /* 0x000fc40008000000 */
[----:B------:R-:W-:-:S10]  /*e950*/  UIADD3 UR33, UR33, 0x29870, URZ ;  /* 0x0002987021217890 */ /* 0x000fd4000fffe03f */
[----:B------:R-:W-:-:S09]  /*e960*/  UIADD3 UR32, UR32, 0xa400, URZ ;  /* 0x0000a40020207890 */ /* 0x000fd2000fffe03f */
[----:B------:R1:W-:Y:S01]  /*e970*/  UTMALDG.4D [UR32], [UR4], desc[UR6] ;  /* 0x00000620040075b4 */ /* 0x0003e20008019000 */
[----:B------:R-:W2:Y:S02]  /*e980*/  SYNCS.PHASECHK.TRANS64.TRYWAIT P0, [R2+URZ+0x29840], R3 ;  /* 0x02984003020075a7 */ /* 0x000ea4000800017f */
[----:B-12---:R-:W-:Y:S05]  /*e990*/  @!P0 BRA `(.L_x_213) ;  /* 0x0000003800288947 */ /* 0x006fea0003800000 */
.L_x_285:
[----:B------:R-:W-:Y:S05]  /*e9a0*/  @P1 BRA `(.L_x_214) ;  /* 0x00000000001c1947 */ /* 0x000fea0003800000 */
[----:B------:R-:W2:Y:S01]  /*e9b0*/  S2R R4, SR_TID.X ;  /* 0x0000000000047919 */ /* 0x000ea20000002100 */
[----:B01----:R-:W-:-:S04]  /*e9c0*/  IMAD.MOV.U32 R3, RZ, RZ, 0x7800 ;  /* 0x00007800ff037424 */ /* 0x003fc800078e00ff */
[----:B------:R3:W-:Y:S01]  /*e9d0*/  SYNCS.ARRIVE.TRANS64 RZ, [R2+URZ+0x29830], R3 ;  /* 0x0298300302ff79a7 */ /* 0x0007e2000800003f */
[----:B--2---:R-:W-:-:S04]  /*e9e0*/  LOP3.LUT R4, R4, 0x1f, RZ, 0xc0, !PT ;  /* 0x0000001f04047812 */ /* 0x004fc800078ec0ff */
[----:B------:R-:W-:-:S13]  /*e9f0*/  ISETP.NE.AND P0, PT, R4, RZ, PT ;  /* 0x000000ff0400720c */ /* 0x000fda0003f05270 */
[----:B---3--:R-:W-:Y:S05]  /*ea00*/  @!P0 BRA `(.L_x_214) ;  /* 0x0000000000048947 */ /* 0x008fea0003800000 */
[----:B------:R-:W-:Y:S01]  /*ea10*/  BPT.TRAP 0x1 ;  /* 0x000000040000795c */ /* 0x000fe20000300000 */
.L_x_214:
[----:B01----:R-:W2:Y:S01]  /*ea20*/  LDL.LU R3, [R1+0x8] ;  /* 0x0000080001037983 */ /* 0x003ea20000300800 */
[----:B------:R-:W-:Y:S01]  /*ea30*/  R2UR UR27, R0 ;  /* 0x00000000001b72ca */ /* 0x000fe200000e0000 */
[----:B------:R-:W-:Y:S01]  /*ea40*/  IMAD R0, R18, 0x7800, R17 ;  /* 0x0000780012007824 */ /* 0x000fe200078e0211 */
[----:B------:R-:W-:Y:S01]  /*ea50*/  R2UR UR25, R2 ;  /* 0x00000000021972ca */ /* 0x000fe200000e0000 */
[----:B------:R-:W-:Y:S01]  /*ea60*/  UIADD3 UR4, UP0, UR52, 0x370, URZ ;  /* 0x0000037034047890 */ /* 0x000fe2000ff1e03f */
[----:B------:R-:W-:Y:S01]  /*ea70*/  PLOP3.LUT P0, PT, PT, PT, PT, 0x80, 0x0 ;  /* 0x000000000000781c */ /* 0x000fe20003f0f070 */
[----:B------:R-:W-:Y:S01]  /*ea80*/  UMOV UR6, 0x0 ;  /* 0x0000000000067882 */ /* 0x000fe20000000000 */
[----:B------:R-:W-:Y:S01]  /*ea90*/  R2UR UR8, R0 ;  /* 0x00000000000872ca */ /* 0x000fe200000e0000 */
[----:B------:R-:W-:Y:S01]  /*eaa0*/  UIADD3.X UR5, URZ, UR53, URZ, UP0, !UPT ;  /* 0x000000353f057290 */ /* 0x000fe200087fe43f */
[----:B------:R-:W-:Y:S01]  /*eab0*/  R2UR UR29, R16 ;  /* 0x00000000101d72ca */ /* 0x000fe200000e0000 */
[----:B------:R-:W-:Y:S01]  /*eac0*/  UMOV UR7, 0x14f00000 ;  /* 0x14f0000000077882 */ /* 0x000fe20000000000 */
[----:B------:R-:W-:Y:S01]  /*ead0*/  UMOV UR26, URZ ;  /* 0x0000003f001a7c82 */ /* 0x000fe20008000000 */
[----:B------:R-:W-:Y:S01]  /*eae0*/  UMOV UR28, UR36 ;  /* 0x00000024001c7c82 */ /* 0x000fe20008000000 */
[----:B------:R-:W-:Y:S01]  /*eaf0*/  UMOV UR18, 0x40 ;  /* 0x0000004000127882 */ /* 0x000fe20000000000 */
[----:B------:R-:W-:Y:S01]  /*eb00*/  UMOV UR20, UR36 ;  /* 0x0000002400147c82 */ /* 0x000fe20008000000 */
[----:B------:R-:W-:Y:S01]  /*eb10*/  UMOV UR19, UR27 ;  /* 0x0000001b00137c82 */ /* 0x000fe20008000000 */
[----:B------:R-:W-:Y:S01]  /*eb20*/  UIADD3 UR25, UR25, 0x29830, URZ ;  /* 0x0002983019197890 */ /* 0x000fe2000fffe03f */
[----:B------:R-:W-:Y:S01]  /*eb30*/  UMOV UR10, 0x80 ;  /* 0x00000080000a7882 */ /* 0x000fe20000000000 */
[----:B------:R-:W-:-:S02]  /*eb40*/  UMOV UR12, UR36 ;  /* 0x00000024000c7c82 */ /* 0x000fc40008000000 */
[----:B------:R-:W-:Y:S02]  /*eb50*/  UIADD3 UR24, UR8, 0x1a400, URZ ;  /* 0x0001a40008187890 */ /* 0x000fe4000fffe03f */
[----:B------:R-:W-:Y:S02]  /*eb60*/  UIADD3 UR16, UR8, 0x1cc00, URZ ;  /* 0x0001cc0008107890 */ /* 0x000fe4000fffe03f */
[----:B------:R-:W-:Y:S01]  /*eb70*/  UIADD3 UR8, UR8, 0x1f400, URZ ;  /* 0x0001f40008087890 */ /* 0x000fe2000fffe03f */
[----:B------:R-:W-:Y:S01]  /*eb80*/  UMOV UR21, UR29 ;  /* 0x0000001d00157c82 */ /* 0x000fe20008000000 */
[----:B------:R-:W-:Y:S01]  /*eb90*/  UMOV UR17, UR25 ;  /* 0x0000001900117c82 */ /* 0x000fe20008000000 */
[----:B------:R-:W-:Y:S01]  /*eba0*/  UMOV UR11, UR27 ;  /* 0x0000001b000b7c82 */ /* 0x000fe20008000000 */
[----:B------:R-:W-:Y:S01]  /*ebb0*/  UMOV UR13, UR29 ;  /* 0x0000001d000d7c82 */ /* 0x000fe20008000000 */
[----:B------:R1:W-:Y:S01]  /*ebc0*/  UTMALDG.4D [UR24], [UR4], desc[UR6] ;  /* 0x00000618040075b4 */ /* 0x0003e20008019000 */
[----:B------:R-:W-:Y:S01]  /*ebd0*/  UMOV UR9, UR25 ;  /* 0x0000001900097c82 */ /* 0x000fe20008000000 */
[----:B------:R1:W-:Y:S02]  /*ebe0*/  UTMALDG.4D [UR16], [UR4], desc[UR6] ;  /* 0x00000610040075b4 */ /* 0x0003e40008019000 */
[----:B------:R1:W-:Y:S01]  /*ebf0*/  UTMALDG.4D [UR8], [UR4], desc[UR6] ;  /* 0x00000608040075b4 */ /* 0x0003e20008019000 */
[----:B--2---:R-:W-:-:S04]  /*ec00*/  LOP3.LUT R3, R3, 0xfffffffe, RZ, 0xc0, !PT ;  /* 0xfffffffe03037812 */ /* 0x004fc800078ec0ff */
[----:B------:R-:W-:-:S05]  /*ec10*/  @P0 LOP3.LUT R3, R3, 0x1, RZ, 0xfc, !PT ;  /* 0x0000000103030812 */ /* 0x000fca00078efcff */
[----:B------:R1:W-:Y:S01]  /*ec20*/  STL [R1+0x8], R3 ;  /* 0x0000080301007387 */ /* 0x0003e20000100800 */
[----:B------:R-:W-:Y:S01]  /*ec30*/  NOP ;  /* 0x0000000000007918 */ /* 0x000fe20000000000 */
.L_x_208:
[----:B------:R-:W-:Y:S05]  /*ec40*/  WARPSYNC.ALL ;  /* 0x0000000000007948 */ /* 0x000fea0003800000 */
[----:B0-----:R-:W-:Y:S01]  /*ec50*/  VIADD R0, R17, 0x14400 ;  /* 0x0001440011007836 */ /* 0x001fe20000000000 */
[----:B-1----:R-:W-:Y:S01]  /*ec60*/  USHF.R.S32.HI UR4, URZ, 0x1f, UR48 ;  /* 0x0000001f3f047899 */ /* 0x002fe20008011430 */
[----:B------:R-:W-:Y:S03]  /*ec70*/  BAR.SYNC.DEFER_BLOCKING 0x8, 0x180 ;  /* 0x0206000000007b1d */ /* 0x000fe60000010000 */
[----:B------:R-:W-:-:S03]  /*ec80*/  LOP3.LUT P0, RZ, R0, 0x1bf, RZ, 0xc0, !PT ;  /* 0x000001bf00ff7812 */ /* 0x000fc6000780c0ff */
[----:B------:R-:W-:Y:S01]  /*ec90*/  ULDC.64 UR6, c[0x0][0x298] ;  /* 0x0000a60000067ab9 */ /* 0x000fe20000000a00 */
[----:B------:R-:W-:Y:S01]  /*eca0*/  ULDC.64 UR8, c[0x0][0xa00] ;  /* 0x0002800000087ab9 */ /* 0x000fe20000000a00 */
[----:B------:R-:W-:Y:S01]  /*ecb0*/  UIMAD UR4, UR4, UR6, URZ ;  /* 0x00000006040472a4 */ /* 0x000fe2000f8e023f */
[----:B------:R-:W-:Y:S01]  /*ecc0*/  BSSY B6, `(.L_x_215) ;  /* 0x0000019000067945 */ /* 0x000fe20003800000 */
[----:B------:R-:W-:Y:S02]  /*ecd0*/  UISETP.NE.U32.AND UP0, UPT, UR8, URZ, UPT ;  /* 0x0000003f0800728c */ /* 0x000fe4000bf05070 */
[----:B------:R-:W-:Y:S02]  /*ece0*/  UIMAD.WIDE.U32 UR44, UR48, UR6, URZ ;  /* 0x00000006302c72a5 */ /* 0x000fe4000f8e003f */
[----:B------:R-:W-:Y:S02]  /*ecf0*/  UIMAD UR4, UR48, UR7, UR4 ;  /* 0x00000007300472a4 */ /* 0x000fe4000f8e0204 */
[----:B------:R-:W-:-:S02]  /*ed00*/  UISETP.NE.AND.EX UP0, UPT, UR9, URZ, UPT, UP0 ;  /* 0x0000003f0900728c */ /* 0x000fc4000bf05300 */
[----:B------:R-:W-:Y:S02]  /*ed10*/  UIADD3 UR37, UR45, UR4, URZ ;  /* 0x000000042d257290 */ /* 0x000fe4000fffe03f */
[----:B------:R-:W-:Y:S02]  /*ed20*/  USEL UR47, UR47, URZ, !UP0 ;  /* 0x0000003f2f2f7287 */ /* 0x000fe4000c000000 */
[----:B------:R-:W-:Y:S01]  /*ed30*/  USEL UR46, UR46, URZ, !UP0 ;  /* 0x0000003f2e2e7287 */ /* 0x000fe2000c000000 */
[----:B------:R-:W-:Y:S11]  /*ed40*/  @!P0 BRA `(.L_x_216) ;  /* 0x0000000000408947 */ /* 0x000ff60003800000 */
        /* <DEDUP_REMOVED lines=11> */
[----:B--2---:R-:W-:Y:S02]  /*ee00*/  IMAD.MOV.U32 R8, RZ, RZ, 0x70 ;  /* 0x00000070ff087424 */ /* 0x004fe400078e00ff */
[----:B------:R-:W-:Y:S02]  /*ee10*/  IMAD.MOV.U32 R12, RZ, RZ, 0x1 ;  /* 0x00000001ff0c7424 */ /* 0x000fe400078e00ff */
[----:B------:R-:W-:-:S07]  /*ee20*/  IMAD.MOV.U32 R13, RZ, RZ, RZ ;  /* 0x000000ffff0d7224 */ /* 0x000fce00078e00ff */
[----:B------:R-:W-:-:S07]  /*ee30*/  LEPC R20, `(.L_x_216) ;  /* 0x000000001014794e */ /* 0x000fce0000000000 */
[----:B0-----:R-:W-:Y:S05]  /*ee40*/  CALL.ABS.NOINC R2 ;  /* 0x0000000002007343 */ /* 0x001fea0003c00000 */
.L_x_216:
[----:B------:R-:W-:Y:S05]  /*ee50*/  BSYNC B6 ;  /* 0x0000000000067941 */ /* 0x000fea0003800000 */
.L_x_215:
[----:B------:R-:W3:Y:S01]  /*ee60*/  LDL.LU R3, [R1+0x14] ;  /* 0x0000140001037983 */ /* 0x000ee20000300800 */
[----:B------:R-:W0:Y:S01]  /*ee70*/  LDC R6, c[0x0][0x448] ;  /* 0x00011200ff067b82 */ /* 0x000e220000000800 */
[----:B------:R-:W-:Y:S01]  /*ee80*/  ULDC.64 UR6, c[0x0][0x2d8] ;  /* 0x0000b60000067ab9 */ /* 0x000fe20000000a00 */
[----:B------:R-:W1:Y:S01]  /*ee90*/  S2R R2, SR_TID.X ;  /* 0x0000000000027919 */ /* 0x000e620000002100 */
[----:B------:R-:W4:Y:S01]  /*eea0*/  S2R R0, SR_TID.X ;  /* 0x0000000000007919 */ /* 0x000f220000002100 */
[----:B------:R-:W-:Y:S01]  /*eeb0*/  UMOV UR4, UR44 ;  /* 0x0000002c00047c82 */ /* 0x000fe20008000000 */
[----:B------:R-:W-:Y:S01]  /*eec0*/  UMOV UR5, UR37 ;  /* 0x0000002500057c82 */ /* 0x000fe20008000000 */
[----:B------:R-:W-:Y:S01]  /*eed0*/  ULDC.64 UR8, c[0x0][0x2e0] ;  /* 0x0000b80000087ab9 */ /* 0x000fe20000000a00 */
[----:B0-----:R-:W-:Y:S02]  /*eee0*/  ISETP.NE.AND P0, PT, R6, 0x1, PT ;  /* 0x000000010600780c */ /* 0x001fe40003f05270 */
[----:B-1----:R-:W-:-:S11]  /*eef0*/  LOP3.LUT R2, R2, 0x7f, RZ, 0xc0, !PT ;  /* 0x0000007f02027812 */ /* 0x002fd600078ec0ff */
[----:B------:R-:W0:Y:S01]  /*ef00*/  @P0 LDC R4, c[0x0][0x450] ;  /* 0x00011400ff040b82 */ /* 0x000e220000000800 */
[----:B------:R-:W-:Y:S01]  /*ef10*/  SHF.R.U32.HI R2, RZ, 0x2, R2 ;  /* 0x00000002ff027819 */ /* 0x000fe20000011602 */
[----:B----4-:R-:W-:-:S05]  /*ef20*/  IMAD.SHL.U32 R0, R0, 0x20, RZ ;  /* 0x0000002000007824 */ /* 0x010fca00078e00ff */
[----:B------:R-:W-:Y:S02]  /*ef30*/  LOP3.LUT R0, R2, 0x60, R0, 0xf8, !PT ;  /* 0x0000006002007812 */ /* 0x000fe400078ef800 */
[----:B------:R-:W1:Y:S01]  /*ef40*/  @P0 LDC R2, c[0x0][0x44c] ;  /* 0x00011300ff020b82 */ /* 0x000e620000000800 */
[----:B--2---:R-:W2:Y:S01]  /*ef50*/  S2R R8, SR_TID.X ;  /* 0x0000000000087919 */ /* 0x004ea20000002100 */
[----:B------:R-:W-:Y:S02]  /*ef60*/  UIMAD.WIDE.U32 UR4, UR36, UR6, UR4 ;  /* 0x00000006240472a5 */ /* 0x000fe4000f8e0004 */
[----:B------:R-:W-:Y:S02]  /*ef70*/  UIMAD UR6, UR46, UR8, URZ ;  /* 0x000000082e0672a4 */ /* 0x000fe4000f8e023f */
[----:B------:R-:W-:Y:S02]  /*ef80*/  UIMAD UR5, UR36, UR7, UR5 ;  /* 0x00000007240572a4 */ /* 0x000fe4000f8e0205 */
[----:B------:R-:W-:-:S02]  /*ef90*/  UIMAD UR6, UR47, UR9, UR6 ;  /* 0x000000092f0672a4 */ /* 0x000fc4000f8e0206 */
[----:B------:R-:W-:-:S03]  /*efa0*/  UIMAD.WIDE.U32 UR4, UR47, UR8, UR4 ;  /* 0x000000082f0472a5 */ /* 0x000fc6000f8e0004 */
[----:B------:R-:W-:Y:S01]  /*efb0*/  ULDC.64 UR8, c[0x0][0x2d0] ;  /* 0x0000b40000087ab9 */ /* 0x000fe20000000a00 */
[----:B------:R-:W-:Y:S01]  /*efc0*/  UIADD3 UR5, UR5, UR6, URZ ;  /* 0x0000000605057290 */ /* 0x000fe2000fffe03f */
[----:B--2---:R-:W-:-:S05]  /*efd0*/  IMAD.SHL.U32 R8, R8, 0x10, RZ ;  /* 0x0000001008087824 */ /* 0x004fca00078e00ff */
[----:B------:R-:W-:-:S04]  /*efe0*/  LOP3.LUT R8, R8, 0x30, RZ, 0xc0, !PT ;  /* 0x0000003008087812 */ /* 0x000fc800078ec0ff */
[----:B------:R-:W-:Y:S01]  /*eff0*/  LOP3.LUT R9, R8, 0x40, RZ, 0xfc, !PT ;  /* 0x0000004008097812 */ /* 0x000fe200078efcff */
[----:B---3--:R-:W-:-:S05]  /*f000*/  IMAD.SHL.U32 R5, R3, 0x80, RZ ;  /* 0x0000008003057824 */ /* 0x008fca00078e00ff */
[----:B------:R-:W-:-:S05]  /*f010*/  LOP3.LUT R0, R0, R5, RZ, 0xfc, !PT ;  /* 0x0000000500007212 */ /* 0x000fca00078efcff */
[----:B-1----:R-:W-:-:S04]  /*f020*/  @P0 IMAD.HI.U32 R3, R0, R2, RZ ;  /* 0x0000000200030227 */ /* 0x002fc800078e00ff */
[----:B------:R-:W-:Y:S01]  /*f030*/  IMAD.MOV.U32 R2, RZ, RZ, R0 ;  /* 0x000000ffff027224 */ /* 0x000fe200078e0000 */
[----:B0-----:R-:W-:-:S04]  /*f040*/  @P0 SHF.R.U32.HI R2, RZ, R4, R3 ;  /* 0x00000004ff020219 */ /* 0x001fc80000011603 */
[--C-:B------:R-:W-:Y:S01]  /*f050*/  SHF.R.S32.HI R4, RZ, 0x1f, R2.reuse ;  /* 0x0000001fff047819 */ /* 0x100fe20000011402 */
[----:B------:R-:W-:-:S04]  /*f060*/  IMAD.MOV R3, RZ, RZ, -R2 ;  /* 0x000000ffff037224 */ /* 0x000fc800078e0a02 */
[----:B------:R-:W-:Y:S02]  /*f070*/  IMAD R0, R6, R3, R0 ;  /* 0x0000000306007224 */ /* 0x000fe400078e0200 */
[----:B------:R-:W-:Y:S02]  /*f080*/  IMAD R4, R4, UR8, RZ ;  /* 0x0000000804047c24 */ /* 0x000fe4000f8e02ff */
[----:B------:R-:W-:Y:S02]  /*f090*/  IMAD.U32 R3, RZ, RZ, UR8 ;  /* 0x00000008ff037e24 */ /* 0x000fe4000f8e00ff */
[C---:B------:R-:W-:Y:S02]  /*f0a0*/  IMAD R4, R2.reuse, UR9, R4 ;  /* 0x0000000902047c24 */ /* 0x040fe4000f8e0204 */
[----:B------:R-:W-:Y:S01]  /*f0b0*/  IMAD.WIDE.U32 R2, R2, R3, UR4 ;  /* 0x0000000402027e25 */ /* 0x000fe2000f8e0003 */
        /* <DEDUP_REMOVED lines=8> */
[----:B------:R-:W-:Y:S02]  /*f140*/  ULDC UR4, c[0x0][0x2b8] ;  /* 0x0000ae0000047ab9 */ /* 0x000fe40000000800 */
[----:B------:R-:W-:Y:S02]  /*f150*/  ISETP.GE.AND P1, PT, R9, UR4, PT ;  /* 0x0000000409007c0c */ /* 0x000fe4000bf26270 */
[----:B------:R0:W5:Y:S01]  /*f160*/  LDL R9, [R1+0x2c] ;  /* 0x00002c0001097983 */ /* 0x0001620000100800 */
[----:B------:R-:W1:Y:S01]  /*f170*/  S2R R7, SR_TID.X ;  /* 0x0000000000077919 */ /* 0x000e620000002100 */
[----:B------:R-:W-:-:S02]  /*f180*/  LOP3.LUT R8, R8, 0x80, RZ, 0xfc, !PT ;  /* 0x0000008008087812 */ /* 0x000fc400078efcff */
[----:B------:R-:W-:Y:S02]  /*f190*/  IADD3.X R0, R3, UR5, R0, P0, !PT ;  /* 0x0000000503007c10 */ /* 0x000fe400087fe400 */
[----:B------:R-:W-:Y:S01]  /*f1a0*/  ISETP.GE.AND P2, PT, R8, UR4, PT ;  /* 0x0000000408007c0c */ /* 0x000fe2000bf46270 */
[----:B-1----:R-:W-:-:S05]  /*f1b0*/  IMAD.SHL.U32 R10, R7, 0x10, RZ ;  /* 0x00000010070a7824 */ /* 0x002fca00078e00ff */
[----:B------:R-:W-:-:S04]  /*f1c0*/  LOP3.LUT R10, R10, 0x30, RZ, 0xc0, !PT ;  /* 0x000000300a0a7812 */ /* 0x000fc800078ec0ff */
[----:B------:R-:W-:Y:S01]  /*f1d0*/  ISETP.GE.AND P0, PT, R10, UR4, PT ;  /* 0x000000040a007c0c */ /* 0x000fe2000bf06270 */
[----:B------:R-:W-:-:S03]  /*f1e0*/  UMOV UR4, 0xffffffff ;  /* 0xffffffff00047882 */ /* 0x000fc60000000000 */
[----:B0-----:R-:W-:Y:S09]  /*f1f0*/  BRA.DIV UR4, `(.L_x_217) ;  /* 0x0000003204247947 */ /* 0x001ff2000b800000 */
[----:B------:R-:W0:Y:S02]  /*f200*/  S2R R7, SR_TID.X ;  /* 0x0000000000077919 */ /* 0x000e240000002100 */
[----:B0-----:R-:W-:Y:S02]  /*f210*/  LOP3.LUT R8, R7, 0x7f, RZ, 0xc0, !PT ;  /* 0x0000007f07087812 */ /* 0x001fe400078ec0ff */
[----:B------:R-:W2:Y:S02]  /*f220*/  LDL.LU R7, [R1+0x1c] ;  /* 0x00001c0001077983 */ /* 0x000ea40000300800 */
[----:B------:R-:W-:-:S05]  /*f230*/  SHF.R.U32.HI R8, RZ, 0x2, R8 ;  /* 0x00000002ff087819 */ /* 0x000fca0000011608 */
[----:B------:R-:W-:-:S04]  /*f240*/  IMAD.IADD R2, R8, 0x1, R5 ;  /* 0x0000000108027824 */ /* 0x000fc800078e0205 */
[C---:B------:R-:W-:Y:S02]  /*f250*/  VIADD R5, R2.reuse, 0x20 ;  /* 0x0000002002057836 */ /* 0x040fe40000000000 */
[----:B--2---:R-:W-:Y:S02]  /*f260*/  IMAD R3, R7, R6, RZ ;  /* 0x0000000607037224 */ /* 0x004fe400078e02ff */
[----:B------:R-:W0:Y:S03]  /*f270*/  SHFL.IDX PT, R7, R4, RZ, 0x1c1f ;  /* 0x001c1fff04077589 */ /* 0x000e2600000e0000 */
[----:B------:R-:W-:Y:S01]  /*f280*/  ISETP.GE.AND P4, PT, R2, R3, PT ;  /* 0x000000030200720c */ /* 0x000fe20003f86270 */
[----:B------:R-:W1:-:S12]  /*f290*/  SHFL.IDX PT, R6, R0, RZ, 0x1c1f ;  /* 0x001c1fff00067589 */ /* 0x000e5800000e0000 */
[----:B0-----:R-:W-:-:S05]  /*f2a0*/  @!P4 IADD3 R7, P3, R10, R7, RZ ;  /* 0x000000070a07c210 */ /* 0x001fca0007f7e0ff */
[----:B-1----:R-:W-:Y:S01]  /*f2b0*/  @!P4 IMAD.X R6, RZ, RZ, R6, P3 ;  /* 0x000000ffff06c224 */ /* 0x002fe200018e0606 */
[----:B------:R-:W-:Y:S02]  /*f2c0*/  ISETP.GE.AND P3, PT, R5, R3, PT ;  /* 0x000000030500720c */ /* 0x000fe40003f66270 */
[----:B------:R-:W-:Y:S02]  /*f2d0*/  SHFL.IDX PT, R5, R0, 0x1, 0x1c1f ;  /* 0x003c1f0000057f89 */ /* 0x000fe400000e0000 */
[----:B------:R-:W-:-:S04]  /*f2e0*/  @!P4 LOP3.LUT R7, R7, R6, RZ, 0x3c, !PT ;  /* 0x000000060707c212 */ /* 0x000fc800078e3cff */
[----:B------:R-:W-:-:S04]  /*f2f0*/  @!P4 LOP3.LUT R6, R7, R6, RZ, 0x3c, !PT ;  /* 0x000000060706c212 */ /* 0x000fc800078e3cff */
[----:B------:R-:W-:-:S05]  /*f300*/  @!P4 LOP3.LUT R7, R7, R6, RZ, 0x3c, !PT ;  /* 0x000000060707c212 */ /* 0x000fca00078e3cff */
[----:B-----5:R-:W-:Y:S04]  /*f310*/  @!P4 LDGSTS.E.BYPASS.LTC128B.128 [R9+0x14400], desc[UR50][R6.64], !P0 ;  /* 0x144000000609cfae */ /* 0x020fe8000c101d72 */
[----:B------:R-:W-:Y:S04]  /*f320*/  @!P4 LDGSTS.E.BYPASS.LTC128B.128 [R9+0x16400], desc[UR50][R6.64+0x40], !P1 ;  /* 0x164000400609cfae */ /* 0x000fe8000c901d72 */
[----:B------:R0:W-:Y:S04]  /*f330*/  @!P4 LDGSTS.E.BYPASS.LTC128B.128 [R9+0x18400], desc[UR50][R6.64+0x80], !P2 ;  /* 0x184000800609cfae */ /* 0x0001e8000d101d72 */
[----:B0-----:R-:W0:Y:S02]  /*f340*/  SHFL.IDX PT, R6, R4, 0x1, 0x1c1f ;  /* 0x003c1f0004067f89 */ /* 0x001e2400000e0000 */
[----:B0-----:R-:W-:-:S05]  /*f350*/  @!P3 IADD3 R6, P4, R10, R6, RZ ;  /* 0x000000060a06b210 */ /* 0x001fca0007f9e0ff */
[----:B------:R-:W-:-:S04]  /*f360*/  @!P3 IMAD.X R5, RZ, RZ, R5, P4 ;  /* 0x000000ffff05b224 */ /* 0x000fc800020e0605 */
[----:B------:R-:W-:Y:S02]  /*f370*/  @!P3 IMAD.MOV.U32 R7, RZ, RZ, R5 ;  /* 0x000000ffff07b224 */ /* 0x000fe400078e0005 */
[----:B------:R-:W-:-:S03]  /*f380*/  VIADD R5, R2, 0x40 ;  /* 0x0000004002057836 */ /* 0x000fc60000000000 */
[----:B------:R-:W-:Y:S04]  /*f390*/  @!P3 LDGSTS.E.BYPASS.LTC128B.128 [R9+0x14c00], desc[UR50][R6.64], !P0 ;  /* 0x14c000000609bfae */ /* 0x000fe8000c101d72 */
[----:B------:R-:W-:Y:S04]  /*f3a0*/  @!P3 LDGSTS.E.BYPASS.LTC128B.128 [R9+0x16c00], desc[UR50][R6.64+0x40], !P1 ;  /* 0x16c000400609bfae */ /* 0x000fe8000c901d72 */
[----:B------:R0:W-:Y:S01]  /*f3b0*/  @!P3 LDGSTS.E.BYPASS.LTC128B.128 [R9+0x18c00], desc[UR50][R6.64+0x80], !P2 ;  /* 0x18c000800609bfae */ /* 0x0001e2000d101d72 */
[----:B------:R-:W-:-:S03]  /*f3c0*/  ISETP.GE.AND P3, PT, R5, R3, PT ;  /* 0x000000030500720c */ /* 0x000fc60003f66270 */
[----:B------:R-:W-:Y:S04]  /*f3d0*/  SHFL.IDX PT, R5, R0, 0x2, 0x1c1f ;  /* 0x005c1f0000057f89 */ /* 0x000fe800000e0000 */
[----:B------:R-:W-:Y:S04]  /*f3e0*/  SHFL.IDX PT, R0, R0, 0x3, 0x1c1f ;  /* 0x007c1f0000007f89 */ /* 0x000fe800000e0000 */
[----:B0-----:R-:W0:Y:S04]  /*f3f0*/  SHFL.IDX PT, R6, R4, 0x2, 0x1c1f ;  /* 0x005c1f0004067f89 */ /* 0x001e2800000e0000 */
[----:B------:R-:W1:Y:S01]  /*f400*/  SHFL.IDX PT, R4, R4, 0x3, 0x1c1f ;  /* 0x007c1f0004047f89 */ /* 0x000e6200000e0000 */
[----:B0-----:R-:W-:-:S05]  /*f410*/  @!P3 IADD3 R6, P4, R10, R6, RZ ;  /* 0x000000060a06b210 */ /* 0x001fca0007f9e0ff */
[----:B------:R-:W-:-:S04]  /*f420*/  @!P3 IMAD.X R5, RZ, RZ, R5, P4 ;  /* 0x000000ffff05b224 */ /* 0x000fc800020e0605 */
[----:B------:R-:W-:-:S05]  /*f430*/  @!P3 IMAD.MOV.U32 R7, RZ, RZ, R5 ;  /* 0x000000ffff07b224 */ /* 0x000fca00078e0005 */
[----:B------:R0:W-:Y:S04]  /*f440*/  @!P3 LDGSTS.E.BYPASS.LTC128B.128 [R9+0x15400], desc[UR50][R6.64], !P0 ;  /* 0x154000000609bfae */ /* 0x0001e8000c101d72 */
[----:B------:R0:W-:Y:S04]  /*f450*/  @!P3 LDGSTS.E.BYPASS.LTC128B.128 [R9+0x17400], desc[UR50][R6.64+0x40], !P1 ;  /* 0x174000400609bfae */ /* 0x0001e8000c901d72 */
[----:B-1----:R0:W-:Y:S02]  /*f460*/  @!P3 LDGSTS.E.BYPASS.LTC128B.128 [R9+0x19400], desc[UR50][R6.64+0x80], !P2 ;  /* 0x194000800609bfae */ /* 0x0021e4000d101d72 */
.L_x_294:
[----:B------:R-:W-:Y:S01]  /*f470*/  VIADD R2, R2, 0x60 ;  /* 0x0000006002027836 */ /* 0x000fe20000000000 */
[----:B------:R-:W-:Y:S04]  /*f480*/  BSSY B0, `(.L_x_218) ;  /* 0x000000b000007945 */ /* 0x000fe80003800000 */
[----:B------:R-:W-:-:S13]  /*f490*/  ISETP.GE.AND P3, PT, R2, R3, PT ;  /* 0x000000030200720c */ /* 0x000fda0003f66270 */
[----:B------:R-:W-:Y:S05]  /*f4a0*/  @P3 BRA `(.L_x_219) ;  /* 0x0000000000203947 */ /* 0x000fea0003800000 */
[----:B------:R-:W-:-:S05]  /*f4b0*/  IADD3 R2, P3, R10, R4, RZ ;  /* 0x000000040a027210 */ /* 0x000fca0007f7e0ff */
[----:B------:R-:W-:-:S05]  /*f4c0*/  IMAD.X R3, RZ, RZ, R0, P3 ;  /* 0x000000ffff037224 */ /* 0x000fca00018e0600 */
[----:B------:R-:W-:Y:S01]  /*f4d0*/  @!PT LDS RZ, [RZ] ;  /* 0x00000000fffff984 */ /* 0x000fe20000000800 */
[----:B------:R-:W-:Y:S01]  /*f4e0*/  @!PT LDS RZ, [RZ] ;  /* 0x00000000fffff984 */ /* 0x000fe20000000800 */
[----:B------:R-:W-:Y:S01]  /*f4f0*/  @!PT LDS RZ, [RZ] ;  /* 0x00000000fffff984 */ /* 0x000fe20000000800 */
[----:B------:R1:W-:Y:S04]  /*f500*/  LDGSTS.E.BYPASS.LTC128B.128 [R9+0x15c00], desc[UR50][R2.64], !P0 ;  /* 0x15c0000002097fae */ /* 0x0003e8000c101d72 */
[----:B------:R1:W-:Y:S04]  /*f510*/  LDGSTS.E.BYPASS.LTC128B.128 [R9+0x17c00], desc[UR50][R2.64+0x40], !P1 ;  /* 0x17c0004002097fae */ /* 0x0003e8000c901d72 */
[----:B------:R1:W-:Y:S02]  /*f520*/  LDGSTS.E.BYPASS.LTC128B.128 [R9+0x19c00], desc[UR50][R2.64+0x80], !P2 ;  /* 0x19c0008002097fae */ /* 0x0003e4000d101d72 */
.L_x_219:
[----:B------:R-:W-:Y:S05]  /*f530*/  BSYNC B0 ;  /* 0x0000000000007941 */ /* 0x000fea0003800000 */
.L_x_218:
[----:B------:R-:W-:Y:S01]  /*f540*/  NOP ;  /* 0x0000000000007918 */ /* 0x000fe20000000000 */
[----:B------:R-:W-:-:S13]  /*f550*/  PLOP3.LUT P0, PT, PT, PT, PT, 0x80, 0x0 ;  /* 0x000000000000781c */ /* 0x000fda0003f0f070 */
.L_x_220:
[----:B------:R-:W-:Y:S02]  /*f560*/  PLOP3.LUT P1, PT, P1, P0, PT, 0xa2, 0x0 ;  /* 0x000000000000781c */ /* 0x000fe40000f21472 */
[----:B------:R-:W-:-:S08]  /*f570*/  @P0 R2UR P1, UR4, R17 ;  /* 0x00000000110402ca */ /* 0x000fd00000020000 */
[----:B------:R-:W-:-:S05]  /*f580*/  @P0 PLOP3.LUT P0, PT, P1, PT, PT, 0x80, 0x0 ;  /* 0x000000000000081c */ /* 0x000fca0000f0f070 */
[----:B------:R-:W-:Y:S01]  /*f590*/  @!P1 SYNCS.ARRIVE.TRANS64.RED.A0T1 RZ, [UR4+0x29800], RZ ;  /* 0x029800ffffff99a7 */ /* 0x000fe20008200404 */
[----:B------:R-:W-:Y:S07]  /*f5a0*/  @!P1 ARRIVES.LDGSTSBAR.64.TRANSCNT [UR4+0x29800] ;  /* 0x02980000ff0099b0 */ /* 0x000fee0008000a84 */
[----:B------:R-:W-:Y:S05]  /*f5b0*/  @P0 BRA.U.ANY `(.L_x_220) ;  /* 0xfffffffd00e80947 */ /* 0x000fea000393ffff */
[----:B-1----:R-:W2:Y:S02]  /*f5c0*/  LDL.LU R2, [R1+0x30] ;  /* 0x0000300001027983 */ /* 0x002ea40000300800 */
[----:B--2---:R-:W-:-:S05]  /*f5d0*/  VIADD R2, R2, 0x1 ;  /* 0x0000000102027836 */ /* 0x004fca0000000000 */
[----:B------:R1:W-:Y:S01]  /*f5e0*/  STL [R1+0x30], R2 ;  /* 0x0000300201007387 */ /* 0x0003e20000100800 */
[----:B------:R-:W-:-:S04]  /*f5f0*/  LEA.HI R0, R2, R2, RZ, 0x1 ;  /* 0x0000000202007211 */ /* 0x000fc800078f08ff */
[----:B------:R-:W-:-:S05]  /*f600*/  LOP3.LUT R0, R0, 0xfffffffe, RZ, 0xc0, !PT ;  /* 0xfffffffe00007812 */ /* 0x000fca00078ec0ff */
[----:B------:R-:W-:-:S05]  /*f610*/  IMAD.IADD R0, R2, 0x1, -R0 ;  /* 0x0000000102007824 */ /* 0x000fca00078e0a00 */
[----:B------:R-:W-:Y:S01]  /*f620*/  SHF.L.U32 R0, R0, 0x1f, RZ ;  /* 0x0000001f00007819 */ /* 0x000fe200000006ff */
[----:B------:R-:W-:Y:S01]  /*f630*/  NOP ;  /* 0x0000000000007918 */ /* 0x000fe20000000000 */
[----:B------:R1:W-:Y:S01]  /*f640*/  SYNCS.ARRIVE.TRANS64.A1T0 RZ, [R17+URZ+0x29800], RZ ;  /* 0x029800ff11ff79a7 */ /* 0x0003e2000810003f */
[----:B------:R-:W-:Y:S01]  /*f650*/  BSSY B0, `(.L_x_221) ;  /* 0x0000003000007945 */ /* 0x000fe20003800000 */
[----:B------:R-:W2:Y:S03]  /*f660*/  SYNCS.PHASECHK.TRANS64.TRYWAIT P0, [R17+URZ+0x29820], R0 ;  /* 0x02982000110075a7 */ /* 0x000ea6000800017f */
[----:B-12---:R-:W-:Y:S05]  /*f670*/  @!P0 BRA `(.L_x_222) ;  /* 0x00000030005c8947 */ /* 0x006fea0003800000 */
.L_x_295:
[----:B------:R-:W-:Y:S05]  /*f680*/  BSYNC B0 ;  /* 0x0000000000007941 */ /* 0x000fea0003800000 */
.L_x_221:
[----:B------:R-:W2:Y:S01]  /*f690*/  LDL R3, [R1+0xc] ;  /* 0x00000c0001037983 */ /* 0x000ea20000100800 */
[----:B------:R-:W-:-:S05]  /*f6a0*/  VIADD R2, R19, 0xfffffffe ;  /* 0xfffffffe13027836 */ /* 0x000fca0000000000 */
[----:B--2---:R-:W-:-:S13]  /*f6b0*/  ISETP.GE.AND P0, PT, R2, R3, PT ;  /* 0x000000030200720c */ /* 0x004fda0003f06270 */
[----:B------:R-:W-:Y:S05]  /*f6c0*/  @!P0 BRA `(.L_x_223) ;  /* 0x0000000c00f88947 */ /* 0x000fea0003800000 */
[----:B-1----:R1:W5:Y:S01]  /*f6d0*/  LDL.LU R0, [R1] ;  /* 0x0000000001007983 */ /* 0x0023620000300800 */
[----:B------:R-:W-:-:S07]  /*f6e0*/  IMAD.MOV.U32 R3, RZ, RZ, R18 ;  /* 0x000000ffff037224 */ /* 0x000fce00078e0012 */
.L_x_245:
[----:B0-----:R-:W2:Y:S01]  /*f6f0*/  LDL R4, [R1+0x8] ;  /* 0x0000080001047983 */ /* 0x001ea20000100800 */
[----:B------:R-:W-:Y:S01]  /*f700*/  VIADD R18, R3, 0x1 ;  /* 0x0000000103127836 */ /* 0x000fe20000000000 */
[----:B------:R-:W-:Y:S05]  /*f710*/  YIELD ;  /* 0x0000000000007946 */ /* 0x000fea0003800000 */
[C---:B------:R-:W-:Y:S01]  /*f720*/  ISETP.NE.AND P0, PT, R18.reuse, 0x2, PT ;  /* 0x000000021200780c */ /* 0x040fe20003f05270 */
[----:B------:R-:W-:Y:S03]  /*f730*/  BSSY B0, `(.L_x_224) ;  /* 0x0000089000007945 */ /* 0x000fe60003800000 */
[----:B------:R-:W-:-:S02]  /*f740*/  SEL R18, R18, RZ, P0 ;  /* 0x000000ff12127207 */ /* 0x000fc40000000000 */
[----:B--2---:R-:W-:Y:S02]  /*f750*/  LOP3.LUT P1, RZ, R4, 0x1, RZ, 0xc0, !PT ;  /* 0x0000000104ff7812 */ /* 0x004fe4000782c0ff */
[----:B------:R-:W-:-:S04]  /*f760*/  SEL R4, RZ, 0x1, P0 ;  /* 0x00000001ff047807 */ /* 0x000fc80000000000 */
[----:B0----5:R-:W-:-:S05]  /*f770*/  LOP3.LUT R9, R0, R4, RZ, 0x3c, !PT ;  /* 0x0000000400097212 */ /* 0x021fca00078e3cff */
[----:B------:R0:W-:Y:S02]  /*f780*/  STL [R1], R9 ;  /* 0x0000000901007387 */ /* 0x0001e40000100800 */
[----:B------:R-:W-:Y:S05]  /*f790*/  @!P1 BRA `(.L_x_225) ;  /* 0x0000000800089947 */ /* 0x000fea0003800000 */
[----:B------:R-:W-:Y:S01]  /*f7a0*/  ULDC.64 UR4, c[0x0][0x418] ;  /* 0x0001060000047ab9 */ /* 0x000fe20000000a00 */
[----:B------:R-:W-:Y:S01]  /*f7b0*/  IMAD.MOV.U32 R8, RZ, RZ, R2 ;  /* 0x000000ffff087224 */ /* 0x000fe200078e0002 */
[----:B------:R-:W-:-:S04]  /*f7c0*/  ISETP.NE.U32.AND P0, PT, RZ, UR4, PT ;  /* 0x00000004ff007c0c */ /* 0x000fc8000bf05070 */
[----:B------:R-:W-:-:S13]  /*f7d0*/  ISETP.NE.AND.EX P0, PT, RZ, UR5, PT, P0 ;  /* 0x00000005ff007c0c */ /* 0x000fda000bf05300 */
[----:B------:R-:W-:Y:S05]  /*f7e0*/  @!P0 BRA `(.L_x_226) ;  /* 0x00000000004c8947 */ /* 0x000fea0003800000 */
[----:B------:R-:W2:Y:S01]  /*f7f0*/  LDL R10, [R1+0x18] ;  /* 0x00001800010a7983 */ /* 0x000ea20000100800 */
[----:B------:R-:W3:Y:S01]  /*f800*/  LDC R8, c[0x0][0x43c] ;  /* 0x00010f00ff087b82 */ /* 0x000ee20000000800 */
[----:B------:R-:W-:Y:S02]  /*f810*/  ULDC.64 UR6, c[0x0][0x428] ;  /* 0x00010a0000067ab9 */ /* 0x000fe40000000a00 */
[----:B------:R-:W4:Y:S01]  /*f820*/  LDL R7, [R1+0x4] ;  /* 0x0000040001077983 */ /* 0x000f220000100800 */
[----:B---3--:R-:W-:-:S13]  /*f830*/  ISETP.NE.AND P0, PT, R8, 0x1, PT ;  /* 0x000000010800780c */ /* 0x008fda0003f05270 */
[----:B------:R-:W3:Y:S02]  /*f840*/  @P0 LDC.64 R4, c[0x0][0x440] ;  /* 0x00011000ff040b82 */ /* 0x000ee40000000a00 */
[----:B---3--:R-:W-:-:S04]  /*f850*/  @P0 IMAD.HI.U32 R6, R2, R4, RZ ;  /* 0x0000000402060227 */ /* 0x008fc800078e00ff */
[----:B------:R-:W-:Y:S01]  /*f860*/  IMAD.MOV.U32 R4, RZ, RZ, R2 ;  /* 0x000000ffff047224 */ /* 0x000fe200078e0002 */
[----:B------:R-:W-:-:S05]  /*f870*/  @P0 SHF.R.U32.HI R4, RZ, R5, R6 ;  /* 0x00000005ff040219 */ /* 0x000fca0000011606 */
[----:B------:R-:W-:-:S04]  /*f880*/  IMAD.MOV R5, RZ, RZ, -R4 ;  /* 0x000000ffff057224 */ /* 0x000fc800078e0a04 */
[----:B------:R-:W-:Y:S01]  /*f890*/  IMAD R8, R8, R5, R2 ;  /* 0x0000000508087224 */ /* 0x000fe200078e0202 */
[----:B------:R-:W-:Y:S01]  /*f8a0*/  SHF.R.S32.HI R5, RZ, 0x1f, R4 ;  /* 0x0000001fff057819 */ /* 0x000fe20000011404 */
[----:B--2---:R-:W-:-:S04]  /*f8b0*/  IMAD R6, R10, UR6, RZ ;  /* 0x000000060a067c24 */ /* 0x004fc8000f8e02ff */
[C---:B----4-:R-:W-:Y:S02]  /*f8c0*/  IMAD R6, R7.reuse, UR7, R6 ;  /* 0x0000000707067c24 */ /* 0x050fe4000f8e0206 */
[----:B------:R-:W-:-:S04]  /*f8d0*/  IMAD.WIDE.U32 R4, R7, UR6, R4 ;  /* 0x0000000607047c25 */ /* 0x000fc8000f8e0004 */
[----:B------:R-:W-:Y:S01]  /*f8e0*/  IMAD.IADD R5, R6, 0x1, R5 ;  /* 0x0000000106057824 */ /* 0x000fe200078e0205 */
[----:B------:R-:W-:-:S04]  /*f8f0*/  LEA R6, P0, R4, UR4, 0x2 ;  /* 0x0000000404067c11 */ /* 0x000fc8000f8010ff */
[----:B------:R-:W-:-:S05]  /*f900*/  LEA.HI.X R7, R4, UR5, R5, 0x2, P0 ;  /* 0x0000000504077c11 */ /* 0x000fca00080f1405 */
[----:B------:R2:W5:Y:S04]  /*f910*/  LDG.E R16, desc[UR50][R6.64] ;  /* 0x0000003206107981 */ /* 0x000568000c1e1900 */
.L_x_226:
[----:B------:R-:W2:Y:S01]  /*f920*/  S2R R4, SR_TID.X ;  /* 0x0000000000047919 */ /* 0x000ea20000002100 */
[----:B------:R-:W-:Y:S01]  /*f930*/  IMAD R5, R18, 0x8, R17 ;  /* 0x0000000812057824 */ /* 0x000fe200078e0211 */
[----:B------:R-:W-:Y:S01]  /*f940*/  BSSY B1, `(.L_x_227) ;  /* 0x0000006000017945 */ /* 0x000fe20003800000 */
[----:B--2---:R-:W-:Y:S02]  /*f950*/  LOP3.LUT R6, R4, 0x7f, RZ, 0xc0, !PT ;  /* 0x0000007f04067812 */ /* 0x004fe400078ec0ff */
[----:B------:R-:W-:Y:S02]  /*f960*/  SHF.L.U32 R4, R9, 0x1f, RZ ;  /* 0x0000001f09047819 */ /* 0x000fe400000006ff */
[----:B------:R-:W-:Y:S02]  /*f970*/  ISETP.NE.AND P1, PT, R6, RZ, PT ;  /* 0x000000ff0600720c */ /* 0x000fe40003f25270 */
[----:B------:R-:W2:Y:S02]  /*f980*/  SYNCS.PHASECHK.TRANS64.TRYWAIT P0, [R5+URZ+0x29880], R4 ;  /* 0x02988004050075a7 */ /* 0x000ea4000800017f */
[----:B--2---:R-:W-:Y:S09]  /*f990*/  @!P0 BRA `(.L_x_228) ;  /* 0x0000002c00a88947 */ /* 0x004ff20003800000 */
.L_x_296:
[----:B------:R-:W-:Y:S05]  /*f9a0*/  BSYNC B1 ;  /* 0x0000000000017941 */ /* 0x000fea0003800000 */
.L_x_227:
[----:B------:R-:W-:Y:S04]  /*f9b0*/  BSSY B1, `(.L_x_229) ;  /* 0x0000009000017945 */ /* 0x000fe80003800000 */
[----:B------:R-:W-:Y:S05]  /*f9c0*/  @P1 BRA `(.L_x_230) ;  /* 0x00000000001c1947 */ /* 0x000fea0003800000 */
[----:B------:R-:W3:Y:S02]  /*f9d0*/  S2R R6, SR_TID.X ;  /* 0x0000000000067919 */ /* 0x000ee40000002100 */
[----:B---3--:R-:W-:Y:S01]  /*f9e0*/  LOP3.LUT R7, R6, 0x1f, RZ, 0xc0, !PT ;  /* 0x0000001f06077812 */ /* 0x008fe200078ec0ff */
[----:B------:R-:W-:-:S03]  /*f9f0*/  IMAD.MOV.U32 R6, RZ, RZ, 0x5000 ;  /* 0x00005000ff067424 */ /* 0x000fc600078e00ff */
[----:B------:R-:W-:Y:S01]  /*fa00*/  ISETP.NE.AND P0, PT, R7, RZ, PT ;  /* 0x000000ff0700720c */ /* 0x000fe20003f05270 */
[----:B------:R3:W-:-:S12]  /*fa10*/  SYNCS.ARRIVE.TRANS64 RZ, [R5+URZ+0x29870], R6 ;  /* 0x0298700605ff79a7 */ /* 0x0007d8000800003f */
[----:B---3--:R-:W-:Y:S05]  /*fa20*/  @!P0 BRA `(.L_x_230) ;  /* 0x0000000000048947 */ /* 0x008fea0003800000 */
[----:B------:R-:W-:Y:S01]  /*fa30*/  BPT.TRAP 0x1 ;  /* 0x000000040000795c */ /* 0x000fe20000300000 */
.L_x_230:
[----:B------:R-:W-:Y:S05]  /*fa40*/  BSYNC B1 ;  /* 0x0000000000017941 */ /* 0x000fea0003800000 */
.L_x_229:
[----:B------:R-:W-:Y:S01]  /*fa50*/  IMAD.MOV.U32 R10, RZ, RZ, RZ ;  /* 0x000000ffff0a7224 */ /* 0x000fe200078e00ff */
[----:B------:R-:W-:Y:S01]  /*fa60*/  UIADD3 UR4, UP0, UR52, 0x470, URZ ;  /* 0x0000047034047890 */ /* 0x000fe2000ff1e03f */
[----:B------:R-:W-:Y:S01]  /*fa70*/  IMAD.MOV.U32 R6, RZ, RZ, 0xa0 ;  /* 0x000000a0ff067424 */ /* 0x000fe200078e00ff */
[----:B------:R-:W-:Y:S01]  /*fa80*/  PLOP3.LUT P0, PT, PT, PT, PT, 0x80, 0x0 ;  /* 0x000000000000781c */ /* 0x000fe20003f0f070 */
[----:B------:R-:W-:Y:S01]  /*fa90*/  IMAD R7, R18, 0x5000, R17 ;  /* 0x0000500012077824 */ /* 0x000fe200078e0211 */
[----:B------:R-:W-:Y:S01]  /*faa0*/  R2UR UR10, R10 ;  /* 0x000000000a0a72ca */ /* 0x000fe200000e0000 */
[----:B------:R-:W-:Y:S01]  /*fab0*/  IMAD R6, R8, R6, UR40 ;  /* 0x0000002808067e24 */ /* 0x000fe2000f8e0206 */
[----:B------:R-:W-:Y:S01]  /*fac0*/  UIADD3.X UR5, URZ, UR53, URZ, UP0, !UPT ;  /* 0x000000353f057290 */ /* 0x000fe200087fe43f */
[----:B------:R-:W-:Y:S01]  /*fad0*/  VIADD R7, R7, 0xa400 ;  /* 0x0000a40007077836 */ /* 0x000fe20000000000 */
[----:B------:R-:W-:Y:S01]  /*fae0*/  UMOV UR6, 0x0 ;  /* 0x0000000000067882 */ /* 0x000fe20000000000 */
[----:B------:R-:W-:Y:S01]  /*faf0*/  VIADD R8, R5, 0x29870 ;  /* 0x0002987005087836 */ /* 0x000fe20000000000 */
[----:B------:R-:W-:-:S09]  /*fb00*/  UMOV UR7, 0x14f00000 ;  /* 0x14f0000000077882 */ /* 0x000fd20000000000 */
.L_x_231:
[----:B------:R-:W-:-:S13]  /*fb10*/  @P0 ELECT P2, URZ, PT ;  /* 0x00000000003f082f */ /* 0x000fda0003840000 */
[----:B-----5:R-:W-:Y:S01]  /*fb20*/  @P2 R2UR UR13, R16 ;  /* 0x00000000100d22ca */ /* 0x020fe200000e0000 */
[----:B------:R-:W-:Y:S01]  /*fb30*/  UMOV UR12, UR36 ;  /* 0x00000024000c7c82 */ /* 0x000fe20008000000 */
[----:B------:R-:W-:Y:S02]  /*fb40*/  @P2 R2UR UR11, R6 ;  /* 0x00000000060b22ca */ /* 0x000fe400000e0000 */
[----:B------:R-:W-:Y:S02]  /*fb50*/  @P2 R2UR UR9, R8 ;  /* 0x00000000080922ca */ /* 0x000fe400000e0000 */
[----:B------:R-:W-:Y:S02]  /*fb60*/  @P2 R2UR UR8, R7 ;  /* 0x00000000070822ca */ /* 0x000fe400000e0000 */
[----:B------:R-:W-:Y:S02]  /*fb70*/  @P2 PLOP3.LUT P0, PT, P2, PT, PT, 0x8, 0x0 ;  /* 0x000000000000281c */ /* 0x000fe4000170e170 */
[----:B------:R-:W-:-:S09]  /*fb80*/  PLOP3.LUT P2, PT, PT, PT, PT, 0x8, 0x0 ;  /* 0x000000000000781c */ /* 0x000fd20003f4e170 */
[----:B------:R3:W-:Y:S02]  /*fb90*/  UTMALDG.4D [UR8], [UR4], desc[UR6] ;  /* 0x00000608040075b4 */ /* 0x0007e40008019000 */
[----:B---3--:R-:W-:Y:S05]  /*fba0*/  @P0 BRA.U.ANY `(.L_x_231) ;  /* 0xfffffffd00d80947 */ /* 0x008fea000393ffff */
[----:B------:R-:W3:Y:S01]  /*fbb0*/  SYNCS.PHASECHK.TRANS64.TRYWAIT P0, [R5+URZ+0x29840], R4 ;  /* 0x02984004050075a7 */ /* 0x000ee2000800017f */
[----:B------:R-:W-:Y:S04]  /*fbc0*/  BSSY B1, `(.L_x_232) ;  /* 0x0000002000017945 */ /* 0x000fe80003800000 */
[----:B---3--:R-:W-:Y:S05]  /*fbd0*/  @!P0 BRA `(.L_x_233) ;  /* 0x0000002c002c8947 */ /* 0x008fea0003800000 */
.L_x_297:
[----:B------:R-:W-:Y:S05]  /*fbe0*/  BSYNC B1 ;  /* 0x0000000000017941 */ /* 0x000fea0003800000 */
.L_x_232:
[----:B------:R-:W-:Y:S01]  /*fbf0*/  BSSY B1, `(.L_x_234) ;  /* 0x000000b000017945 */ /* 0x000fe20003800000 */
[----:B------:R-:W-:Y:S02]  /*fc00*/  IMAD.MOV.U32 R8, RZ, RZ, 0x0 ;  /* 0x00000000ff087424 */ /* 0x000fe400078e00ff */
[----:B0-----:R-:W-:Y:S01]  /*fc10*/  IMAD.MOV.U32 R9, RZ, RZ, 0x14f00000 ;  /* 0x14f00000ff097424 */ /* 0x001fe200078e00ff */
[----:B------:R-:W-:Y:S06]  /*fc20*/  @P1 BRA `(.L_x_235) ;  /* 0x00000000001c1947 */ /* 0x000fec0003800000 */
[----:B------:R-:W0:Y:S01]  /*fc30*/  S2R R7, SR_TID.X ;  /* 0x0000000000077919 */ /* 0x000e220000002100 */
[----:B--23--:R-:W-:-:S04]  /*fc40*/  IMAD.MOV.U32 R4, RZ, RZ, 0x7800 ;  /* 0x00007800ff047424 */ /* 0x00cfc800078e00ff */
[----:B------:R4:W-:Y:S01]  /*fc50*/  SYNCS.ARRIVE.TRANS64 RZ, [R5+URZ+0x29830], R4 ;  /* 0x0298300405ff79a7 */ /* 0x0009e2000800003f */
[----:B0-----:R-:W-:-:S04]  /*fc60*/  LOP3.LUT R7, R7, 0x1f, RZ, 0xc0, !PT ;  /* 0x0000001f07077812 */ /* 0x001fc800078ec0ff */
[----:B------:R-:W-:-:S13]  /*fc70*/  ISETP.NE.AND P0, PT, R7, RZ, PT ;  /* 0x000000ff0700720c */ /* 0x000fda0003f05270 */
[----:B----4-:R-:W-:Y:S05]  /*fc80*/  @!P0 BRA `(.L_x_235) ;  /* 0x0000000000048947 */ /* 0x010fea0003800000 */
[----:B------:R-:W-:Y:S01]  /*fc90*/  BPT.TRAP 0x1 ;  /* 0x000000040000795c */ /* 0x000fe20000300000 */
.L_x_235:
[----:B------:R-:W-:Y:S05]  /*fca0*/  BSYNC B1 ;  /* 0x0000000000017941 */ /* 0x000fea0003800000 */
.L_x_234:
[----:B------:R-:W-:Y:S01]  /*fcb0*/  R2UR UR10, R10 ;  /* 0x000000000a0a72ca */ /* 0x000fe200000e0000 */
[----:B--23--:R-:W-:Y:S01]  /*fcc0*/  IMAD R4, R18, 0x7800, R17 ;  /* 0x0000780012047824 */ /* 0x00cfe200078e0211 */
[----:B------:R-:W-:Y:S01]  /*fcd0*/  R2UR UR6, R8 ;  /* 0x00000000080672ca */ /* 0x000fe200000e0000 */
[----:B------:R-:W-:Y:S01]  /*fce0*/  UIADD3 UR4, UP0, UR52, 0x370, URZ ;  /* 0x0000037034047890 */ /* 0x000fe2000ff1e03f */
[----:B------:R-:W-:Y:S01]  /*fcf0*/  R2UR UR7, R9 ;  /* 0x00000000090772ca */ /* 0x000fe200000e0000 */
[----:B------:R-:W-:Y:S01]  /*fd00*/  VIADD R5, R5, 0x29830 ;  /* 0x0002983005057836 */ /* 0x000fe20000000000 */
[----:B------:R-:W-:Y:S01]  /*fd10*/  PLOP3.LUT P0, PT, PT, PT, PT, 0x80, 0x0 ;  /* 0x000000000000781c */ /* 0x000fe20003f0f070 */
[----:B------:R-:W-:Y:S01]  /*fd20*/  VIADD R7, R4, 0x1a400 ;  /* 0x0001a40004077836 */ /* 0x000fe20000000000 */
[----:B------:R-:W-:-:S12]  /*fd30*/  UIADD3.X UR5, URZ, UR53, URZ, UP0, !UPT ;  /* 0x000000353f057290 */ /* 0x000fd800087fe43f */
.L_x_236:
[----:B------:R-:W-:-:S13]  /*fd40*/  @P0 ELECT P1, URZ, PT ;  /* 0x00000000003f082f */ /* 0x000fda0003820000 */
[----:B------:R-:W-:Y:S01]  /*fd50*/  @P1 R2UR UR13, R16 ;  /* 0x00000000100d12ca */ /* 0x000fe200000e0000 */
[----:B------:R-:W-:Y:S01]  /*fd60*/  UMOV UR12, UR36 ;  /* 0x00000024000c7c82 */ /* 0x000fe20008000000 */
[----:B------:R-:W-:Y:S02]  /*fd70*/  @P1 R2UR UR11, R6 ;  /* 0x00000000060b12ca */ /* 0x000fe400000e0000 */
[----:B------:R-:W-:Y:S02]  /*fd80*/  @P1 R2UR UR9, R5 ;  /* 0x00000000050912ca */ /* 0x000fe400000e0000 */
[----:B------:R-:W-:Y:S02]  /*fd90*/  @P1 R2UR UR8, R7 ;  /* 0x00000000070812ca */ /* 0x000fe400000e0000 */
[----:B------:R-:W-:Y:S02]  /*fda0*/  @P1 PLOP3.LUT P0, PT, P1, PT, PT, 0x8, 0x0 ;  /* 0x000000000000181c */ /* 0x000fe40000f0e170 */
[----:B------:R-:W-:-:S09]  /*fdb0*/  PLOP3.LUT P1, PT, PT, PT, PT, 0x8, 0x0 ;  /* 0x000000000000781c */ /* 0x000fd20003f2e170 */
[----:B------:R0:W-:Y:S02]  /*fdc0*/  UTMALDG.4D [UR8], [UR4], desc[UR6] ;  /* 0x00000608040075b4 */ /* 0x0001e40008019000 */
[----:B0-----:R-:W-:Y:S05]  /*fdd0*/  @P0 BRA.U.ANY `(.L_x_236) ;  /* 0xfffffffd00d80947 */ /* 0x001fea000393ffff */
[----:B------:R-:W-:Y:S01]  /*fde0*/  R2UR UR6, R8 ;  /* 0x00000000080672ca */ /* 0x000fe200000e0000 */
[----:B------:R-:W-:Y:S01]  /*fdf0*/  VIADD R7, R4, 0x1cc00 ;  /* 0x0001cc0004077836 */ /* 0x000fe20000000000 */
[----:B------:R-:W-:Y:S01]  /*fe00*/  R2UR UR7, R9 ;  /* 0x00000000090772ca */ /* 0x000fe200000e0000 */
[----:B------:R-:W-:Y:S01]  /*fe10*/  UMOV UR10, 0x40 ;  /* 0x00000040000a7882 */ /* 0x000fe20000000000 */
[----:B------:R-:W-:-:S13]  /*fe20*/  PLOP3.LUT P0, PT, PT, PT, PT, 0x80, 0x0 ;  /* 0x000000000000781c */ /* 0x000fda0003f0f070 */
.L_x_237:
        /* <DEDUP_REMOVED lines=15> */
.L_x_238:
        /* <DEDUP_REMOVED lines=9> */
[----:B--2---:R-:W-:Y:S05]  /*ffb0*/  @P0 BRA.U.ANY `(.L_x_238) ;  /* 0xfffffffd00d80947 */ /* 0x004fea000393ffff */
.L_x_225:
[----:B------:R-:W-:Y:S05]  /*ffc0*/  BSYNC B0 ;  /* 0x0000000000007941 */ /* 0x000fea0003800000 */
.L_x_224:
[----:B------:R-:W-:-:S06]  /*ffd0*/  UISETP.NE.AND UP0, UPT, UR39, 0x3, UPT ;  /* 0x000000032700788c */ /* 0x000fcc000bf05270 */
[----:B------:R-:W-:-:S13]  /*ffe0*/  PLOP3.LUT P0, PT, PT, PT, UP0, 0x80, 0x0 ;  /* 0x000000000000781c */ /* 0x000fda0003f0f008 */
[----:B------:R-:W-:Y:S05]  /*fff0*/  @!P0 BRA `(.L_x_239) ;  /* 0x0000000000048947 */ /* 0x000fea0003800000 */
[----:B------:R-:W-:Y:S01]  /*10000*/  BPT.TRAP 0x1 ;  /* 0x000000040000795c */ /* 0x000fe20000300000 */
.L_x_239:
[----:B------:R-:W-:Y:S01]  /*10010*/  IMAD.U32 R4, RZ, RZ, UR42 ;  /* 0x0000002aff047e24 */ /* 0x000fe2000f8e00ff */
[----:B------:R-:W-:Y:S01]  /*10020*/  BSSY B0, `(.L_x_240) ;  /* 0x0000007000007945 */ /* 0x000fe20003800000 */
[----:B------:R-:W-:-:S03]  /*10030*/  IMAD R19, R3, 0x8, R17 ;  /* 0x0000000803137824 */ /* 0x000fc600078e0211 */
[----:B------:R-:W-:Y:S02]  /*10040*/  ISETP.NE.AND P1, PT, R4, 0x3, PT ;  /* 0x000000030400780c */ /* 0x000fe40003f25270 */
[----:B------:R-:W-:-:S04]  /*10050*/  LOP3.LUT R4, R0, 0x1, RZ, 0x3c, !PT ;  /* 0x0000000100047812 */ /* 0x000fc800078e3cff */
[----:B------:R-:W-:-:S04]  /*10060*/  SHF.L.U32 R4, R4, 0x1f, RZ ;  /* 0x0000001f04047819 */ /* 0x000fc800000006ff */
[----:B------:R-:W2:Y:S02]  /*10070*/  SYNCS.PHASECHK.TRANS64.TRYWAIT P0, [R19+URZ+0x29870], R4 ;  /* 0x02987004130075a7 */ /* 0x000ea4000800017f */
[----:B--2---:R-:W-:Y:S05]  /*10080*/  @!P0 BRA `(.L_x_241) ;  /* 0x0000002800148947 */ /* 0x004fea0003800000 */
.L_x_298:
[----:B------:R-:W-:Y:S05]  /*10090*/  BSYNC B0 ;  /* 0x0000000000007941 */ /* 0x000fea0003800000 */
.L_x_240:
[----:B------:R-:W-:Y:S05]  /*100a0*/  @!P1 BRA `(.L_x_242) ;  /* 0x0000000000049947 */ /* 0x000fea0003800000 */
[----:B------:R-:W-:Y:S01]  /*100b0*/  BPT.TRAP 0x1 ;  /* 0x000000040000795c */ /* 0x000fe20000300000 */
.L_x_242:
[----:B------:R-:W-:Y:S01]  /*100c0*/  SHF.L.U32 R0, R0, 0x1f, RZ ;  /* 0x0000001f00007819 */ /* 0x000fe200000006ff */
[----:B------:R-:W-:-:S03]  /*100d0*/  IMAD R12, R3, 0x5000, RZ ;  /* 0x00005000030c7824 */ /* 0x000fc600078e02ff */
[----:B------:R-:W3:Y:S02]  /*100e0*/  SYNCS.PHASECHK.TRANS64.TRYWAIT P0, [R19+URZ+0x29860], R0 ;  /* 0x02986000130075a7 */ /* 0x000ee4000800017f */
[----:B---3--:R-:W-:Y:S05]  /*100f0*/  @!P0 BRA `(.L_x_243) ;  /* 0x00000028000c8947 */ /* 0x008fea0003800000 */
.L_x_299:
[----:B--2---:R-:W3:Y:S04]  /*10100*/  LDL R4, [R1+0x24] ;  /* 0x0000240001047983 */ /* 0x004ee80000100800 */
[----:B------:R-:W2:Y:S04]  /*10110*/  LDL R3, [R1+0x28] ;  /* 0x0000280001037983 */ /* 0x000ea80000100800 */
[----:B------:R-:W4:Y:S01]  /*10120*/  LDL R13, [R1+0x20] ;  /* 0x00002000010d7983 */ /* 0x000f220000100800 */
[----:B------:R-:W-:Y:S05]  /*10130*/  WARPSYNC.ALL ;  /* 0x0000000000007948 */ /* 0x000fea0003800000 */
[----:B---3--:R-:W-:-:S05]  /*10140*/  LOP3.LUT R0, R12, R4, RZ, 0xfc, !PT ;  /* 0x000000040c007212 */ /* 0x008fca00078efcff */
[----:B------:R-:W-:Y:S01]  /*10150*/  IMAD.IADD R0, R17, 0x1, R0 ;  /* 0x0000000111007824 */ /* 0x000fe200078e0200 */
[----:B----4-:R-:W-:-:S03]  /*10160*/  LOP3.LUT R20, R12, R13, RZ, 0xfc, !PT ;  /* 0x0000000d0c147212 */ /* 0x010fc600078efcff */
[----:B--2---:R-:W-:Y:S01]  /*10170*/  IMAD.IADD R3, R3, 0x1, R0 ;  /* 0x0000000103037824 */ /* 0x004fe200078e0200 */
[----:B0-----:R-:W0:Y:S01]  /*10180*/  LDSM.16.MT88.4 R8, [R0+0xa400] ;  /* 0x00a400000008783b */ /* 0x001e220000004200 */
[----:B------:R-:W-:Y:S01]  /*10190*/  IMAD.IADD R20, R17, 0x1, R20 ;  /* 0x0000000111147824 */ /* 0x000fe200078e0214 */
[C-C-:B0-----:R-:W-:Y:S02]  /*101a0*/  PRMT R4, R8.reuse, 0x6420, R9.reuse ;  /* 0x0000642008047816 */ /* 0x141fe40000000009 */
[----:B------:R-:W-:Y:S02]  /*101b0*/  PRMT R5, R8, 0x7531, R9 ;  /* 0x0000753108057816 */ /* 0x000fe40000000009 */
        /* <DEDUP_REMOVED lines=9> */
[----:B------:R-:W0:Y:S02]  /*10250*/  LDSM.16.MT88.4 R8, [R0+0xb400] ;  /* 0x00b400000008783b */ /* 0x000e240000004200 */
        /* <DEDUP_REMOVED lines=52> */
[----:B--2---:R-:W2:Y:S01]  /*105a0*/  FENCE.VIEW.ASYNC.S ;  /* 0x00000000000073c6 */ /* 0x004ea20000000000 */
[----:B------:R-:W-:Y:S05]  /*105b0*/  @!P1 BRA `(.L_x_244) ;  /* 0x0000000000049947 */ /* 0x000fea0003800000 */
[----:B------:R-:W-:Y:S01]  /*105c0*/  BPT.TRAP 0x1 ;  /* 0x000000040000795c */ /* 0x000fe20000300000 */
.L_x_244:
[----:B------:R-:W3:Y:S01]  /*105d0*/  S2R R0, SR_TID.X ;  /* 0x0000000000007919 */ /* 0x000ee20000002100 */
[----:B--2---:R2:W-:Y:S01]  /*105e0*/  SYNCS.ARRIVE.TRANS64.A1T0 RZ, [R19+URZ+0x29850], RZ ;  /* 0x029850ff13ff79a7 */ /* 0x0045e2000810003f */
[----:B---3--:R-:W-:Y:S02]  /*105f0*/  LOP3.LUT R3, R0, 0x7f, RZ, 0xc0, !PT ;  /* 0x0000007f00037812 */ /* 0x008fe400078ec0ff */
[----:B------:R-:W3:Y:S01]  /*10600*/  LDL R0, [R1+0xc] ;  /* 0x00000c0001007983 */ /* 0x000ee20000100800 */
[----:B------:R-:W-:Y:S01]  /*10610*/  BAR.SYNC.DEFER_BLOCKING 0x2, 0x80 ;  /* 0x0082000000007b1d */ /* 0x000fe20000010000 */
[----:B------:R-:W-:-:S13]  /*10620*/  ISETP.NE.AND P0, PT, R3, RZ, PT ;  /* 0x000000ff0300720c */ /* 0x000fda0003f05270 */
[----:B--2---:R-:W-:-:S05]  /*10630*/  @!P0 VIADD R19, R19, 0x29880 ;  /* 0x0002988013138836 */ /* 0x004fca0000000000 */
[----:B------:R-:W-:-:S04]  /*10640*/  @!P0 PRMT R19, RZ, 0x654, R19 ;  /* 0x00000654ff138816 */ /* 0x000fc80000000013 */
[----:B------:R2:W-:Y:S01]  /*10650*/  @!P0 SYNCS.ARRIVE.TRANS64.RED.A1T0 RZ, [R19+URZ], RZ ;  /* 0x000000ff13ff89a7 */ /* 0x0005e2000810043f */
[C---:B---3--:R-:W-:Y:S01]  /*10660*/  ISETP.GT.AND P0, PT, R2.reuse, R0, PT ;  /* 0x000000000200720c */ /* 0x048fe20003f04270 */
[----:B------:R-:W-:Y:S01]  /*10670*/  VIADD R2, R2, 0xffffffff ;  /* 0xffffffff02027836 */ /* 0x000fe20000000000 */
[----:B------:R2:W5:Y:S01]  /*10680*/  LDL R0, [R1] ;  /* 0x0000000001007983 */ /* 0x0005620000100800 */
[----:B------:R-:W-:-:S10]  /*10690*/  IMAD.MOV.U32 R3, RZ, RZ, R18 ;  /* 0x000000ffff037224 */ /* 0x000fd400078e0012 */
[----:B--2---:R-:W-:Y:S05]  /*106a0*/  @P0 BRA `(.L_x_245) ;  /* 0xfffffff000100947 */ /* 0x004fea000383ffff */
.L_x_223:
[----:B0-----:R-:W0:Y:S01]  /*106b0*/  S2R R4, SR_TID.X ;  /* 0x0000000000047919 */ /* 0x001e220000002100 */
[----:B------:R-:W-:Y:S01]  /*106c0*/  BSSY B0, `(.L_x_246) ;  /* 0x0000011000007945 */ /* 0x000fe20003800000 */
[----:B0-----:R-:W-:-:S04]  /*106d0*/  LOP3.LUT R4, R4, 0x7f, RZ, 0xc0, !PT ;  /* 0x0000007f04047812 */ /* 0x001fc800078ec0ff */
[----:B------:R-:W-:-:S13]  /*106e0*/  ISETP.NE.AND P0, PT, R4, RZ, PT ;  /* 0x000000ff0400720c */ /* 0x000fda0003f05270 */
[----:B------:R-:W-:Y:S05]  /*106f0*/  @P0 BRA `(.L_x_247) ;  /* 0x0000000000340947 */ /* 0x000fea0003800000 */
[----:B------:R-:W0:Y:S01]  /*10700*/  S2R R3, SR_LANEID ;  /* 0x0000000000037919 */ /* 0x000e220000000000 */
[----:B------:R-:W-:Y:S02]  /*10710*/  VOTEU.ANY UR4, UPT, PT ;  /* 0x0000000000047886 */ /* 0x000fe400038e0100 */
[----:B-1---5:R-:W0:Y:S08]  /*10720*/  FLO.U32 R0, UR4 ;  /* 0x0000000400007d00 */ /* 0x022e3000080e0000 */
        /* <DEDUP_REMOVED lines=9> */
[----:B------:R0:W-:Y:S02]  /*107c0*/  STL [R1+0x10], R0 ;  /* 0x0000100001007387 */ /* 0x0001e40000100800 */
.L_x_247:
[----:B------:R-:W-:Y:S05]  /*107d0*/  BSYNC B0 ;  /* 0x0000000000007941 */ /* 0x000fea0003800000 */
.L_x_246:
[----:B------:R-:W-:-:S06]  /*107e0*/  UISETP.NE.AND UP0, UPT, UR39, 0x3, UPT ;  /* 0x000000032700788c */ /* 0x000fcc000bf05270 */
[----:B------:R-:W-:-:S13]  /*107f0*/  PLOP3.LUT P1, PT, PT, PT, UP0, 0x80, 0x0 ;  /* 0x000000000000781c */ /* 0x000fda0003f2f008 */
[----:B------:R-:W-:Y:S05]  /*10800*/  @!P1 BRA `(.L_x_248) ;  /* 0x0000000000049947 */ /* 0x000fea0003800000 */
[----:B------:R-:W-:Y:S01]  /*10810*/  BPT.TRAP 0x1 ;  /* 0x000000040000795c */ /* 0x000fe20000300000 */
.L_x_248:
[----:B------:R-:W2:Y:S01]  /*10820*/  LDL R2, [R1] ;  /* 0x0000000001027983 */ /* 0x000ea20000100800 */
[----:B------:R-:W-:Y:S01]  /*10830*/  IMAD R16, R18, 0x8, R17 ;  /* 0x0000000812107824 */ /* 0x000fe200078e0211 */
[----:B------:R-:W-:Y:S01]  /*10840*/  BSSY B0, `(.L_x_249) ;  /* 0x0000007000007945 */ /* 0x000fe20003800000 */
[----:B01---5:R-:W-:-:S05]  /*10850*/  IMAD.U32 R0, RZ, RZ, UR42 ;  /* 0x0000002aff007e24 */ /* 0x023fca000f8e00ff */
[----:B------:R-:W-:Y:S02]  /*10860*/  ISETP.NE.AND P2, PT, R0, 0x3, PT ;  /* 0x000000030000780c */ /* 0x000fe40003f45270 */
[----:B--2---:R-:W-:-:S04]  /*10870*/  LOP3.LUT R3, R2, 0x1, RZ, 0x3c, !PT ;  /* 0x0000000102037812 */ /* 0x004fc800078e3cff */
[----:B------:R-:W-:-:S04]  /*10880*/  SHF.L.U32 R3, R3, 0x1f, RZ ;  /* 0x0000001f03037819 */ /* 0x000fc800000006ff */
[----:B------:R-:W0:Y:S02]  /*10890*/  SYNCS.PHASECHK.TRANS64.TRYWAIT P1, [R16+URZ+0x29870], R3 ;  /* 0x02987003100075a7 */ /* 0x000e24000802017f */
[----:B0-----:R-:W-:Y:S05]  /*108a0*/  @!P1 BRA `(.L_x_250) ;  /* 0x0000002000349947 */ /* 0x001fea0003800000 */
.L_x_300:
[----:B------:R-:W-:Y:S05]  /*108b0*/  BSYNC B0 ;  /* 0x0000000000007941 */ /* 0x000fea0003800000 */
.L_x_249:
[----:B------:R-:W-:Y:S05]  /*108c0*/  @!P2 BRA `(.L_x_251) ;  /* 0x000000000004a947 */ /* 0x000fea0003800000 */
[----:B------:R-:W-:Y:S01]  /*108d0*/  BPT.TRAP 0x1 ;  /* 0x000000040000795c */ /* 0x000fe20000300000 */
.L_x_251:
[----:B------:R-:W0:Y:S02]  /*108e0*/  LDL R0, [R1] ;  /* 0x0000000001007983 */ /* 0x000e240000100800 */
[----:B0-----:R-:W-:-:S04]  /*108f0*/  SHF.L.U32 R3, R0, 0x1f, RZ ;  /* 0x0000001f00037819 */ /* 0x001fc800000006ff */
[----:B------:R-:W0:Y:S02]  /*10900*/  SYNCS.PHASECHK.TRANS64.TRYWAIT P1, [R16+URZ+0x29860], R3 ;  /* 0x02986003100075a7 */ /* 0x000e24000802017f */
[----:B0-----:R-:W-:Y:S05]  /*10910*/  @!P1 BRA `(.L_x_252) ;  /* 0x00000020002c9947 */ /* 0x001fea0003800000 */
.L_x_301:
[----:B------:R-:W2:Y:S04]  /*10920*/  LDL R2, [R1+0x24] ;  /* 0x0000240001027983 */ /* 0x000ea80000100800 */
[----:B------:R-:W0:Y:S04]  /*10930*/  LDL R13, [R1+0x28] ;  /* 0x00002800010d7983 */ /* 0x000e280000100800 */
[----:B------:R-:W3:Y:S01]  /*10940*/  LDL R12, [R1+0x20] ;  /* 0x00002000010c7983 */ /* 0x000ee20000100800 */
[----:B------:R-:W-:Y:S01]  /*10950*/  IMAD R0, R18, 0x5000, RZ ;  /* 0x0000500012007824 */ /* 0x000fe200078e02ff */
[----:B------:R-:W-:Y:S05]  /*10960*/  WARPSYNC.ALL ;  /* 0x0000000000007948 */ /* 0x000fea0003800000 */
[----:B--2---:R-:W-:-:S05]  /*10970*/  LOP3.LUT R2, R0, R2, RZ, 0xfc, !PT ;  /* 0x0000000200027212 */ /* 0x004fca00078efcff */
[----:B------:R-:W-:Y:S01]  /*10980*/  IMAD.IADD R2, R17, 0x1, R2 ;  /* 0x0000000111027824 */ /* 0x000fe200078e0202 */
[----:B---3--:R-:W-:-:S03]  /*10990*/  LOP3.LUT R0, R0, R12, RZ, 0xfc, !PT ;  /* 0x0000000c00007212 */ /* 0x008fc600078efcff */
[----:B0-----:R-:W-:Y:S01]  /*109a0*/  IMAD.IADD R3, R13, 0x1, R2 ;  /* 0x000000010d037824 */ /* 0x001fe200078e0202 */
[----:B------:R-:W0:Y:S01]  /*109b0*/  LDSM.16.MT88.4 R4, [R2+0xa400] ;  /* 0x00a400000204783b */ /* 0x000e220000004200 */
[----:B------:R-:W-:Y:S01]  /*109c0*/  IMAD.IADD R0, R17, 0x1, R0 ;  /* 0x0000000111007824 */ /* 0x000fe200078e0200 */
[C-C-:B0-----:R-:W-:Y:S02]  /*109d0*/  PRMT R8, R4.reuse, 0x6420, R5.reuse ;  /* 0x0000642004087816 */ /* 0x141fe40000000005 */
[----:B------:R-:W-:Y:S02]  /*109e0*/  PRMT R9, R4, 0x7531, R5 ;  /* 0x0000753104097816 */ /* 0x000fe40000000005 */
[C-C-:B------:R-:W-:Y:S02]  /*109f0*/  PRMT R10, R6.reuse, 0x6420, R7.reuse ;  /* 0x00006420060a7816 */ /* 0x140fe40000000007 */
[----:B------:R-:W-:Y:S02]  /*10a00*/  PRMT R11, R6, 0x7531, R7 ;  /* 0x00007531060b7816 */ /* 0x000fe40000000007 */
[----:B------:R-:W0:Y:S04]  /*10a10*/  LDSM.16.MT88.4 R4, [R3+0xa400] ;  /* 0x00a400000304783b */ /* 0x000e280000004200 */
[----:B------:R0:W-:Y:S02]  /*10a20*/  STSM.16.M88.4 [R0+0x400], R8 ;  /* 0x0004000800007844 */ /* 0x0001e40000000200 */
        /* <DEDUP_REMOVED lines=47> */
[----:B------:R1:W-:Y:S01]  /*10d20*/  STSM.16.M88.4 [R0+0x4400], R12 ;  /* 0x0044000c00007844 */ /* 0x0003e20000000200 */
[C-C-:B0-----:R-:W-:Y:S02]  /*10d30*/  PRMT R8, R4.reuse, 0x6420, R5.reuse ;  /* 0x0000642004087816 */ /* 0x141fe40000000005 */
[----:B------:R-:W-:Y:S02]  /*10d40*/  PRMT R9, R4, 0x7531, R5 ;  /* 0x0000753104097816 */ /* 0x000fe40000000005 */
[----:B------:R-:W-:-:S02]  /*10d50*/  PRMT R10, R6, 0x6420, R7 ;  /* 0x00006420060a7816 */ /* 0x000fc40000000007 */
[----:B------:R-:W-:-:S05]  /*10d60*/  PRMT R11, R6, 0x7531, R7 ;  /* 0x00007531060b7816 */ /* 0x000fca0000000007 */
[----:B------:R1:W-:Y:S01]  /*10d70*/  STSM.16.M88.4 [R0+0x4c00], R8 ;  /* 0x004c000800007844 */ /* 0x0003e20000000200 */
[----:B------:R-:W-:Y:S01]  /*10d80*/  @!PT LDS RZ, [RZ] ;  /* 0x00000000fffff984 */ /* 0x000fe20000000800 */
[----:B------:R-:W-:Y:S01]  /*10d90*/  @!PT LDS RZ, [RZ] ;  /* 0x00000000fffff984 */ /* 0x000fe20000000800 */
[----:B------:R-:W-:Y:S01]  /*10da0*/  @!PT LDS RZ, [RZ] ;  /* 0x00000000fffff984 */ /* 0x000fe20000000800 */
[----:B------:R-:W-:Y:S01]  /*10db0*/  @!PT LDS RZ, [RZ] ;  /* 0x00000000fffff984 */ /* 0x000fe20000000800 */
[----:B------:R0:W-:Y:S06]  /*10dc0*/  MEMBAR.ALL.CTA ;  /* 0x0000000000007992 */ /* 0x0001ec0000008000 */
[----:B0-----:R-:W0:Y:S01]  /*10dd0*/  FENCE.VIEW.ASYNC.S ;  /* 0x00000000000073c6 */ /* 0x001e220000000000 */
[----:B------:R-:W-:Y:S05]  /*10de0*/  @!P2 BRA `(.L_x_253) ;  /* 0x000000000004a947 */ /* 0x000fea0003800000 */
[----:B------:R-:W-:Y:S01]  /*10df0*/  BPT.TRAP 0x1 ;  /* 0x000000040000795c */ /* 0x000fe20000300000 */
.L_x_253:
[----:B------:R-:W2:Y:S01]  /*10e00*/  LDL.LU R2, [R1] ;  /* 0x0000000001027983 */ /* 0x000ea20000300800 */
[----:B0-----:R0:W-:Y:S01]  /*10e10*/  SYNCS.ARRIVE.TRANS64.A1T0 RZ, [R16+URZ+0x29850], RZ ;  /* 0x029850ff10ff79a7 */ /* 0x0011e2000810003f */
[----:B------:R-:W-:Y:S02]  /*10e20*/  VIADD R18, R18, 0x1 ;  /* 0x0000000112127836 */ /* 0x000fe40000000000 */
[----:B0-----:R-:W-:-:S05]  /*10e30*/  @!P0 VIADD R16, R16, 0x29880 ;  /* 0x0002988010108836 */ /* 0x001fca0000000000 */
[----:B------:R-:W-:Y:S01]  /*10e40*/  @!P0 PRMT R16, RZ, 0x654, R16 ;  /* 0x00000654ff108816 */ /* 0x000fe20000000010 */
[----:B------:R-:W-:Y:S06]  /*10e50*/  BAR.SYNC.DEFER_BLOCKING 0x2, 0x80 ;  /* 0x0082000000007b1d */ /* 0x000fec0000010000 */
[----:B------:R3:W-:Y:S01]  /*10e60*/  @!P0 SYNCS.ARRIVE.TRANS64.RED.A1T0 RZ, [R16+URZ], RZ ;  /* 0x000000ff10ff89a7 */ /* 0x0007e2000810043f */
[----:B------:R-:W-:-:S04]  /*10e70*/  ISETP.NE.AND P0, PT, R18, 0x2, PT ;  /* 0x000000021200780c */ /* 0x000fc80003f05270 */
[----:B-1----:R-:W-:Y:S02]  /*10e80*/  SEL R0, RZ, 0x1, P0 ;  /* 0x00000001ff007807 */ /* 0x002fe40000000000 */
[----:B------:R-:W-:Y:S02]  /*10e90*/  SEL R18, R18, RZ, P0 ;  /* 0x000000ff12127207 */ /* 0x000fe40000000000 */
[----:B--2---:R-:W-:-:S05]  /*10ea0*/  LOP3.LUT R2, R2, R0, RZ, 0x3c, !PT ;  /* 0x0000000002027212 */ /* 0x004fca00078e3cff */
[----:B------:R3:W-:Y:S02]  /*10eb0*/  STL [R1], R2 ;  /* 0x0000000201007387 */ /* 0x0007e40000100800 */
.L_x_198:
[----:B------:R-:W-:Y:S05]  /*10ec0*/  BSYNC B7 ;  /* 0x0000000000077941 */ /* 0x000fea0003800000 */
.L_x_196:
[----:B0-----:R-:W2:Y:S02]  /*10ed0*/  LDL R0, [R1+0x8] ;  /* 0x0000080001007983 */ /* 0x001ea40000100800 */
[----:B--2---:R-:W-:-:S13]  /*10ee0*/  LOP3.LUT P0, RZ, R0, 0x2, RZ, 0xc0, !PT ;  /* 0x0000000200ff7812 */ /* 0x004fda000780c0ff */
[----:B------:R-:W-:Y:S05]  /*10ef0*/  @!P0 BRA `(.L_x_254) ;  /* 0x0000000000308947 */ /* 0x000fea0003800000 */
[----:B------:R-:W0:Y:S08]  /*10f00*/  S2UR UR5, SR_CgaCtaId ;  /* 0x00000000000579c3 */ /* 0x000e300000008800 */
[----:B------:R-:W-:Y:S06]  /*10f10*/  BAR.SYNC.DEFER_BLOCKING 0x5, 0x180 ;  /* 0x0146000000007b1d */ /* 0x000fec0000010000 */
[----:B------:R-:W-:-:S02]  /*10f20*/  UMOV UR4, 0x400 ;  /* 0x0000040000047882 */ /* 0x000fc40000000000 */
[----:B0-----:R-:W-:-:S06]  /*10f30*/  ULEA UR4, UR5, UR4, 0x18 ;  /* 0x0000000405047291 */ /* 0x001fcc000f8ec03f */
[----:B------:R-:W-:-:S05]  /*10f40*/  IMAD.U32 R17, RZ, RZ, UR4 ;  /* 0x00000004ff117e24 */ /* 0x000fca000f8e00ff */
[----:B------:R-:W0:Y:S04]  /*10f50*/  LDS.128 R4, [R17+0x298d0] ;  /* 0x0298d00011047984 */ /* 0x000e280000000c00 */
[----:B0-----:R0:W-:Y:S01]  /*10f60*/  STL.64 [R1+0x10], R4 ;  /* 0x0000100401007387 */ /* 0x0011e20000100a00 */
[----:B------:R-:W-:-:S03]  /*10f70*/  IMAD.MOV.U32 R0, RZ, RZ, R7 ;  /* 0x000000ffff007224 */ /* 0x000fc600078e0007 */
[----:B------:R0:W-:Y:S02]  /*10f80*/  STL [R1+0x18], R6 ;  /* 0x0000180601007387 */ /* 0x0001e40000100800 */
[----:B------:R-:W-:Y:S01]  /*10f90*/  R2UR UR43, R0 ;  /* 0x00000000002b72ca */ /* 0x000fe200000e0000 */
[----:B------:R-:W-:Y:S06]  /*10fa0*/  BAR.ARV 0x4, 0x180 ;  /* 0x0106000000007b1d */ /* 0x000fec0000002000 */
[----:B------:R-:W-:Y:S08]  /*10fb0*/  BRA `(.L_x_255) ;  /* 0x0000000800c87947 */ /* 0x000ff00003800000 */
.L_x_254:
[----:B------:R-:W2:Y:S01]  /*10fc0*/  LDL.LU R0, [R1+0x10] ;  /* 0x0000100001007983 */ /* 0x000ea20000300800 */
[----:B------:R-:W-:Y:S01]  /*10fd0*/  ULDC UR4, c[0x0][0xc3c] ;  /* 0x00030f0000047ab9 */ /* 0x000fe20000000800 */
[----:B---3--:R-:W0:Y:S02]  /*10fe0*/  S2R R2, SR_TID.X ;  /* 0x0000000000027919 */ /* 0x008e240000002100 */
[----:B0-----:R-:W-:-:S04]  /*10ff0*/  LOP3.LUT R8, R2, 0x1f, RZ, 0xc0, !PT ;  /* 0x0000001f02087812 */ /* 0x001fc800078ec0ff */
[C---:B------:R-:W-:Y:S01]  /*11000*/  ISETP.NE.AND P0, PT, R8.reuse, 0x1f, PT ;  /* 0x0000001f0800780c */ /* 0x040fe20003f05270 */
[----:B------:R-:W-:-:S05]  /*11010*/  VIADD R6, R8, UR43 ;  /* 0x0000002b08067c36 */ /* 0x000fca0008000000 */
[----:B------:R-:W-:Y:S01]  /*11020*/  ISETP.GE.OR P1, PT, R6, UR4, !P0 ;  /* 0x0000000406007c0c */ /* 0x000fe2000c726670 */
[----:B------:R-:W-:-:S12]  /*11030*/  ULDC UR4, c[0x0][0xc3c] ;  /* 0x00030f0000047ab9 */ /* 0x000fd80000000800 */
[----:B------:R-:W0:Y:S08]  /*11040*/  @!P1 LDC.64 R2, c[0x0][0xc80] ;  /* 0x00032000ff029b82 */ /* 0x000e300000000a00 */
[----:B------:R-:W1:Y:S01]  /*11050*/  @!P1 LDC.64 R4, c[0x0][0xc78] ;  /* 0x00031e00ff049b82 */ /* 0x000e620000000a00 */
[----:B0-----:R-:W-:-:S04]  /*11060*/  @!P1 IMAD.WIDE R2, R6, 0x4, R2 ;  /* 0x0000000406029825 */ /* 0x001fc800078e0202 */
[----:B--2---:R-:W-:Y:S02]  /*11070*/  IMAD.MOV.U32 R9, RZ, RZ, R0 ;  /* 0x000000ffff097224 */ /* 0x004fe400078e0000 */
[----:B------:R-:W-:-:S06]  /*11080*/  IMAD.MOV.U32 R0, RZ, RZ, RZ ;  /* 0x000000ffff007224 */ /* 0x000fcc00078e00ff */
[----:B------:R1:W2:Y:S02]  /*11090*/  @!P1 LDG.E R0, desc[UR50][R2.64] ;  /* 0x0000003202009981 */ /* 0x0002a4000c1e1900 */
[----:B-1----:R-:W-:Y:S01]  /*110a0*/  @!P1 IMAD.WIDE R2, R6, 0x4, R4 ;  /* 0x0000000406029825 */ /* 0x002fe200078e0204 */
[----:B------:R-:W-:-:S06]  /*110b0*/  CS2R R6, SRZ ;  /* 0x0000000000067805 */ /* 0x000fcc000001ff00 */
[----:B------:R-:W2:Y:S01]  /*110c0*/  @!P1 LDG.E R7, desc[UR50][R2.64] ;  /* 0x0000003202079981 */ /* 0x000ea2000c1e1900 */
[C---:B------:R-:W-:Y:S02]  /*110d0*/  ISETP.NE.AND P1, PT, R8.reuse, RZ, PT ;  /* 0x000000ff0800720c */ /* 0x040fe40003f25270 */
[C---:B------:R-:W-:Y:S01]  /*110e0*/  ISETP.GE.U32.AND P2, PT, R8.reuse, 0x2, PT ;  /* 0x000000020800780c */ /* 0x040fe20003f46070 */
[----:B------:R-:W-:Y:S01]  /*110f0*/  SHFL.IDX PT, R5, R9, 0x1, 0x1f ;  /* 0x00201f0009057f89 */ /* 0x000fe200000e0000 */
[C---:B------:R-:W-:Y:S02]  /*11100*/  ISETP.GE.U32.AND P3, PT, R8.reuse, 0x4, PT ;  /* 0x000000040800780c */ /* 0x040fe40003f66070 */
[C---:B------:R-:W-:Y:S01]  /*11110*/  ISETP.GE.U32.AND P4, PT, R8.reuse, 0x8, PT ;  /* 0x000000080800780c */ /* 0x040fe20003f86070 */
[----:B------:R-:W-:Y:S01]  /*11120*/  SHFL.IDX PT, R4, R9, RZ, 0x1f ;  /* 0x00001fff09047589 */ /* 0x000fe200000e0000 */
[----:B------:R-:W-:Y:S01]  /*11130*/  ISETP.GE.U32.AND P5, PT, R8, 0x10, PT ;  /* 0x000000100800780c */ /* 0x000fe20003fa6070 */
        /* <DEDUP_REMOVED lines=21> */
[----:B------:R-:W-:Y:S05]  /*11290*/  @P6 BRA `(.L_x_256) ;  /* 0x0000000000986947 */ /* 0x000fea0003800000 */
.L_x_258:
[----:B------:R-:W-:-:S04]  /*112a0*/  UIADD3 UR43, UR43, 0x1f, URZ ;  /* 0x0000001f2b2b7890 */ /* 0x000fc8000fffe03f */
[----:B------:R-:W-:-:S06]  /*112b0*/  UISETP.GE.AND UP0, UPT, UR43, UR4, UPT ;  /* 0x000000042b00728c */ /* 0x000fcc000bf06270 */
[----:B------:R-:W-:-:S13]  /*112c0*/  PLOP3.LUT P6, PT, PT, PT, UP0, 0x40, 0x0 ;  /* 0x000000000000781c */ /* 0x000fda0003fce808 */
[----:B------:R-:W-:Y:S05]  /*112d0*/  @!P6 BRA `(.L_x_257) ;  /* 0x0000000400b0e947 */ /* 0x000fea0003800000 */
[----:B------:R-:W0:Y:S02]  /*112e0*/  S2R R0, SR_TID.X ;  /* 0x0000000000007919 */ /* 0x000e240000002100 */
[----:B0-----:R-:W-:-:S05]  /*112f0*/  LOP3.LUT R0, R0, 0x1f, RZ, 0xc0, !PT ;  /* 0x0000001f00007812 */ /* 0x001fca00078ec0ff */
[----:B------:R-:W-:Y:S02]  /*11300*/  VIADD R7, R0, UR43 ;  /* 0x0000002b00077c36 */ /* 0x000fe40008000000 */
[----:B------:R-:W-:-:S03]  /*11310*/  IMAD.MOV.U32 R0, RZ, RZ, RZ ;  /* 0x000000ffff007224 */ /* 0x000fc600078e00ff */
[----:B------:R-:W-:-:S13]  /*11320*/  ISETP.GE.OR P6, PT, R7, UR4, !P0 ;  /* 0x0000000407007c0c */ /* 0x000fda000c7c6670 */
[----:B------:R-:W0:Y:S02]  /*11330*/  @!P6 LDC.64 R2, c[0x0][0xc80] ;  /* 0x00032000ff02eb82 */ /* 0x000e240000000a00 */
[----:B0-----:R-:W-:-:S05]  /*11340*/  @!P6 IMAD.WIDE R2, R7, 0x4, R2 ;  /* 0x000000040702e825 */ /* 0x001fca00078e0202 */
[----:B------:R0:W2:Y:S02]  /*11350*/  @!P6 LDG.E R0, desc[UR50][R2.64] ;  /* 0x000000320200e981 */ /* 0x0000a4000c1e1900 */
[----:B0-----:R-:W0:Y:S02]  /*11360*/  @!P6 LDC.64 R2, c[0x0][0xc78] ;  /* 0x00031e00ff02eb82 */ /* 0x001e240000000a00 */
[----:B0-----:R-:W-:-:S04]  /*11370*/  @!P6 IMAD.WIDE R2, R7, 0x4, R2 ;  /* 0x000000040702e825 */ /* 0x001fc800078e0202 */
        /* <DEDUP_REMOVED lines=24> */
.L_x_256:
[----:B------:R-:W-:-:S04]  /*11500*/  IMAD.IADD R5, R5, 0x1, -R8 ;  /* 0x0000000105057824 */ /* 0x000fc800078e0a08 */
[----:B------:R-:W-:-:S05]  /*11510*/  IMAD R8, R2, R3, R5 ;  /* 0x0000000302087224 */ /* 0x000fca00078e0205 */
[----:B------:R-:W-:-:S13]  /*11520*/  ISETP.GT.AND P0, PT, R8, R4, PT ;  /* 0x000000040800720c */ /* 0x000fda0003f04270 */
[----:B------:R-:W-:Y:S02]  /*11530*/  VOTEU.ANY UR5, UPT, !P0 ;  /* 0x0000000000057886 */ /* 0x000fe400040e0100 */
[----:B------:R-:W-:Y:S01]  /*11540*/  ISETP.NE.AND P0, PT, RZ, UR5, PT ;  /* 0x00000005ff007c0c */ /* 0x000fe2000bf05270 */
[----:B------:R-:W-:-:S06]  /*11550*/  UPOPC UR4, UR5 ;  /* 0x00000005000472bf */ /* 0x000fcc0008000000 */
[----:B------:R-:W-:-:S05]  /*11560*/  IMAD.U32 R8, RZ, RZ, UR4 ;  /* 0x00000004ff087e24 */ /* 0x000fca000f8e00ff */
[----:B------:R0:W1:Y:S04]  /*11570*/  SHFL.IDX PT, R0, R0, R8, 0x1f ;  /* 0x00001f0800007589 */ /* 0x00006800000e0000 */
[----:B------:R0:W2:Y:S01]  /*11580*/  SHFL.IDX PT, R7, R7, R8, 0x1f ;  /* 0x00001f0807077589 */ /* 0x0000a200000e0000 */
[----:B------:R-:W-:Y:S05]  /*11590*/  @!P0 BRA `(.L_x_259) ;  /* 0x00000000000c8947 */ /* 0x000fea0003800000 */
[----:B------:R-:W-:-:S06]  /*115a0*/  UIADD3 UR5, UR4, -0x1, URZ ;  /* 0xffffffff04057890 */ /* 0x000fcc000fffe03f */
[----:B------:R-:W-:-:S06]  /*115b0*/  IMAD.U32 R6, RZ, RZ, UR5 ;  /* 0x00000005ff067e24 */ /* 0x000fcc000f8e00ff */
[----:B------:R3:W4:Y:S02]  /*115c0*/  SHFL.IDX PT, R6, R2, R6, 0x1f ;  /* 0x00001f0602067589 */ /* 0x00072400000e0000 */
.L_x_259:
[----:B0---4-:R-:W-:Y:S01]  /*115d0*/  IMAD R8, R6, R3, R5 ;  /* 0x0000000306087224 */ /* 0x011fe200078e0205 */
[-C--:B-1----:R-:W-:Y:S01]  /*115e0*/  IABS R5, R0.reuse ;  /* 0x0000000000057213 */ /* 0x082fe20000000000 */
[----:B------:R-:W-:Y:S02]  /*115f0*/  UIADD3 UR43, UR4, UR43, URZ ;  /* 0x0000002b042b7290 */ /* 0x000fe4000fffe03f */
[----:B------:R-:W-:Y:S01]  /*11600*/  IMAD.IADD R4, R4, 0x1, -R8 ;  /* 0x0000000104047824 */ /* 0x000fe200078e0a08 */
[----:B---3--:R-:W0:Y:S01]  /*11610*/  I2F.RP R2, R5 ;  /* 0x0000000500027306 */ /* 0x008e220000209400 */
[----:B------:R1:W-:Y:S02]  /*11620*/  STL [R1+0x10], R8 ;  /* 0x0000100801007387 */ /* 0x0003e40000100800 */
[----:B-1----:R-:W-:-:S05]  /*11630*/  IABS R8, R0 ;  /* 0x0000000000087213 */ /* 0x002fca0000000000 */
[----:B0-----:R-:W0:Y:S01]  /*11640*/  MUFU.RCP R2, R2 ;  /* 0x0000000200027308 */ /* 0x001e220000001000 */
[----:B------:R-:W-:Y:S02]  /*11650*/  IMAD.MOV R8, RZ, RZ, -R8 ;  /* 0x000000ffff087224 */ /* 0x000fe400078e0a08 */
[----:B0-----:R-:W-:-:S05]  /*11660*/  VIADD R2, R2, 0xffffffe ;  /* 0x0ffffffe02027836 */ /* 0x001fca0000000000 */
[----:B------:R-:W0:Y:S02]  /*11670*/  F2I.FTZ.U32.TRUNC.NTZ R3, R2 ;  /* 0x0000000200037305 */ /* 0x000e24000021f000 */
[----:B0-----:R-:W-:-:S04]  /*11680*/  IMAD.MOV R2, RZ, RZ, -R3 ;  /* 0x000000ffff027224 */ /* 0x001fc800078e0a03 */
[----:B------:R-:W-:Y:S02]  /*11690*/  IMAD R6, R2, R5, RZ ;  /* 0x0000000502067224 */ /* 0x000fe400078e02ff */
[----:B------:R-:W-:-:S04]  /*116a0*/  IMAD.MOV.U32 R2, RZ, RZ, RZ ;  /* 0x000000ffff027224 */ /* 0x000fc800078e00ff */
[----:B------:R-:W-:Y:S01]  /*116b0*/  IMAD.HI.U32 R2, R3, R6, R2 ;  /* 0x0000000603027227 */ /* 0x000fe200078e0002 */
[----:B------:R-:W-:-:S05]  /*116c0*/  IABS R3, R4 ;  /* 0x0000000400037213 */ /* 0x000fca0000000000 */
[----:B------:R-:W-:-:S04]  /*116d0*/  IMAD.HI.U32 R6, R2, R3, RZ ;  /* 0x0000000302067227 */ /* 0x000fc800078e00ff */
[----:B------:R-:W-:-:S05]  /*116e0*/  IMAD R3, R6, R8, R3 ;  /* 0x0000000806037224 */ /* 0x000fca00078e0203 */
[----:B------:R-:W-:-:S13]  /*116f0*/  ISETP.GT.U32.AND P1, PT, R5, R3, PT ;  /* 0x000000030500720c */ /* 0x000fda0003f24070 */
[----:B------:R-:W-:Y:S02]  /*11700*/  @!P1 IMAD.IADD R3, R3, 0x1, -R5 ;  /* 0x0000000103039824 */ /* 0x000fe400078e0a05 */
[----:B------:R-:W-:Y:S01]  /*11710*/  @!P1 VIADD R6, R6, 0x1 ;  /* 0x0000000106069836 */ /* 0x000fe20000000000 */
[----:B------:R-:W-:Y:S02]  /*11720*/  ISETP.NE.AND P1, PT, R0, RZ, PT ;  /* 0x000000ff0000720c */ /* 0x000fe40003f25270 */
[----:B------:R-:W-:Y:S02]  /*11730*/  ISETP.GE.U32.AND P0, PT, R3, R5, PT ;  /* 0x000000050300720c */ /* 0x000fe40003f06070 */
[----:B--2---:R-:W-:-:S04]  /*11740*/  IABS R5, R7 ;  /* 0x0000000700057213 */ /* 0x004fc80000000000 */
[----:B------:R-:W0:Y:S07]  /*11750*/  I2F.RP R2, R5 ;  /* 0x0000000500027306 */ /* 0x000e2e0000209400 */
[----:B------:R-:W-:Y:S01]  /*11760*/  @P0 VIADD R6, R6, 0x1 ;  /* 0x0000000106060836 */ /* 0x000fe20000000000 */
[----:B0-----:R-:W0:Y:S02]  /*11770*/  MUFU.RCP R2, R2 ;  /* 0x0000000200027308 */ /* 0x001e240000001000 */
[----:B0-----:R-:W-:-:S06]  /*11780*/  VIADD R2, R2, 0xffffffe ;  /* 0x0ffffffe02027836 */ /* 0x001fcc0000000000 */
[----:B------:R-:W0:Y:S02]  /*11790*/  F2I.FTZ.U32.TRUNC.NTZ R3, R2 ;  /* 0x0000000200037305 */ /* 0x000e24000021f000 */
[----:B0-----:R-:W-:-:S04]  /*117a0*/  IMAD.MOV R2, RZ, RZ, -R3 ;  /* 0x000000ffff027224 */ /* 0x001fc800078e0a03 */
[----:B------:R-:W-:Y:S02]  /*117b0*/  IMAD R8, R2, R5, RZ ;  /* 0x0000000502087224 */ /* 0x000fe400078e02ff */
[----:B------:R-:W-:-:S04]  /*117c0*/  IMAD.MOV.U32 R2, RZ, RZ, RZ ;  /* 0x000000ffff027224 */ /* 0x000fc800078e00ff */
[----:B------:R-:W-:Y:S01]  /*117d0*/  IMAD.HI.U32 R2, R3, R8, R2 ;  /* 0x0000000803027227 */ /* 0x000fe200078e0002 */
[----:B------:R-:W-:Y:S02]  /*117e0*/  LOP3.LUT R3, R4, R0, RZ, 0x3c, !PT ;  /* 0x0000000004037212 */ /* 0x000fe400078e3cff */
[----:B------:R-:W-:Y:S02]  /*117f0*/  IABS R8, R7 ;  /* 0x0000000700087213 */ /* 0x000fe40000000000 */
[----:B------:R-:W-:-:S03]  /*11800*/  ISETP.GE.AND P2, PT, R3, RZ, PT ;  /* 0x000000ff0300720c */ /* 0x000fc60003f46270 */
[----:B------:R-:W-:-:S10]  /*11810*/  IMAD.MOV R8, RZ, RZ, -R8 ;  /* 0x000000ffff087224 */ /* 0x000fd400078e0a08 */
[----:B------:R-:W-:Y:S01]  /*11820*/  @!P2 IMAD.MOV R6, RZ, RZ, -R6 ;  /* 0x000000ffff06a224 */ /* 0x000fe200078e0a06 */
[----:B------:R-:W-:-:S04]  /*11830*/  @!P1 LOP3.LUT R6, RZ, R0, RZ, 0x33, !PT ;  /* 0x00000000ff069212 */ /* 0x000fc800078e33ff */
[-C--:B------:R-:W-:Y:S01]  /*11840*/  IABS R3, R6.reuse ;  /* 0x0000000600037213 */ /* 0x080fe20000000000 */
[----:B------:R-:W-:-:S04]  /*11850*/  IMAD R0, R0, R6, RZ ;  /* 0x0000000600007224 */ /* 0x000fc800078e02ff */
[----:B------:R-:W-:-:S04]  /*11860*/  IMAD.HI.U32 R2, R2, R3, RZ ;  /* 0x0000000302027227 */ /* 0x000fc800078e00ff */
[----:B------:R-:W-:Y:S02]  /*11870*/  IMAD R3, R2, R8, R3 ;  /* 0x0000000802037224 */ /* 0x000fe400078e0203 */
[----:B------:R-:W-:-:S03]  /*11880*/  IMAD.IADD R4, R4, 0x1, -R0 ;  /* 0x0000000104047824 */ /* 0x000fc600078e0a00 */
[----:B------:R-:W-:-:S13]  /*11890*/  ISETP.GT.U32.AND P1, PT, R5, R3, PT ;  /* 0x000000030500720c */ /* 0x000fda0003f24070 */
[----:B------:R-:W-:Y:S02]  /*118a0*/  @!P1 IMAD.IADD R3, R3, 0x1, -R5 ;  /* 0x0000000103039824 */ /* 0x000fe400078e0a05 */
[----:B------:R-:W-:Y:S01]  /*118b0*/  @!P1 VIADD R2, R2, 0x1 ;  /* 0x0000000102029836 */ /* 0x000fe20000000000 */
[----:B------:R-:W-:Y:S02]  /*118c0*/  ISETP.NE.AND P1, PT, R7, RZ, PT ;  /* 0x000000ff0700720c */ /* 0x000fe40003f25270 */
[----:B------:R-:W-:Y:S02]  /*118d0*/  ISETP.GE.U32.AND P0, PT, R3, R5, PT ;  /* 0x000000050300720c */ /* 0x000fe40003f06070 */
[----:B------:R-:W-:-:S04]  /*118e0*/  LOP3.LUT R3, R6, R7, RZ, 0x3c, !PT ;  /* 0x0000000706037212 */ /* 0x000fc800078e3cff */
[----:B------:R-:W-:-:S07]  /*118f0*/  ISETP.GE.AND P2, PT, R3, RZ, PT ;  /* 0x000000ff0300720c */ /* 0x000fce0003f46270 */
[----:B------:R-:W-:-:S06]  /*11900*/  @P0 VIADD R2, R2, 0x1 ;  /* 0x0000000102020836 */ /* 0x000fcc0000000000 */
        /* <DEDUP_REMOVED lines=9> */
.L_x_257:
[----:B------:R0:W-:Y:S01]  /*119a0*/  STL [R1+0x10], R4 ;  /* 0x0000100401007387 */ /* 0x0001e20000100800 */
[----:B------:R-:W-:-:S03]  /*119b0*/  ULDC UR43, c[0x0][0xc3c] ;  /* 0x00030f00002b7ab9 */ /* 0x000fc60000000800 */
[----:B------:R0:W-:Y:S04]  /*119c0*/  STL [R1+0x14], RZ ;  /* 0x000014ff01007387 */ /* 0x0001e80000100800 */
[----:B------:R0:W-:Y:S02]  /*119d0*/  STL [R1+0x18], RZ ;  /* 0x000018ff01007387 */ /* 0x0001e40000100800 */
.L_x_260:
[----:B------:R-:W2:Y:S04]  /*119e0*/  LDL R2, [R1+0x18] ;  /* 0x0000180001027983 */ /* 0x000ea80000100800 */
[----:B------:R-:W3:Y:S04]  /*119f0*/  LDL R3, [R1+0x14] ;  /* 0x0000140001037983 */ /* 0x000ee80000100800 */
[----:B01----:R-:W4:Y:S01]  /*11a00*/  LDL R4, [R1+0x10] ;  /* 0x0000100001047983 */ /* 0x003f220000100800 */
[----:B------:R-:W0:Y:S02]  /*11a10*/  S2R R0, SR_TID.X ;  /* 0x0000000000007919 */ /* 0x000e240000002100 */
[----:B0-----:R-:W-:Y:S01]  /*11a20*/  LOP3.LUT R0, R0, 0x1f, RZ, 0xc0, !PT ;  /* 0x0000001f00007812 */ /* 0x001fe200078ec0ff */
[----:B------:R-:W-:Y:S03]  /*11a30*/  BAR.SYNC.DEFER_BLOCKING 0x4, 0x180 ;  /* 0x0106000000007b1d */ /* 0x000fe60000010000 */
[----:B------:R-:W-:-:S13]  /*11a40*/  ISETP.NE.AND P0, PT, R0, RZ, PT ;  /* 0x000000ff0000720c */ /* 0x000fda0003f05270 */
[----:B------:R-:W0:Y:S01]  /*11a50*/  @!P0 S2R R0, SR_CgaCtaId ;  /* 0x0000000000008919 */ /* 0x000e220000008800 */
[----:B--2---:R-:W-:Y:S01]  /*11a60*/  IMAD.MOV.U32 R6, RZ, RZ, R2 ;  /* 0x000000ffff067224 */ /* 0x004fe200078e0002 */
[----:B------:R-:W-:-:S04]  /*11a70*/  @!P0 MOV R2, 0x400 ;  /* 0x0000040000028802 */ /* 0x000fc80000000f00 */
[----:B0-----:R-:W-:Y:S01]  /*11a80*/  @!P0 LEA R17, R0, R2, 0x18 ;  /* 0x0000000200118211 */ /* 0x001fe200078ec0ff */
[----:B------:R-:W-:Y:S02]  /*11a90*/  IMAD.U32 R0, RZ, RZ, UR43 ;  /* 0x0000002bff007e24 */ /* 0x000fe4000f8e00ff */
[----:B---3--:R-:W-:Y:S02]  /*11aa0*/  IMAD.MOV.U32 R5, RZ, RZ, R3 ;  /* 0x000000ffff057224 */ /* 0x008fe400078e0003 */
[----:B------:R-:W-:-:S05]  /*11ab0*/  @!P0 IMAD.MOV.U32 R7, RZ, RZ, R0 ;  /* 0x000000ffff078224 */ /* 0x000fca00078e0000 */
[----:B----4-:R1:W-:Y:S01]  /*11ac0*/  @!P0 STS.128 [R17+0x298d0], R4 ;  /* 0x0298d00411008388 */ /* 0x0103e20000000c00 */
[----:B------:R-:W-:Y:S06]  /*11ad0*/  BAR.ARV 0x5, 0x180 ;  /* 0x0146000000007b1d */ /* 0x000fec0000002000 */
.L_x_255:
[----:B------:R-:W-:Y:S02]  /*11ae0*/  ULDC UR4, c[0x0][0xc3c] ;  /* 0x00030f0000047ab9 */ /* 0x000fe40000000800 */
[----:B------:R-:W-:-:S06]  /*11af0*/  UISETP.GE.AND UP0, UPT, UR43, UR4, UPT ;  /* 0x000000042b00728c */ /* 0x000fcc000bf06270 */
[----:B------:R-:W-:-:S13]  /*11b00*/  PLOP3.LUT P0, PT, PT, PT, UP0, 0x80, 0x0 ;  /* 0x000000000000781c */ /* 0x000fda0003f0f008 */
[----:B------:R-:W-:Y:S05]  /*11b10*/  @!P0 BRA `(.L_x_261) ;  /* 0xffffffb800848947 */ /* 0x000fea000383ffff */
.L_x_191:
[----:B------:R-:W2:Y:S01]  /*11b20*/  LDL.LU R0, [R1+0x30] ;  /* 0x0000300001007983 */ /* 0x000ea20000300800 */
[----:B------:R-:W-:Y:S01]  /*11b30*/  BSSY B0, `(.L_x_262) ;  /* 0x000000b000007945 */ /* 0x000fe20003800000 */
[----:B01----:R-:W0:Y:S01]  /*11b40*/  S2R R4, SR_CgaCtaId ;  /* 0x0000000000047919 */ /* 0x003e220000008800 */
[----:B--2---:R-:W-:-:S05]  /*11b50*/  VIADD R0, R0, 0x1 ;  /* 0x0000000100007836 */ /* 0x004fca0000000000 */
[----:B---3--:R-:W-:-:S04]  /*11b60*/  LEA.HI R2, R0, R0, RZ, 0x1 ;  /* 0x0000000000027211 */ /* 0x008fc800078f08ff */
[----:B------:R-:W-:-:S05]  /*11b70*/  LOP3.LUT R3, R2, 0xfffffffe, RZ, 0xc0, !PT ;  /* 0xfffffffe02037812 */ /* 0x000fca00078ec0ff */
[----:B------:R-:W-:Y:S01]  /*11b80*/  IMAD.IADD R0, R0, 0x1, -R3 ;  /* 0x0000000100007824 */ /* 0x000fe200078e0a03 */
[----:B------:R-:W-:-:S04]  /*11b90*/  MOV R3, 0x400 ;  /* 0x0000040000037802 */ /* 0x000fc80000000f00 */
[----:B0-----:R-:W-:Y:S02]  /*11ba0*/  LEA R3, R4, R3, 0x18 ;  /* 0x0000000304037211 */ /* 0x001fe400078ec0ff */
[----:B------:R-:W-:-:S04]  /*11bb0*/  SHF.L.U32 R0, R0, 0x1f, RZ ;  /* 0x0000001f00007819 */ /* 0x000fc800000006ff */
[----:B------:R-:W0:Y:S02]  /*11bc0*/  SYNCS.PHASECHK.TRANS64.TRYWAIT P0, [R3+URZ+0x29820], R0 ;  /* 0x02982000030075a7 */ /* 0x000e24000800017f */
[----:B0-----:R-:W-:Y:S05]  /*11bd0*/  @!P0 BRA `(.L_x_263) ;  /* 0x0000000c00908947 */ /* 0x001fea0003800000 */
.L_x_302:
[----:B------:R-:W-:Y:S05]  /*11be0*/  BSYNC B0 ;  /* 0x0000000000007941 */ /* 0x000fea0003800000 */
.L_x_262:
[----:B------:R-:W-:-:S03]  /*11bf0*/  UMOV UR4, 0xffffffff ;  /* 0xffffffff00047882 */ /* 0x000fc60000000000 */
[----:B------:R-:W-:Y:S05]  /*11c00*/  BRA.DIV UR4, `(.L_x_264) ;  /* 0x0000000e04987947 */ /* 0x000fea000b800000 */
[----:B0-----:R-:W0:Y:S02]  /*11c10*/  S2R R0, SR_TID.X ;  /* 0x0000000000007919 */ /* 0x001e240000002100 */
[----:B0-----:R-:W-:-:S04]  /*11c20*/  SHF.R.U32.HI R0, RZ, 0x5, R0 ;  /* 0x00000005ff007819 */ /* 0x001fc80000011600 */
[----:B------:R-:W-:-:S05]  /*11c30*/  LOP3.LUT R0, R0, 0x3, RZ, 0xc0, !PT ;  /* 0x0000000300007812 */ /* 0x000fca00078ec0ff */
[----:B------:R0:W1:Y:S02]  /*11c40*/  SHFL.IDX PT, R14, R0, RZ, 0x1f ;  /* 0x00001fff000e7589 */ /* 0x00006400000e0000 */
.L_x_305:
[----:B-1----:R-:W-:Y:S01]  /*11c50*/  ISETP.NE.AND P0, PT, R14, RZ, PT ;  /* 0x000000ff0e00720c */ /* 0x002fe20003f05270 */
[----:B------:R-:W-:-:S12]  /*11c60*/  BSSY B0, `(.L_x_265) ;  /* 0x000002c000007945 */ /* 0x000fd80003800000 */
[----:B------:R-:W-:Y:S05]  /*11c70*/  @P0 BRA `(.L_x_266) ;  /* 0x0000000000a80947 */ /* 0x000fea0003800000 */
[----:B------:R-:W-:-:S03]  /*11c80*/  UMOV UR4, 0xffffffff ;  /* 0xffffffff00047882 */ /* 0x000fc60000000000 */
[----:B------:R-:W-:Y:S05]  /*11c90*/  BRA.DIV UR4, `(.L_x_267) ;  /* 0x0000000e04a87947 */ /* 0x000fea000b800000 */
[----:B------:R-:W-:-:S13]  /*11ca0*/  ELECT P6, URZ, PT ;  /* 0x00000000003f782f */ /* 0x000fda00038c0000 */
.L_x_308:
[----:B------:R-:W-:Y:S05]  /*11cb0*/  @!P6 BRA `(.L_x_266) ;  /* 0x000000000098e947 */ /* 0x000fea0003800000 */
[----:B------:R-:W-:-:S06]  /*11cc0*/  ULOP3.LUT UR4, UR38, 0x2, URZ, 0xfc, !UPT ;  /* 0x0000000226047892 */ /* 0x000fcc000f8efc3f */
[----:B0-----:R-:W-:-:S05]  /*11cd0*/  IMAD.U32 R0, RZ, RZ, UR4 ;  /* 0x00000004ff007e24 */ /* 0x001fca000f8e00ff */
[----:B------:R-:W-:-:S13]  /*11ce0*/  ISETP.NE.AND P0, PT, R0, 0x3, PT ;  /* 0x000000030000780c */ /* 0x000fda0003f05270 */
[----:B------:R-:W-:Y:S05]  /*11cf0*/  @!P0 BRA `(.L_x_268) ;  /* 0x0000000000048947 */ /* 0x000fea0003800000 */
[----:B------:R-:W-:Y:S01]  /*11d00*/  BPT.TRAP 0x1 ;  /* 0x000000040000795c */ /* 0x000fe20000300000 */
.L_x_268:
[----:B------:R-:W2:Y:S01]  /*11d10*/  LDL.LU R6, [R1] ;  /* 0x0000000001067983 */ /* 0x000ea20000300800 */
[----:B------:R-:W-:Y:S02]  /*11d20*/  VIADD R5, R3, 0x29840 ;  /* 0x0002984003057836 */ /* 0x000fe40000000000 */
[C---:B------:R-:W-:Y:S02]  /*11d30*/  VIADD R0, R18.reuse, 0x1 ;  /* 0x0000000112007836 */ /* 0x040fe40000000000 */
[----:B------:R-:W-:-:S03]  /*11d40*/  IMAD R7, R18, 0x8, R5 ;  /* 0x0000000812077824 */ /* 0x000fc600078e0205 */
[----:B------:R-:W-:-:S04]  /*11d50*/  ISETP.NE.AND P2, PT, R0, 0x2, PT ;  /* 0x000000020000780c */ /* 0x000fc80003f45270 */
[----:B------:R-:W-:Y:S02]  /*11d60*/  SEL R2, RZ, 0x1, P2 ;  /* 0x00000001ff027807 */ /* 0x000fe40001000000 */
[C---:B--2---:R-:W-:Y:S02]  /*11d70*/  SHF.L.U32 R4, R6.reuse, 0x1f, RZ ;  /* 0x0000001f06047819 */ /* 0x044fe400000006ff */
[----:B------:R-:W-:Y:S02]  /*11d80*/  LOP3.LUT R6, R6, R2, RZ, 0x3c, !PT ;  /* 0x0000000206067212 */ /* 0x000fe400078e3cff */
[----:B------:R-:W0:Y:S01]  /*11d90*/  SYNCS.PHASECHK.TRANS64.TRYWAIT P1, [R7+URZ], R4 ;  /* 0x00000004070075a7 */ /* 0x000e22000802017f */
[----:B------:R-:W-:Y:S02]  /*11da0*/  SEL R2, R0, RZ, P2 ;  /* 0x000000ff00027207 */ /* 0x000fe40001000000 */
[----:B------:R-:W-:-:S03]  /*11db0*/  SHF.L.U32 R0, R6, 0x1f, RZ ;  /* 0x0000001f06007819 */ /* 0x000fc600000006ff */
[----:B------:R-:W-:Y:S01]  /*11dc0*/  IMAD R5, R2, 0x8, R5 ;  /* 0x0000000802057824 */ /* 0x000fe200078e0205 */
[----:B0-----:R-:W-:Y:S06]  /*11dd0*/  @!P1 BRA `(.L_x_269) ;  /* 0x0000000c00789947 */ /* 0x001fec0003800000 */
.L_x_309:
[----:B------:R-:W1:Y:S02]  /*11de0*/  SYNCS.PHASECHK.TRANS64.TRYWAIT P1, [R5+URZ], R0 ;  /* 0x00000000050075a7 */ /* 0x000e64000802017f */
[----:B-1----:R-:W-:Y:S05]  /*11df0*/  @!P1 BRA `(.L_x_270) ;  /* 0x0000000c00849947 */ /* 0x002fea0003800000 */
.L_x_310:
[----:B------:R-:W-:Y:S05]  /*11e00*/  @!P0 BRA `(.L_x_271) ;  /* 0x0000000000048947 */ /* 0x000fea0003800000 */
[----:B------:R-:W-:Y:S01]  /*11e10*/  BPT.TRAP 0x1 ;  /* 0x000000040000795c */ /* 0x000fe20000300000 */
.L_x_271:
[----:B-1----:R-:W-:-:S04]  /*11e20*/  IMAD R5, R18, 0x8, R3 ;  /* 0x0000000812057824 */ /* 0x002fc800078e0203 */
[----:B------:R-:W1:Y:S02]  /*11e30*/  SYNCS.PHASECHK.TRANS64.TRYWAIT P1, [R5+URZ+0x29860], R4 ;  /* 0x02986004050075a7 */ /* 0x000e64000802017f */
[----:B-1----:R-:W-:Y:S05]  /*11e40*/  @!P1 BRA `(.L_x_272) ;  /* 0x0000000c00849947 */ /* 0x002fea0003800000 */
.L_x_311:
[----:B------:R-:W-:Y:S05]  /*11e50*/  @!P0 BRA `(.L_x_273) ;  /* 0x0000000000048947 */ /* 0x000fea0003800000 */
[----:B------:R-:W-:Y:S01]  /*11e60*/  BPT.TRAP 0x1 ;  /* 0x000000040000795c */ /* 0x000fe20000300000 */
.L_x_273:
[----:B------:R-:W-:-:S04]  /*11e70*/  IMAD R3, R2, 0x8, R3 ;  /* 0x0000000802037824 */ /* 0x000fc800078e0203 */
[----:B------:R-:W2:Y:S02]  /*11e80*/  SYNCS.PHASECHK.TRANS64.TRYWAIT P1, [R3+URZ+0x29860], R0 ;  /* 0x02986000030075a7 */ /* 0x000ea4000802017f */
[----:B--2---:R-:W-:Y:S05]  /*11e90*/  @!P1 BRA `(.L_x_274) ;  /* 0x0000000c00849947 */ /* 0x004fea0003800000 */
.L_x_312:
[----:B------:R-:W-:Y:S05]  /*11ea0*/  @!P0 BRA `(.L_x_275) ;  /* 0x0000000000048947 */ /* 0x000fea0003800000 */
[----:B------:R-:W-:Y:S01]  /*11eb0*/  BPT.TRAP 0x1 ;  /* 0x000000040000795c */ /* 0x000fe20000300000 */
.L_x_275:
[----:B------:R-:W3:Y:S02]  /*11ec0*/  SYNCS.PHASECHK.TRANS64.TRYWAIT P0, [R5+URZ+0x29880], R4 ;  /* 0x02988004050075a7 */ /* 0x000ee4000800017f */
[----:B---3--:R-:W-:Y:S05]  /*11ed0*/  @!P0 BRA `(.L_x_276) ;  /* 0x0000000c00888947 */ /* 0x008fea0003800000 */
.L_x_277:
[----:B----4-:R4:W0:Y:S02]  /*11ee0*/  SYNCS.PHASECHK.TRANS64.TRYWAIT P0, [R3+URZ+0x29880], R0 ;  /* 0x02988000030075a7 */ /* 0x010824000800017f */
[----:B0-----:R-:W-:Y:S05]  /*11ef0*/  @!P0 NANOSLEEP.SYNCS 0x989680 ;  /* 0x009896800000895d */ /* 0x001fea0003900000 */
[----:B------:R-:W0:Y:S02]  /*11f00*/  @!P0 SYNCS.PHASECHK.TRANS64 P0, [R3+URZ+0x29880], R0 ;  /* 0x02988000030085a7 */ /* 0x000e24000800007f */
[----:B0-----:R-:W-:Y:S05]  /*11f10*/  @!P0 BRA `(.L_x_277) ;  /* 0xfffffffc00f08947 */ /* 0x001fea000383ffff */
.L_x_266:
[----:B------:R-:W-:Y:S05]  /*11f20*/  BSYNC B0 ;  /* 0x0000000000007941 */ /* 0x000fea0003800000 */
.L_x_265:
[----:B------:R-:W-:Y:S05]  /*11f30*/  EXIT ;  /* 0x000000000000794d */ /* 0x000fea0003800000 */
.L_x_140:
[----:B0-----:R0:W1:Y:S02]  /*11f40*/  SYNCS.PHASECHK.TRANS64.TRYWAIT P1, [R3+URZ+0x29800], R0 ;  /* 0x02980000030075a7 */ /* 0x001064000802017f */
[----:B-1----:R-:W-:Y:S05]  /*11f50*/  @!P1 NANOSLEEP.SYNCS 0x989680 ;  /* 0x009896800000995d */ /* 0x002fea0003900000 */
[----:B------:R-:W1:Y:S02]  /*11f60*/  @!P1 SYNCS.PHASECHK.TRANS64 P1, [R3+URZ+0x29800], R0 ;  /* 0x02980000030095a7 */ /* 0x000e64000802007f */
[----:B-1----:R-:W-:Y:S05]  /*11f70*/  @!P1 BRA `(.L_x_140) ;  /* 0xfffffffc00f09947 */ /* 0x002fea000383ffff */
[----:B------:R-:W-:Y:S05]  /*11f80*/  BRA `(.L_x_278) ;  /* 0xfffffefc00987947 */ /* 0x000fea000383ffff */
.L_x_144:
[----:B0-----:R0:W2:Y:S02]  /*11f90*/  SYNCS.PHASECHK.TRANS64.TRYWAIT P2, [R6+URZ+0x29830], R5 ;  /* 0x02983005060075a7 */ /* 0x0010a4000804017f */
[----:B--2---:R-:W-:Y:S05]  /*11fa0*/  @!P2 NANOSLEEP.SYNCS 0x989680 ;  /* 0x009896800000a95d */ /* 0x004fea0003900000 */
[----:B------:R-:W2:Y:S02]  /*11fb0*/  @!P2 SYNCS.PHASECHK.TRANS64 P2, [R6+URZ+0x29830], R5 ;  /* 0x029830050600a5a7 */ /* 0x000ea4000804007f */
[----:B--2---:R-:W-:Y:S05]  /*11fc0*/  @!P2 BRA `(.L_x_144) ;  /* 0xfffffffc00f0a947 */ /* 0x004fea000383ffff */
[----:B------:R-:W-:Y:S05]  /*11fd0*/  BRA `(.L_x_143) ;  /* 0xfffffefc00c07947 */ /* 0x000fea000383ffff */
.L_x_149:
[----:B-1----:R-:W-:-:S04]  /*11fe0*/  IMAD.U32 R4, RZ, RZ, UR6 ;  /* 0x00000006ff047e24 */ /* 0x002fc8000f8e00ff */
[----:B------:R1:W2:Y:S03]  /*11ff0*/  SYNCS.PHASECHK.TRANS64.TRYWAIT P1, [R4+URZ+0x29830], R3 ;  /* 0x02983003040075a7 */ /* 0x0002a6000802017f */
[----:B--2---:R-:W-:Y:S05]  /*12000*/  @!P1 NANOSLEEP.SYNCS 0x989680 ;  /* 0x009896800000995d */ /* 0x004fea0003900000 */
[----:B------:R-:W2:Y:S02]  /*12010*/  @!P1 SYNCS.PHASECHK.TRANS64 P1, [R4+URZ+0x29830], R3 ;  /* 0x02983003040095a7 */ /* 0x000ea4000802007f */
[----:B--2---:R-:W-:Y:S05]  /*12020*/  @!P1 BRA `(.L_x_149) ;  /* 0xfffffffc00ec9947 */ /* 0x004fea000383ffff */
[----:B------:R-:W-:Y:S05]  /*12030*/  BRA `(.L_x_146) ;  /* 0xffffff3000a47947 */ /* 0x000fea000383ffff */
.L_x_153:
[----:B-1----:R-:W-:-:S04]  /*12040*/  IMAD.U32 R4, RZ, RZ, UR6 ;  /* 0x00000006ff047e24 */ /* 0x002fc8000f8e00ff */
[----:B------:R1:W2:Y:S03]  /*12050*/  SYNCS.PHASECHK.TRANS64.TRYWAIT P1, [R4+URZ+0x29850], R3 ;  /* 0x02985003040075a7 */ /* 0x0002a6000802017f */
[----:B--2---:R-:W-:Y:S05]  /*12060*/  @!P1 NANOSLEEP.SYNCS 0x989680 ;  /* 0x009896800000995d */ /* 0x004fea0003900000 */
[----:B------:R-:W2:Y:S02]  /*12070*/  @!P1 SYNCS.PHASECHK.TRANS64 P1, [R4+URZ+0x29850], R3 ;  /* 0x02985003040095a7 */ /* 0x000ea4000802007f */
[----:B--2---:R-:W-:Y:S05]  /*12080*/  @!P1 BRA `(.L_x_153) ;  /* 0xfffffffc00ec9947 */ /* 0x004fea000383ffff */
[----:B------:R-:W-:Y:S05]  /*12090*/  BRA `(.L_x_150) ;  /* 0xffffff3c00b87947 */ /* 0x000fea000383ffff */
.L_x_159:
[----:B-1----:R1:W2:Y:S02]  /*120a0*/  SYNCS.PHASECHK.TRANS64.TRYWAIT P1, [R21+URZ+0x29850], R0 ;  /* 0x02985000150075a7 */ /* 0x0022a4000802017f */
[----:B--2---:R-:W-:Y:S05]  /*120b0*/  @!P1 NANOSLEEP.SYNCS 0x989680 ;  /* 0x009896800000995d */ /* 0x004fea0003900000 */
[----:B------:R-:W2:Y:S02]  /*120c0*/  @!P1 SYNCS.PHASECHK.TRANS64 P1, [R21+URZ+0x29850], R0 ;  /* 0x02985000150095a7 */ /* 0x000ea4000802007f */
[----:B--2---:R-:W-:Y:S05]  /*120d0*/  @!P1 BRA `(.L_x_159) ;  /* 0xfffffffc00f09947 */ /* 0x004fea000383ffff */
[----:B------:R-:W-:Y:S05]  /*120e0*/  BRA `(.L_x_158) ;  /* 0xffffff5c00c47947 */ /* 0x000fea000383ffff */
.L_x_207:
[----:B------:R-:W-:Y:S02]  /*120f0*/  IMAD.MOV.U32 R13, RZ, RZ, R0 ;  /* 0x000000ffff0d7224 */ /* 0x000fe400078e0000 */
[----:B------:R-:W-:Y:S02]  /*12100*/  IMAD.MOV.U32 R12, RZ, RZ, RZ ;  /* 0x000000ffff0c7224 */ /* 0x000fe400078e00ff */
[----:B------:R-:W-:Y:S02]  /*12110*/  IMAD.MOV.U32 R11, RZ, RZ, 0x1f ;  /* 0x0000001fff0b7424 */ /* 0x000fe400078e00ff */
[----:B------:R-:W-:-:S07]  /*12120*/  IMAD.MOV.U32 R15, RZ, RZ, -0x1 ;  /* 0xffffffffff0f7424 */ /* 0x000fce00078e00ff */
[----:B--2---:R-:W-:Y:S05]  /*12130*/  WARPSYNC.COLLECTIVE R15, `(.L_x_279) ;  /* 0x000000000f087348 */ /* 0x004fea0003c00000 */
[----:B------:R0:W1:Y:S02]  /*12140*/  SHFL.IDX P6, R14, R13, R12, R11 ;  /* 0x0000000c0d0e7389 */ /* 0x00006400000c000b */
[----:B012---:R-:W-:Y:S01]  /*12150*/  ENDCOLLECTIVE ;  /* 0x000000000000791b */ /* 0x007fe20003800000 */
.L_x_279:
[----:B------:R-:W-:Y:S05]  /*12160*/  BRA `(.L_x_280) ;  /* 0xffffffc400087947 */ /* 0x000fea000383ffff */
.L_x_209:
[----:B------:R-:W-:Y:S01]  /*12170*/  BSSY B0, `(.L_x_281) ;  /* 0x0000006000007945 */ /* 0x000fe20003800000 */
[----:B------:R-:W-:-:S07]  /*12180*/  IMAD.MOV.U32 R15, RZ, RZ, -0x1 ;  /* 0xffffffffff0f7424 */ /* 0x000fce00078e00ff */
[----:B--2---:R-:W-:Y:S05]  /*12190*/  WARPSYNC.COLLECTIVE R15, `(.L_x_282) ;  /* 0x000000000f0c7348 */ /* 0x004fea0003c00000 */
[----:B------:R-:W-:Y:S02]  /*121a0*/  ELECT P6, UR62, PT ;  /* 0x00000000003e782f */ /* 0x000fe400038c0000 */
[----:B------:R-:W-:Y:S01]  /*121b0*/  MOV R14, UR62 ;  /* 0x0000003e000e7c02 */ /* 0x000fe20008000f00 */
[----:B--2---:R-:W-:Y:S10]  /*121c0*/  ENDCOLLECTIVE ;  /* 0x000000000000791b */ /* 0x004ff40003800000 */
.L_x_282:
[----:B------:R-:W-:Y:S05]  /*121d0*/  BSYNC B0 ;  /* 0x0000000000007941 */ /* 0x000fea0003800000 */
.L_x_281:
[----:B------:R-:W-:Y:S05]  /*121e0*/  BRA `(.L_x_283) ;  /* 0xffffffc400147947 */ /* 0x000fea000383ffff */
.L_x_211:
[----:B0-----:R0:W1:Y:S02]  /*121f0*/  SYNCS.PHASECHK.TRANS64.TRYWAIT P0, [R2+URZ+0x29880], R3 ;  /* 0x02988003020075a7 */ /* 0x001064000800017f */
[----:B-1----:R-:W-:Y:S05]  /*12200*/  @!P0 NANOSLEEP.SYNCS 0x989680 ;  /* 0x009896800000895d */ /* 0x002fea0003900000 */
[----:B------:R-:W1:Y:S02]  /*12210*/  @!P0 SYNCS.PHASECHK.TRANS64 P0, [R2+URZ+0x29880], R3 ;  /* 0x02988003020085a7 */ /* 0x000e64000800007f */
[----:B-1----:R-:W-:Y:S05]  /*12220*/  @!P0 BRA `(.L_x_211) ;  /* 0xfffffffc00f08947 */ /* 0x002fea000383ffff */
[----:B------:R-:W-:Y:S05]  /*12230*/  BRA `(.L_x_284) ;  /* 0xffffffc400747947 */ /* 0x000fea000383ffff */
.L_x_213:
[----:B-1----:R1:W2:Y:S02]  /*12240*/  SYNCS.PHASECHK.TRANS64.TRYWAIT P0, [R2+URZ+0x29840], R3 ;  /* 0x02984003020075a7 */ /* 0x0022a4000800017f */
[----:B--2---:R-:W-:Y:S05]  /*12250*/  @!P0 NANOSLEEP.SYNCS 0x989680 ;  /* 0x009896800000895d */ /* 0x004fea0003900000 */
[----:B------:R-:W2:Y:S02]  /*12260*/  @!P0 SYNCS.PHASECHK.TRANS64 P0, [R2+URZ+0x29840], R3 ;  /* 0x02984003020085a7 */ /* 0x000ea4000800007f */
[----:B--2---:R-:W-:Y:S05]  /*12270*/  @!P0 BRA `(.L_x_213) ;  /* 0xfffffffc00f08947 */ /* 0x004fea000383ffff */
[----:B------:R-:W-:Y:S05]  /*12280*/  BRA `(.L_x_285) ;  /* 0xffffffc400c47947 */ /* 0x000fea000383ffff */
.L_x_217:
[----:B------:R0:W5:Y:S01]  /*12290*/  LDL.LU R8, [R1+0x1c] ;  /* 0x00001c0001087983 */ /* 0x0001620000300800 */
[----:B------:R-:W-:Y:S01]  /*122a0*/  IMAD.MOV.U32 R13, RZ, RZ, R0 ;  /* 0x000000ffff0d7224 */ /* 0x000fe200078e0000 */
[----:B------:R-:W-:Y:S01]  /*122b0*/  LOP3.LUT R7, R7, 0x7f, RZ, 0xc0, !PT ;  /* 0x0000007f07077812 */ /* 0x000fe200078ec0ff */
[----:B------:R-:W-:Y:S02]  /*122c0*/  IMAD.MOV.U32 R12, RZ, RZ, RZ ;  /* 0x000000ffff0c7224 */ /* 0x000fe400078e00ff */
[----:B------:R-:W-:Y:S01]  /*122d0*/  IMAD.MOV.U32 R11, RZ, RZ, 0x1c1f ;  /* 0x00001c1fff0b7424 */ /* 0x000fe200078e00ff */
[----:B------:R-:W-:Y:S01]  /*122e0*/  SHF.R.U32.HI R2, RZ, 0x2, R7 ;  /* 0x00000002ff027819 */ /* 0x000fe20000011607 */
[----:B------:R-:W-:-:S04]  /*122f0*/  IMAD.MOV.U32 R15, RZ, RZ, -0x1 ;  /* 0xffffffffff0f7424 */ /* 0x000fc800078e00ff */
[----:B0-----:R-:W-:-:S07]  /*12300*/  IMAD.IADD R2, R2, 0x1, R5 ;  /* 0x0000000102027824 */ /* 0x001fce00078e0205 */
[----:B-----5:R-:W-:Y:S05]  /*12310*/  WARPSYNC.COLLECTIVE R15, `(.L_x_286) ;  /* 0x000000000f087348 */ /* 0x020fea0003c00000 */
[----:B------:R0:W1:Y:S02]  /*12320*/  SHFL.IDX P6, R14, R13, R12, R11 ;  /* 0x0000000c0d0e7389 */ /* 0x00006400000c000b */
[----:B01---5:R-:W-:Y:S01]  /*12330*/  ENDCOLLECTIVE ;  /* 0x000000000000791b */ /* 0x023fe20003800000 */
.L_x_286:
[----:B------:R-:W-:Y:S02]  /*12340*/  IMAD.MOV.U32 R13, RZ, RZ, R4 ;  /* 0x000000ffff0d7224 */ /* 0x000fe400078e0004 */
[----:B------:R-:W-:Y:S02]  /*12350*/  IMAD R3, R8, R6, RZ ;  /* 0x0000000608037224 */ /* 0x000fe400078e02ff */
[----:B------:R-:W-:-:S07]  /*12360*/  IMAD.MOV.U32 R6, RZ, RZ, R14 ;  /* 0x000000ffff067224 */ /* 0x000fce00078e000e */
[----:B------:R-:W-:Y:S05]  /*12370*/  WARPSYNC.COLLECTIVE R15, `(.L_x_287) ;  /* 0x000000000f087348 */ /* 0x000fea0003c00000 */
[----:B------:R0:W1:Y:S02]  /*12380*/  SHFL.IDX P6, R14, R13, R12, R11 ;  /* 0x0000000c0d0e7389 */ /* 0x00006400000c000b */
[----:B01----:R-:W-:Y:S01]  /*12390*/  ENDCOLLECTIVE ;  /* 0x000000000000791b */ /* 0x003fe20003800000 */
.L_x_287:
[C---:B------:R-:W-:Y:S01]  /*123a0*/  ISETP.GE.AND P4, PT, R2.reuse, R3, PT ;  /* 0x000000030200720c */ /* 0x040fe20003f86270 */
[----:B------:R-:W-:Y:S02]  /*123b0*/  VIADD R8, R2, 0x20 ;  /* 0x0000002002087836 */ /* 0x000fe40000000000 */
[----:B------:R-:W-:Y:S02]  /*123c0*/  IMAD.MOV.U32 R13, RZ, RZ, R0 ;  /* 0x000000ffff0d7224 */ /* 0x000fe400078e0000 */
[----:B------:R-:W-:Y:S02]  /*123d0*/  IMAD.MOV.U32 R12, RZ, RZ, 0x1 ;  /* 0x00000001ff0c7424 */ /* 0x000fe400078e00ff */
[----:B------:R-:W-:-:S07]  /*123e0*/  IMAD.MOV.U32 R7, RZ, RZ, R14 ;  /* 0x000000ffff077224 */ /* 0x000fce00078e000e */
[----:B------:R-:W-:Y:S05]  /*123f0*/  WARPSYNC.COLLECTIVE R15, `(.L_x_288) ;  /* 0x000000000f087348 */ /* 0x000fea0003c00000 */
[----:B------:R0:W1:Y:S02]  /*12400*/  SHFL.IDX P6, R14, R13, R12, R11 ;  /* 0x0000000c0d0e7389 */ /* 0x00006400000c000b */
[----:B01----:R-:W-:Y:S01]  /*12410*/  ENDCOLLECTIVE ;  /* 0x000000000000791b */ /* 0x003fe20003800000 */
.L_x_288:
[----:B------:R-:W-:-:S05]  /*12420*/  @!P4 IADD3 R7, P3, R10, R7, RZ ;  /* 0x000000070a07c210 */ /* 0x000fca0007f7e0ff */
[----:B------:R-:W-:Y:S01]  /*12430*/  @!P4 IMAD.X R6, RZ, RZ, R6, P3 ;  /* 0x000000ffff06c224 */ /* 0x000fe200018e0606 */
[----:B------:R-:W-:-:S04]  /*12440*/  ISETP.GE.AND P3, PT, R8, R3, PT ;  /* 0x000000030800720c */ /* 0x000fc80003f66270 */
[----:B------:R-:W-:Y:S01]  /*12450*/  @!P4 LOP3.LUT R7, R7, R6, RZ, 0x3c, !PT ;  /* 0x000000060707c212 */ /* 0x000fe200078e3cff */
[----:B------:R-:W-:-:S03]  /*12460*/  IMAD.MOV.U32 R13, RZ, RZ, R4 ;  /* 0x000000ffff0d7224 */ /* 0x000fc600078e0004 */
[----:B------:R-:W-:-:S04]  /*12470*/  @!P4 LOP3.LUT R6, R7, R6, RZ, 0x3c, !PT ;  /* 0x000000060706c212 */ /* 0x000fc800078e3cff */
[----:B------:R-:W-:Y:S01]  /*12480*/  @!P4 LOP3.LUT R7, R7, R6, RZ, 0x3c, !PT ;  /* 0x000000060707c212 */ /* 0x000fe200078e3cff */
[----:B------:R-:W-:-:S07]  /*12490*/  IMAD.MOV.U32 R5, RZ, RZ, R14 ;  /* 0x000000ffff057224 */ /* 0x000fce00078e000e */
[----:B------:R-:W-:Y:S05]  /*124a0*/  WARPSYNC.COLLECTIVE R15, `(.L_x_289) ;  /* 0x000000000f087348 */ /* 0x000fea0003c00000 */
[----:B------:R0:W1:Y:S02]  /*124b0*/  SHFL.IDX P6, R14, R13, R12, R11 ;  /* 0x0000000c0d0e7389 */ /* 0x00006400000c000b */
[----:B01----:R-:W-:Y:S01]  /*124c0*/  ENDCOLLECTIVE ;  /* 0x000000000000791b */ /* 0x003fe20003800000 */
.L_x_289:
[----:B------:R-:W-:Y:S01]  /*124d0*/  @!PT LDS RZ, [RZ] ;  /* 0x00000000fffff984 */ /* 0x000fe20000000800 */
[----:B------:R-:W-:Y:S01]  /*124e0*/  @!PT LDS RZ, [RZ] ;  /* 0x00000000fffff984 */ /* 0x000fe20000000800 */
[----:B------:R-:W-:Y:S01]  /*124f0*/  @!PT LDS RZ, [RZ] ;  /* 0x00000000fffff984 */ /* 0x000fe20000000800 */
[----:B------:R-:W-:Y:S04]  /*12500*/  @!P4 LDGSTS.E.BYPASS.LTC128B.128 [R9+0x14400], desc[UR50][R6.64], !P0 ;  /* 0x144000000609cfae */ /* 0x000fe8000c101d72 */
[----:B------:R-:W-:Y:S04]  /*12510*/  @!P4 LDGSTS.E.BYPASS.LTC128B.128 [R9+0x16400], desc[UR50][R6.64+0x40], !P1 ;  /* 0x164000400609cfae */ /* 0x000fe8000c901d72 */
[----:B------:R0:W-:Y:S01]  /*12520*/  @!P4 LDGSTS.E.BYPASS.LTC128B.128 [R9+0x18400], desc[UR50][R6.64+0x80], !P2 ;  /* 0x184000800609cfae */ /* 0x0001e2000d101d72 */
[----:B------:R-:W-:Y:S02]  /*12530*/  IMAD.MOV.U32 R13, RZ, RZ, R0 ;  /* 0x000000ffff0d7224 */ /* 0x000fe400078e0000 */
[----:B------:R-:W-:-:S02]  /*12540*/  IMAD.MOV.U32 R12, RZ, RZ, 0x2 ;  /* 0x00000002ff0c7424 */ /* 0x000fc400078e00ff */
[----:B0-----:R-:W-:-:S07]  /*12550*/  IMAD.MOV.U32 R6, RZ, RZ, R14 ;  /* 0x000000ffff067224 */ /* 0x001fce00078e000e */
[----:B------:R-:W-:Y:S05]  /*12560*/  WARPSYNC.COLLECTIVE R15, `(.L_x_290) ;  /* 0x000000000f087348 */ /* 0x000fea0003c00000 */
[----:B------:R0:W1:Y:S02]  /*12570*/  SHFL.IDX P6, R14, R13, R12, R11 ;  /* 0x0000000c0d0e7389 */ /* 0x00006400000c000b */
[----:B01----:R-:W-:Y:S01]  /*12580*/  ENDCOLLECTIVE ;  /* 0x000000000000791b */ /* 0x003fe20003800000 */
.L_x_290:
[----:B------:R-:W-:-:S05]  /*12590*/  @!P3 IADD3 R6, P4, R10, R6, RZ ;  /* 0x000000060a06b210 */ /* 0x000fca0007f9e0ff */
[----:B------:R-:W-:-:S04]  /*125a0*/  @!P3 IMAD.X R5, RZ, RZ, R5, P4 ;  /* 0x000000ffff05b224 */ /* 0x000fc800020e0605 */
[----:B------:R-:W-:Y:S02]  /*125b0*/  @!P3 IMAD.MOV.U32 R7, RZ, RZ, R5 ;  /* 0x000000ffff07b224 */ /* 0x000fe400078e0005 */
[----:B------:R-:W-:Y:S02]  /*125c0*/  VIADD R5, R2, 0x40 ;  /* 0x0000004002057836 */ /* 0x000fe40000000000 */
[----:B------:R-:W-:Y:S01]  /*125d0*/  IMAD.MOV.U32 R13, RZ, RZ, R4 ;  /* 0x000000ffff0d7224 */ /* 0x000fe200078e0004 */
[----:B------:R-:W-:Y:S01]  /*125e0*/  @!PT LDS RZ, [RZ] ;  /* 0x00000000fffff984 */ /* 0x000fe20000000800 */
[----:B------:R-:W-:Y:S01]  /*125f0*/  @!PT LDS RZ, [RZ] ;  /* 0x00000000fffff984 */ /* 0x000fe20000000800 */
[----:B------:R-:W-:Y:S01]  /*12600*/  @!PT LDS RZ, [RZ] ;  /* 0x00000000fffff984 */ /* 0x000fe20000000800 */
[----:B------:R0:W-:Y:S04]  /*12610*/  @!P3 LDGSTS.E.BYPASS.LTC128B.128 [R9+0x14c00], desc[UR50][R6.64], !P0 ;  /* 0x14c000000609bfae */ /* 0x0001e8000c101d72 */
[----:B------:R0:W-:Y:S04]  /*12620*/  @!P3 LDGSTS.E.BYPASS.LTC128B.128 [R9+0x16c00], desc[UR50][R6.64+0x40], !P1 ;  /* 0x16c000400609bfae */ /* 0x0001e8000c901d72 */
[----:B------:R0:W-:Y:S01]  /*12630*/  @!P3 LDGSTS.E.BYPASS.LTC128B.128 [R9+0x18c00], desc[UR50][R6.64+0x80], !P2 ;  /* 0x18c000800609bfae */ /* 0x0001e2000d101d72 */
[----:B------:R-:W-:Y:S01]  /*12640*/  ISETP.GE.AND P3, PT, R5, R3, PT ;  /* 0x000000030500720c */ /* 0x000fe20003f66270 */
[----:B------:R-:W-:-:S12]  /*12650*/  IMAD.MOV.U32 R5, RZ, RZ, R14 ;  /* 0x000000ffff057224 */ /* 0x000fd800078e000e */
[----:B0-----:R-:W-:Y:S05]  /*12660*/  WARPSYNC.COLLECTIVE R15, `(.L_x_291) ;  /* 0x000000000f087348 */ /* 0x001fea0003c00000 */
[----:B------:R1:W2:Y:S02]  /*12670*/  SHFL.IDX P6, R14, R13, R12, R11 ;  /* 0x0000000c0d0e7389 */ /* 0x0002a400000c000b */
[----:B012---:R-:W-:Y:S01]  /*12680*/  ENDCOLLECTIVE ;  /* 0x000000000000791b */ /* 0x007fe20003800000 */
.L_x_291:
[----:B------:R-:W-:Y:S02]  /*12690*/  IMAD.MOV.U32 R13, RZ, RZ, R0 ;  /* 0x000000ffff0d7224 */ /* 0x000fe400078e0000 */
[----:B------:R-:W-:Y:S02]  /*126a0*/  IMAD.MOV.U32 R12, RZ, RZ, 0x3 ;  /* 0x00000003ff0c7424 */ /* 0x000fe400078e00ff */
[----:B------:R-:W-:-:S07]  /*126b0*/  IMAD.MOV.U32 R6, RZ, RZ, R14 ;  /* 0x000000ffff067224 */ /* 0x000fce00078e000e */
[----:B------:R-:W-:Y:S05]  /*126c0*/  WARPSYNC.COLLECTIVE R15, `(.L_x_292) ;  /* 0x000000000f087348 */ /* 0x000fea0003c00000 */
[----:B------:R0:W1:Y:S02]  /*126d0*/  SHFL.IDX P6, R14, R13, R12, R11 ;  /* 0x0000000c0d0e7389 */ /* 0x00006400000c000b */
[----:B01----:R-:W-:Y:S01]  /*126e0*/  ENDCOLLECTIVE ;  /* 0x000000000000791b */ /* 0x003fe20003800000 */
.L_x_292:
[----:B------:R-:W-:-:S05]  /*126f0*/  @!P3 IADD3 R6, P4, R10, R6, RZ ;  /* 0x000000060a06b210 */ /* 0x000fca0007f9e0ff */
[----:B------:R-:W-:-:S04]  /*12700*/  @!P3 IMAD.X R5, RZ, RZ, R5, P4 ;  /* 0x000000ffff05b224 */ /* 0x000fc800020e0605 */
[----:B------:R-:W-:Y:S02]  /*12710*/  @!P3 IMAD.MOV.U32 R7, RZ, RZ, R5 ;  /* 0x000000ffff07b224 */ /* 0x000fe400078e0005 */
[----:B------:R-:W-:-:S03]  /*12720*/  IMAD.MOV.U32 R13, RZ, RZ, R4 ;  /* 0x000000ffff0d7224 */ /* 0x000fc600078e0004 */
[----:B------:R-:W-:Y:S01]  /*12730*/  @!PT LDS RZ, [RZ] ;  /* 0x00000000fffff984 */ /* 0x000fe20000000800 */
[----:B------:R-:W-:Y:S01]  /*12740*/  @!PT LDS RZ, [RZ] ;  /* 0x00000000fffff984 */ /* 0x000fe20000000800 */
[----:B------:R-:W-:Y:S01]  /*12750*/  @!PT LDS RZ, [RZ] ;  /* 0x00000000fffff984 */ /* 0x000fe20000000800 */
[----:B------:R0:W-:Y:S04]  /*12760*/  @!P3 LDGSTS.E.BYPASS.LTC128B.128 [R9+0x15400], desc[UR50][R6.64], !P0 ;  /* 0x154000000609bfae */ /* 0x0001e8000c101d72 */
[----:B------:R0:W-:Y:S01]  /*12770*/  @!P3 LDGSTS.E.BYPASS.LTC128B.128 [R9+0x17400], desc[UR50][R6.64+0x40], !P1 ;  /* 0x174000400609bfae */ /* 0x0001e2000c901d72 */
[----:B------:R-:W-:-:S03]  /*12780*/  IMAD.MOV.U32 R0, RZ, RZ, R14 ;  /* 0x000000ffff007224 */ /* 0x000fc600078e000e */
[----:B------:R0:W-:Y:S04]  /*12790*/  @!P3 LDGSTS.E.BYPASS.LTC128B.128 [R9+0x19400], desc[UR50][R6.64+0x80], !P2 ;  /* 0x194000800609bfae */ /* 0x0001e8000d101d72 */
[----:B0-----:R-:W-:Y:S05]  /*127a0*/  WARPSYNC.COLLECTIVE R15, `(.L_x_293) ;  /* 0x000000000f087348 */ /* 0x001fea0003c00000 */
[----:B------:R1:W2:Y:S02]  /*127b0*/  SHFL.IDX P6, R14, R13, R12, R11 ;  /* 0x0000000c0d0e7389 */ /* 0x0002a400000c000b */
[----:B012---:R-:W-:Y:S01]  /*127c0*/  ENDCOLLECTIVE ;  /* 0x000000000000791b */ /* 0x007fe20003800000 */
.L_x_293:
[----:B------:R-:W-:Y:S01]  /*127d0*/  IMAD.MOV.U32 R4, RZ, RZ, R14 ;  /* 0x000000ffff047224 */ /* 0x000fe200078e000e */
[----:B------:R-:W-:Y:S06]  /*127e0*/  BRA `(.L_x_294) ;  /* 0xffffffcc00207947 */ /* 0x000fec000383ffff */
.L_x_222:
[----:B-1----:R1:W2:Y:S02]  /*127f0*/  SYNCS.PHASECHK.TRANS64.TRYWAIT P0, [R17+URZ+0x29820], R0 ;  /* 0x02982000110075a7 */ /* 0x0022a4000800017f */
[----:B--2---:R-:W-:Y:S05]  /*12800*/  @!P0 NANOSLEEP.SYNCS 0x989680 ;  /* 0x009896800000895d */ /* 0x004fea0003900000 */
[----:B------:R-:W2:Y:S02]  /*12810*/  @!P0 SYNCS.PHASECHK.TRANS64 P0, [R17+URZ+0x29820], R0 ;  /* 0x02982000110085a7 */ /* 0x000ea4000800007f */
[----:B--2---:R-:W-:Y:S05]  /*12820*/  @!P0 BRA `(.L_x_222) ;  /* 0xfffffffc00f08947 */ /* 0x004fea000383ffff */
[----:B------:R-:W-:Y:S05]  /*12830*/  BRA `(.L_x_295) ;  /* 0xffffffcc00907947 */ /* 0x000fea000383ffff */
.L_x_228:
[----:B--2---:R2:W3:Y:S02]  /*12840*/  SYNCS.PHASECHK.TRANS64.TRYWAIT P0, [R5+URZ+0x29880], R4 ;  /* 0x02988004050075a7 */ /* 0x0044e4000800017f */
[----:B---3--:R-:W-:Y:S05]  /*12850*/  @!P0 NANOSLEEP.SYNCS 0x989680 ;  /* 0x009896800000895d */ /* 0x008fea0003900000 */
[----:B------:R-:W3:Y:S02]  /*12860*/  @!P0 SYNCS.PHASECHK.TRANS64 P0, [R5+URZ+0x29880], R4 ;  /* 0x02988004050085a7 */ /* 0x000ee4000800007f */
[----:B---3--:R-:W-:Y:S05]  /*12870*/  @!P0 BRA `(.L_x_228) ;  /* 0xfffffffc00f08947 */ /* 0x008fea000383ffff */
[----:B------:R-:W-:Y:S05]  /*12880*/  BRA `(.L_x_296) ;  /* 0xffffffd000447947 */ /* 0x000fea000383ffff */
.L_x_233:
[----:B---3--:R3:W4:Y:S02]  /*12890*/  SYNCS.PHASECHK.TRANS64.TRYWAIT P0, [R5+URZ+0x29840], R4 ;  /* 0x02984004050075a7 */ /* 0x008724000800017f */
[----:B----4-:R-:W-:Y:S05]  /*128a0*/  @!P0 NANOSLEEP.SYNCS 0x989680 ;  /* 0x009896800000895d */ /* 0x010fea0003900000 */
[----:B------:R-:W4:Y:S02]  /*128b0*/  @!P0 SYNCS.PHASECHK.TRANS64 P0, [R5+URZ+0x29840], R4 ;  /* 0x02984004050085a7 */ /* 0x000f24000800007f */
[----:B----4-:R-:W-:Y:S05]  /*128c0*/  @!P0 BRA `(.L_x_233) ;  /* 0xfffffffc00f08947 */ /* 0x010fea000383ffff */
[----:B------:R-:W-:Y:S05]  /*128d0*/  BRA `(.L_x_297) ;  /* 0xffffffd000c07947 */ /* 0x000fea000383ffff */
.L_x_241:
[----:B--2---:R2:W3:Y:S02]  /*128e0*/  SYNCS.PHASECHK.TRANS64.TRYWAIT P0, [R19+URZ+0x29870], R4 ;  /* 0x02987004130075a7 */ /* 0x0044e4000800017f */
[----:B---3--:R-:W-:Y:S05]  /*128f0*/  @!P0 NANOSLEEP.SYNCS 0x989680 ;  /* 0x009896800000895d */ /* 0x008fea0003900000 */
[----:B------:R-:W3:Y:S02]  /*12900*/  @!P0 SYNCS.PHASECHK.TRANS64 P0, [R19+URZ+0x29870], R4 ;  /* 0x02987004130085a7 */ /* 0x000ee4000800007f */
[----:B---3--:R-:W-:Y:S05]  /*12910*/  @!P0 BRA `(.L_x_241) ;  /* 0xfffffffc00f08947 */ /* 0x008fea000383ffff */
[----:B------:R-:W-:Y:S05]  /*12920*/  BRA `(.L_x_298) ;  /* 0xffffffd400d87947 */ /* 0x000fea000383ffff */
.L_x_243:
[----:B---3--:R3:W4:Y:S02]  /*12930*/  SYNCS.PHASECHK.TRANS64.TRYWAIT P0, [R19+URZ+0x29860], R0 ;  /* 0x02986000130075a7 */ /* 0x008724000800017f */
[----:B----4-:R-:W-:Y:S05]  /*12940*/  @!P0 NANOSLEEP.SYNCS 0x989680 ;  /* 0x009896800000895d */ /* 0x010fea0003900000 */
[----:B------:R-:W4:Y:S02]  /*12950*/  @!P0 SYNCS.PHASECHK.TRANS64 P0, [R19+URZ+0x29860], R0 ;  /* 0x02986000130085a7 */ /* 0x000f24000800007f */
[----:B----4-:R-:W-:Y:S05]  /*12960*/  @!P0 BRA `(.L_x_243) ;  /* 0xfffffffc00f08947 */ /* 0x010fea000383ffff */
[----:B------:R-:W-:Y:S05]  /*12970*/  BRA `(.L_x_299) ;  /* 0xffffffd400e07947 */ /* 0x000fea000383ffff */
.L_x_250:
[----:B0-----:R0:W1:Y:S02]  /*12980*/  SYNCS.PHASECHK.TRANS64.TRYWAIT P1, [R16+URZ+0x29870], R3 ;  /* 0x02987003100075a7 */ /* 0x001064000802017f */
[----:B-1----:R-:W-:Y:S05]  /*12990*/  @!P1 NANOSLEEP.SYNCS 0x989680 ;  /* 0x009896800000995d */ /* 0x002fea0003900000 */
[----:B------:R-:W1:Y:S02]  /*129a0*/  @!P1 SYNCS.PHASECHK.TRANS64 P1, [R16+URZ+0x29870], R3 ;  /* 0x02987003100095a7 */ /* 0x000e64000802007f */
[----:B-1----:R-:W-:Y:S05]  /*129b0*/  @!P1 BRA `(.L_x_250) ;  /* 0xfffffffc00f09947 */ /* 0x002fea000383ffff */
[----:B------:R-:W-:Y:S05]  /*129c0*/  BRA `(.L_x_300) ;  /* 0xffffffdc00b87947 */ /* 0x000fea000383ffff */
.L_x_252:
[----:B0-----:R0:W1:Y:S02]  /*129d0*/  SYNCS.PHASECHK.TRANS64.TRYWAIT P1, [R16+URZ+0x29860], R3 ;  /* 0x02986003100075a7 */ /* 0x001064000802017f */
[----:B-1----:R-:W-:Y:S05]  /*129e0*/  @!P1 NANOSLEEP.SYNCS 0x989680 ;  /* 0x009896800000995d */ /* 0x002fea0003900000 */
[----:B------:R-:W1:Y:S02]  /*129f0*/  @!P1 SYNCS.PHASECHK.TRANS64 P1, [R16+URZ+0x29860], R3 ;  /* 0x02986003100095a7 */ /* 0x000e64000802007f */
[----:B-1----:R-:W-:Y:S05]  /*12a00*/  @!P1 BRA `(.L_x_252) ;  /* 0xfffffffc00f09947 */ /* 0x002fea000383ffff */
[----:B------:R-:W-:Y:S05]  /*12a10*/  BRA `(.L_x_301) ;  /* 0xffffffdc00c07947 */ /* 0x000fea000383ffff */
.L_x_263:
[----:B0-----:R0:W1:Y:S02]  /*12a20*/  SYNCS.PHASECHK.TRANS64.TRYWAIT P0, [R3+URZ+0x29820], R0 ;  /* 0x02982000030075a7 */ /* 0x001064000800017f */
[----:B-1----:R-:W-:Y:S05]  /*12a30*/  @!P0 NANOSLEEP.SYNCS 0x989680 ;  /* 0x009896800000895d */ /* 0x002fea0003900000 */
[----:B------:R-:W1:Y:S02]  /*12a40*/  @!P0 SYNCS.PHASECHK.TRANS64 P0, [R3+URZ+0x29820], R0 ;  /* 0x02982000030085a7 */ /* 0x000e64000800007f */
[----:B-1----:R-:W-:Y:S05]  /*12a50*/  @!P0 BRA `(.L_x_263) ;  /* 0xfffffffc00f08947 */ /* 0x002fea000383ffff */
[----:B------:R-:W-:Y:S05]  /*12a60*/  BRA `(.L_x_302) ;  /* 0xfffffff0005c7947 */ /* 0x000fea000383ffff */
.L_x_264:
[----:B------:R-:W1:Y:S01]  /*12a70*/  S2R R2, SR_TID.X ;  /* 0x0000000000027919 */ /* 0x000e620000002100 */
[----:B------:R-:W-:Y:S01]  /*12a80*/  BSSY B0, `(.L_x_303) ;  /* 0x000000a000007945 */ /* 0x000fe20003800000 */
[----:B------:R-:W-:Y:S02]  /*12a90*/  IMAD.MOV.U32 R12, RZ, RZ, RZ ;  /* 0x000000ffff0c7224 */ /* 0x000fe400078e00ff */
[----:B------:R-:W-:Y:S02]  /*12aa0*/  IMAD.MOV.U32 R11, RZ, RZ, 0x1f ;  /* 0x0000001fff0b7424 */ /* 0x000fe400078e00ff */
[----:B------:R-:W-:Y:S01]  /*12ab0*/  IMAD.MOV.U32 R15, RZ, RZ, -0x1 ;  /* 0xffffffffff0f7424 */ /* 0x000fe200078e00ff */
[----:B-1----:R-:W-:-:S04]  /*12ac0*/  SHF.R.U32.HI R2, RZ, 0x5, R2 ;  /* 0x00000005ff027819 */ /* 0x002fc80000011602 */
[----:B------:R-:W-:-:S05]  /*12ad0*/  LOP3.LUT R2, R2, 0x3, RZ, 0xc0, !PT ;  /* 0x0000000302027812 */ /* 0x000fca00078ec0ff */
[----:B------:R-:W-:-:S07]  /*12ae0*/  IMAD.MOV.U32 R13, RZ, RZ, R2 ;  /* 0x000000ffff0d7224 */ /* 0x000fce00078e0002 */
[----:B0-----:R-:W-:Y:S05]  /*12af0*/  WARPSYNC.COLLECTIVE R15, `(.L_x_304) ;  /* 0x000000000f087348 */ /* 0x001fea0003c00000 */
[----:B------:R1:W2:Y:S02]  /*12b00*/  SHFL.IDX P6, R14, R13, R12, R11 ;  /* 0x0000000c0d0e7389 */ /* 0x0002a400000c000b */
[----:B012---:R-:W-:Y:S01]  /*12b10*/  ENDCOLLECTIVE ;  /* 0x000000000000791b */ /* 0x007fe20003800000 */
.L_x_304:
[----:B------:R-:W-:Y:S05]  /*12b20*/  BSYNC B0 ;  /* 0x0000000000007941 */ /* 0x000fea0003800000 */
.L_x_303:
[----:B------:R-:W-:Y:S05]  /*12b30*/  BRA `(.L_x_305) ;  /* 0xfffffff000447947 */ /* 0x000fea000383ffff */
.L_x_267:
[----:B------:R-:W-:Y:S01]  /*12b40*/  BSSY B1, `(.L_x_306) ;  /* 0x0000006000017945 */ /* 0x000fe20003800000 */
[----:B------:R-:W-:-:S07]  /*12b50*/  IMAD.MOV.U32 R15, RZ, RZ, -0x1 ;  /* 0xffffffffff0f7424 */ /* 0x000fce00078e00ff */
[----:B0-----:R-:W-:Y:S05]  /*12b60*/  WARPSYNC.COLLECTIVE R15, `(.L_x_307) ;  /* 0x000000000f0c7348 */ /* 0x001fea0003c00000 */
[----:B------:R-:W-:Y:S02]  /*12b70*/  ELECT P6, UR62, PT ;  /* 0x00000000003e782f */ /* 0x000fe400038c0000 */
[----:B------:R-:W-:Y:S01]  /*12b80*/  MOV R14, UR62 ;  /* 0x0000003e000e7c02 */ /* 0x000fe20008000f00 */
[----:B0-----:R-:W-:Y:S10]  /*12b90*/  ENDCOLLECTIVE ;  /* 0x000000000000791b */ /* 0x001ff40003800000 */
.L_x_307:
[----:B------:R-:W-:Y:S05]  /*12ba0*/  BSYNC B1 ;  /* 0x0000000000017941 */ /* 0x000fea0003800000 */
.L_x_306:
[----:B------:R-:W-:Y:S05]  /*12bb0*/  BRA `(.L_x_308) ;  /* 0xfffffff0003c7947 */ /* 0x000fea000383ffff */
.L_x_269:
[----:B0-----:R0:W1:Y:S02]  /*12bc0*/  SYNCS.PHASECHK.TRANS64.TRYWAIT P1, [R7+URZ], R4 ;  /* 0x00000004070075a7 */ /* 0x001064000802017f */
[----:B-1----:R-:W-:Y:S05]  /*12bd0*/  @!P1 NANOSLEEP.SYNCS 0x989680 ;  /* 0x009896800000995d */ /* 0x002fea0003900000 */
[----:B------:R-:W1:Y:S02]  /*12be0*/  @!P1 SYNCS.PHASECHK.TRANS64 P1, [R7+URZ], R4 ;  /* 0x00000004070095a7 */ /* 0x000e64000802007f */
[----:B-1----:R-:W-:Y:S05]  /*12bf0*/  @!P1 BRA `(.L_x_269) ;  /* 0xfffffffc00f09947 */ /* 0x002fea000383ffff */
[----:B------:R-:W-:Y:S05]  /*12c00*/  BRA `(.L_x_309) ;  /* 0xfffffff000747947 */ /* 0x000fea000383ffff */
.L_x_270:
[----:B-1----:R1:W2:Y:S02]  /*12c10*/  SYNCS.PHASECHK.TRANS64.TRYWAIT P1, [R5+URZ], R0 ;  /* 0x00000000050075a7 */ /* 0x0022a4000802017f */
[----:B--2---:R-:W-:Y:S05]  /*12c20*/  @!P1 NANOSLEEP.SYNCS 0x989680 ;  /* 0x009896800000995d */ /* 0x004fea0003900000 */
[----:B------:R-:W2:Y:S02]  /*12c30*/  @!P1 SYNCS.PHASECHK.TRANS64 P1, [R5+URZ], R0 ;  /* 0x00000000050095a7 */ /* 0x000ea4000802007f */
[----:B--2---:R-:W-:Y:S05]  /*12c40*/  @!P1 BRA `(.L_x_270) ;  /* 0xfffffffc00f09947 */ /* 0x004fea000383ffff */
[----:B------:R-:W-:Y:S05]  /*12c50*/  BRA `(.L_x_310) ;  /* 0xfffffff000687947 */ /* 0x000fea000383ffff */
.L_x_272:
[----:B-1----:R1:W2:Y:S02]  /*12c60*/  SYNCS.PHASECHK.TRANS64.TRYWAIT P1, [R5+URZ+0x29860], R4 ;  /* 0x02986004050075a7 */ /* 0x0022a4000802017f */
[----:B--2---:R-:W-:Y:S05]  /*12c70*/  @!P1 NANOSLEEP.SYNCS 0x989680 ;  /* 0x009896800000995d */ /* 0x004fea0003900000 */
[----:B------:R-:W2:Y:S02]  /*12c80*/  @!P1 SYNCS.PHASECHK.TRANS64 P1, [R5+URZ+0x29860], R4 ;  /* 0x02986004050095a7 */ /* 0x000ea4000802007f */
[----:B--2---:R-:W-:Y:S05]  /*12c90*/  @!P1 BRA `(.L_x_272) ;  /* 0xfffffffc00f09947 */ /* 0x004fea000383ffff */
[----:B------:R-:W-:Y:S05]  /*12ca0*/  BRA `(.L_x_311) ;  /* 0xfffffff000687947 */ /* 0x000fea000383ffff */
.L_x_274:
[----:B--2---:R2:W3:Y:S02]  /*12cb0*/  SYNCS.PHASECHK.TRANS64.TRYWAIT P1, [R3+URZ+0x29860], R0 ;  /* 0x02986000030075a7 */ /* 0x0044e4000802017f */
[----:B---3--:R-:W-:Y:S05]  /*12cc0*/  @!P1 NANOSLEEP.SYNCS 0x989680 ;  /* 0x009896800000995d */ /* 0x008fea0003900000 */
[----:B------:R-:W3:Y:S02]  /*12cd0*/  @!P1 SYNCS.PHASECHK.TRANS64 P1, [R3+URZ+0x29860], R0 ;  /* 0x02986000030095a7 */ /* 0x000ee4000802007f */
[----:B---3--:R-:W-:Y:S05]  /*12ce0*/  @!P1 BRA `(.L_x_274) ;  /* 0xfffffffc00f09947 */ /* 0x008fea000383ffff */
[----:B------:R-:W-:Y:S05]  /*12cf0*/  BRA `(.L_x_312) ;  /* 0xfffffff000687947 */ /* 0x000fea000383ffff */
.L_x_276:
[----:B---3--:R3:W4:Y:S02]  /*12d00*/  SYNCS.PHASECHK.TRANS64.TRYWAIT P0, [R5+URZ+0x29880], R4 ;  /* 0x02988004050075a7 */ /* 0x008724000800017f */
[----:B----4-:R-:W-:Y:S05]  /*12d10*/  @!P0 NANOSLEEP.SYNCS 0x989680 ;  /* 0x009896800000895d */ /* 0x010fea0003900000 */
[----:B------:R-:W4:Y:S02]  /*12d20*/  @!P0 SYNCS.PHASECHK.TRANS64 P0, [R5+URZ+0x29880], R4 ;  /* 0x02988004050085a7 */ /* 0x000f24000800007f */
[----:B----4-:R-:W-:Y:S05]  /*12d30*/  @!P0 BRA `(.L_x_276) ;  /* 0xfffffffc00f08947 */ /* 0x010fea000383ffff */
[----:B------:R-:W-:Y:S05]  /*12d40*/  BRA `(.L_x_277) ;  /* 0xfffffff000647947 */ /* 0x000fea000383ffff */
.L_x_313:
        /* <DEDUP_REMOVED lines=11> */
.L_x_2845:


//--------------------- .text._ZN7cutlass13device_kernelIN5flash11enable_sm90INS1_16FlashAttnFwdSm90INS1_25CollectiveMainloopFwdSm90ILi2EN4cute5tupleIJNS5_1CILi1EEES8_S8_EEENS6_IJNS7_ILi128EEENS7_ILi160EEENS7_ILi192EEEEEELi128ENS_12float_e4m3_tEfNS_4arch4Sm90ELb0ELb0ELb0ELb1ELb0ELb1ELb0ELb1ELb1ELb1ELb1ELb0EEENS1_21CollectiveEpilogueFwdINS6_IJSA_SA_SB_EEES9_NS_10bfloat16_tESG_Li256ELb1ELb1ELb1ELb1EEENS1_36VarlenDynamicPersistentTileSchedulerILi128ELi160ELi256ELi128ELb1ELb1ELb1ELb0ELb1ELb1EEEEEEEEEvNT_6ParamsE --------------------------
	.section	.text._ZN7cutlass13device_kernelIN5flash11enable_sm90INS1_16FlashAttnFwdSm90INS1_25CollectiveMainloopFwdSm90ILi2EN4cute5tupleIJNS5_1CILi1EEES8_S8_EEENS6_IJNS7_ILi128EEENS7_ILi160EEENS7_ILi192EEEEEELi128ENS_12float_e4m3_tEfNS_4arch4Sm90ELb0ELb0ELb0ELb1ELb0ELb1ELb0ELb1ELb1ELb1ELb1ELb0EEENS1_21CollectiveEpilogueFwdINS6_IJSA_SA_SB_EEES9_NS_10bfloat16_tESG_Li256ELb1ELb1ELb1ELb1EEENS1_36VarlenDynamicPersistentTileSchedulerILi128ELi160ELi256ELi128ELb1ELb1ELb1ELb0ELb1ELb1EEEEEEEEEvNT_6ParamsE,"ax",@progbits
	.align	128
.text._ZN7cutlass13device_kernelIN5flash11enable_sm90INS1_16FlashAttnFwdSm90INS1_25CollectiveMainloopFwdSm90ILi2EN4cute5tupleIJNS5_1CILi1EEES8_S8_EEENS6_IJNS7_ILi128EEENS7_ILi160EEENS7_ILi192EEEEEELi128ENS_12float_e4m3_tEfNS_4arch4Sm90ELb0ELb0ELb0ELb1ELb0ELb1ELb0ELb1ELb1ELb1ELb1ELb0EEENS1_21CollectiveEpilogueFwdINS6_IJSA_SA_SB_EEES9_NS_10bfloat16_tESG_Li256ELb1ELb1ELb1ELb1EEENS1_36VarlenDynamicPersistentTileSchedulerILi128ELi160ELi256ELi128ELb1ELb1ELb1ELb0ELb1ELb1EEEEEEEEEvNT_6ParamsE:
        .type           _ZN7cutlass13device_kernelIN5flash11enable_sm90INS1_16FlashAttnFwdSm90INS1_25CollectiveMainloopFwdSm90ILi2EN4cute5tupleIJNS5_1CILi1EEES8_S8_EEENS6_IJNS7_ILi128EEENS7_ILi160EEENS7_ILi192EEEEEELi128ENS_12float_e4m3_tEfNS_4arch4Sm90ELb0ELb0ELb0ELb1ELb0ELb1ELb0ELb1ELb1ELb1ELb1ELb0EEENS1_21CollectiveEpilogueFwdINS6_IJSA_SA_SB_EEES9_NS_10bfloat16_tESG_Li256ELb1ELb1ELb1ELb1EEENS1_36VarlenDynamicPersistentTileSchedulerILi128ELi160ELi256ELi128ELb1ELb1ELb1ELb0ELb1ELb1EEEEEEEEEvNT_6ParamsE,@function
        .size           _ZN7cutlass13device_kernelIN5flash11enable_sm90INS1_16FlashAttnFwdSm90INS1_25CollectiveMainloopFwdSm90ILi2EN4cute5tupleIJNS5_1CILi1EEES8_S8_EEENS6_IJNS7_ILi128EEENS7_ILi160EEENS7_ILi192EEEEEELi128ENS_12float_e4m3_tEfNS_4arch4Sm90ELb0ELb0ELb0ELb1ELb0ELb1ELb0ELb1ELb1ELb1ELb1ELb0EEENS1_21CollectiveEpilogueFwdINS6_IJSA_SA_SB_EEES9_NS_10bfloat16_tESG_Li256ELb1ELb1ELb1ELb1EEENS1_36VarlenDynamicPersistentTileSchedulerILi128ELi160ELi256ELi128ELb1ELb1ELb1ELb0ELb1ELb1EEEEEEEEEvNT_6ParamsE,(.L_x_2846 - _ZN7cutlass13device_kernelIN5flash11enable_sm90INS1_16FlashAttnFwdSm90INS1_25CollectiveMainloopFwdSm90ILi2EN4cute5tupleIJNS5_1CILi1EEES8_S8_EEENS6_IJNS7_ILi128EEENS7_ILi160EEENS7_ILi192EEEEEELi128ENS_12float_e4m3_tEfNS_4arch4Sm90ELb0ELb0ELb0ELb1ELb0ELb1ELb0ELb1ELb1ELb1ELb1ELb0EEENS1_21CollectiveEpilogueFwdINS6_IJSA_SA_SB_EEES9_NS_10bfloat16_tESG_Li256ELb1ELb1ELb1ELb1EEENS1_36VarlenDynamicPersistentTileSchedulerILi128ELi160ELi256ELi128ELb1ELb1ELb1ELb0ELb1ELb1EEEEEEEEEvNT_6ParamsE)
        .other          _ZN7cutlass13device_kernelIN5flash11enable_sm90INS1_16FlashAttnFwdSm90INS1_25CollectiveMainloopFwdSm90ILi2EN4cute5tupleIJNS5_1CILi1EEES8_S8_EEENS6_IJNS7_ILi128EEENS7_ILi160EEENS7_ILi192EEEEEELi128ENS_12float_e4m3_tEfNS_4arch4Sm90ELb0ELb0ELb0ELb1ELb0ELb1ELb0ELb1ELb1ELb1ELb1ELb0EEENS1_21CollectiveEpilogueFwdINS6_IJSA_SA_SB_EEES9_NS_10bfloat16_tESG_Li256ELb1ELb1ELb1ELb1EEENS1_36VarlenDynamicPersistentTileSchedulerILi128ELi160ELi256ELi128ELb1ELb1ELb1ELb0ELb1ELb1EEEEEEEEEvNT_6ParamsE,@"STO_CUDA_ENTRY STV_DEFAULT"
_ZN7cutlass13device_kernelIN5flash11enable_sm90INS1_16FlashAttnFwdSm90INS1_25CollectiveMainloopFwdSm90ILi2EN4cute5tupleIJNS5_1CILi1EEES8_S8_EEENS6_IJNS7_ILi128EEENS7_ILi160EEENS7_ILi192EEEEEELi128ENS_12float_e4m3_tEfNS_4arch4Sm90ELb0ELb0ELb0ELb1ELb0ELb1ELb0ELb1ELb1ELb1ELb1ELb0EEENS1_21CollectiveEpilogueFwdINS6_IJSA_SA_SB_EEES9_NS_10bfloat16_tESG_Li256ELb1ELb1ELb1ELb1EEENS1_36VarlenDynamicPersistentTileSchedulerILi128ELi160ELi256ELi128ELb1ELb1ELb1ELb0ELb1ELb1EEEEEEEEEvNT_6ParamsE:
        /* <DEDUP_REMOVED lines=13> */
[----:B------:R-:W-:Y:S02]  /*00d0*/  UIADD3 UR10, UP2, UR4, 0x570, URZ ;  /* 0x00000570040a7890 */ /* 0x000fe4000ff5e03f */
[----:B------:R-:W-:Y:S02]  /*00e0*/  UIADD3 UR4, UP3, UR4, 0x670, URZ ;  /* 0x0000067004047890 */ /* 0x000fe4000ff7e03f */
[----:B------:R-:W-:-:S02]  /*00f0*/  UIADD3.X UR7, URZ, UR5, URZ, UP0, !UPT ;  /* 0x000000053f077290 */ /* 0x000fc400087fe43f */
[----:B------:R-:W-:Y:S02]  /*0100*/  UIADD3.X UR9, URZ, UR5, URZ, UP1, !UPT ;  /* 0x000000053f097290 */ /* 0x000fe40008ffe43f */
[----:B------:R-:W-:Y:S02]  /*0110*/  UIADD3.X UR11, URZ, UR5, URZ, UP2, !UPT ;  /* 0x000000053f0b7290 */ /* 0x000fe400097fe43f */
[----:B------:R-:W-:-:S03]  /*0120*/  UIADD3.X UR5, URZ, UR5, URZ, UP3, !UPT ;  /* 0x000000053f057290 */ /* 0x000fc60009ffe43f */
[----:B------:R0:W-:Y:S02]  /*0130*/  UTMACCTL.PF [UR6] ;  /* 0x00000000060079b9 */ /* 0x0001e40008040000 */
[----:B------:R0:W-:Y:S02]  /*0140*/  UTMACCTL.PF [UR8] ;  /* 0x00000000080079b9 */ /* 0x0001e40008040000 */
[----:B------:R0:W-:Y:S02]  /*0150*/  UTMACCTL.PF [UR10] ;  /* 0x000000000a0079b9 */ /* 0x0001e40008040000 */
[----:B------:R0:W-:Y:S02]  /*0160*/  UTMACCTL.PF [UR4] ;  /* 0x00000000040079b9 */ /* 0x0001e40008040000 */
[----:B0-----:R-:W-:Y:S01]  /*0170*/  NOP ;  /* 0x0000000000007918 */ /* 0x001fe20000000000 */
.L_x_315:
[----:B------:R-:W-:Y:S05]  /*0180*/  BSYNC B0 ;  /* 0x0000000000007941 */ /* 0x000fea0003800000 */
.L_x_314:
        /* <DEDUP_REMOVED lines=41> */
.L_x_316:
        /* <DEDUP_REMOVED lines=22> */
.L_x_317:
        /* <DEDUP_REMOVED lines=18> */
.L_x_318:
        /* <DEDUP_REMOVED lines=22> */
.L_x_319:
        /* <DEDUP_REMOVED lines=22> */
.L_x_320:
[----:B------:R-:W-:Y:S01]  /*0960*/  PLOP3.LUT P0, PT, PT, PT, UP0, 0x80, 0x0 ;  /* 0x000000000000781c */ /* 0x000fe20003f0f008 */
[----:B------:R-:W-:Y:S01]  /*0970*/  UMOV UR36, 0x1 ;  /* 0x0000000100247882 */ /* 0x000fe20000000000 */
[----:B------:R-:W-:Y:S01]  /*0980*/  NOP ;  /* 0x0000000000007918 */ /* 0x000fe20000000000 */
[----:B------:R-:W-:Y:S01]  /*0990*/  USEL UR36, UR36, 0x2, !UP0 ;  /* 0x0000000224247887 */ /* 0x000fe2000c000000 */
[----:B------:R-:W-:Y:S01]  /*09a0*/  BSSY B8, `(.L_x_321) ;  /* 0x0002938000087945 */ /* 0x000fe20003800000 */
[----:B------:R-:W-:Y:S01]  /*09b0*/  ULDC.64 UR54, c[0x0][0x208] ;  /* 0x0000820000367ab9 */ /* 0x000fe20000000a00 */
[----:B012-4-:R-:W-:Y:S07]  /*09c0*/  BAR.SYNC.DEFER_BLOCKING 0x0 ;  /* 0x0000000000007b1d */ /* 0x017fee0000010000 */
[----:B------:R-:W-:Y:S05]  /*09d0*/  @!P0 BRA `(.L_x_322) ;  /* 0x0000022000c08947 */ /* 0x000fea0003800000 */
.L_x_323:
[----:B------:R-:W-:-:S08]  /*09e0*/  NOP ;  /* 0x0000000000007918 */ /* 0x000fd00000000000 */
[----:B------:R-:W0:Y:S02]  /*09f0*/  USETMAXREG.TRY_ALLOC.CTAPOOL UP0, 0xf0 ;  /* 0x000000f0000079c8 */ /* 0x000e240008000600 */
[----:B0-----:R-:W-:-:S13]  /*0a00*/  PLOP3.LUT P0, PT, PT, PT, UP0, 0x80, 0x0 ;  /* 0x000000000000781c */ /* 0x001fda0003f0f008 */
[----:B------:R-:W-:Y:S05]  /*0a10*/  @!P0 BRA `(.L_x_323) ;  /* 0xfffffffc00f08947 */ /* 0x000fea000383ffff */
[----:B------:R-:W2:Y:S01]  /*0a20*/  LDL.LU R0, [R1+0x10] ;  /* 0x0000100001007983 */ /* 0x000ea20000300800 */
[----:B------:R-:W0:Y:S01]  /*0a30*/  S2R R2, SR_TID.X ;  /* 0x0000000000027919 */ /* 0x000e220000002100 */
[----:B------:R-:W1:Y:S01]  /*0a40*/  S2UR UR37, SR_CgaCtaId ;  /* 0x00000000002579c3 */ /* 0x000e620000008800 */
[----:B------:R-:W-:Y:S01]  /*0a50*/  UMOV UR4, 0x400 ;  /* 0x0000040000047882 */ /* 0x000fe20000000000 */
[----:B0-----:R-:W-:-:S06]  /*0a60*/  SHF.R.U32.HI R2, RZ, 0x7, R2 ;  /* 0x00000007ff027819 */ /* 0x001fcc0000011602 */
[----:B------:R-:W-:Y:S06]  /*0a70*/  BAR.ARV 0x8, 0x180 ;  /* 0x0206000000007b1d */ /* 0x000fec0000002000 */
[----:B------:R-:W-:-:S13]  /*0a80*/  ISETP.NE.AND P0, PT, R2, 0x1, PT ;  /* 0x000000010200780c */ /* 0x000fda0003f05270 */
[----:B------:R-:W-:Y:S08]  /*0a90*/  @!P0 BAR.ARV 0x9, 0x100 ;  /* 0x0244000000008b1d */ /* 0x000ff00000002000 */
[----:B------:R-:W-:Y:S01]  /*0aa0*/  BAR.SYNC.DEFER_BLOCKING 0x5, 0x180 ;  /* 0x0146000000007b1d */ /* 0x000fe20000010000 */
[----:B-1----:R-:W-:-:S06]  /*0ab0*/  ULEA UR4, UR37, UR4, 0x18 ;  /* 0x0000000425047291 */ /* 0x002fcc000f8ec03f */
[----:B------:R-:W-:Y:S01]  /*0ac0*/  IMAD.U32 R16, RZ, RZ, UR4 ;  /* 0x00000004ff107e24 */ /* 0x000fe2000f8e00ff */
[----:B------:R-:W-:-:S04]  /*0ad0*/  ULDC UR4, c[0x0][0xc3c] ;  /* 0x00030f0000047ab9 */ /* 0x000fc80000000800 */
[----:B------:R-:W0:Y:S01]  /*0ae0*/  LDS.128 R144, [R16+0x298d0] ;  /* 0x0298d00010907984 */ /* 0x000e220000000c00 */
[----:B------:R-:W-:Y:S06]  /*0af0*/  BAR.ARV 0x4, 0x180 ;  /* 0x0106000000007b1d */ /* 0x000fec0000002000 */
[----:B--2---:R-:W-:-:S04]  /*0b00*/  LOP3.LUT R0, R0, 0xffffffef, RZ, 0xc0, !PT ;  /* 0xffffffef00007812 */ /* 0x004fc800078ec0ff */
[----:B------:R-:W-:-:S05]  /*0b10*/  @P0 LOP3.LUT R0, R0, 0x10, RZ, 0xfc, !PT ;  /* 0x0000001000000812 */ /* 0x000fca00078efcff */
[----:B------:R1:W-:Y:S01]  /*0b20*/  STL [R1+0x10], R0 ;  /* 0x0000100001007387 */ /* 0x0003e20000100800 */
[----:B0-----:R-:W-:-:S13]  /*0b30*/  ISETP.GE.AND P0, PT, R147, UR4, PT ;  /* 0x0000000493007c0c */ /* 0x001fda000bf06270 */
[----:B-1----:R-:W-:Y:S05]  /*0b40*/  @P0 BRA `(.L_x_324) ;  /* 0x0000029000740947 */ /* 0x002fea0003800000 */
[----:B------:R-:W0:Y:S01]  /*0b50*/  S2R R0, SR_TID.X ;  /* 0x0000000000007919 */ /* 0x000e220000002100 */
[----:B------:R-:W-:Y:S01]  /*0b60*/  R2UR UR52, R16 ;  /* 0x00000000103472ca */ /* 0x000fe200000e0000 */
[----:B------:R-:W-:Y:S01]  /*0b70*/  IMAD.MOV.U32 R234, RZ, RZ, 0x20 ;  /* 0x00000020ffea7424 */ /* 0x000fe200078e00ff */
[----:B------:R-:W-:Y:S01]  /*0b80*/  ULOP3.LUT UR53, UR36, 0x1, URZ, 0xfc, !UPT ;  /* 0x0000000124357892 */ /* 0x000fe2000f8efc3f */
[----:B------:R-:W-:Y:S01]  /*0b90*/  IMAD.MOV.U32 R169, RZ, RZ, RZ ;  /* 0x000000ffffa97224 */ /* 0x000fe200078e00ff */
[----:B------:R-:W-:Y:S01]  /*0ba0*/  UMOV UR43, URZ ;  /* 0x0000003f002b7c82 */ /* 0x000fe20008000000 */
[----:B------:R-:W-:Y:S02]  /*0bb0*/  IMAD.MOV.U32 R198, RZ, RZ, RZ ;  /* 0x000000ffffc67224 */ /* 0x000fe400078e00ff */
[----:B------:R-:W-:-:S06]  /*0bc0*/  IMAD.MOV.U32 R148, RZ, RZ, RZ ;  /* 0x000000ffff947224 */ /* 0x000fcc00078e00ff */
[----:B------:R-:W-:Y:S01]  /*0bd0*/  UIADD3 UR52, UR52, 0x14400, URZ ;  /* 0x0001440034347890 */ /* 0x000fe2000fffe03f */
[----:B0-----:R-:W-:-:S05]  /*0be0*/  VIADD R24, R0, 0xffffff80 ;  /* 0xffffff8000187836 */ /* 0x001fca0000000000 */
[----:B------:R-:W-:-:S04]  /*0bf0*/  SHF.R.S32.HI R0, RZ, 0x1f, R24 ;  /* 0x0000001fff007819 */ /* 0x000fc80000011418 */
[CC--:B------:R-:W-:Y:S02]  /*0c00*/  LEA.HI R3, R0.reuse, R24.reuse, RZ, 0x5 ;  /* 0x0000001800037211 */ /* 0x0c0fe400078f28ff */
[CC--:B------:R-:W-:Y:S02]  /*0c10*/  LEA.HI R5, R0.reuse, R24.reuse, RZ, 0x4 ;  /* 0x0000001800057211 */ /* 0x0c0fe400078f20ff */
[----:B------:R-:W-:Y:S01]  /*0c20*/  LEA.HI R2, R0, R24, RZ, 0x2 ;  /* 0x0000001800027211 */ /* 0x000fe200078f10ff */
[----:B------:R-:W-:Y:S01]  /*0c30*/  IMAD.SHL.U32 R7, R3, 0x20, RZ ;  /* 0x0000002003077824 */ /* 0x000fe200078e00ff */
[----:B------:R-:W-:Y:S02]  /*0c40*/  LOP3.LUT R6, R5, 0x3fffff0, RZ, 0xc0, !PT ;  /* 0x03fffff005067812 */ /* 0x000fe400078ec0ff */
[--C-:B------:R-:W-:Y:S02]  /*0c50*/  SHF.R.S32.HI R4, RZ, 0x2, R2.reuse ;  /* 0x00000002ff047819 */ /* 0x100fe40000011402 */
[----:B------:R-:W-:Y:S01]  /*0c60*/  SHF.R.S32.HI R3, RZ, 0x1f, R2 ;  /* 0x0000001fff037819 */ /* 0x000fe20000011402 */
[----:B------:R-:W-:Y:S01]  /*0c70*/  IMAD.IADD R6, R24, 0x1, -R6 ;  /* 0x0000000118067824 */ /* 0x000fe200078e0a06 */
[----:B------:R-:W-:-:S02]  /*0c80*/  LOP3.LUT R7, R7, 0xfffffc00, RZ, 0xc0, !PT ;  /* 0xfffffc0007077812 */ /* 0x000fc400078ec0ff */
[----:B------:R-:W-:Y:S02]  /*0c90*/  SHF.R.S32.HI R208, RZ, 0x4, R5 ;  /* 0x00000004ffd07819 */ /* 0x000fe40000011405 */
[----:B------:R-:W-:Y:S02]  /*0ca0*/  LEA.HI R3, R3, R4, RZ, 0x2 ;  /* 0x0000000403037211 */ /* 0x000fe400078f10ff */
[----:B------:R-:W-:Y:S02]  /*0cb0*/  LEA R6, R6, R7, 0x6 ;  /* 0x0000000706067211 */ /* 0x000fe400078e30ff */
[----:B------:R-:W-:Y:S02]  /*0cc0*/  LOP3.LUT R7, R2, 0xfffffffc, RZ, 0xc0, !PT ;  /* 0xfffffffc02077812 */ /* 0x000fe400078ec0ff */
[----:B------:R-:W-:Y:S02]  /*0cd0*/  LEA.HI R2, R5, R208, RZ, 0x1 ;  /* 0x000000d005027211 */ /* 0x000fe400078f08ff */
[----:B------:R-:W-:Y:S01]  /*0ce0*/  LOP3.LUT R5, R3, 0xfffffffc, RZ, 0xc0, !PT ;  /* 0xfffffffc03057812 */ /* 0x000fe200078ec0ff */
[C---:B------:R-:W-:Y:S01]  /*0cf0*/  IMAD.IADD R8, R24.reuse, 0x1, -R7 ;  /* 0x0000000118087824 */ /* 0x040fe200078e0a07 */
[----:B------:R-:W-:-:S02]  /*0d00*/  LEA.HI R3, R24, R24, RZ, 0x1 ;  /* 0x0000001818037211 */ /* 0x000fc400078f08ff */
[----:B------:R-:W-:Y:S01]  /*0d10*/  LOP3.LUT R7, R2, 0x1ffffffe, RZ, 0xc0, !PT ;  /* 0x1ffffffe02077812 */ /* 0x000fe200078ec0ff */
[----:B------:R-:W-:Y:S01]  /*0d20*/  IMAD.IADD R5, R4, 0x1, -R5 ;  /* 0x0000000104057824 */ /* 0x000fe200078e0a05 */
[----:B------:R-:W-:Y:S02]  /*0d30*/  SHF.R.S32.HI R168, RZ, 0x1, R3 ;  /* 0x00000001ffa87819 */ /* 0x000fe40000011403 */
[----:B------:R-:W-:Y:S01]  /*0d40*/  LEA.HI R4, R8, R8, RZ, 0x1 ;  /* 0x0000000808047211 */ /* 0x000fe200078f08ff */
[----:B------:R-:W-:Y:S01]  /*0d50*/  IMAD.IADD R7, R208, 0x1, -R7 ;  /* 0x00000001d0077824 */ /* 0x000fe200078e0a07 */
[----:B------:R-:W-:Y:S01]  /*0d60*/  LOP3.LUT R2, R3, 0xfffffffe, RZ, 0xc0, !PT ;  /* 0xfffffffe03027812 */ /* 0x000fe200078ec0ff */
[----:B------:R-:W-:Y:S01]  /*0d70*/  VIADD R216, R168, 0x80 ;  /* 0x00000080a8d87836 */ /* 0x000fe20000000000 */
[----:B------:R-:W-:Y:S01]  /*0d80*/  LOP3.LUT R9, R4, 0x1ffffffe, RZ, 0xc0, !PT ;  /* 0x1ffffffe04097812 */ /* 0x000fe200078ec0ff */
[----:B------:R-:W-:Y:S01]  /*0d90*/  IMAD R4, R7, 0x8, R6 ;  /* 0x0000000807047824 */ /* 0x000fe200078e0206 */
[----:B------:R-:W-:Y:S01]  /*0da0*/  IADD3 R10, R24, -R2, RZ ;  /* 0x80000002180a7210 */ /* 0x000fe20007ffe0ff */
[----:B------:R-:W-:Y:S01]  /*0db0*/  IMAD.SHL.U32 R175, R5, 0x80, RZ ;  /* 0x0000008005af7824 */ /* 0x000fe200078e00ff */
[----:B------:R-:W-:Y:S01]  /*0dc0*/  SHF.R.S32.HI R7, RZ, 0x1f, R216 ;  /* 0x0000001fff077819 */ /* 0x000fe200000114d8 */
[----:B------:R-:W-:Y:S01]  /*0dd0*/  IMAD.IADD R11, R8, 0x1, -R9 ;  /* 0x00000001080b7824 */ /* 0x000fe200078e0a09 */
[----:B------:R0:W-:Y:S01]  /*0de0*/  STL [R1+0x68], R4 ;  /* 0x0000680401007387 */ /* 0x0001e20000100800 */
[C---:B------:R-:W-:Y:S01]  /*0df0*/  IMAD.SHL.U32 R22, R10.reuse, 0x8, RZ ;  /* 0x000000080a167824 */ /* 0x040fe200078e00ff */
[-C--:B------:R-:W-:Y:S01]  /*0e00*/  LEA.HI R2, R7, R216.reuse, RZ, 0x3 ;  /* 0x000000d807027211 */ /* 0x080fe200078f18ff */
[----:B------:R-:W-:Y:S01]  /*0e10*/  IMAD.SHL.U32 R18, R10, 0x10, RZ ;  /* 0x000000100a127824 */ /* 0x000fe200078e00ff */
[----:B------:R-:W-:Y:S01]  /*0e20*/  SHF.R.S32.HI R7, RZ, 0x1f, R3 ;  /* 0x0000001fff077819 */ /* 0x000fe20000011403 */
[----:B------:R-:W-:Y:S01]  /*0e30*/  VIADD R172, R22, 0x20 ;  /* 0x0000002016ac7836 */ /* 0x000fe20000000000 */
[----:B------:R-:W-:Y:S01]  /*0e40*/  LEA.HI R13, R216, R216, RZ, 0x1 ;  /* 0x000000d8d80d7211 */ /* 0x000fe200078f08ff */
[C---:B------:R-:W-:Y:S01]  /*0e50*/  VIADD R171, R22.reuse, 0x40 ;  /* 0x0000004016ab7836 */ /* 0x040fe20000000000 */
[----:B------:R-:W-:Y:S01]  /*0e60*/  LEA.HI R7, R7, R168, RZ, 0x3 ;  /* 0x000000a807077211 */ /* 0x000fe200078f18ff */
[C---:B------:R-:W-:Y:S01]  /*0e70*/  VIADD R170, R22.reuse, 0x10 ;  /* 0x0000001016aa7836 */ /* 0x040fe20000000000 */
[----:B------:R-:W-:Y:S01]  /*0e80*/  IADD3 R6, R22, R172, RZ ;  /* 0x000000ac16067210 */ /* 0x000fe20007ffe0ff */
[----:B0-----:R-:W-:Y:S01]  /*0e90*/  IMAD.SHL.U32 R4, R2, 0x40, RZ ;  /* 0x0000004002047824 */ /* 0x001fe200078e00ff */
[----:B------:R-:W-:Y:S01]  /*0ea0*/  LEA.HI R2, R0, R24, RZ, 0x7 ;  /* 0x0000001800027211 */ /* 0x000fe200078f38ff */
[C---:B------:R-:W-:Y:S01]  /*0eb0*/  VIADD R173, R22.reuse, 0x30 ;  /* 0x0000003016ad7836 */ /* 0x040fe20000000000 */
[----:B------:R-:W-:Y:S01]  /*0ec0*/  SHF.R.S32.HI R15, RZ, 0x1f, R6 ;  /* 0x0000001fff0f7819 */ /* 0x000fe20000011406 */
[----:B------:R-:W-:Y:S01]  /*0ed0*/  VIADD R174, R22, 0x50 ;  /* 0x0000005016ae7836 */ /* 0x000fe20000000000 */
[----:B------:R-:W-:-:S02]  /*0ee0*/  LOP3.LUT R200, R4, 0xfffffe00, RZ, 0xc0, !PT ;  /* 0xfffffe0004c87812 */ /* 0x000fc400078ec0ff */
[----:B------:R-:W-:Y:S02]  /*0ef0*/  LOP3.LUT R4, R2, 0xffffff80, RZ, 0xc0, !PT ;  /* 0xffffff8002047812 */ /* 0x000fe400078ec0ff */
[----:B------:R-:W-:Y:S02]  /*0f00*/  LOP3.LUT R7, R7, 0xfffffff8, RZ, 0xc0, !PT ;  /* 0xfffffff807077812 */ /* 0x000fe400078ec0ff */
[----:B------:R-:W-:Y:S01]  /*0f10*/  LOP3.LUT R9, R13, 0x3fffffe, RZ, 0xc0, !PT ;  /* 0x03fffffe0d097812 */ /* 0x000fe200078ec0ff */
[----:B------:R-:W-:Y:S01]  /*0f20*/  IMAD.IADD R21, R24, 0x1, -R4 ;  /* 0x0000000118157824 */ /* 0x000fe200078e0a04 */
[CC--:B------:R-:W-:Y:S01]  /*0f30*/  LEA.HI R14, R15.reuse, R6.reuse, RZ, 0x4 ;  /* 0x000000060f0e7211 */ /* 0x0c0fe200078f20ff */
[----:B------:R-:W-:Y:S01]  /*0f40*/  IMAD.IADD R12, R168, 0x1, -R7 ;  /* 0x00000001a80c7824 */ /* 0x000fe200078e0a07 */
[----:B------:R-:W-:Y:S01]  /*0f50*/  LEA.HI R17, R15, R6, RZ, 0x6 ;  /* 0x000000060f117211 */ /* 0x000fe200078f30ff */
[----:B------:R-:W-:Y:S01]  /*0f60*/  IMAD.IADD R9, R216, 0x1, -R9 ;  /* 0x00000001d8097824 */ /* 0x000fe200078e0a09 */
[----:B------:R-:W-:Y:S01]  /*0f70*/  SHF.R.S32.HI R6, RZ, 0x1f, R21 ;  /* 0x0000001fff067819 */ /* 0x000fe20000011415 */
[----:B------:R-:W-:Y:S01]  /*0f80*/  IMAD.SHL.U32 R4, R12, 0x80, RZ ;  /* 0x000000800c047824 */ /* 0x000fe200078e00ff */
[----:B------:R-:W-:Y:S01]  /*0f90*/  LEA.HI R3, R3, R168, RZ, 0x1 ;  /* 0x000000a803037211 */ /* 0x000fe200078f08ff */
[----:B------:R0:W-:Y:S01]  /*0fa0*/  STL [R1+0x60], R12 ;  /* 0x0000600c01007387 */ /* 0x0001e20000100800 */
[----:B------:R-:W-:Y:S01]  /*0fb0*/  LEA.HI R8, R6, R21, RZ, 0x2 ;  /* 0x0000001506087211 */ /* 0x000fe200078f10ff */
[----:B------:R-:W-:Y:S01]  /*0fc0*/  IMAD R200, R9, 0x40, R200 ;  /* 0x0000004009c87824 */ /* 0x000fe200078e02c8 */
[----:B------:R-:W-:Y:S01]  /*0fd0*/  LOP3.LUT R3, R3, 0x3fffffe, RZ, 0xc0, !PT ;  /* 0x03fffffe03037812 */ /* 0x000fe200078ec0ff */
[----:B------:R-:W-:Y:S01]  /*0fe0*/  IMAD.SHL.U32 R17, R17, 0x80, RZ ;  /* 0x0000008011117824 */ /* 0x000fe200078e00ff */
[----:B------:R-:W-:-:S02]  /*0ff0*/  SHF.R.S32.HI R9, RZ, 0x2, R8 ;  /* 0x00000002ff097819 */ /* 0x000fc40000011408 */
[----:B------:R-:W-:Y:S01]  /*1000*/  SHF.R.S32.HI R10, RZ, 0x1f, R8 ;  /* 0x0000001fff0a7819 */ /* 0x000fe20000011408 */
[----:B------:R-:W-:Y:S01]  /*1010*/  IMAD.IADD R3, R168, 0x1, -R3 ;  /* 0x00000001a8037824 */ /* 0x000fe200078e0a03 */
[----:B------:R-:W-:Y:S02]  /*1020*/  SHF.R.S32.HI R25, RZ, 0x7, R2 ;  /* 0x00000007ff197819 */ /* 0x000fe40000011402 */
[----:B0-----:R-:W-:Y:S01]  /*1030*/  IADD3 R12, R22, R171, RZ ;  /* 0x000000ab160c7210 */ /* 0x001fe20007ffe0ff */
[----:B------:R-:W-:Y:S01]  /*1040*/  IMAD R3, R208, 0x8, R3 ;  /* 0x00000008d0037824 */ /* 0x000fe200078e0203 */
[----:B------:R-:W-:Y:S02]  /*1050*/  LEA.HI R10, R10, R9, RZ, 0x3 ;  /* 0x000000090a0a7211 */ /* 0x000fe400078f18ff */
[----:B------:R-:W-:Y:S01]  /*1060*/  SHF.R.S32.HI R15, RZ, 0x1f, R12 ;  /* 0x0000001fff0f7819 */ /* 0x000fe2000001140c */
[----:B------:R-:W-:Y:S01]  /*1070*/  IMAD.SHL.U32 R197, R3, 0x40, RZ ;  /* 0x0000004003c57824 */ /* 0x000fe200078e00ff */
[----:B------:R-:W-:-:S02]  /*1080*/  LOP3.LUT R7, R4, 0x380, RZ, 0xc0, !PT ;  /* 0x0000038004077812 */ /* 0x000fc400078ec0ff */
[CC--:B------:R-:W-:Y:S02]  /*1090*/  LEA.HI R20, R15.reuse, R12.reuse, RZ, 0x4 ;  /* 0x0000000c0f147211 */ /* 0x0c0fe400078f20ff */
[----:B------:R-:W-:Y:S02]  /*10a0*/  LEA.HI R12, R15, R12, RZ, 0x6 ;  /* 0x0000000c0f0c7211 */ /* 0x000fe400078f30ff */
[----:B------:R-:W-:Y:S02]  /*10b0*/  LOP3.LUT R10, R10, 0xfffffff8, RZ, 0xc0, !PT ;  /* 0xfffffff80a0a7812 */ /* 0x000fe400078ec0ff */
[----:B------:R-:W-:Y:S01]  /*10c0*/  LEA.HI R2, R2, R25, RZ, 0x1 ;  /* 0x0000001902027211 */ /* 0x000fe200078f08ff */
[----:B------:R-:W-:Y:S01]  /*10d0*/  IMAD.SHL.U32 R12, R12, 0x80, RZ ;  /* 0x000000800c0c7824 */ /* 0x000fe200078e00ff */
[----:B------:R-:W-:Y:S02]  /*10e0*/  LEA.HI R6, R6, R21, RZ, 0x5 ;  /* 0x0000001506067211 */ /* 0x000fe400078f28ff */
[----:B------:R-:W-:-:S02]  /*10f0*/  LEA.HI R0, R0, R24, RZ, 0x3 ;  /* 0x0000001800007211 */ /* 0x000fc400078f18ff */
[----:B------:R-:W-:Y:S02]  /*1100*/  LOP3.LUT R175, R175, 0x180, RZ, 0xc0, !PT ;  /* 0x00000180afaf7812 */ /* 0x000fe400078ec0ff */
[----:B------:R-:W-:Y:S02]  /*1110*/  SHF.R.U32.HI R4, RZ, 0x3, R7 ;  /* 0x00000003ff047819 */ /* 0x000fe40000011607 */
[----:B------:R-:W-:Y:S02]  /*1120*/  LOP3.LUT R7, R7, 0x10, R18, 0xf8, !PT ;  /* 0x0000001007077812 */ /* 0x000fe400078ef812 */
[----:B------:R-:W-:Y:S02]  /*1130*/  LOP3.LUT P0, RZ, R5, 0x2, RZ, 0xc0, !PT ;  /* 0x0000000205ff7812 */ /* 0x000fe4000780c0ff */
[----:B------:R-:W-:Y:S02]  /*1140*/  IADD3 R9, R9, -R10, RZ ;  /* 0x8000000a09097210 */ /* 0x000fe40007ffe0ff */
[----:B------:R-:W-:-:S02]  /*1150*/  LOP3.LUT R2, R2, 0x3fffffe, RZ, 0xc0, !PT ;  /* 0x03fffffe02027812 */ /* 0x000fc400078ec0ff */
[----:B------:R-:W-:Y:S02]  /*1160*/  SHF.R.S32.HI R6, RZ, 0x5, R6 ;  /* 0x00000005ff067819 */ /* 0x000fe40000011406 */
[----:B------:R-:W-:Y:S01]  /*1170*/  LOP3.LUT R210, R0, 0xfffffff8, RZ, 0xc0, !PT ;  /* 0xfffffff800d27812 */ /* 0x000fe200078ec0ff */
[----:B------:R-:W-:Y:S01]  /*1180*/  IMAD.IADD R2, R25, 0x1, -R2 ;  /* 0x0000000119027824 */ /* 0x000fe200078e0a02 */
[----:B------:R-:W-:Y:S01]  /*1190*/  SHF.R.U32.HI R196, RZ, 0x3, R175 ;  /* 0x00000003ffc47819 */ /* 0x000fe200000116af */
[----:B------:R-:W-:Y:S01]  /*11a0*/  IMAD R9, R6, 0x10, R9 ;  /* 0x0000001006097824 */ /* 0x000fe200078e0209 */
[C---:B------:R-:W-:Y:S02]  /*11b0*/  LOP3.LUT R5, R175.reuse, 0x30, R20, 0xf8, !PT ;  /* 0x00000030af057812 */ /* 0x040fe400078ef814 */
[----:B------:R-:W-:Y:S02]  /*11c0*/  LOP3.LUT R3, R175, 0x30, R14, 0xf8, !PT ;  /* 0x00000030af037812 */ /* 0x000fe400078ef80e */
[----:B------:R-:W-:-:S02]  /*11d0*/  LOP3.LUT R7, R7, R4, RZ, 0x3c, !PT ;  /* 0x0000000407077212 */ /* 0x000fc400078e3cff */
[----:B------:R-:W-:Y:S02]  /*11e0*/  IADD3 R210, R24, -R210, RZ ;  /* 0x800000d218d27210 */ /* 0x000fe40007ffe0ff */
[----:B------:R-:W-:Y:S01]  /*11f0*/  LOP3.LUT R12, R12, 0xffffe000, RZ, 0xc0, !PT ;  /* 0xffffe0000c0c7812 */ /* 0x000fe200078ec0ff */
[----:B------:R-:W-:Y:S01]  /*1200*/  IMAD R208, R208, 0x400, R7 ;  /* 0x00000400d0d07824 */ /* 0x000fe200078e0207 */
[-C--:B------:R-:W-:Y:S01]  /*1210*/  LOP3.LUT R5, R5, R196.reuse, RZ, 0x3c, !PT ;  /* 0x000000c405057212 */ /* 0x080fe200078e3cff */
[----:B------:R-:W-:Y:S01]  /*1220*/  IMAD.SHL.U32 R203, R210, 0x8, RZ ;  /* 0x00000008d2cb7824 */ /* 0x000fe200078e00ff */
[----:B------:R-:W-:Y:S01]  /*1230*/  LOP3.LUT R4, R17, 0xffffe000, RZ, 0xc0, !PT ;  /* 0xffffe00011047812 */ /* 0x000fe200078ec0ff */
[----:B------:R-:W-:Y:S01]  /*1240*/  IMAD.MOV.U32 R17, RZ, RZ, RZ ;  /* 0x000000ffff117224 */ /* 0x000fe200078e00ff */
[----:B------:R-:W-:Y:S02]  /*1250*/  LOP3.LUT R3, R3, R196, RZ, 0x3c, !PT ;  /* 0x000000c403037212 */ /* 0x000fe400078e3cff */
[----:B------:R-:W-:-:S02]  /*1260*/  LOP3.LUT R8, R8, 0x7ffffffc, RZ, 0xc0, !PT ;  /* 0x7ffffffc08087812 */ /* 0x000fc400078ec0ff */
[-C--:B------:R-:W-:Y:S02]  /*1270*/  IADD3 R15, R5, R197.reuse, R12 ;  /* 0x000000c5050f7210 */ /* 0x080fe40007ffe00c */
[----:B------:R-:W-:Y:S01]  /*1280*/  IADD3 R7, R3, R197, R4 ;  /* 0x000000c503077210 */ /* 0x000fe20007ffe004 */
[----:B------:R-:W-:Y:S01]  /*1290*/  IMAD.IADD R8, R21, 0x1, -R8 ;  /* 0x0000000115087824 */ /* 0x000fe200078e0a08 */
[----:B------:R-:W-:Y:S02]  /*12a0*/  LEA R6, R2, R9, 0x6 ;  /* 0x0000000902067211 */ /* 0x000fe400078e30ff */
[----:B------:R-:W-:Y:S01]  /*12b0*/  LOP3.LUT R5, R175, 0x30, R18, 0xf8, !PT ;  /* 0x00000030af057812 */ /* 0x000fe200078ef812 */
[----:B------:R-:W-:Y:S01]  /*12c0*/  IMAD.SHL.U32 R235, R8, 0x2, RZ ;  /* 0x0000000208eb7824 */ /* 0x000fe200078e00ff */
[----:B------:R-:W-:Y:S01]  /*12d0*/  SHF.R.S32.HI R4, RZ, 0x4, R14 ;  /* 0x00000004ff047819 */ /* 0x000fe2000001140e */
[----:B------:R-:W-:Y:S01]  /*12e0*/  STL [R1+0x5c], R6 ;  /* 0x00005c0601007387 */ /* 0x000fe20000100800 */
[----:B------:R-:W-:Y:S01]  /*12f0*/  SHF.R.S32.HI R2, RZ, 0x4, R20 ;  /* 0x00000004ff027819 */ /* 0x000fe20000011414 */
[----:B------:R-:W-:Y:S01]  /*1300*/  VIADD R233, R235, 0x10 ;  /* 0x00000010ebe97836 */ /* 0x000fe20000000000 */
[----:B------:R-:W-:Y:S01]  /*1310*/  IADD3 R209, R203, 0x40, RZ ;  /* 0x00000040cbd17810 */ /* 0x000fe20007ffe0ff */
[----:B------:R-:W-:Y:S01]  /*1320*/  STL [R1], R4 ;  /* 0x0000000401007387 */ /* 0x000fe20000100800 */
[-C--:B------:R-:W-:Y:S01]  /*1330*/  LOP3.LUT R5, R5, R196.reuse, RZ, 0x3c, !PT ;  /* 0x000000c405057212 */ /* 0x080fe200078e3cff */
[----:B------:R-:W-:Y:S01]  /*1340*/  VIADD R230, R235, 0x28 ;  /* 0x00000028ebe67836 */ /* 0x000fe20000000000 */
[----:B------:R-:W-:Y:S01]  /*1350*/  LOP3.LUT R3, R175, 0x10, R18, 0xf8, !PT ;  /* 0x00000010af037812 */ /* 0x000fe200078ef812 */
[----:B------:R0:W-:Y:S01]  /*1360*/  STL [R1+0xc], R2 ;  /* 0x00000c0201007387 */ /* 0x0001e20000100800 */
[----:B------:R-:W-:Y:S01]  /*1370*/  SHF.R.S32.HI R237, RZ, 0x3, R0 ;  /* 0x00000003ffed7819 */ /* 0x000fe20000011400 */
[C---:B------:R-:W-:Y:S01]  /*1380*/  VIADD R228, R235.reuse, 0x38 ;  /* 0x00000038ebe47836 */ /* 0x040fe20000000000 */
[----:B------:R-:W-:Y:S01]  /*1390*/  SHF.R.S32.HI R0, RZ, 0x1f, R203 ;  /* 0x0000001fff007819 */ /* 0x000fe200000114cb */
[C---:B------:R-:W-:Y:S01]  /*13a0*/  VIADD R227, R235.reuse, 0x40 ;  /* 0x00000040ebe37836 */ /* 0x040fe20000000000 */
[----:B------:R-:W-:Y:S01]  /*13b0*/  SHF.R.S32.HI R0, RZ, 0x1f, R209 ;  /* 0x0000001fff007819 */ /* 0x000fe200000114d1 */
[----:B------:R-:W-:Y:S01]  /*13c0*/  VIADD R224, R235, 0x58 ;  /* 0x00000058ebe07836 */ /* 0x000fe20000000000 */
[----:B------:R-:W-:Y:S01]  /*13d0*/  LOP3.LUT R0, R3, R196, RZ, 0x3c, !PT ;  /* 0x000000c403007212 */ /* 0x000fe200078e3cff */
[C---:B------:R-:W-:Y:S01]  /*13e0*/  VIADD R222, R235.reuse, 0x68 ;  /* 0x00000068ebde7836 */ /* 0x040fe20000000000 */
[C---:B------:R-:W-:Y:S01]  /*13f0*/  IADD3 R231, R235.reuse, 0x20, RZ ;  /* 0x00000020ebe77810 */ /* 0x040fe20007ffe0ff */
[C---:B------:R-:W-:Y:S01]  /*1400*/  VIADD R221, R235.reuse, 0x70 ;  /* 0x00000070ebdd7836 */ /* 0x040fe20000000000 */
[C---:B0-----:R-:W-:Y:S01]  /*1410*/  IADD3 R2, R16.reuse, R197, R5 ;  /* 0x000000c510027210 */ /* 0x041fe20007ffe005 */
[C---:B------:R-:W-:Y:S01]  /*1420*/  VIADD R232, R235.reuse, 0x18 ;  /* 0x00000018ebe87836 */ /* 0x040fe20000000000 */
[C---:B------:R-:W-:Y:S01]  /*1430*/  IADD3 R225, R235.reuse, 0x50, RZ ;  /* 0x00000050ebe17810 */ /* 0x040fe20007ffe0ff */
[----:B------:R-:W-:Y:S01]  /*1440*/  VIADD R229, R235, 0x30 ;  /* 0x00000030ebe57836 */ /* 0x000fe20000000000 */
[----:B------:R-:W-:Y:S01]  /*1450*/  IADD3 R205, R197, R0, RZ ;  /* 0x00000000c5cd7210 */ /* 0x000fe20007ffe0ff */
[----:B------:R0:W-:Y:S01]  /*1460*/  STL [R1+0x58], R2 ;  /* 0x0000580201007387 */ /* 0x0001e20000100800 */
        /* <DEDUP_REMOVED lines=9> */
[----:B------:R-:W-:Y:S01]  /*1500*/  IMAD.IADD R0, R16, 0x1, R15 ;  /* 0x0000000110007824 */ /* 0x000fe200078e020f */
[----:B0-----:R-:W-:-:S02]  /*1510*/  SHF.R.S32.HI R2, RZ, 0x1f, R231 ;  /* 0x0000001fff027819 */ /* 0x001fc400000114e7 */
[----:B------:R-:W-:Y:S02]  /*1520*/  SHF.R.S32.HI R2, RZ, 0x1f, R228 ;  /* 0x0000001fff027819 */ /* 0x000fe400000114e4 */
[----:B------:R-:W-:Y:S02]  /*1530*/  SHF.R.S32.HI R2, RZ, 0x1f, R225 ;  /* 0x0000001fff027819 */ /* 0x000fe400000114e1 */
[----:B------:R-:W-:Y:S01]  /*1540*/  SHF.R.S32.HI R2, RZ, 0x1f, R222 ;  /* 0x0000001fff027819 */ /* 0x000fe200000114de */
[----:B------:R-:W-:Y:S01]  /*1550*/  IMAD.IADD R2, R16, 0x1, R7 ;  /* 0x0000000110027824 */ /* 0x000fe200078e0207 */
[----:B------:R-:W-:Y:S02]  /*1560*/  SHF.R.S32.HI R13, RZ, 0x1, R13 ;  /* 0x00000001ff0d7819 */ /* 0x000fe4000001140d */
[----:B------:R-:W-:Y:S02]  /*1570*/  SEL R234, R234, 0xffffffe0, !P0 ;  /* 0xffffffe0eaea7807 */ /* 0x000fe40004000000 */
[----:B------:R-:W-:Y:S01]  /*1580*/  STL [R1+0x54], R2 ;  /* 0x0000540201007387 */ /* 0x000fe20000100800 */
[----:B------:R-:W-:Y:S01]  /*1590*/  IMAD.SHL.U32 R13, R13, 0x80, RZ ;  /* 0x000000800d0d7824 */ /* 0x000fe200078e00ff */
[----:B------:R-:W-:Y:S01]  /*15a0*/  SHF.R.S32.HI R3, RZ, 0x1f, R232 ;  /* 0x0000001fff037819 */ /* 0x000fe200000114e8 */
[----:B------:R-:W-:Y:S01]  /*15b0*/  IMAD.IADD R207, R234, 0x1, R205 ;  /* 0x00000001eacf7824 */ /* 0x000fe200078e02cd */
[----:B------:R0:W-:Y:S01]  /*15c0*/  STL [R1+0x50], R0 ;  /* 0x0000500001007387 */ /* 0x0001e20000100800 */
[----:B------:R-:W-:-:S02]  /*15d0*/  SHF.R.S32.HI R3, RZ, 0x1f, R229 ;  /* 0x0000001fff037819 */ /* 0x000fc400000114e5 */
[----:B------:R-:W-:Y:S02]  /*15e0*/  SHF.R.S32.HI R3, RZ, 0x1f, R226 ;  /* 0x0000001fff037819 */ /* 0x000fe400000114e2 */
[----:B------:R-:W-:Y:S02]  /*15f0*/  SHF.R.S32.HI R3, RZ, 0x1f, R223 ;  /* 0x0000001fff037819 */ /* 0x000fe400000114df */
[----:B------:R-:W-:Y:S02]  /*1600*/  SHF.R.S32.HI R219, RZ, 0x1f, R168 ;  /* 0x0000001fffdb7819 */ /* 0x000fe400000114a8 */
[----:B------:R-:W-:Y:S01]  /*1610*/  LOP3.LUT R199, R13, 0x180, RZ, 0xc0, !PT ;  /* 0x000001800dc77812 */ /* 0x000fe200078ec0ff */
[----:B0-----:R-:W-:Y:S01]  /*1620*/  IMAD R0, R11, 0x8, R6 ;  /* 0x000000080b007824 */ /* 0x001fe200078e0206 */
[----:B------:R-:W-:Y:S02]  /*1630*/  SHF.R.S32.HI R3, RZ, 0x1f, R220 ;  /* 0x0000001fff037819 */ /* 0x000fe400000114dc */
[----:B------:R-:W-:-:S02]  /*1640*/  IADD3 R234, R234, UR52, R205 ;  /* 0x00000034eaea7c10 */ /* 0x000fc4000fffe0cd */
[----:B------:R0:W-:Y:S05]  /*1650*/  STL [R1+0x64], R0 ;  /* 0x0000640001007387 */ /* 0x0001ea0000100800 */
.L_x_528:
[----:B-1-34-:R-:W1:Y:S02]  /*1660*/  LDC.64 R2, c[0x0][0xc88] ;  /* 0x00032200ff027b82 */ /* 0x01ae640000000a00 */
[----:B-1----:R-:W-:-:S05]  /*1670*/  IMAD.WIDE R2, R147, 0x4, R2 ;  /* 0x0000000493027825 */ /* 0x002fca00078e0202 */
[----:B------:R-:W2:Y:S01]  /*1680*/  LDG.E R206, desc[UR54][R2.64] ;  /* 0x0000003602ce7981 */ /* 0x000ea2000c1e1900 */
[----:B------:R-:W-:Y:S05]  /*1690*/  YIELD ;  /* 0x0000000000007946 */ /* 0x000fea0003800000 */
[----:B------:R-:W-:Y:S01]  /*16a0*/  ULDC.64 UR4, c[0x0][0xa28] ;  /* 0x00028a0000047ab9 */ /* 0x000fe20000000a00 */
[----:B------:R-:W-:Y:S01]  /*16b0*/  ULDC.64 UR8, c[0x0][0xa18] ;  /* 0x0002860000087ab9 */ /* 0x000fe20000000a00 */
[----:B------:R-:W-:Y:S01]  /*16c0*/  ISETP.NE.U32.AND P1, PT, RZ, UR4, PT ;  /* 0x00000004ff007c0c */ /* 0x000fe2000bf25070 */
[----:B------:R-:W-:Y:S01]  /*16d0*/  ULDC.64 UR6, c[0x0][0xa08] ;  /* 0x0002820000067ab9 */ /* 0x000fe20000000a00 */
[----:B------:R-:W-:Y:S01]  /*16e0*/  MOV R10, RZ ;  /* 0x000000ff000a7202 */ /* 0x000fe20000000f00 */
[----:B0-----:R-:W-:Y:S01]  /*16f0*/  IMAD.MOV.U32 R26, RZ, RZ, RZ ;  /* 0x000000ffff1a7224 */ /* 0x001fe200078e00ff */
[----:B------:R-:W-:-:S02]  /*1700*/  ISETP.NE.AND.EX P1, PT, RZ, UR5, PT, P1 ;  /* 0x00000005ff007c0c */ /* 0x000fc4000bf25310 */
[----:B------:R-:W-:-:S04]  /*1710*/  ISETP.NE.U32.AND P0, PT, RZ, UR6, PT ;  /* 0x00000006ff007c0c */ /* 0x000fc8000bf05070 */
[----:B------:R-:W-:Y:S02]  /*1720*/  ISETP.NE.AND.EX P0, PT, RZ, UR7, PT, P0 ;  /* 0x00000007ff007c0c */ /* 0x000fe4000bf05300 */
[----:B--2---:R-:W-:Y:S01]  /*1730*/  SHF.R.S32.HI R214, RZ, 0x1f, R206 ;  /* 0x0000001fffd67819 */ /* 0x004fe200000114ce */
[----:B------:R-:W-:-:S04]  /*1740*/  IMAD.SHL.U32 R212, R206, 0x4, RZ ;  /* 0x00000004ced47824 */ /* 0x000fc800078e00ff */
[C---:B------:R-:W-:Y:S02]  /*1750*/  @P1 LEA R4, P2, R206.reuse, UR4, 0x2 ;  /* 0x00000004ce041c11 */ /* 0x040fe4000f8410ff */
[C-C-:B------:R-:W-:Y:S02]  /*1760*/  SHF.L.U64.HI R213, R206.reuse, 0x2, R214.reuse ;  /* 0x00000002ced57819 */ /* 0x140fe400000102d6 */
[----:B------:R-:W-:Y:S02]  /*1770*/  @P1 LEA.HI.X R5, R206, UR5, R214, 0x2, P2 ;  /* 0x00000005ce051c11 */ /* 0x000fe400090f14d6 */
[----:B------:R-:W-:Y:S01]  /*1780*/  ISETP.NE.U32.AND P2, PT, RZ, UR8, PT ;  /* 0x00000008ff007c0c */ /* 0x000fe2000bf45070 */
[----:B------:R-:W-:Y:S01]  /*1790*/  ULDC UR4, c[0x0][0x288] ;  /* 0x0000a20000047ab9 */ /* 0x000fe20000000800 */
[----:B------:R-:W-:Y:S01]  /*17a0*/  IADD3 R8, P3, R212, UR6, RZ ;  /* 0x00000006d4087c10 */ /* 0x000fe2000ff7e0ff */
[----:B------:R1:W5:Y:S01]  /*17b0*/  @P1 LDG.E R10, desc[UR54][R4.64] ;  /* 0x00000036040a1981 */ /* 0x000362000c1e1900 */
[----:B------:R-:W-:Y:S01]  /*17c0*/  ISETP.NE.AND.EX P2, PT, RZ, UR9, PT, P2 ;  /* 0x00000009ff007c0c */ /* 0x000fe2000bf45320 */
[----:B------:R-:W-:Y:S01]  /*17d0*/  IMAD.U32 R149, RZ, RZ, UR4 ;  /* 0x00000004ff957e24 */ /* 0x000fe2000f8e00ff */
[----:B------:R-:W-:Y:S01]  /*17e0*/  IADD3.X R9, R213, UR7, RZ, P3, !PT ;  /* 0x00000007d5097c10 */ /* 0x000fe20009ffe4ff */
[----:B------:R-:W-:-:S04]  /*17f0*/  ULDC.64 UR4, c[0x0][0x418] ;  /* 0x0001060000047ab9 */ /* 0x000fc80000000a00 */
[----:B------:R1:W5:Y:S06]  /*1800*/  @P0 LDG.E R26, desc[UR54][R8.64] ;  /* 0x00000036081a0981 */ /* 0x00036c000c1e1900 */
[----:B------:R-:W-:-:S04]  /*1810*/  @P2 IADD3 R6, P1, R212, UR8, RZ ;  /* 0x00000008d4062c10 */ /* 0x000fc8000ff3e0ff */
[----:B------:R-:W-:-:S05]  /*1820*/  @P2 IADD3.X R7, R213, UR9, RZ, P1, !PT ;  /* 0x00000009d5072c10 */ /* 0x000fca0008ffe4ff */
[----:B------:R1:W5:Y:S01]  /*1830*/  @P2 LDG.E R149, desc[UR54][R6.64] ;  /* 0x0000003606952981 */ /* 0x000362000c1e1900 */
[----:B------:R-:W-:-:S03]  /*1840*/  UISETP.NE.U32.AND UP0, UPT, UR4, URZ, UPT ;  /* 0x0000003f0400728c */ /* 0x000fc6000bf05070 */
[----:B------:R-:W-:Y:S01]  /*1850*/  ULDC UR4, c[0x0][0x424] ;  /* 0x0001090000047ab9 */ /* 0x000fe20000000800 */
[----:B------:R-:W-:-:S03]  /*1860*/  UISETP.NE.AND.EX UP0, UPT, UR5, URZ, UPT, UP0 ;  /* 0x0000003f0500728c */ /* 0x000fc6000bf05300 */
[----:B------:R-:W-:Y:S01]  /*1870*/  ULDC UR5, c[0x0][0x2f0] ;  /* 0x0000bc0000057ab9 */ /* 0x000fe20000000800 */
[----:B------:R-:W-:-:S04]  /*1880*/  USEL UR4, UR4, 0x1, UP0 ;  /* 0x0000000104047887 */ /* 0x000fc80008000000 */
[----:B------:R-:W-:-:S03]  /*1890*/  UIMAD UR4, UR4, UR5, URZ ;  /* 0x00000005040472a4 */ /* 0x000fc6000f8e023f */
[----:B------:R-:W-:Y:S02]  /*18a0*/  ULDC UR5, c[0x0][0x348] ;  /* 0x0000d20000057ab9 */ /* 0x000fe40000000800 */
[----:B------:R-:W-:Y:S02]  /*18b0*/  IMAD.U32 R2, RZ, RZ, UR5 ;  /* 0x00000005ff027e24 */ /* 0x000fe4000f8e00ff */
[----:B------:R-:W-:Y:S01]  /*18c0*/  IMAD.U32 R25, RZ, RZ, UR4 ;  /* 0x00000004ff197e24 */ /* 0x000fe2000f8e00ff */
[----:B-1----:R-:W-:Y:S06]  /*18d0*/  @P2 BRA `(.L_x_325) ;  /* 0x0000000000242947 */ /* 0x002fec0003800000 */
[----:B------:R-:W-:Y:S02]  /*18e0*/  ULDC.64 UR4, c[0x0][0xa00] ;  /* 0x0002800000047ab9 */ /* 0x000fe40000000a00 */
[----:B------:R-:W-:-:S04]  /*18f0*/  ISETP.NE.U32.AND P1, PT, RZ, UR4, PT ;  /* 0x00000004ff007c0c */ /* 0x000fc8000bf25070 */
[----:B------:R-:W-:-:S13]  /*1900*/  ISETP.NE.AND.EX P1, PT, RZ, UR5, PT, P1 ;  /* 0x00000005ff007c0c */ /* 0x000fda000bf25310 */
[----:B------:R-:W-:Y:S05]  /*1910*/  @!P1 BRA `(.L_x_325) ;  /* 0x0000000000149947 */ /* 0x000fea0003800000 */
[----:B------:R-:W1:Y:S02]  /*1920*/  LDC.64 R4, c[0x0][0xa00] ;  /* 0x00028000ff047b82 */ /* 0x000e640000000a00 */
[----:B-1----:R-:W-:-:S05]  /*1930*/  IMAD.WIDE R4, R206, 0x4, R4 ;  /* 0x00000004ce047825 */ /* 0x002fca00078e0204 */
[----:B-----5:R-:W2:Y:S04]  /*1940*/  LDG.E R149, desc[UR54][R4.64] ;  /* 0x0000003604957981 */ /* 0x020ea8000c1e1900 */
[----:B0-----:R-:W2:Y:S02]  /*1950*/  LDG.E R0, desc[UR54][R4.64+0x4] ;  /* 0x0000043604007981 */ /* 0x001ea4000c1e1900 */
[----:B--2---:R-:W-:-:S07]  /*1960*/  IMAD.IADD R149, R0, 0x1, -R149 ;  /* 0x0000000100957824 */ /* 0x004fce00078e0a95 */
.L_x_325:
[----:B------:R-:W-:Y:S01]  /*1970*/  ULDC.64 UR4, c[0x0][0xa20] ;  /* 0x0002880000047ab9 */ /* 0x000fe20000000a00 */
[C---:B------:R-:W-:Y:S02]  /*1980*/  LOP3.LUT R3, R146.reuse, 0xff000000, RZ, 0xc0, !PT ;  /* 0xff00000092037812 */ /* 0x040fe400078ec0ff */
[----:B------:R-:W-:Y:S02]  /*1990*/  ISETP.NE.U32.AND P1, PT, RZ, UR4, PT ;  /* 0x00000004ff007c0c */ /* 0x000fe4000bf25070 */
[C---:B0-----:R-:W-:Y:S02]  /*19a0*/  LOP3.LUT R0, R146.reuse, 0xff0000, RZ, 0xc0, !PT ;  /* 0x00ff000092007812 */ /* 0x041fe400078ec0ff */
[----:B------:R-:W-:Y:S02]  /*19b0*/  ISETP.NE.AND.EX P1, PT, RZ, UR5, PT, P1 ;  /* 0x00000005ff007c0c */ /* 0x000fe4000bf25310 */
[----:B------:R-:W-:Y:S02]  /*19c0*/  SHF.R.U32.HI R3, RZ, 0x8, R3 ;  /* 0x00000008ff037819 */ /* 0x000fe40000011603 */
[----:B------:R-:W-:-:S02]  /*19d0*/  LOP3.LUT R204, R146, 0xffff, RZ, 0xc0, !PT ;  /* 0x0000ffff92cc7812 */ /* 0x000fc400078ec0ff */
[----:B------:R-:W-:Y:S02]  /*19e0*/  LEA.HI R211, R0, R3, RZ, 0x10 ;  /* 0x0000000300d37211 */ /* 0x000fe400078f80ff */
[----:B------:R-:W-:-:S05]  /*19f0*/  MOV R215, R145 ;  /* 0x0000009100d77202 */ /* 0x000fca0000000f00 */
[----:B------:R-:W-:Y:S05]  /*1a00*/  @!P1 BRA `(.L_x_326) ;  /* 0x0000000000109947 */ /* 0x000fea0003800000 */
[----:B------:R-:W-:-:S04]  /*1a10*/  IADD3 R4, P0, R212, UR4, RZ ;  /* 0x00000004d4047c10 */ /* 0x000fc8000ff1e0ff */
[----:B------:R-:W-:-:S05]  /*1a20*/  IADD3.X R5, R213, UR5, RZ, P0, !PT ;  /* 0x00000005d5057c10 */ /* 0x000fca00087fe4ff */
[----:B------:R0:W5:Y:S01]  /*1a30*/  LDG.E R25, desc[UR54][R4.64] ;  /* 0x0000003604197981 */ /* 0x000162000c1e1900 */
[----:B------:R-:W-:Y:S05]  /*1a40*/  BRA `(.L_x_327) ;  /* 0x0000000000107947 */ /* 0x000fea0003800000 */
.L_x_326:
[----:B------:R-:W-:Y:S05]  /*1a50*/  @!P0 BRA `(.L_x_327) ;  /* 0x00000000000c8947 */ /* 0x000fea0003800000 */
[----:B------:R-:W2:Y:S04]  /*1a60*/  LDG.E R0, desc[UR54][R8.64] ;  /* 0x0000003608007981 */ /* 0x000ea8000c1e1900 */
[----:B------:R-:W2:Y:S02]  /*1a70*/  LDG.E R25, desc[UR54][R8.64+0x4] ;  /* 0x0000043608197981 */ /* 0x000ea4000c1e1900 */
[----:B--2---:R-:W-:-:S07]  /*1a80*/  IMAD.IADD R25, R25, 0x1, -R0 ;  /* 0x0000000119197824 */ /* 0x004fce00078e0a00 */
.L_x_327:
[----:B------:R-:W-:Y:S01]  /*1a90*/  ULDC.64 UR4, c[0x0][0xa10] ;  /* 0x0002840000047ab9 */ /* 0x000fe20000000a00 */
[----:B------:R-:W2:Y:S01]  /*1aa0*/  LDL.LU R28, [R1+0x10] ;  /* 0x00001000011c7983 */ /* 0x000ea20000300800 */
[----:B------:R-:W-:-:S04]  /*1ab0*/  ISETP.NE.U32.AND P0, PT, RZ, UR4, PT ;  /* 0x00000004ff007c0c */ /* 0x000fc8000bf05070 */
[----:B------:R-:W-:Y:S01]  /*1ac0*/  ISETP.NE.AND.EX P0, PT, RZ, UR5, PT, P0 ;  /* 0x00000005ff007c0c */ /* 0x000fe2000bf05300 */
[----:B------:R-:W-:-:S12]  /*1ad0*/  ULDC.64 UR4, c[0x0][0xa30] ;  /* 0x00028c0000047ab9 */ /* 0x000fd80000000a00 */
[----:B0-----:R-:W0:Y:S02]  /*1ae0*/  @P0 LDC.64 R4, c[0x0][0xa10] ;  /* 0x00028400ff040b82 */ /* 0x001e240000000a00 */
[----:B0-----:R-:W-:-:S05]  /*1af0*/  @P0 IMAD.WIDE R4, R206, 0x4, R4 ;  /* 0x00000004ce040825 */ /* 0x001fca00078e0204 */
[----:B------:R-:W3:Y:S04]  /*1b00*/  @P0 LDG.E R0, desc[UR54][R4.64] ;  /* 0x0000003604000981 */ /* 0x000ee8000c1e1900 */
[----:B------:R-:W3:Y:S01]  /*1b10*/  @P0 LDG.E R3, desc[UR54][R4.64+0x4] ;  /* 0x0000043604030981 */ /* 0x000ee2000c1e1900 */
[----:B------:R-:W-:Y:S01]  /*1b20*/  ISETP.NE.U32.AND P1, PT, RZ, UR4, PT ;  /* 0x00000004ff007c0c */ /* 0x000fe2000bf25070 */
[----:B-----5:R-:W-:-:S03]  /*1b30*/  IMAD.MOV.U32 R144, RZ, RZ, R25 ;  /* 0x000000ffff907224 */ /* 0x020fc600078e0019 */
[----:B------:R-:W-:-:S13]  /*1b40*/  ISETP.NE.AND.EX P1, PT, RZ, UR5, PT, P1 ;  /* 0x00000005ff007c0c */ /* 0x000fda000bf25310 */
[----:B------:R-:W-:-:S04]  /*1b50*/  @P1 IADD3 R6, P2, R212, UR4, RZ ;  /* 0x00000004d4061c10 */ /* 0x000fc8000ff5e0ff */
[----:B------:R-:W-:-:S05]  /*1b60*/  @P1 IADD3.X R7, R213, UR5, RZ, P2, !PT ;  /* 0x00000005d5071c10 */ /* 0x000fca00097fe4ff */
[----:B------:R0:W5:Y:S01]  /*1b70*/  @P1 LDG.E R144, desc[UR54][R6.64] ;  /* 0x0000003606901981 */ /* 0x000162000c1e1900 */
[----:B------:R-:W-:Y:S01]  /*1b80*/  IMAD.IADD R9, R25, 0x1, -R10 ;  /* 0x0000000119097824 */ /* 0x000fe200078e0a0a */
[----:B------:R-:W-:Y:S01]  /*1b90*/  BSSY B0, `(.L_x_328) ;  /* 0x000002c000007945 */ /* 0x000fe20003800000 */
[----:B------:R-:W-:Y:S02]  /*1ba0*/  LOP3.LUT R217, R211, 0xff, RZ, 0xc0, !PT ;  /* 0x000000ffd3d97812 */ /* 0x000fe400078ec0ff */
[----:B------:R-:W-:Y:S02]  /*1bb0*/  SHF.R.U32.HI R211, RZ, 0x10, R211 ;  /* 0x00000010ffd37819 */ /* 0x000fe400000116d3 */
[----:B--2---:R-:W-:Y:S01]  /*1bc0*/  LOP3.LUT R28, R28, 0xfffffffb, RZ, 0xc0, !PT ;  /* 0xfffffffb1c1c7812 */ /* 0x004fe200078ec0ff */
[----:B---3--:R-:W-:-:S04]  /*1bd0*/  @P0 IMAD.IADD R2, R3, 0x1, -R0 ;  /* 0x0000000103020824 */ /* 0x008fc800078e0a00 */
[----:B------:R-:W-:-:S05]  /*1be0*/  IMAD.IADD R236, R9, 0x1, R2 ;  /* 0x0000000109ec7824 */ /* 0x000fca00078e0202 */
[C---:B------:R-:W-:Y:S02]  /*1bf0*/  ISETP.GE.AND P3, PT, R236.reuse, 0x1, PT ;  /* 0x00000001ec00780c */ /* 0x040fe40003f66270 */
[----:B------:R-:W-:-:S05]  /*1c00*/  IADD3 R0, R236, 0x9f, RZ ;  /* 0x0000009fec007810 */ /* 0x000fca0007ffe0ff */
[----:B------:R-:W-:-:S05]  /*1c10*/  IMAD.HI R0, R0, 0x66666667, RZ ;  /* 0x6666666700007827 */ /* 0x000fca00078e02ff */
[----:B------:R-:W-:Y:S02]  /*1c20*/  SHF.R.U32.HI R147, RZ, 0x1f, R0 ;  /* 0x0000001fff937819 */ /* 0x000fe40000011600 */
[----:B------:R-:W-:Y:S02]  /*1c30*/  @P3 LOP3.LUT R28, R28, 0x4, RZ, 0xfc, !PT ;  /* 0x000000041c1c3812 */ /* 0x000fe400078efcff */
[----:B------:R-:W-:Y:S01]  /*1c40*/  LEA.HI.SX32 R147, R0, R147, 0x1a ;  /* 0x0000009300937211 */ /* 0x000fe200078fd2ff */
[----:B------:R-:W-:Y:S02]  /*1c50*/  IMAD.MOV.U32 R0, RZ, RZ, RZ ;  /* 0x000000ffff007224 */ /* 0x000fe400078e00ff */
[----:B------:R0:W-:Y:S01]  /*1c60*/  STL [R1+0x10], R28 ;  /* 0x0000101c01007387 */ /* 0x0001e20000100800 */
[----:B------:R-:W-:Y:S05]  /*1c70*/  @!P3 BRA `(.L_x_329) ;  /* 0x000000000074b947 */ /* 0x000fea0003800000 */
[----:B------:R-:W-:Y:S01]  /*1c80*/  ISETP.NE.AND P0, PT, R211, RZ, PT ;  /* 0x000000ffd300720c */ /* 0x000fe20003f05270 */
[----:B------:R-:W-:-:S03]  /*1c90*/  ULDC UR4, c[0x0][0x9f0] ;  /* 0x00027c0000047ab9 */ /* 0x000fc60000000800 */
[----:B------:R-:W-:-:S04]  /*1ca0*/  SEL R10, R211, UR4, P0 ;  /* 0x00000004d30a7c07 */ /* 0x000fc80008000000 */
[-C--:B0-----:R-:W-:Y:S02]  /*1cb0*/  IABS R6, R10.reuse ;  /* 0x0000000a00067213 */ /* 0x081fe40000000000 */
[----:B------:R-:W-:Y:S02]  /*1cc0*/  IADD3 R0, R147, -0x1, R10 ;  /* 0xffffffff93007810 */ /* 0x000fe40007ffe00a */
[----:B------:R-:W0:Y:S01]  /*1cd0*/  I2F.RP R3, R6 ;  /* 0x0000000600037306 */ /* 0x000e220000209400 */
[----:B------:R-:W-:Y:S02]  /*1ce0*/  IABS R11, R10 ;  /* 0x0000000a000b7213 */ /* 0x000fe40000000000 */
[----:B------:R-:W-:Y:S02]  /*1cf0*/  IABS R8, R0 ;  /* 0x0000000000087213 */ /* 0x000fe40000000000 */
[----:B------:R-:W-:-:S04]  /*1d00*/  LOP3.LUT R0, R0, R10, RZ, 0x3c, !PT ;  /* 0x0000000a00007212 */ /* 0x000fc800078e3cff */
[----:B------:R-:W-:Y:S01]  /*1d10*/  ISETP.GE.AND P2, PT, R0, RZ, PT ;  /* 0x000000ff0000720c */ /* 0x000fe20003f46270 */
[----:B0-----:R-:W0:Y:S02]  /*1d20*/  MUFU.RCP R3, R3 ;  /* 0x0000000300037308 */ /* 0x001e240000001000 */
[----:B0-----:R-:W-:Y:S02]  /*1d30*/  VIADD R4, R3, 0xffffffe ;  /* 0x0ffffffe03047836 */ /* 0x001fe40000000000 */
[----:B------:R-:W-:-:S04]  /*1d40*/  IMAD.MOV R3, RZ, RZ, -R11 ;  /* 0x000000ffff037224 */ /* 0x000fc800078e0a0b */
[----:B------:R0:W1:Y:S02]  /*1d50*/  F2I.FTZ.U32.TRUNC.NTZ R5, R4 ;  /* 0x0000000400057305 */ /* 0x000064000021f000 */
[----:B0-----:R-:W-:Y:S02]  /*1d60*/  IMAD.MOV.U32 R4, RZ, RZ, RZ ;  /* 0x000000ffff047224 */ /* 0x001fe400078e00ff */
[----:B-1----:R-:W-:-:S04]  /*1d70*/  IMAD.MOV R7, RZ, RZ, -R5 ;  /* 0x000000ffff077224 */ /* 0x002fc800078e0a05 */
[----:B------:R-:W-:-:S04]  /*1d80*/  IMAD R7, R7, R6, RZ ;  /* 0x0000000607077224 */ /* 0x000fc800078e02ff */
[----:B------:R-:W-:-:S06]  /*1d90*/  IMAD.HI.U32 R5, R5, R7, R4 ;  /* 0x0000000705057227 */ /* 0x000fcc00078e0004 */
[----:B------:R-:W-:-:S04]  /*1da0*/  IMAD.HI.U32 R5, R5, R8, RZ ;  /* 0x0000000805057227 */ /* 0x000fc800078e00ff */
[----:B------:R-:W-:-:S05]  /*1db0*/  IMAD R3, R5, R3, R8 ;  /* 0x0000000305037224 */ /* 0x000fca00078e0208 */
[----:B------:R-:W-:-:S13]  /*1dc0*/  ISETP.GT.U32.AND P1, PT, R6, R3, PT ;  /* 0x000000030600720c */ /* 0x000fda0003f24070 */
[-C--:B------:R-:W-:Y:S01]  /*1dd0*/  @!P1 IADD3 R3, R3, -R6.reuse, RZ ;  /* 0x8000000603039210 */ /* 0x080fe20007ffe0ff */
[----:B------:R-:W-:Y:S01]  /*1de0*/  @!P1 VIADD R5, R5, 0x1 ;  /* 0x0000000105059836 */ /* 0x000fe20000000000 */
[----:B------:R-:W-:Y:S02]  /*1df0*/  ISETP.NE.AND P1, PT, R10, RZ, PT ;  /* 0x000000ff0a00720c */ /* 0x000fe40003f25270 */
[----:B------:R-:W-:-:S13]  /*1e00*/  ISETP.GE.U32.AND P0, PT, R3, R6, PT ;  /* 0x000000060300720c */ /* 0x000fda0003f06070 */
[----:B------:R-:W-:-:S04]  /*1e10*/  @P0 VIADD R5, R5, 0x1 ;  /* 0x0000000105050836 */ /* 0x000fc80000000000 */
[----:B------:R-:W-:-:S04]  /*1e20*/  IMAD.MOV.U32 R0, RZ, RZ, R5 ;  /* 0x000000ffff007224 */ /* 0x000fc800078e0005 */
[----:B------:R-:W-:Y:S01]  /*1e30*/  @!P2 IMAD.MOV R0, RZ, RZ, -R0 ;  /* 0x000000ffff00a224 */ /* 0x000fe200078e0a00 */
[----:B------:R-:W-:-:S07]  /*1e40*/  @!P1 LOP3.LUT R0, RZ, R10, RZ, 0x33, !PT ;  /* 0x0000000aff009212 */ /* 0x000fce00078e33ff */
.L_x_329:
[----:B------:R-:W-:Y:S05]  /*1e50*/  BSYNC B0 ;  /* 0x0000000000007941 */ /* 0x000fea0003800000 */
.L_x_328:
[----:B------:R-:W-:-:S05]  /*1e60*/  IMAD R3, R217, R0, RZ ;  /* 0x00000000d9037224 */ /* 0x000fca00078e02ff */
[C---:B------:R-:W-:Y:S01]  /*1e70*/  VIADDMNMX R0, R3.reuse, R0, R147, PT ;  /* 0x0000000003007246 */ /* 0x040fe20003800193 */
[----:B------:R-:W-:-:S04]  /*1e80*/  IMAD R3, R3, 0xa0, -R9 ;  /* 0x000000a003037824 */ /* 0x000fc800078e0a09 */
[----:B------:R-:W-:Y:S01]  /*1e90*/  IMAD R5, R0, 0xa0, -R9 ;  /* 0x000000a000057824 */ /* 0x000fe200078e0a09 */
[----:B------:R-:W-:-:S04]  /*1ea0*/  VIMNMX R3, RZ, R3, !PT ;  /* 0x00000003ff037248 */ /* 0x000fc80007fe0100 */
[----:B------:R-:W-:Y:S01]  /*1eb0*/  VIMNMX R0, R5, R2, PT ;  /* 0x0000000205007248 */ /* 0x000fe20003fe0100 */
[----:B------:R-:W-:-:S03]  /*1ec0*/  IMAD.WIDE.U32 R4, R3, -0x33333333, RZ ;  /* 0xcccccccd03047825 */ /* 0x000fc600078e00ff */
[----:B------:R-:W-:Y:S02]  /*1ed0*/  ISETP.GT.AND P0, PT, R0, R3, PT ;  /* 0x000000030000720c */ /* 0x000fe40003f04270 */
[----:B------:R-:W-:-:S04]  /*1ee0*/  SHF.R.U32.HI R121, RZ, 0x7, R5 ;  /* 0x00000007ff797819 */ /* 0x000fc80000011605 */
[----:B------:R-:W-:-:S07]  /*1ef0*/  MOV R24, R121 ;  /* 0x0000007900187202 */ /* 0x000fce0000000f00 */
[----:B------:R-:W-:-:S04]  /*1f00*/  @P0 VIADD R0, R0, 0x9f ;  /* 0x0000009f00000836 */ /* 0x000fc80000000000 */
[----:B------:R-:W-:-:S05]  /*1f10*/  @P0 IMAD.HI R0, R0, 0x66666667, RZ ;  /* 0x6666666700000827 */ /* 0x000fca00078e02ff */
[----:B------:R-:W-:-:S04]  /*1f20*/  @P0 SHF.R.U32.HI R3, RZ, 0x1f, R0 ;  /* 0x0000001fff030819 */ /* 0x000fc80000011600 */
[----:B------:R-:W-:Y:S02]  /*1f30*/  @P0 LEA.HI.SX32 R24, R0, R3, 0x1a ;  /* 0x0000000300180211 */ /* 0x000fe400078fd2ff */
[----:B------:R-:W-:Y:S02]  /*1f40*/  PLOP3.LUT P0, PT, PT, PT, PT, 0x80, 0x0 ;  /* 0x000000000000781c */ /* 0x000fe40003f0f070 */
[----:B------:R-:W-:-:S13]  /*1f50*/  ISETP.GT.AND P1, PT, R24, R121, PT ;  /* 0x000000791800720c */ /* 0x000fda0003f24270 */
[----:B------:R-:W-:Y:S05]  /*1f60*/  @!P1 BRA `(.L_x_330) ;  /* 0x000000e000049947 */ /* 0x000fea0003800000 */
[----:B------:R-:W-:Y:S01]  /*1f70*/  VIADD R0, R16, 0x1a400 ;  /* 0x0001a40010007836 */ /* 0x000fe20000000000 */
[----:B------:R-:W-:Y:S04]  /*1f80*/  BSSY B6, `(.L_x_331) ;  /* 0x0000013000067945 */ /* 0x000fe80003800000 */
[----:B------:R-:W-:-:S13]  /*1f90*/  LOP3.LUT P0, RZ, R0, 0x1bf, RZ, 0xc0, !PT ;  /* 0x000001bf00ff7812 */ /* 0x000fda000780c0ff */
[----:B------:R-:W-:Y:S05]  /*1fa0*/  @!P0 BRA `(.L_x_332) ;  /* 0x0000000000408947 */ /* 0x000fea0003800000 */
[----:B------:R-:W-:Y:S01]  /*1fb0*/  MOV R0, 0x0 ;  /* 0x0000000000007802 */ /* 0x000fe20000000f00 */
[----:B------:R-:W-:Y:S01]  /*1fc0*/  ULDC.64 UR4, c[0x4][0xa0] ;  /* 0x0100280000047ab9 */ /* 0x000fe20000000a00 */
[----:B------:R-:W-:Y:S01]  /*1fd0*/  ULDC.64 UR6, c[0x4][0x30] ;  /* 0x01000c0000067ab9 */ /* 0x000fe20000000a00 */
[----:B------:R-:W-:Y:S01]  /*1fe0*/  IMAD.U32 R4, RZ, RZ, UR4 ;  /* 0x00000004ff047e24 */ /* 0x000fe2000f8e00ff */
[----:B------:R1:W2:Y:S01]  /*1ff0*/  LDC.64 R14, c[0x4][R0] ;  /* 0x01000000000e7b82 */ /* 0x0002a20000000a00 */
[----:B------:R-:W-:Y:S01]  /*2000*/  IMAD.U32 R5, RZ, RZ, UR5 ;  /* 0x00000005ff057e24 */ /* 0x000fe2000f8e00ff */
[----:B------:R-:W-:Y:S01]  /*2010*/  ULDC.64 UR4, c[0x4][0xa8] ;  /* 0x01002a0000047ab9 */ /* 0x000fe20000000a00 */
[----:B------:R-:W-:Y:S01]  /*2020*/  MOV R10, UR6 ;  /* 0x00000006000a7c02 */ /* 0x000fe20008000f00 */
[----:B0-----:R-:W-:Y:S02]  /*2030*/  IMAD.U32 R6, RZ, RZ, UR4 ;  /* 0x00000004ff067e24 */ /* 0x001fe4000f8e00ff */
[----:B------:R-:W-:-:S02]  /*2040*/  IMAD.U32 R7, RZ, RZ, UR5 ;  /* 0x00000005ff077e24 */ /* 0x000fc4000f8e00ff */
[----:B------:R-:W-:Y:S02]  /*2050*/  IMAD.U32 R11, RZ, RZ, UR7 ;  /* 0x00000007ff0b7e24 */ /* 0x000fe4000f8e00ff */
[----:B------:R-:W-:Y:S02]  /*2060*/  IMAD.MOV.U32 R8, RZ, RZ, 0x70 ;  /* 0x00000070ff087424 */ /* 0x000fe400078e00ff */
[----:B------:R-:W-:Y:S02]  /*2070*/  IMAD.MOV.U32 R12, RZ, RZ, 0x1 ;  /* 0x00000001ff0c7424 */ /* 0x000fe400078e00ff */
[----:B-1----:R-:W-:-:S07]  /*2080*/  IMAD.MOV.U32 R13, RZ, RZ, RZ ;  /* 0x000000ffff0d7224 */ /* 0x002fce00078e00ff */
[----:B------:R-:W-:-:S07]  /*2090*/  LEPC R20, `(.L_x_332) ;  /* 0x000000001014794e */ /* 0x000fce0000000000 */
[----:B--2--5:R-:W-:Y:S05]  /*20a0*/  CALL.ABS.NOINC R14 ;  /* 0x000000000e007343 */ /* 0x024fea0003c00000 */
.L_x_332:
[----:B------:R-:W-:Y:S05]  /*20b0*/  BSYNC B6 ;  /* 0x0000000000067941 */ /* 0x000fea0003800000 */
.L_x_331:
[----:B------:R-:W-:Y:S01]  /*20c0*/  VIADD R0, R16, 0xa400 ;  /* 0x0000a40010007836 */ /* 0x000fe20000000000 */
[----:B------:R-:W-:Y:S04]  /*20d0*/  BSSY B6, `(.L_x_333) ;  /* 0x0000013000067945 */ /* 0x000fe80003800000 */
[----:B------:R-:W-:-:S13]  /*20e0*/  LOP3.LUT P0, RZ, R0, 0x3ff, RZ, 0xc0, !PT ;  /* 0x000003ff00ff7812 */ /* 0x000fda000780c0ff */
[----:B------:R-:W-:Y:S05]  /*20f0*/  @!P0 BRA `(.L_x_334) ;  /* 0x0000000000408947 */ /* 0x000fea0003800000 */
[----:B------:R-:W-:Y:S01]  /*2100*/  MOV R0, 0x0 ;  /* 0x0000000000007802 */ /* 0x000fe20000000f00 */
[----:B------:R-:W-:Y:S01]  /*2110*/  ULDC.64 UR4, c[0x4][0xa0] ;  /* 0x0100280000047ab9 */ /* 0x000fe20000000a00 */
[----:B------:R-:W-:Y:S01]  /*2120*/  ULDC.64 UR6, c[0x4][0xa8] ;  /* 0x01002a0000067ab9 */ /* 0x000fe20000000a00 */
[----:B------:R-:W-:Y:S01]  /*2130*/  MOV R4, UR4 ;  /* 0x0000000400047c02 */ /* 0x000fe20008000f00 */
[----:B------:R1:W2:Y:S01]  /*2140*/  LDC.64 R14, c[0x4][R0] ;  /* 0x01000000000e7b82 */ /* 0x0002a20000000a00 */
[----:B------:R-:W-:Y:S01]  /*2150*/  IMAD.U32 R5, RZ, RZ, UR5 ;  /* 0x00000005ff057e24 */ /* 0x000fe2000f8e00ff */
[----:B------:R-:W-:Y:S01]  /*2160*/  ULDC.64 UR4, c[0x4][0x20] ;  /* 0x0100080000047ab9 */ /* 0x000fe20000000a00 */
[----:B0-----:R-:W-:Y:S01]  /*2170*/  IMAD.U32 R6, RZ, RZ, UR6 ;  /* 0x00000006ff067e24 */ /* 0x001fe2000f8e00ff */
[----:B------:R-:W-:Y:S01]  /*2180*/  MOV R8, 0x70 ;  /* 0x0000007000087802 */ /* 0x000fe20000000f00 */
[----:B------:R-:W-:Y:S02]  /*2190*/  IMAD.U32 R7, RZ, RZ, UR7 ;  /* 0x00000007ff077e24 */ /* 0x000fe4000f8e00ff */
[----:B------:R-:W-:-:S02]  /*21a0*/  IMAD.U32 R10, RZ, RZ, UR4 ;  /* 0x00000004ff0a7e24 */ /* 0x000fc4000f8e00ff */
[----:B------:R-:W-:Y:S02]  /*21b0*/  IMAD.U32 R11, RZ, RZ, UR5 ;  /* 0x00000005ff0b7e24 */ /* 0x000fe4000f8e00ff */
[----:B------:R-:W-:Y:S02]  /*21c0*/  IMAD.MOV.U32 R12, RZ, RZ, 0x1 ;  /* 0x00000001ff0c7424 */ /* 0x000fe400078e00ff */
[----:B-1----:R-:W-:-:S07]  /*21d0*/  IMAD.MOV.U32 R13, RZ, RZ, RZ ;  /* 0x000000ffff0d7224 */ /* 0x002fce00078e00ff */
[----:B------:R-:W-:-:S07]  /*21e0*/  LEPC R20, `(.L_x_334) ;  /* 0x000000001014794e */ /* 0x000fce0000000000 */
[----:B--2--5:R-:W-:Y:S05]  /*21f0*/  CALL.ABS.NOINC R14 ;  /* 0x000000000e007343 */ /* 0x024fea0003c00000 */
.L_x_334:
[----:B------:R-:W-:Y:S05]  /*2200*/  BSYNC B6 ;  /* 0x0000000000067941 */ /* 0x000fea0003800000 */
.L_x_333:
[----:B------:R-:W-:Y:S01]  /*2210*/  ULDC.64 UR4, c[0x0][0x9f8] ;  /* 0x00027e0000047ab9 */ /* 0x000fe20000000a00 */
[----:B------:R-:W-:Y:S01]  /*2220*/  IMAD.MOV.U32 R0, RZ, RZ, R206 ;  /* 0x000000ffff007224 */ /* 0x000fe200078e00ce */
[----:B------:R-:W-:Y:S01]  /*2230*/  ISETP.NE.U32.AND P0, PT, RZ, UR4, PT ;  /* 0x00000004ff007c0c */ /* 0x000fe2000bf05070 */
[----:B------:R-:W2:Y:S01]  /*2240*/  LDL R14, [R1+0x60] ;  /* 0x00006000010e7983 */ /* 0x000ea20000100800 */
[----:B------:R-:W0:Y:S01]  /*2250*/  LDC.64 R112, c[0x0][0x300] ;  /* 0x0000c000ff707b82 */ /* 0x000e220000000a00 */
[----:B------:R-:W-:Y:S01]  /*2260*/  IMAD.IADD R119, R26, 0x1, R25 ;  /* 0x000000011a777824 */ /* 0x000fe200078e0219 */
[----:B------:R-:W-:Y:S01]  /*2270*/  ISETP.NE.AND.EX P0, PT, RZ, UR5, PT, P0 ;  /* 0x00000005ff007c0c */ /* 0x000fe2000bf05300 */
[----:B------:R-:W1:Y:S01]  /*2280*/  S2R R20, SR_TID.X ;  /* 0x0000000000147919 */ /* 0x000e620000002100 */
[----:B------:R-:W-:Y:S01]  /*2290*/  ULDC.64 UR6, c[0x0][0xa08] ;  /* 0x0002820000067ab9 */ /* 0x000fe20000000a00 */
[----:B------:R-:W-:-:S03]  /*22a0*/  SHF.R.S32.HI R19, RZ, 0x1f, R18 ;  /* 0x0000001fff137819 */ /* 0x000fc60000011412 */
[----:B------:R-:W3:Y:S07]  /*22b0*/  LDC.64 R106, c[0x0][0x3f8] ;  /* 0x0000fe00ff6a7b82 */ /* 0x000eee0000000a00 */
[----:B------:R-:W-:Y:S01]  /*22c0*/  @P0 IADD3 R4, P1, R212, UR4, RZ ;  /* 0x00000004d4040c10 */ /* 0x000fe2000ff3e0ff */
[----:B------:R-:W4:Y:S03]  /*22d0*/  LDC R99, c[0x0][0x3f4] ;  /* 0x0000fd00ff637b82 */ /* 0x000f260000000800 */
[----:B------:R-:W-:Y:S01]  /*22e0*/  @P0 IADD3.X R5, R213, UR5, RZ, P1, !PT ;  /* 0x00000005d5050c10 */ /* 0x000fe20008ffe4ff */
[----:B------:R-:W-:-:S04]  /*22f0*/  ULDC.64 UR4, c[0x0][0x308] ;  /* 0x0000c20000047ab9 */ /* 0x000fc80000000a00 */
[----:B------:R1:W4:Y:S01]  /*2300*/  @P0 LDG.E R0, desc[UR54][R4.64] ;  /* 0x0000003604000981 */ /* 0x000322000c1e1900 */
[----:B------:R-:W-:Y:S01]  /*2310*/  SHF.R.S32.HI R12, RZ, 0x1f, R119 ;  /* 0x0000001fff0c7819 */ /* 0x000fe20000011477 */
[-C--:B0-----:R-:W-:Y:S01]  /*2320*/  IMAD.WIDE.U32 R6, R119, R112.reuse, RZ ;  /* 0x0000007077067225 */ /* 0x081fe200078e00ff */
[----:B------:R-:W-:Y:S01]  /*2330*/  ISETP.NE.U32.AND P0, PT, RZ, UR6, PT ;  /* 0x00000006ff007c0c */ /* 0x000fe2000bf05070 */
[----:B------:R-:W0:Y:S02]  /*2340*/  LDC.64 R100, c[0x0][0x408] ;  /* 0x00010200ff647b82 */ /* 0x000e240000000a00 */
[----:B------:R-:W-:Y:S01]  /*2350*/  IMAD R8, R12, R112, RZ ;  /* 0x000000700c087224 */ /* 0x000fe200078e02ff */
[----:B------:R-:W-:-:S03]  /*2360*/  ISETP.NE.AND.EX P0, PT, RZ, UR7, PT, P0 ;  /* 0x00000007ff007c0c */ /* 0x000fc6000bf05300 */
[----:B------:R-:W-:Y:S01]  /*2370*/  IMAD R3, R119, R113, R8 ;  /* 0x0000007177037224 */ /* 0x000fe200078e0208 */
[----:B-1----:R-:W-:Y:S01]  /*2380*/  SHF.R.U32.HI R27, RZ, 0x7, R20 ;  /* 0x00000007ff1b7819 */ /* 0x002fe20000011614 */
[----:B------:R-:W-:Y:S01]  /*2390*/  VIADD R8, R18, 0x80 ;  /* 0x0000008012087836 */ /* 0x000fe20000000000 */
[----:B------:R-:W-:Y:S01]  /*23a0*/  SHF.R.S32.HI R23, RZ, 0x1f, R22 ;  /* 0x0000001fff177819 */ /* 0x000fe20000011416 */
[----:B------:R-:W-:Y:S01]  /*23b0*/  IMAD.IADD R7, R7, 0x1, R3 ;  /* 0x0000000107077824 */ /* 0x000fe200078e0203 */
[----:B------:R-:W-:Y:S01]  /*23c0*/  ISETP.NE.AND P6, PT, R27, 0x1, PT ;  /* 0x000000011b00780c */ /* 0x000fe20003fc5270 */
[----:B------:R-:W-:Y:S01]  /*23d0*/  IMAD.MOV.U32 R122, RZ, RZ, 0x20 ;  /* 0x00000020ff7a7424 */ /* 0x000fe200078e00ff */
[----:B------:R-:W-:Y:S01]  /*23e0*/  MOV R20, R28 ;  /* 0x0000001c00147202 */ /* 0x000fe20000000f00 */
[----:B------:R-:W-:-:S04]  /*23f0*/  IMAD.WIDE.U32 R4, R204, UR4, R6 ;  /* 0x00000004cc047c25 */ /* 0x000fc8000f8e0006 */
[----:B------:R-:W-:Y:S01]  /*2400*/  IMAD R5, R204, UR5, R5 ;  /* 0x00000005cc057c24 */ /* 0x000fe2000f8e0205 */
[----:B------:R-:W-:Y:S01]  /*2410*/  ULDC.64 UR4, c[0x0][0x310] ;  /* 0x0000c40000047ab9 */ /* 0x000fe20000000a00 */
[----:B------:R-:W-:-:S04]  /*2420*/  IMAD.WIDE.U32 R6, R168, R112, R18 ;  /* 0x00000070a8067225 */ /* 0x000fc800078e0012 */
[-C--:B---3--:R-:W-:Y:S02]  /*2430*/  IMAD R11, R219, R106.reuse, RZ ;  /* 0x0000006adb0b7224 */ /* 0x088fe400078e02ff */
[----:B------:R-:W-:-:S04]  /*2440*/  IMAD.WIDE.U32 R110, R168, R106, R22 ;  /* 0x0000006aa86e7225 */ /* 0x000fc800078e0016 */
[C---:B------:R-:W-:Y:S02]  /*2450*/  IMAD R11, R168.reuse, R107, R11 ;  /* 0x0000006ba80b7224 */ /* 0x040fe400078e020b */
[----:B------:R-:W-:-:S04]  /*2460*/  IMAD.WIDE.U32 R108, R168, R106, R18 ;  /* 0x0000006aa86c7225 */ /* 0x000fc800078e0012 */
[----:B------:R-:W-:Y:S02]  /*2470*/  IMAD.IADD R111, R111, 0x1, R11 ;  /* 0x000000016f6f7824 */ /* 0x000fe400078e020b */
[----:B------:R-:W-:Y:S02]  /*2480*/  IMAD.IADD R109, R11, 0x1, R109 ;  /* 0x000000010b6d7824 */ /* 0x000fe400078e026d */
[----:B0-----:R-:W-:-:S04]  /*2490*/  IMAD.WIDE.U32 R104, R168, R100, R22 ;  /* 0x00000064a8687225 */ /* 0x001fc800078e0016 */
[----:B------:R-:W-:Y:S01]  /*24a0*/  IMAD.WIDE.U32 R102, R168, R100, R18 ;  /* 0x00000064a8667225 */ /* 0x000fe200078e0012 */
[----:B------:R-:W-:-:S03]  /*24b0*/  LOP3.LUT R20, R20, 0xfffffffe, RZ, 0xc0, !PT ;  /* 0xfffffffe14147812 */ /* 0x000fc600078ec0ff */
[----:B-----5:R-:W-:-:S04]  /*24c0*/  IMAD.WIDE.U32 R110, R144, R106, R110 ;  /* 0x0000006a906e7225 */ /* 0x020fc800078e006e */
[----:B------:R-:W-:-:S04]  /*24d0*/  IMAD.WIDE.U32 R108, R144, R106, R108 ;  /* 0x0000006a906c7225 */ /* 0x000fc800078e006c */
[----:B------:R-:W-:Y:S01]  /*24e0*/  IMAD.MOV.U32 R120, RZ, RZ, 0x40 ;  /* 0x00000040ff787424 */ /* 0x000fe200078e00ff */
[C---:B------:R-:W-:Y:S01]  /*24f0*/  SHF.L.U64.HI R128, R112.reuse, 0x7, R113 ;  /* 0x0000000770807819 */ /* 0x040fe20000010271 */
[----:B------:R-:W-:Y:S02]  /*2500*/  IMAD R123, R113, 0xa0, RZ ;  /* 0x000000a0717b7824 */ /* 0x000fe400078e02ff */
[----:B------:R-:W-:Y:S02]  /*2510*/  IMAD.SHL.U32 R129, R112, 0x80, RZ ;  /* 0x0000008070817824 */ /* 0x000fe400078e00ff */
[----:B------:R-:W-:Y:S02]  /*2520*/  IMAD R127, R101, 0xa0, RZ ;  /* 0x000000a0657f7824 */ /* 0x000fe400078e02ff */
[----:B------:R-:W-:Y:S01]  /*2530*/  VIADD R195, R27, 0x8 ;  /* 0x000000081bc37836 */ /* 0x000fe20000000000 */
[----:B------:R-:W-:Y:S02]  /*2540*/  SHF.R.S32.HI R146, RZ, 0x1f, R216 ;  /* 0x0000001fff927819 */ /* 0x000fe400000114d8 */
[----:B----4-:R-:W-:-:S02]  /*2550*/  SHF.R.S32.HI R3, RZ, 0x1f, R0 ;  /* 0x0000001fff037819 */ /* 0x010fc40000011400 */
[----:B------:R-:W-:Y:S02]  /*2560*/  SEL R13, R0, RZ, !P0 ;  /* 0x000000ff000d7207 */ /* 0x000fe40004000000 */
[----:B------:R-:W-:Y:S01]  /*2570*/  SEL R33, R3, RZ, !P0 ;  /* 0x000000ff03217207 */ /* 0x000fe20004000000 */
[----:B------:R-:W-:Y:S02]  /*2580*/  IMAD R3, R219, R112, RZ ;  /* 0x00000070db037224 */ /* 0x000fe400078e02ff */
[----:B------:R-:W-:-:S04]  /*2590*/  IMAD.WIDE.U32 R116, R13, UR4, R4 ;  /* 0x000000040d747c25 */ /* 0x000fc8000f8e0004 */
[----:B------:R-:W-:-:S04]  /*25a0*/  IMAD R0, R33, UR4, RZ ;  /* 0x0000000421007c24 */ /* 0x000fc8000f8e02ff */
[----:B------:R-:W-:Y:S02]  /*25b0*/  IMAD R5, R13, UR5, R0 ;  /* 0x000000050d057c24 */ /* 0x000fe4000f8e0200 */
[----:B------:R-:W-:Y:S01]  /*25c0*/  VIADD R0, R18, 0x20 ;  /* 0x0000002012007836 */ /* 0x000fe20000000000 */
[----:B------:R-:W-:Y:S05]  /*25d0*/  @!P6 WARPSYNC.ALL ;  /* 0x000000000000e948 */ /* 0x000fea0003800000 */
[----:B------:R-:W-:Y:S01]  /*25e0*/  IMAD R9, R168, R113, R3 ;  /* 0x00000071a8097224 */ /* 0x000fe200078e0203 */
[----:B------:R-:W-:Y:S01]  /*25f0*/  ULDC UR4, c[0x0][0x2f4] ;  /* 0x0000bd0000047ab9 */ /* 0x000fe20000000800 */
[----:B------:R-:W-:Y:S01]  /*2600*/  IMAD.IADD R4, R117, 0x1, R5 ;  /* 0x0000000175047824 */ /* 0x000fe200078e0205 */
[----:B------:R-:W-:Y:S01]  /*2610*/  @!P6 BAR.SYNC.DEFER_BLOCKING 0x9, 0x100 ;  /* 0x024400000000eb1d */ /* 0x000fe20000010000 */
[----:B------:R-:W-:-:S02]  /*2620*/  IADD3 R3, P0, R116, R6, RZ ;  /* 0x0000000674037210 */ /* 0x000fc40007f1e0ff */
[----:B------:R-:W-:Y:S02]  /*2630*/  ISETP.GE.AND P1, PT, R0, UR4, PT ;  /* 0x0000000400007c0c */ /* 0x000fe4000bf26270 */
[----:B------:R-:W-:Y:S01]  /*2640*/  IADD3.X R5, R4, R7, R9, P0, !PT ;  /* 0x0000000704057210 */ /* 0x000fe200007fe409 */
[----:B------:R-:W-:Y:S01]  /*2650*/  ULDC.64 UR6, c[0x0][0x330] ;  /* 0x0000cc0000067ab9 */ /* 0x000fe20000000a00 */
[----:B------:R-:W-:Y:S02]  /*2660*/  SEL R7, RZ, 0xffffffff, P1 ;  /* 0xffffffffff077807 */ /* 0x000fe40000800000 */
[----:B------:R-:W-:-:S03]  /*2670*/  ISETP.GE.AND P0, PT, R18, UR4, PT ;  /* 0x0000000412007c0c */ /* 0x000fc6000bf06270 */
[----:B------:R-:W-:Y:S01]  /*2680*/  IMAD.SHL.U32 R7, R7, 0x2, RZ ;  /* 0x0000000207077824 */ /* 0x000fe200078e00ff */
[----:B------:R-:W-:Y:S02]  /*2690*/  SEL R6, RZ, 0x1, P0 ;  /* 0x00000001ff067807 */ /* 0x000fe40000000000 */
[----:B------:R-:W-:Y:S02]  /*26a0*/  ISETP.GE.AND P2, PT, R8, UR4, PT ;  /* 0x0000000408007c0c */ /* 0x000fe4000bf46270 */
[----:B------:R-:W-:Y:S01]  /*26b0*/  LOP3.LUT R8, R7, 0x2, R6, 0xe2, !PT ;  /* 0x0000000207087812 */ /* 0x000fe200078ee206 */
[C---:B------:R-:W-:Y:S01]  /*26c0*/  VIADD R7, R18.reuse, 0x60 ;  /* 0x0000006012077836 */ /* 0x040fe20000000000 */
[C---:B------:R-:W-:Y:S01]  /*26d0*/  IADD3 R6, R18.reuse, 0x40, RZ ;  /* 0x0000004012067810 */ /* 0x040fe20007ffe0ff */
[----:B------:R-:W-:-:S03]  /*26e0*/  VIADD R9, R18, 0xa0 ;  /* 0x000000a012097836 */ /* 0x000fc60000000000 */
[----:B------:R-:W-:Y:S02]  /*26f0*/  ISETP.GE.AND P0, PT, R6, UR4, PT ;  /* 0x0000000406007c0c */ /* 0x000fe4000bf06270 */
[----:B------:R-:W-:Y:S02]  /*2700*/  ISETP.GE.AND P1, PT, R7, UR4, PT ;  /* 0x0000000407007c0c */ /* 0x000fe4000bf26270 */
[----:B------:R-:W-:Y:S01]  /*2710*/  ISETP.GE.AND P3, PT, R9, UR4, PT ;  /* 0x0000000409007c0c */ /* 0x000fe2000bf66270 */
[----:B------:R-:W-:Y:S01]  /*2720*/  IMAD.WIDE.U32 R114, R204, UR6, R18 ;  /* 0x00000006cc727c25 */ /* 0x000fe2000f8e0012 */
[----:B------:R-:W-:Y:S01]  /*2730*/  SEL R9, RZ, 0x4, P0 ;  /* 0x00000004ff097807 */ /* 0x000fe20000000000 */
[----:B------:R-:W-:Y:S01]  /*2740*/  ULDC.64 UR4, c[0x0][0x338] ;  /* 0x0000ce0000047ab9 */ /* 0x000fe20000000a00 */
[----:B------:R-:W-:-:S04]  /*2750*/  SEL R10, RZ, 0x8, P1 ;  /* 0x00000008ff0a7807 */ /* 0x000fc80000800000 */
[----:B------:R-:W-:Y:S02]  /*2760*/  LOP3.LUT R8, R10, R8, R9, 0xfe, !PT ;  /* 0x000000080a087212 */ /* 0x000fe400078efe09 */
[----:B------:R-:W-:Y:S02]  /*2770*/  SEL R9, RZ, 0x10, P2 ;  /* 0x00000010ff097807 */ /* 0x000fe40001000000 */
[----:B--2---:R-:W-:-:S05]  /*2780*/  R2P PR, R14, 0x6 ;  /* 0x000000060e007804 */ /* 0x004fca0000000000 */
[----:B------:R-:W-:Y:S02]  /*2790*/  SEL R122, R122, 0xffffffe0, !P1 ;  /* 0xffffffe07a7a7807 */ /* 0x000fe40004800000 */
[----:B------:R-:W-:-:S04]  /*27a0*/  ISETP.GE.AND P1, PT, R0, R99, PT ;  /* 0x000000630000720c */ /* 0x000fc80003f26270 */
[----:B------:R-:W-:Y:S01]  /*27b0*/  SEL R11, R99, RZ, P1 ;  /* 0x000000ff630b7207 */ /* 0x000fe20000800000 */
[----:B------:R-:W-:Y:S01]  /*27c0*/  IMAD R115, R204, UR7, R115 ;  /* 0x00000007cc737c24 */ /* 0x000fe2000f8e0273 */
[----:B------:R-:W-:Y:S01]  /*27d0*/  LOP3.LUT R35, R8, R9, RZ, 0xfc, !PT ;  /* 0x0000000908237212 */ /* 0x000fe200078efcff */
[----:B------:R-:W-:Y:S01]  /*27e0*/  IMAD R33, R33, UR4, RZ ;  /* 0x0000000421217c24 */ /* 0x000fe2000f8e02ff */
[-C--:B------:R-:W-:Y:S01]  /*27f0*/  ISETP.GE.AND P0, PT, R18, R99.reuse, PT ;  /* 0x000000631200720c */ /* 0x080fe20003f06270 */
[----:B------:R-:W-:Y:S01]  /*2800*/  IMAD.IADD R11, R0, 0x1, R11 ;  /* 0x00000001000b7824 */ /* 0x000fe200078e020b */
[----:B------:R-:W-:Y:S01]  /*2810*/  ISETP.GE.AND P5, PT, R6, R99, PT ;  /* 0x000000630600720c */ /* 0x000fe20003fa6270 */
[----:B------:R-:W-:Y:S01]  /*2820*/  IMAD R8, R219, R100, RZ ;  /* 0x00000064db087224 */ /* 0x000fe200078e02ff */
[----:B------:R-:W-:Y:S01]  /*2830*/  SEL R9, R99, RZ, P0 ;  /* 0x000000ff63097207 */ /* 0x000fe20000000000 */
[C---:B------:R-:W-:Y:S01]  /*2840*/  IMAD R33, R13.reuse, UR5, R33 ;  /* 0x000000050d217c24 */ /* 0x040fe2000f8e0221 */
[----:B------:R-:W-:Y:S01]  /*2850*/  SHF.R.S32.HI R10, RZ, 0x1f, R11 ;  /* 0x0000001fff0a7819 */ /* 0x000fe2000001140b */
[----:B------:R-:W-:Y:S01]  /*2860*/  IMAD.WIDE.U32 R114, R13, UR4, R114 ;  /* 0x000000040d727c25 */ /* 0x000fe2000f8e0072 */
[----:B------:R-:W-:-:S03]  /*2870*/  IADD3 R118, P4, R168, R119, RZ ;  /* 0x00000077a8767210 */ /* 0x000fc60007f9e0ff */
[----:B------:R-:W-:Y:S01]  /*2880*/  IMAD R13, R168, R101, R8 ;  /* 0x00000065a80d7224 */ /* 0x000fe200078e0208 */
[-C--:B------:R-:W-:Y:S01]  /*2890*/  LEA.HI R28, R10, R11.reuse, RZ, 0x4 ;  /* 0x0000000b0a1c7211 */ /* 0x080fe200078f20ff */
[----:B------:R-:W-:Y:S01]  /*28a0*/  IMAD.IADD R9, R18, 0x1, R9 ;  /* 0x0000000112097824 */ /* 0x000fe200078e0209 */
[----:B------:R-:W-:Y:S01]  /*28b0*/  LEA.HI R11, R10, R11, RZ, 0x6 ;  /* 0x0000000b0a0b7211 */ /* 0x000fe200078f30ff */
[----:B------:R-:W-:Y:S01]  /*28c0*/  IMAD.IADD R103, R13, 0x1, R103 ;  /* 0x000000010d677824 */ /* 0x000fe200078e0267 */
[----:B------:R-:W-:Y:S02]  /*28d0*/  IADD3 R105, R105, R13, RZ ;  /* 0x0000000d69697210 */ /* 0x000fe40007ffe0ff */
[----:B------:R-:W-:Y:S01]  /*28e0*/  SEL R13, R99, RZ, P5 ;  /* 0x000000ff630d7207 */ /* 0x000fe20002800000 */
[----:B------:R-:W-:Y:S01]  /*28f0*/  IMAD.X R119, R219, 0x1, R12, P4 ;  /* 0x00000001db777824 */ /* 0x000fe200020e060c */
[----:B------:R-:W-:Y:S02]  /*2900*/  SHF.R.S32.HI R8, RZ, 0x1f, R9 ;  /* 0x0000001fff087819 */ /* 0x000fe40000011409 */
[----:B------:R-:W-:Y:S01]  /*2910*/  SHF.R.S32.HI R12, RZ, 0x6, R11 ;  /* 0x00000006ff0c7819 */ /* 0x000fe2000001140b */
[----:B------:R-:W-:Y:S01]  /*2920*/  IMAD.IADD R15, R6, 0x1, R13 ;  /* 0x00000001060f7824 */ /* 0x000fe200078e020d */
[----:B------:R-:W-:-:S02]  /*2930*/  @P5 LOP3.LUT R20, R20, 0x1, RZ, 0xfc, !PT ;  /* 0x0000000114145812 */ /* 0x000fc400078efcff */
[----:B------:R-:W-:Y:S01]  /*2940*/  LOP3.LUT R11, R175, 0x30, R28, 0xf8, !PT ;  /* 0x00000030af0b7812 */ /* 0x000fe200078ef81c */
[----:B------:R-:W-:Y:S01]  /*2950*/  IMAD R142, R12, 0x2800, R197 ;  /* 0x000028000c8e7824 */ /* 0x000fe200078e02c5 */
[CC--:B------:R-:W-:Y:S01]  /*2960*/  LEA.HI R26, R8.reuse, R9.reuse, RZ, 0x4 ;  /* 0x00000009081a7211 */ /* 0x0c0fe200078f20ff */
[----:B------:R0:W-:Y:S01]  /*2970*/  STL [R1+0x10], R20 ;  /* 0x0000101401007387 */ /* 0x0001e20000100800 */
[----:B------:R-:W-:Y:S02]  /*2980*/  LEA.HI R9, R8, R9, RZ, 0x6 ;  /* 0x0000000908097211 */ /* 0x000fe400078f30ff */
[----:B------:R-:W-:Y:S02]  /*2990*/  LOP3.LUT R11, R11, R196, RZ, 0x3c, !PT ;  /* 0x000000c40b0b7212 */ /* 0x000fe400078e3cff */
[----:B------:R-:W-:Y:S02]  /*29a0*/  SHF.R.S32.HI R10, RZ, 0x6, R9 ;  /* 0x00000006ff0a7819 */ /* 0x000fe40000011409 */
[----:B------:R-:W-:-:S02]  /*29b0*/  IADD3 R142, R142, R11, RZ ;  /* 0x0000000b8e8e7210 */ /* 0x000fc40007ffe0ff */
[----:B0-----:R-:W-:Y:S02]  /*29c0*/  SHF.R.S32.HI R20, RZ, 0x1f, R15 ;  /* 0x0000001fff147819 */ /* 0x001fe4000001140f */
[----:B------:R-:W-:Y:S02]  /*29d0*/  SHF.R.U32.HI R8, RZ, 0x3, R199 ;  /* 0x00000003ff087819 */ /* 0x000fe400000116c7 */
[CC--:B------:R-:W-:Y:S02]  /*29e0*/  LEA.HI R30, R20.reuse, R15.reuse, RZ, 0x4 ;  /* 0x0000000f141e7211 */ /* 0x0c0fe400078f20ff */
[----:B------:R-:W-:Y:S02]  /*29f0*/  LOP3.LUT R9, R175, 0x30, R26, 0xf8, !PT ;  /* 0x00000030af097812 */ /* 0x000fe400078ef81a */
[----:B------:R-:W-:Y:S02]  /*2a00*/  LOP3.LUT R11, R199, 0x30, R28, 0xf8, !PT ;  /* 0x00000030c70b7812 */ /* 0x000fe400078ef81c */
[----:B------:R-:W-:Y:S01]  /*2a10*/  LEA.HI R15, R20, R15, RZ, 0x6 ;  /* 0x0000000f140f7211 */ /* 0x000fe200078f30ff */
[C---:B------:R-:W-:Y:S01]  /*2a20*/  IMAD R143, R10.reuse, 0x2800, R197 ;  /* 0x000028000a8f7824 */ /* 0x040fe200078e02c5 */
[----:B------:R-:W-:Y:S01]  /*2a30*/  LOP3.LUT R11, R11, R8, RZ, 0x3c, !PT ;  /* 0x000000080b0b7212 */ /* 0x000fe200078e3cff */
[--C-:B------:R-:W-:Y:S01]  /*2a40*/  IMAD R135, R10, 0x2800, R200.reuse ;  /* 0x000028000a877824 */ /* 0x100fe200078e02c8 */
[----:B------:R-:W-:Y:S01]  /*2a50*/  LOP3.LUT R10, R9, R196, RZ, 0x3c, !PT ;  /* 0x000000c4090a7212 */ /* 0x000fe200078e3cff */
[----:B------:R-:W-:Y:S01]  /*2a60*/  IMAD R132, R12, 0x2800, R200 ;  /* 0x000028000c847824 */ /* 0x000fe200078e02c8 */
[----:B------:R-:W-:-:S02]  /*2a70*/  LOP3.LUT R13, R199, 0x30, R26, 0xf8, !PT ;  /* 0x00000030c70d7812 */ /* 0x000fc400078ef81a */
[----:B------:R-:W-:Y:S02]  /*2a80*/  SHF.R.S32.HI R15, RZ, 0x6, R15 ;  /* 0x00000006ff0f7819 */ /* 0x000fe4000001140f */
[--C-:B------:R-:W-:Y:S01]  /*2a90*/  LOP3.LUT R9, R175, 0x30, R30.reuse, 0xf8, !PT ;  /* 0x00000030af097812 */ /* 0x100fe200078ef81e */
[----:B------:R-:W-:Y:S01]  /*2aa0*/  IMAD.IADD R132, R132, 0x1, R11 ;  /* 0x0000000184847824 */ /* 0x000fe200078e020b */
[----:B------:R-:W-:Y:S01]  /*2ab0*/  LOP3.LUT R14, R13, R8, RZ, 0x3c, !PT ;  /* 0x000000080d0e7212 */ /* 0x000fe200078e3cff */
[----:B------:R-:W-:Y:S01]  /*2ac0*/  IMAD R134, R15, 0x2800, R197 ;  /* 0x000028000f867824 */ /* 0x000fe200078e02c5 */
[----:B------:R-:W-:Y:S02]  /*2ad0*/  LOP3.LUT R9, R9, R196, RZ, 0x3c, !PT ;  /* 0x000000c409097212 */ /* 0x000fe400078e3cff */
[----:B------:R-:W-:Y:S02]  /*2ae0*/  LOP3.LUT R13, R199, 0x30, R30, 0xf8, !PT ;  /* 0x00000030c70d7812 */ /* 0x000fe400078ef81e */
[----:B------:R-:W-:Y:S01]  /*2af0*/  SHF.R.S32.HI R11, RZ, 0x1f, R144 ;  /* 0x0000001fff0b7819 */ /* 0x000fe20000011490 */
[----:B------:R-:W-:Y:S01]  /*2b00*/  IMAD.IADD R143, R143, 0x1, R10 ;  /* 0x000000018f8f7824 */ /* 0x000fe200078e020a */
[----:B------:R-:W-:Y:S01]  /*2b10*/  LOP3.LUT R10, R13, R8, RZ, 0x3c, !PT ;  /* 0x000000080d0a7212 */ /* 0x000fe200078e3cff */
[----:B------:R-:W-:-:S02]  /*2b20*/  IMAD.IADD R134, R134, 0x1, R9 ;  /* 0x0000000186867824 */ /* 0x000fc400078e0209 */
[----:B------:R-:W-:Y:S02]  /*2b30*/  IMAD R131, R15, 0x2800, R200 ;  /* 0x000028000f837824 */ /* 0x000fe400078e02c8 */
[C---:B------:R-:W-:Y:S02]  /*2b40*/  IMAD R9, R11.reuse, R106, RZ ;  /* 0x0000006a0b097224 */ /* 0x040fe400078e02ff */
[----:B------:R-:W-:Y:S02]  /*2b50*/  IMAD R11, R11, R100, RZ ;  /* 0x000000640b0b7224 */ /* 0x000fe400078e02ff */
[----:B------:R-:W-:Y:S01]  /*2b60*/  IMAD.IADD R131, R131, 0x1, R10 ;  /* 0x0000000183837824 */ /* 0x000fe200078e020a */
[----:B------:R-:W-:Y:S01]  /*2b70*/  SHF.L.U32 R10, R106, 0x7, RZ ;  /* 0x000000076a0a7819 */ /* 0x000fe200000006ff */
[----:B------:R-:W-:Y:S01]  /*2b80*/  IMAD R15, R144, R107, R9 ;  /* 0x0000006b900f7224 */ /* 0x000fe200078e0209 */
[C---:B------:R-:W-:Y:S01]  /*2b90*/  SHF.L.U64.HI R9, R106.reuse, 0x7, R107 ;  /* 0x000000076a097819 */ /* 0x040fe2000001026b */
[----:B------:R-:W-:Y:S01]  /*2ba0*/  IMAD R13, R107, 0xa0, RZ ;  /* 0x000000a06b0d7824 */ /* 0x000fe200078e02ff */
[----:B------:R-:W-:Y:S01]  /*2bb0*/  SEL R32, RZ, 0x20, P3 ;  /* 0x00000020ff207807 */ /* 0x000fe20001800000 */
[----:B------:R-:W-:-:S04]  /*2bc0*/  IMAD.WIDE.U32 R106, R106, 0xa0, RZ ;  /* 0x000000a06a6a7825 */ /* 0x000fc800078e00ff */
[C---:B------:R-:W-:Y:S02]  /*2bd0*/  IMAD R21, R144.reuse, R101, R11 ;  /* 0x0000006590157224 */ /* 0x040fe400078e020b */
[----:B------:R-:W-:Y:S01]  /*2be0*/  IMAD.WIDE.U32 R102, R144, R100, R102 ;  /* 0x0000006490667225 */ /* 0x000fe200078e0066 */
[----:B------:R-:W-:-:S03]  /*2bf0*/  SHF.L.U64.HI R11, R100, 0x7, R101 ;  /* 0x00000007640b7819 */ /* 0x000fc60000010265 */
[----:B------:R-:W-:Y:S01]  /*2c00*/  IMAD.WIDE.U32 R104, R144, R100, R104 ;  /* 0x0000006490687225 */ /* 0x000fe200078e0068 */
[----:B------:R-:W-:Y:S02]  /*2c10*/  SEL R120, R120, 0xffffffc0, !P2 ;  /* 0xffffffc078787807 */ /* 0x000fe40005000000 */
[----:B------:R-:W-:Y:S01]  /*2c20*/  LOP3.LUT R39, R35, R32, RZ, 0xfc, !PT ;  /* 0x0000002023277212 */ /* 0x000fe200078efcff */
[----:B------:R-:W-:Y:S02]  /*2c30*/  IMAD.IADD R135, R135, 0x1, R14 ;  /* 0x0000000187877824 */ /* 0x000fe400078e020e */
[----:B------:R-:W-:Y:S01]  /*2c40*/  IMAD.IADD R126, R107, 0x1, R13 ;  /* 0x000000016b7e7824 */ /* 0x000fe200078e020d */
[----:B------:R-:W-:Y:S01]  /*2c50*/  IADD3 R20, R21, R103, RZ ;  /* 0x0000006715147210 */ /* 0x000fe20007ffe0ff */
[----:B------:R-:W-:Y:S01]  /*2c60*/  IMAD.WIDE.U32 R112, R112, 0xa0, RZ ;  /* 0x000000a070707825 */ /* 0x000fe200078e00ff */
[----:B------:R-:W-:Y:S02]  /*2c70*/  LOP3.LUT R25, R26, 0xfffffff0, RZ, 0xc0, !PT ;  /* 0xfffffff01a197812 */ /* 0x000fe400078ec0ff */
[----:B------:R-:W-:Y:S01]  /*2c80*/  LOP3.LUT R27, R28, 0xfffffff0, RZ, 0xc0, !PT ;  /* 0xfffffff01c1b7812 */ /* 0x000fe200078ec0ff */
[----:B------:R-:W-:Y:S01]  /*2c90*/  IMAD.SHL.U32 R12, R100, 0x80, RZ ;  /* 0x00000080640c7824 */ /* 0x000fe200078e00ff */
[----:B------:R-:W-:Y:S01]  /*2ca0*/  LOP3.LUT R29, R30, 0xfffffff0, RZ, 0xc0, !PT ;  /* 0xfffffff01e1d7812 */ /* 0x000fe200078ec0ff */
[----:B------:R-:W-:-:S02]  /*2cb0*/  IMAD.IADD R13, R111, 0x1, R15 ;  /* 0x000000016f0d7824 */ /* 0x000fc400078e020f */
[----:B------:R-:W-:Y:S02]  /*2cc0*/  IMAD.IADD R14, R15, 0x1, R109 ;  /* 0x000000010f0e7824 */ /* 0x000fe400078e026d */
[----:B------:R-:W-:Y:S01]  /*2cd0*/  IMAD.WIDE.U32 R100, R100, 0xa0, RZ ;  /* 0x000000a064647825 */ /* 0x000fe200078e00ff */
[----:B------:R-:W-:-:S03]  /*2ce0*/  LOP3.LUT R34, R35, 0x1, RZ, 0xc0, !PT ;  /* 0x0000000123227812 */ /* 0x000fc600078ec0ff */
[----:B------:R-:W-:Y:S01]  /*2cf0*/  IMAD.IADD R15, R105, 0x1, R21 ;  /* 0x00000001690f7824 */ /* 0x000fe200078e0215 */
[----:B------:R-:W-:Y:S02]  /*2d00*/  SHF.R.S32.HI R21, RZ, 0x4, R26 ;  /* 0x00000004ff157819 */ /* 0x000fe4000001141a */
[----:B------:R-:W-:Y:S01]  /*2d10*/  SHF.R.S32.HI R26, RZ, 0x4, R28 ;  /* 0x00000004ff1a7819 */ /* 0x000fe2000001141c */
[----:B------:R-:W-:Y:S01]  /*2d20*/  IMAD.SHL.U32 R99, R99, 0x2, RZ ;  /* 0x0000000263637824 */ /* 0x000fe200078e00ff */
[----:B------:R-:W-:Y:S01]  /*2d30*/  SHF.R.S32.HI R28, RZ, 0x4, R30 ;  /* 0x00000004ff1c7819 */ /* 0x000fe2000001141e */
[----:B------:R-:W-:Y:S01]  /*2d40*/  IMAD.IADD R130, R122, 0x1, R120 ;  /* 0x000000017a827824 */ /* 0x000fe200078e0278 */
[----:B------:R-:W-:Y:S01]  /*2d50*/  LOP3.LUT R35, R39, 0x2, RZ, 0xc0, !PT ;  /* 0x0000000227237812 */ /* 0x000fe200078ec0ff */
[----:B------:R-:W-:Y:S01]  /*2d60*/  IMAD.IADD R127, R101, 0x1, R127 ;  /* 0x00000001657f7824 */ /* 0x000fe200078e027f */
[----:B------:R-:W-:Y:S01]  /*2d70*/  LOP3.LUT R36, R39, 0x4, RZ, 0xc0, !PT ;  /* 0x0000000427247812 */ /* 0x000fe200078ec0ff */
[----:B------:R-:W-:Y:S01]  /*2d80*/  IMAD.IADD R33, R115, 0x1, R33 ;  /* 0x0000000173217824 */ /* 0x000fe200078e0221 */
[----:B------:R-:W-:-:S02]  /*2d90*/  LOP3.LUT R37, R39, 0x8, RZ, 0xc0, !PT ;  /* 0x0000000827257812 */ /* 0x000fc400078ec0ff */
[----:B------:R-:W-:Y:S02]  /*2da0*/  LOP3.LUT R38, R39, 0x10, RZ, 0xc0, !PT ;  /* 0x0000001027267812 */ /* 0x000fe400078ec0ff */
[----:B------:R-:W-:Y:S02]  /*2db0*/  IADD3 R123, R113, R123, RZ ;  /* 0x0000007b717b7210 */ /* 0x000fe40007ffe0ff */
[----:B------:R-:W-:Y:S02]  /*2dc0*/  SHF.R.S32.HI R30, RZ, 0x1f, R25 ;  /* 0x0000001fff1e7819 */ /* 0x000fe40000011419 */
[----:B------:R-:W-:Y:S02]  /*2dd0*/  SHF.R.S32.HI R31, RZ, 0x1f, R27 ;  /* 0x0000001fff1f7819 */ /* 0x000fe4000001141b */
[----:B------:R-:W-:Y:S02]  /*2de0*/  SHF.R.S32.HI R32, RZ, 0x1f, R29 ;  /* 0x0000001fff207819 */ /* 0x000fe4000001141d */
[----:B------:R-:W-:-:S07]  /*2df0*/  LOP3.LUT R39, R39, 0x20, RZ, 0xc0, !PT ;  /* 0x0000002027277812 */ /* 0x000fce00078ec0ff */
.L_x_434:
[----:B------:R-:W2:Y:S01]  /*2e00*/  LDL.LU R42, [R1+0x10] ;  /* 0x00001000012a7983 */ /* 0x000ea20000300800 */
[----:B------:R-:W0:Y:S01]  /*2e10*/  LDC.64 R124, c[0x0][0x2e8] ;  /* 0x0000ba00ff7c7b82 */ /* 0x000e220000000a00 */
[----:B------:R-:W-:Y:S01]  /*2e20*/  VIADD R51, R24, 0xffffffff ;  /* 0xffffffff18337836 */ /* 0x000fe20000000000 */
[----:B------:R-:W-:Y:S05]  /*2e30*/  YIELD ;  /* 0x0000000000007946 */ /* 0x000fea0003800000 */
[----:B------:R-:W-:Y:S01]  /*2e40*/  SHF.R.S32.HI R40, RZ, 0x1f, R51 ;  /* 0x0000001fff287819 */ /* 0x000fe20000011433 */
[-C--:B------:R-:W-:Y:S01]  /*2e50*/  IMAD R41, R123, R51.reuse, RZ ;  /* 0x000000337b297224 */ /* 0x080fe200078e02ff */
[----:B------:R-:W1:Y:S01]  /*2e60*/  LDC R133, c[0x0][0x3f4] ;  /* 0x0000fd00ff857b82 */ /* 0x000e620000000800 */
[----:B------:R-:W-:Y:S01]  /*2e70*/  IMAD.WIDE.U32 R136, R112, R51, RZ ;  /* 0x0000003370887225 */ /* 0x000fe200078e00ff */
[----:B------:R-:W-:Y:S03]  /*2e80*/  BSSY B0, `(.L_x_335) ;  /* 0x0000ca9000007945 */ /* 0x000fe60003800000 */
[----:B------:R-:W-:Y:S01]  /*2e90*/  IMAD R41, R40, R112, R41 ;  /* 0x0000007028297224 */ /* 0x000fe200078e0229 */
[----:B------:R-:W-:Y:S01]  /*2ea0*/  IADD3 R45, P2, P3, R3, R136, R129 ;  /* 0x00000088032d7210 */ /* 0x000fe20007b5e081 */
[----:B------:R-:W-:-:S02]  /*2eb0*/  IMAD R47, R17, 0x7800, R205 ;  /* 0x00007800112f7824 */ /* 0x000fc400078e02cd */
[----:B------:R-:W-:Y:S02]  /*2ec0*/  IMAD.IADD R92, R137, 0x1, R41 ;  /* 0x00000001895c7824 */ /* 0x000fe400078e0229 */
[----:B------:R-:W-:Y:S02]  /*2ed0*/  IMAD R41, R17, 0x7800, R207 ;  /* 0x0000780011297824 */ /* 0x000fe400078e02cf */
[----:B------:R-:W-:Y:S01]  /*2ee0*/  IMAD.IADD R47, R16, 0x1, R47 ;  /* 0x00000001102f7824 */ /* 0x000fe200078e022f */
[----:B------:R-:W-:Y:S02]  /*2ef0*/  IADD3.X R24, R5, R92, R128, P2, P3 ;  /* 0x0000005c05187210 */ /* 0x000fe400017e6480 */
[----:B0-----:R-:W-:Y:S02]  /*2f00*/  IADD3 R48, P2, P3, R136, R124, R3 ;  /* 0x0000007c88307210 */ /* 0x001fe40007b5e003 */
[----:B------:R-:W-:Y:S02]  /*2f10*/  IADD3 R46, R16, R41, RZ ;  /* 0x00000029102e7210 */ /* 0x000fe40007ffe0ff */
[----:B------:R-:W-:-:S02]  /*2f20*/  IADD3.X R49, R92, R125, R5, P2, P3 ;  /* 0x0000007d5c317210 */ /* 0x000fc400017e6405 */
[----:B------:R-:W-:Y:S02]  /*2f30*/  ISETP.GT.AND P3, PT, R51, R121, PT ;  /* 0x000000793300720c */ /* 0x000fe40003f64270 */
[----:B------:R-:W-:-:S05]  /*2f40*/  IADD3 R44, P2, R45, R124, RZ ;  /* 0x0000007c2d2c7210 */ /* 0x000fca0007f5e0ff */
[----:B------:R-:W-:Y:S01]  /*2f50*/  IMAD.X R45, R24, 0x1, R125, P2 ;  /* 0x00000001182d7824 */ /* 0x000fe200010e067d */
[----:B-1----:R-:W-:Y:S01]  /*2f60*/  ISETP.GE.AND P2, PT, R133, 0x1, PT ;  /* 0x000000018500780c */ /* 0x002fe20003f46270 */
[----:B------:R-:W-:Y:S01]  /*2f70*/  IMAD.MOV.U32 R24, RZ, RZ, R51 ;  /* 0x000000ffff187224 */ /* 0x000fe200078e0033 */
[----:B--2---:R-:W-:-:S04]  /*2f80*/  LOP3.LUT R42, R42, 0xfffffffd, RZ, 0xc0, !PT ;  /* 0xfffffffd2a2a7812 */ /* 0x004fc800078ec0ff */
[----:B------:R-:W-:-:S05]  /*2f90*/  @P3 LOP3.LUT R42, R42, 0x2, RZ, 0xfc, !PT ;  /* 0x000000022a2a3812 */ /* 0x000fca00078efcff */
[----:B------:R0:W-:Y:S02]  /*2fa0*/  STL [R1+0x10], R42 ;  /* 0x0000102a01007387 */ /* 0x0001e40000100800 */
[----:B------:R-:W-:Y:S05]  /*2fb0*/  @!P2 BRA `(.L_x_336) ;  /* 0x000000c4007ca947 */ /* 0x000fea0003800000 */
[----:B------:R-:W-:Y:S01]  /*2fc0*/  ULDC.U8 UR4, c[0x0][0x410] ;  /* 0x0001040000047ab9 */ /* 0x000fe20000000000 */
[-C--:B------:R-:W-:Y:S01]  /*2fd0*/  IMAD R41, R126, R51.reuse, RZ ;  /* 0x000000337e297224 */ /* 0x080fe200078e02ff */
[----:B------:R-:W-:Y:S01]  /*2fe0*/  ISETP.NE.AND P2, PT, RZ, UR4, PT ;  /* 0x00000004ff007c0c */ /* 0x000fe2000bf45270 */
[-C--:B------:R-:W-:Y:S02]  /*2ff0*/  IMAD R43, R127, R51.reuse, RZ ;  /* 0x000000337f2b7224 */ /* 0x080fe400078e02ff */
[----:B------:R-:W-:Y:S02]  /*3000*/  IMAD R96, R24, -0xa0, R2 ;  /* 0xffffff6018607824 */ /* 0x000fe400078e0202 */
[C---:B------:R-:W-:Y:S02]  /*3010*/  IMAD R41, R40.reuse, R106, R41 ;  /* 0x0000006a28297224 */ /* 0x040fe400078e0229 */
[----:B------:R-:W-:Y:S01]  /*3020*/  IMAD R43, R40, R100, R43 ;  /* 0x00000064282b7224 */ /* 0x000fe200078e022b */
[----:B------:R-:W-:Y:S01]  /*3030*/  VIMNMX R96, R96, 0xa0, PT ;  /* 0x000000a060607848 */ /* 0x000fe20003fe0100 */
[----:B------:R-:W-:-:S04]  /*3040*/  IMAD.WIDE.U32 R90, R106, R51, RZ ;  /* 0x000000336a5a7225 */ /* 0x000fc800078e00ff */
[----:B------:R-:W-:-:S04]  /*3050*/  IMAD.WIDE.U32 R88, R100, R51, RZ ;  /* 0x0000003364587225 */ /* 0x000fc800078e00ff */
[----:B------:R-:W-:Y:S02]  /*3060*/  IMAD.IADD R97, R91, 0x1, R41 ;  /* 0x000000015b617824 */ /* 0x000fe400078e0229 */
[----:B------:R-:W-:Y:S01]  /*3070*/  IMAD.IADD R98, R89, 0x1, R43 ;  /* 0x0000000159627824 */ /* 0x000fe200078e022b */
[----:B------:R-:W-:Y:S06]  /*3080*/  @!P2 BRA `(.L_x_337) ;  /* 0x0000005c00aca947 */ /* 0x000fec0003800000 */
[----:B------:R-:W-:Y:S01]  /*3090*/  ISETP.GE.AND P3, PT, R168, R96, PT ;  /* 0x00000060a800720c */ /* 0x000fe20003f66270 */
[----:B------:R-:W-:Y:S01]  /*30a0*/  BSSY B1, `(.L_x_338) ;  /* 0x000003d000017945 */ /* 0x000fe20003800000 */
        /* <DEDUP_REMOVED lines=22> */
[----:B------:R-:W-:Y:S01]  /*3210*/  CS2R R138, SRZ ;  /* 0x00000000008a7805 */ /* 0x000fe2000001ff00 */
[----:B------:R-:W-:Y:S06]  /*3220*/  @P3 BRA `(.L_x_339) ;  /* 0x0000000000903947 */ /* 0x000fec0003800000 */
[----:B------:R-:W-:Y:S01]  /*3230*/  ULDC.64 UR4, c[0x0][0x3e8] ;  /* 0x0000fa0000047ab9 */ /* 0x000fe20000000a00 */
[----:B------:R-:W-:Y:S02]  /*3240*/  CS2R R136, SRZ ;  /* 0x0000000000887805 */ /* 0x000fe4000001ff00 */
[----:B0-----:R-:W-:Y:S02]  /*3250*/  IADD3 R42, P2, P4, R110, UR4, R90 ;  /* 0x000000046e2a7c10 */ /* 0x001fe4000fc5e05a */
[----:B------:R-:W-:Y:S02]  /*3260*/  CS2R R138, SRZ ;  /* 0x00000000008a7805 */ /* 0x000fe4000001ff00 */
[----:B------:R-:W-:Y:S01]  /*3270*/  IADD3.X R43, R13, UR5, R97, P2, P4 ;  /* 0x000000050d2b7c10 */ /* 0x000fe200097e8461 */
[----:B------:R-:W-:Y:S02]  /*3280*/  ULDC.64 UR4, c[0x0][0x400] ;  /* 0x0001000000047ab9 */ /* 0x000fe40000000a00 */
[----:B------:R-:W-:-:S04]  /*3290*/  IADD3 R40, P2, P4, R104, UR4, R88 ;  /* 0x0000000468287c10 */ /* 0x000fc8000fc5e058 */
[----:B------:R-:W-:Y:S02]  /*32a0*/  IADD3.X R41, R15, UR5, R98, P2, P4 ;  /* 0x000000050f297c10 */ /* 0x000fe400097e8462 */
[----:B------:R-:W-:Y:S02]  /*32b0*/  ISETP.GE.AND P2, PT, R22, R133, PT ;  /* 0x000000851600720c */ /* 0x000fe40003f46270 */
[----:B------:R-:W-:Y:S02]  /*32c0*/  CS2R R94, SRZ ;  /* 0x00000000005e7805 */ /* 0x000fe4000001ff00 */
[----:B------:R-:W-:-:S09]  /*32d0*/  CS2R R124, SRZ ;  /* 0x00000000007c7805 */ /* 0x000fd2000001ff00 */
[----:B------:R1:W5:Y:S04]  /*32e0*/  @!P2 LDG.E.64 R136, desc[UR54][R42.64] ;  /* 0x000000362a88a981 */ /* 0x000368000c1e1b00 */
[----:B------:R1:W5:Y:S01]  /*32f0*/  @!P2 LDG.E.64 R138, desc[UR54][R40.64] ;  /* 0x00000036288aa981 */ /* 0x000362000c1e1b00 */
        /* <DEDUP_REMOVED lines=20> */
[----:B------:R-:W-:-:S13]  /*3440*/  ISETP.GE.AND P2, PT, R174, R133, PT ;  /* 0x00000085ae00720c */ /* 0x000fda0003f46270 */
[----:B------:R1:W5:Y:S04]  /*3450*/  @!P2 LDG.E.64 R74, desc[UR54][R42.64+0x50] ;  /* 0x000050362a4aa981 */ /* 0x000368000c1e1b00 */
[----:B------:R1:W5:Y:S02]  /*3460*/  @!P2 LDG.E.64 R76, desc[UR54][R40.64+0x50] ;  /* 0x00005036284ca981 */ /* 0x000364000c1e1b00 */
.L_x_339:
[----:B------:R-:W-:Y:S05]  /*3470*/  BSYNC B1 ;  /* 0x0000000000017941 */ /* 0x000fea0003800000 */
.L_x_338:
[----:B------:R-:W-:Y:S01]  /*3480*/  ISETP.GE.AND P4, PT, R216, R96, PT ;  /* 0x00000060d800720c */ /* 0x000fe20003f86270 */
[----:B------:R-:W-:Y:S01]  /*3490*/  BSSY B1, `(.L_x_340) ;  /* 0x000002b000017945 */ /* 0x000fe20003800000 */
[----:B------:R-:W-:-:S11]  /*34a0*/  CS2R R72, SRZ ;  /* 0x0000000000487805 */ /* 0x000fd6000001ff00 */
[----:B------:R-:W-:Y:S05]  /*34b0*/  @P4 BRA `(.L_x_341) ;  /* 0x0000000000a04947 */ /* 0x000fea0003800000 */
[----:B-1----:R-:W-:Y:S01]  /*34c0*/  IADD3 R40, P2, P5, R110, R90, R10 ;  /* 0x0000005a6e287210 */ /* 0x002fe20007d5e00a */
[----:B------:R-:W-:Y:S01]  /*34d0*/  ULDC.64 UR4, c[0x0][0x3e8] ;  /* 0x0000fa0000047ab9 */ /* 0x000fe20000000a00 */
[----:B------:R-:W-:Y:S02]  /*34e0*/  CS2R R70, SRZ ;  /* 0x0000000000467805 */ /* 0x000fe4000001ff00 */
[----:B------:R-:W-:Y:S02]  /*34f0*/  CS2R R72, SRZ ;  /* 0x0000000000487805 */ /* 0x000fe4000001ff00 */
[----:B------:R-:W-:Y:S02]  /*3500*/  IADD3.X R97, R13, R97, R9, P2, P5 ;  /* 0x000000610d617210 */ /* 0x000fe400017ea409 */
[----:B0-----:R-:W-:-:S04]  /*3510*/  IADD3 R42, P2, P5, R104, R88, R12 ;  /* 0x00000058682a7210 */ /* 0x001fc80007d5e00c */
[----:B------:R-:W-:Y:S02]  /*3520*/  IADD3.X R98, R15, R98, R11, P2, P5 ;  /* 0x000000620f627210 */ /* 0x000fe400017ea40b */
[----:B------:R-:W-:-:S04]  /*3530*/  IADD3 R40, P2, R40, UR4, RZ ;  /* 0x0000000428287c10 */ /* 0x000fc8000ff5e0ff */
[----:B------:R-:W-:Y:S01]  /*3540*/  IADD3.X R41, R97, UR5, RZ, P2, !PT ;  /* 0x0000000561297c10 */ /* 0x000fe200097fe4ff */
[----:B------:R-:W-:Y:S02]  /*3550*/  ULDC.64 UR4, c[0x0][0x400] ;  /* 0x0001000000047ab9 */ /* 0x000fe40000000a00 */
[----:B------:R-:W-:-:S04]  /*3560*/  IADD3 R42, P2, R42, UR4, RZ ;  /* 0x000000042a2a7c10 */ /* 0x000fc8000ff5e0ff */
[----:B------:R-:W-:Y:S02]  /*3570*/  IADD3.X R43, R98, UR5, RZ, P2, !PT ;  /* 0x00000005622b7c10 */ /* 0x000fe400097fe4ff */
        /* <DEDUP_REMOVED lines=28> */
.L_x_341:
[----:B------:R-:W-:Y:S05]  /*3740*/  BSYNC B1 ;  /* 0x0000000000017941 */ /* 0x000fea0003800000 */
.L_x_340:
[----:B------:R-:W-:Y:S01]  /*3750*/  UISETP.NE.AND UP0, UPT, UR53, 0x3, UPT ;  /* 0x000000033500788c */ /* 0x000fe2000bf05270 */
[----:B-----5:R-:W-:Y:S01]  /*3760*/  IMAD.MOV.U32 R156, RZ, RZ, R74 ;  /* 0x000000ffff9c7224 */ /* 0x020fe200078e004a */
[----:B------:R-:W-:Y:S01]  /*3770*/  MOV R160, R82 ;  /* 0x0000005200a07202 */ /* 0x000fe20000000f00 */
[----:B------:R-:W-:Y:S01]  /*3780*/  IMAD.MOV.U32 R158, RZ, RZ, R78 ;  /* 0x000000ffff9e7224 */ /* 0x000fe200078e004e */
[----:B------:R-:W-:Y:S01]  /*3790*/  MOV R161, R84 ;  /* 0x0000005400a17202 */ /* 0x000fe20000000f00 */
[----:B------:R-:W-:Y:S01]  /*37a0*/  IMAD.MOV.U32 R162, RZ, RZ, R86 ;  /* 0x000000ffffa27224 */ /* 0x000fe200078e0056 */
[----:B------:R-:W-:Y:S01]  /*37b0*/  PLOP3.LUT P2, PT, PT, PT, UP0, 0x80, 0x0 ;  /* 0x000000000000781c */ /* 0x000fe20003f4f008 */
[----:B------:R-:W-:Y:S01]  /*37c0*/  IMAD.MOV.U32 R164, RZ, RZ, R94 ;  /* 0x000000ffffa47224 */ /* 0x000fe200078e005e */
[----:B------:R-:W-:Y:S01]  /*37d0*/  MOV R140, R58 ;  /* 0x0000003a008c7202 */ /* 0x000fe20000000f00 */
[----:B------:R-:W-:Y:S01]  /*37e0*/  IMAD.MOV.U32 R166, RZ, RZ, R136 ;  /* 0x000000ffffa67224 */ /* 0x000fe200078e0088 */
[----:B------:R-:W-:Y:S01]  /*37f0*/  MOV R141, R60 ;  /* 0x0000003c008d7202 */ /* 0x000fe20000000f00 */
[----:B------:R-:W-:-:S02]  /*3800*/  IMAD.MOV.U32 R157, RZ, RZ, R76 ;  /* 0x000000ffff9d7224 */ /* 0x000fc400078e004c */
[----:B------:R-:W-:Y:S02]  /*3810*/  IMAD.MOV.U32 R159, RZ, RZ, R80 ;  /* 0x000000ffff9f7224 */ /* 0x000fe400078e0050 */
[----:B------:R-:W-:Y:S02]  /*3820*/  IMAD.MOV.U32 R163, RZ, RZ, R92 ;  /* 0x000000ffffa37224 */ /* 0x000fe400078e005c */
[----:B------:R-:W-:Y:S02]  /*3830*/  IMAD.MOV.U32 R165, RZ, RZ, R124 ;  /* 0x000000ffffa57224 */ /* 0x000fe400078e007c */
[----:B------:R-:W-:Y:S02]  /*3840*/  IMAD.MOV.U32 R167, RZ, RZ, R138 ;  /* 0x000000ffffa77224 */ /* 0x000fe400078e008a */
[----:B------:R-:W-:Y:S02]  /*3850*/  IMAD.MOV.U32 R88, RZ, RZ, R50 ;  /* 0x000000ffff587224 */ /* 0x000fe400078e0032 */
        /* <DEDUP_REMOVED lines=8> */
[----:B------:R-:W-:Y:S01]  /*38e0*/  IMAD.MOV.U32 R155, RZ, RZ, R72 ;  /* 0x000000ffff9b7224 */ /* 0x000fe200078e0048 */
[----:B------:R-:W-:Y:S06]  /*38f0*/  @!P2 BRA `(.L_x_342) ;  /* 0x000000000004a947 */ /* 0x000fec0003800000 */
[----:B------:R-:W-:Y:S01]  /*3900*/  BPT.TRAP 0x1 ;  /* 0x000000040000795c */ /* 0x000fe20000300000 */
.L_x_342:
[----:B------:R-:W-:Y:S01]  /*3910*/  IMAD R97, R17, 0x8, R16 ;  /* 0x0000000811617824 */ /* 0x000fe200078e0210 */
[----:B------:R-:W-:Y:S01]  /*3920*/  SHF.L.U32 R98, R169, 0x1f, RZ ;  /* 0x0000001fa9627819 */ /* 0x000fe200000006ff */
[----:B------:R-:W-:Y:S03]  /*3930*/  BSSY B1, `(.L_x_343) ;  /* 0x0000003000017945 */ /* 0x000fe60003800000 */
[----:B------:R-:W3:Y:S02]  /*3940*/  SYNCS.PHASECHK.TRANS64.TRYWAIT P5, [R97+URZ+0x29890], R98 ;  /* 0x02989062610075a7 */ /* 0x000ee400080a017f */
[----:B---3--:R-:W-:Y:S05]  /*3950*/  @!P5 BRA `(.L_x_344) ;  /* 0x0000026000f8d947 */ /* 0x008fea0003800000 */
.L_x_663:
[----:B------:R-:W-:Y:S05]  /*3960*/  BSYNC B1 ;  /* 0x0000000000017941 */ /* 0x000fea0003800000 */
.L_x_343:
[----:B------:R-:W-:Y:S04]  /*3970*/  BSSY B1, `(.L_x_345) ;  /* 0x00002b6000017945 */ /* 0x000fe80003800000 */
[----:B------:R-:W-:Y:S05]  /*3980*/  @P3 BRA `(.L_x_346) ;  /* 0x0000002800d03947 */ /* 0x000fea0003800000 */
[----:B------:R-:W-:Y:S01]  /*3990*/  ISETP.NE.AND P3, PT, R34, RZ, PT ;  /* 0x000000ff2200720c */ /* 0x000fe20003f65270 */
[----:B------:R-:W-:-:S12]  /*39a0*/  BSSY B2, `(.L_x_347) ;  /* 0x0000073000027945 */ /* 0x000fd80003800000 */
[----:B------:R-:W-:Y:S05]  /*39b0*/  @!P3 BRA `(.L_x_348) ;  /* 0x0000000400c4b947 */ /* 0x000fea0003800000 */
[----:B012---:R0:W1:Y:S01]  /*39c0*/  LDS.128 R40, [R47+0x1a400] ;  /* 0x01a400002f287984 */ /* 0x0070620000000c00 */
[----:B------:R-:W-:Y:S01]  /*39d0*/  ISETP.GE.AND P3, PT, R22, R133, PT ;  /* 0x000000851600720c */ /* 0x000fe20003f66270 */
[----:B------:R-:W-:-:S12]  /*39e0*/  BSSY B3, `(.L_x_349) ;  /* 0x000006d000037945 */ /* 0x000fd80003800000 */
[----:B0-----:R-:W-:Y:S05]  /*39f0*/  @P3 BRA `(.L_x_350) ;  /* 0x0000000400ac3947 */ /* 0x001fea0003800000 */
[--C-:B------:R-:W-:Y:S02]  /*3a00*/  SHF.R.U32.HI R136, RZ, 0x8, R137.reuse ;  /* 0x00000008ff887819 */ /* 0x100fe40000011689 */
[----:B------:R-:W-:Y:S02]  /*3a10*/  SHF.R.U32.HI R138, RZ, 0x10, R137 ;  /* 0x00000010ff8a7819 */ /* 0x000fe40000011689 */
[----:B------:R-:W-:Y:S01]  /*3a20*/  LOP3.LUT R137, R137, 0xff0000ff, RZ, 0xc0, !PT ;  /* 0xff0000ff89897812 */ /* 0x000fe200078ec0ff */
[----:B------:R-:W-:Y:S01]  /*3a30*/  IMAD.SHL.U32 R176, R136, 0x100, RZ ;  /* 0x0000010088b07824 */ /* 0x000fe200078e00ff */
[----:B------:R-:W-:Y:S01]  /*3a40*/  SHF.R.U32.HI R177, RZ, 0x8, R139 ;  /* 0x00000008ffb17819 */ /* 0x000fe2000001168b */
[----:B------:R-:W-:Y:S01]  /*3a50*/  IMAD.U32 R138, R138, 0x10000, RZ ;  /* 0x000100008a8a7824 */ /* 0x000fe200078e00ff */
[----:B------:R-:W-:Y:S02]  /*3a60*/  LOP3.LUT R178, R139, 0xff0000ff, RZ, 0xc0, !PT ;  /* 0xff0000ff8bb27812 */ /* 0x000fe400078ec0ff */
[----:B------:R-:W-:-:S02]  /*3a70*/  LOP3.LUT R137, R137, 0xff00, R176, 0xf8, !PT ;  /* 0x0000ff0089897812 */ /* 0x000fc400078ef8b0 */
[----:B------:R-:W-:Y:S02]  /*3a80*/  SHF.L.U32 R177, R177, 0x8, RZ ;  /* 0x00000008b1b17819 */ /* 0x000fe400000006ff */
[----:B------:R-:W-:Y:S02]  /*3a90*/  LOP3.LUT R137, R137, 0xff0000, R138, 0xf8, !PT ;  /* 0x00ff000089897812 */ /* 0x000fe400078ef88a */
[----:B------:R-:W-:Y:S02]  /*3aa0*/  F2FP.F16.E4M3.UNPACK_B R138, R167.H1 ;  /* 0x000000a7ff8a723e */ /* 0x000fe400030006ff */
[----:B-1----:R-:W-:Y:S02]  /*3ab0*/  F2FP.F16.E4M3.UNPACK_B R176, R41 ;  /* 0x00000029ffb0723e */ /* 0x002fe400020006ff */
[----:B------:R-:W-:Y:S01]  /*3ac0*/  SHF.R.U32.HI R136, RZ, 0x10, R139 ;  /* 0x00000010ff887819 */ /* 0x000fe2000001168b */
[----:B------:R-:W-:Y:S01]  /*3ad0*/  HADD2.F32 R180, -RZ, R138.H0_H0 ;  /* 0x2000008affb47230 */ /* 0x000fe20000004100 */
[----:B------:R-:W-:Y:S01]  /*3ae0*/  LOP3.LUT R178, R178, 0xff00, R177, 0xf8, !PT ;  /* 0x0000ff00b2b27812 */ /* 0x000fe200078ef8b1 */
[--C-:B------:R-:W-:Y:S01]  /*3af0*/  HADD2.F32 R139, -RZ, R176.reuse.H1_H1 ;  /* 0x300000b0ff8b7230 */ /* 0x100fe20000004100 */
[----:B------:R-:W-:Y:S01]  /*3b00*/  F2FP.F16.E4M3.UNPACK_B R177, R166.H1 ;  /* 0x000000a6ffb1723e */ /* 0x000fe200030006ff */
[----:B------:R-:W-:Y:S01]  /*3b10*/  HADD2.F32 R176, -RZ, R176.H0_H0 ;  /* 0x200000b0ffb07230 */ /* 0x000fe20000004100 */
[----:B------:R-:W-:-:S02]  /*3b20*/  F2FP.F16.E4M3.UNPACK_B R167, R167 ;  /* 0x000000a7ffa7723e */ /* 0x000fc400020006ff */
[CC--:B------:R-:W-:Y:S01]  /*3b30*/  FMUL.FTZ R181, R139.reuse, R180.reuse ;  /* 0x000000b48bb57220 */ /* 0x0c0fe20000410000 */
[--C-:B------:R-:W-:Y:S02]  /*3b40*/  HADD2.F32 R179, -RZ, R177.reuse.H0_H0 ;  /* 0x200000b1ffb37230 */ /* 0x100fe40000004100 */
[C---:B------:R-:W-:Y:S01]  /*3b50*/  FMUL.FTZ R180, R176.reuse, R180 ;  /* 0x000000b4b0b47220 */ /* 0x040fe20000410000 */
[----:B------:R-:W-:Y:S01]  /*3b60*/  HADD2.F32 R177, -RZ, R177.H1_H1 ;  /* 0x300000b1ffb17230 */ /* 0x000fe20000004100 */
[----:B------:R-:W-:Y:S02]  /*3b70*/  F2FP.F16.E4M3.UNPACK_B R166, R166 ;  /* 0x000000a6ffa6723e */ /* 0x000fe400020006ff */
[----:B------:R-:W-:Y:S01]  /*3b80*/  FFMA.FTZ R139, R139, R179, R180 ;  /* 0x000000b38b8b7223 */ /* 0x000fe200000100b4 */
[----:B------:R-:W-:Y:S01]  /*3b90*/  F2FP.F16.E4M3.UNPACK_B R180, R41.H1 ;  /* 0x00000029ffb4723e */ /* 0x000fe200030006ff */
[----:B------:R-:W-:Y:S01]  /*3ba0*/  FFMA.FTZ R176, R176, R179, -R181 ;  /* 0x000000b3b0b07223 */ /* 0x000fe200000108b5 */
[----:B------:R-:W-:-:S03]  /*3bb0*/  HADD2.F32 R179, -RZ, R138.H1_H1 ;  /* 0x3000008affb37230 */ /* 0x000fc60000004100 */
[--C-:B------:R-:W-:Y:S02]  /*3bc0*/  HADD2.F32 R41, -RZ, R180.reuse.H1_H1 ;  /* 0x300000b4ff297230 */ /* 0x100fe40000004100 */
[----:B------:R-:W-:-:S03]  /*3bd0*/  HADD2.F32 R138, -RZ, R180.H0_H0 ;  /* 0x200000b4ff8a7230 */ /* 0x000fc60000004100 */
[CC--:B------:R-:W-:Y:S02]  /*3be0*/  FMUL.FTZ R180, R41.reuse, R179.reuse ;  /* 0x000000b329b47220 */ /* 0x0c0fe40000410000 */
[C---:B------:R-:W-:Y:S02]  /*3bf0*/  FMUL.FTZ R179, R138.reuse, R179 ;  /* 0x000000b38ab37220 */ /* 0x040fe40000410000 */
[-C--:B------:R-:W-:Y:S02]  /*3c00*/  FFMA.FTZ R138, R138, R177.reuse, -R180 ;  /* 0x000000b18a8a7223 */ /* 0x080fe400000108b4 */
[----:B------:R-:W-:Y:S01]  /*3c10*/  FFMA.FTZ R177, R41, R177, R179 ;  /* 0x000000b129b17223 */ /* 0x000fe200000100b3 */
[----:B------:R-:W-:Y:S02]  /*3c20*/  IMAD.U32 R41, R136, 0x10000, RZ ;  /* 0x0001000088297824 */ /* 0x000fe400078e00ff */
[----:B------:R-:W-:Y:S01]  /*3c30*/  IMAD.MOV.U32 R136, RZ, RZ, R43 ;  /* 0x000000ffff887224 */ /* 0x000fe200078e002b */
[----:B------:R-:W-:-:S02]  /*3c40*/  F2FP.F16.E4M3.UNPACK_B R43, R137.H1 ;  /* 0x00000089ff2b723e */ /* 0x000fc400030006ff */
[----:B------:R-:W-:Y:S02]  /*3c50*/  LOP3.LUT R41, R178, 0xff0000, R41, 0xf8, !PT ;  /* 0x00ff0000b2297812 */ /* 0x000fe400078ef829 */
[-C--:B------:R-:W-:Y:S01]  /*3c60*/  F2FP.F16.E4M3.UNPACK_B R181, R136.reuse ;  /* 0x00000088ffb5723e */ /* 0x080fe200020006ff */
[--C-:B------:R-:W-:Y:S01]  /*3c70*/  HADD2.F32 R180, -RZ, R43.reuse.H0_H0 ;  /* 0x2000002bffb47230 */ /* 0x100fe20000004100 */
[-C--:B------:R-:W-:Y:S01]  /*3c80*/  F2FP.F16.E4M3.UNPACK_B R178, R41.reuse.H1 ;  /* 0x00000029ffb2723e */ /* 0x080fe200030006ff */
[----:B------:R-:W-:Y:S01]  /*3c90*/  HADD2.F32 R43, -RZ, R43.H1_H1 ;  /* 0x3000002bff2b7230 */ /* 0x000fe20000004100 */
[----:B------:R-:W-:Y:S01]  /*3ca0*/  F2FP.F16.E4M3.UNPACK_B R136, R136.H1 ;  /* 0x00000088ff88723e */ /* 0x000fe200030006ff */
[--C-:B------:R-:W-:Y:S01]  /*3cb0*/  HADD2.F32 R179, -RZ, R181.reuse.H1_H1 ;  /* 0x300000b5ffb37230 */ /* 0x100fe20000004100 */
[----:B------:R-:W-:Y:S01]  /*3cc0*/  F2FP.SATFINITE.E4M3.F32.PACK_AB_MERGE_C R138, R177, R138, RZ ;  /* 0x0000008ab18a723e */ /* 0x000fe200048070ff */
[--C-:B------:R-:W-:Y:S01]  /*3cd0*/  HADD2.F32 R182, -RZ, R178.reuse.H0_H0 ;  /* 0x200000b2ffb67230 */ /* 0x100fe20000004100 */
[----:B------:R-:W-:Y:S01]  /*3ce0*/  F2FP.F16.E4M3.UNPACK_B R41, R41 ;  /* 0x00000029ff29723e */ /* 0x000fe200020006ff */
[----:B------:R-:W-:Y:S01]  /*3cf0*/  HADD2.F32 R181, -RZ, R181.H0_H0 ;  /* 0x200000b5ffb57230 */ /* 0x000fe20000004100 */
[----:B------:R-:W-:Y:S01]  /*3d00*/  F2FP.SATFINITE.E4M3.F32.PACK_AB_MERGE_C R139, R139, R176, R138 ;  /* 0x000000b08b8b723e */ /* 0x000fe2000480708a */
[----:B------:R-:W-:-:S02]  /*3d10*/  HADD2.F32 R178, -RZ, R178.H1_H1 ;  /* 0x300000b2ffb27230 */ /* 0x000fc40000004100 */
[----:B------:R-:W-:Y:S01]  /*3d20*/  FMUL.FTZ R183, R179, R182 ;  /* 0x000000b6b3b77220 */ /* 0x000fe20000410000 */
[----:B------:R-:W-:Y:S02]  /*3d30*/  F2FP.F16.E4M3.UNPACK_B R138, R42 ;  /* 0x0000002aff8a723e */ /* 0x000fe400020006ff */
[----:B------:R-:W-:Y:S01]  /*3d40*/  F2FP.F16.E4M3.UNPACK_B R137, R137 ;  /* 0x00000089ff89723e */ /* 0x000fe200020006ff */
[C---:B------:R-:W-:Y:S01]  /*3d50*/  FFMA.FTZ R183, R181.reuse, R180, -R183 ;  /* 0x000000b4b5b77223 */ /* 0x040fe200000108b7 */
[----:B------:R-:W-:Y:S01]  /*3d60*/  FMUL.FTZ R181, R181, R182 ;  /* 0x000000b6b5b57220 */ /* 0x000fe20000410000 */
[----:B------:R-:W-:Y:S02]  /*3d70*/  F2FP.F16.E4M3.UNPACK_B R42, R42.H1 ;  /* 0x0000002aff2a723e */ /* 0x000fe400030006ff */
[----:B------:R-:W-:Y:S02]  /*3d80*/  HADD2.F32 R176, -RZ, R137.H0_H0 ;  /* 0x20000089ffb07230 */ /* 0x000fe40000004100 */
[----:B------:R-:W-:Y:S01]  /*3d90*/  FFMA.FTZ R181, R179, R180, R181 ;  /* 0x000000b4b3b57223 */ /* 0x000fe200000100b5 */
[----:B------:R-:W-:-:S02]  /*3da0*/  HADD2.F32 R179, -RZ, R136.H1_H1 ;  /* 0x30000088ffb37230 */ /* 0x000fc40000004100 */
[----:B------:R-:W-:Y:S02]  /*3db0*/  HADD2.F32 R136, -RZ, R136.H0_H0 ;  /* 0x20000088ff887230 */ /* 0x000fe40000004100 */
[----:B------:R-:W-:Y:S02]  /*3dc0*/  HADD2.F32 R137, -RZ, R137.H1_H1 ;  /* 0x30000089ff897230 */ /* 0x000fe40000004100 */
[----:B------:R-:W-:-:S04]  /*3dd0*/  FMUL.FTZ R180, R179, R178 ;  /* 0x000000b2b3b47220 */ /* 0x000fc80000410000 */
[CC--:B------:R-:W-:Y:S01]  /*3de0*/  FFMA.FTZ R180, R136.reuse, R43.reuse, -R180 ;  /* 0x0000002b88b47223 */ /* 0x0c0fe200000108b4 */
[----:B------:R-:W-:Y:S01]  /*3df0*/  FMUL.FTZ R136, R136, R178 ;  /* 0x000000b288887220 */ /* 0x000fe20000410000 */
[--C-:B------:R-:W-:Y:S02]  /*3e00*/  HADD2.F32 R178, -RZ, R41.reuse.H0_H0 ;  /* 0x20000029ffb27230 */ /* 0x100fe40000004100 */
[----:B------:R-:W-:Y:S02]  /*3e10*/  HADD2.F32 R41, -RZ, R41.H1_H1 ;  /* 0x30000029ff297230 */ /* 0x000fe40000004100 */
[----:B------:R-:W-:Y:S01]  /*3e20*/  FFMA.FTZ R136, R179, R43, R136 ;  /* 0x0000002bb3887223 */ /* 0x000fe20000010088 */
[--C-:B------:R-:W-:Y:S02]  /*3e30*/  HADD2.F32 R43, -RZ, R138.reuse.H1_H1 ;  /* 0x3000008aff2b7230 */ /* 0x100fe40000004100 */
[----:B------:R-:W-:Y:S02]  /*3e40*/  HADD2.F32 R138, -RZ, R138.H0_H0 ;  /* 0x2000008aff8a7230 */ /* 0x000fe40000004100 */
[----:B------:R-:W-:-:S02]  /*3e50*/  HADD2.F32 R179, -RZ, R167.H1_H1 ;  /* 0x300000a7ffb37230 */ /* 0x000fc40000004100 */
[CC--:B------:R-:W-:Y:S01]  /*3e60*/  FMUL.FTZ R177, R43.reuse, R178.reuse ;  /* 0x000000b22bb17220 */ /* 0x0c0fe20000410000 */
[----:B------:R-:W-:Y:S02]  /*3e70*/  HADD2.F32 R167, -RZ, R167.H0_H0 ;  /* 0x200000a7ffa77230 */ /* 0x000fe40000004100 */
[----:B------:R-:W-:Y:S01]  /*3e80*/  FMUL.FTZ R178, R138, R178 ;  /* 0x000000b28ab27220 */ /* 0x000fe20000410000 */
[----:B------:R-:W-:Y:S01]  /*3e90*/  F2FP.SATFINITE.E4M3.F32.PACK_AB_MERGE_C R136, R136, R180, RZ ;  /* 0x000000b48888723e */ /* 0x000fe200048070ff */
[-C--:B------:R-:W-:Y:S02]  /*3ea0*/  FFMA.FTZ R177, R138, R176.reuse, -R177 ;  /* 0x000000b08ab17223 */ /* 0x080fe400000108b1 */
[----:B------:R-:W-:Y:S01]  /*3eb0*/  FFMA.FTZ R178, R43, R176, R178 ;  /* 0x000000b02bb27223 */ /* 0x000fe200000100b2 */
[--C-:B------:R-:W-:Y:S01]  /*3ec0*/  HADD2.F32 R43, -RZ, R42.reuse.H1_H1 ;  /* 0x3000002aff2b7230 */ /* 0x100fe20000004100 */
[----:B------:R-:W-:Y:S01]  /*3ed0*/  F2FP.SATFINITE.E4M3.F32.PACK_AB_MERGE_C R136, R181, R183, R136 ;  /* 0x000000b7b588723e */ /* 0x000fe20004807088 */
[----:B------:R-:W-:-:S03]  /*3ee0*/  HADD2.F32 R42, -RZ, R42.H0_H0 ;  /* 0x2000002aff2a7230 */ /* 0x000fc60000004100 */
[CC--:B------:R-:W-:Y:S02]  /*3ef0*/  FMUL.FTZ R138, R43.reuse, R41.reuse ;  /* 0x000000292b8a7220 */ /* 0x0c0fe40000410000 */
[C---:B------:R-:W-:Y:S02]  /*3f00*/  FMUL.FTZ R176, R42.reuse, R41 ;  /* 0x000000292ab07220 */ /* 0x040fe40000410000 */
[-C--:B------:R-:W-:Y:S01]  /*3f10*/  FFMA.FTZ R41, R42, R137.reuse, -R138 ;  /* 0x000000892a297223 */ /* 0x080fe2000001088a */
[----:B------:R-:W-:Y:S01]  /*3f20*/  F2FP.F16.E4M3.UNPACK_B R138, R40.H1 ;  /* 0x00000028ff8a723e */ /* 0x000fe200030006ff */
[----:B------:R-:W-:Y:S01]  /*3f30*/  FFMA.FTZ R42, R43, R137, R176 ;  /* 0x000000892b2a7223 */ /* 0x000fe200000100b0 */
[--C-:B------:R-:W-:Y:S02]  /*3f40*/  HADD2.F32 R137, -RZ, R166.reuse.H1_H1 ;  /* 0x300000a6ff897230 */ /* 0x100fe40000004100 */
[----:B------:R-:W-:Y:S02]  /*3f50*/  HADD2.F32 R166, -RZ, R166.H0_H0 ;  /* 0x200000a6ffa67230 */ /* 0x000fe40000004100 */
[--C-:B------:R-:W-:Y:S01]  /*3f60*/  HADD2.F32 R43, -RZ, R138.reuse.H1_H1 ;  /* 0x3000008aff2b7230 */ /* 0x100fe20000004100 */
[----:B------:R-:W-:Y:S01]  /*3f70*/  F2FP.SATFINITE.E4M3.F32.PACK_AB_MERGE_C R41, R42, R41, RZ ;  /* 0x000000292a29723e */ /* 0x000fe200048070ff */
[----:B------:R-:W-:-:S03]  /*3f80*/  HADD2.F32 R138, -RZ, R138.H0_H0 ;  /* 0x2000008aff8a7230 */ /* 0x000fc60000004100 */
[C---:B------:R-:W-:Y:S01]  /*3f90*/  FMUL.FTZ R176, R43.reuse, R179 ;  /* 0x000000b32bb07220 */ /* 0x040fe20000410000 */
[----:B------:R-:W-:Y:S01]  /*3fa0*/  F2FP.SATFINITE.E4M3.F32.PACK_AB_MERGE_C R177, R178, R177, R41 ;  /* 0x000000b1b2b1723e */ /* 0x000fe20004807029 */
[C---:B------:R-:W-:Y:S01]  /*3fb0*/  FMUL.FTZ R179, R138.reuse, R179 ;  /* 0x000000b38ab37220 */ /* 0x040fe20000410000 */
[----:B------:R-:W-:Y:S02]  /*3fc0*/  IMAD.MOV.U32 R41, RZ, RZ, R139 ;  /* 0x000000ffff297224 */ /* 0x000fe400078e008b */
[----:B------:R-:W-:Y:S01]  /*3fd0*/  FFMA.FTZ R176, R138, R137, -R176 ;  /* 0x000000898ab07223 */ /* 0x000fe200000108b0 */
[----:B------:R-:W-:Y:S01]  /*3fe0*/  MOV R42, R177 ;  /* 0x000000b1002a7202 */ /* 0x000fe20000000f00 */
[----:B------:R-:W-:Y:S01]  /*3ff0*/  FFMA.FTZ R179, R43, R137, R179 ;  /* 0x000000892bb37223 */ /* 0x000fe200000100b3 */
[----:B------:R-:W-:-:S04]  /*4000*/  F2FP.F16.E4M3.UNPACK_B R43, R40 ;  /* 0x00000028ff2b723e */ /* 0x000fc800020006ff */
[----:B------:R-:W-:Y:S01]  /*4010*/  F2FP.SATFINITE.E4M3.F32.PACK_AB_MERGE_C R176, R179, R176, RZ ;  /* 0x000000b0b3b0723e */ /* 0x000fe200048070ff */
[--C-:B------:R-:W-:Y:S02]  /*4020*/  HADD2.F32 R40, -RZ, R43.reuse.H1_H1 ;  /* 0x3000002bff287230 */ /* 0x100fe40000004100 */
[----:B------:R-:W-:-:S03]  /*4030*/  HADD2.F32 R43, -RZ, R43.H0_H0 ;  /* 0x2000002bff2b7230 */ /* 0x000fc60000004100 */
[CC--:B------:R-:W-:Y:S02]  /*4040*/  FMUL.FTZ R137, R40.reuse, R167.reuse ;  /* 0x000000a728897220 */ /* 0x0c0fe40000410000 */
[C---:B------:R-:W-:Y:S02]  /*4050*/  FMUL.FTZ R167, R43.reuse, R167 ;  /* 0x000000a72ba77220 */ /* 0x040fe40000410000 */
[-C--:B------:R-:W-:Y:S01]  /*4060*/  FFMA.FTZ R137, R43, R166.reuse, -R137 ;  /* 0x000000a62b897223 */ /* 0x080fe20000010889 */
[----:B------:R-:W-:Y:S02]  /*4070*/  IMAD.MOV.U32 R43, RZ, RZ, R136 ;  /* 0x000000ffff2b7224 */ /* 0x000fe400078e0088 */
[----:B------:R-:W-:-:S05]  /*4080*/  FFMA.FTZ R167, R40, R166, R167 ;  /* 0x000000a628a77223 */ /* 0x000fca00000100a7 */
[----:B------:R-:W-:-:S05]  /*4090*/  F2FP.SATFINITE.E4M3.F32.PACK_AB_MERGE_C R137, R167, R137, R176 ;  /* 0x00000089a789723e */ /* 0x000fca00048070b0 */
[----:B------:R-:W-:-:S07]  /*40a0*/  IMAD.MOV.U32 R40, RZ, RZ, R137 ;  /* 0x000000ffff287224 */ /* 0x000fce00078e0089 */
.L_x_350:
[----:B------:R-:W-:Y:S05]  /*40b0*/  BSYNC B3 ;  /* 0x0000000000037941 */ /* 0x000fea0003800000 */
.L_x_349:
[----:B-1----:R4:W-:Y:S02]  /*40c0*/  STG.E.128 desc[UR54][R48.64], R40 ;  /* 0x0000002830007986 */ /* 0x0029e4000c101d36 */
.L_x_348:
[----:B------:R-:W-:Y:S05]  /*40d0*/  BSYNC B2 ;  /* 0x0000000000027941 */ /* 0x000fea0003800000 */
.L_x_347:
[----:B------:R-:W-:Y:S01]  /*40e0*/  ISETP.NE.AND P3, PT, R35, RZ, PT ;  /* 0x000000ff2300720c */ /* 0x000fe20003f65270 */
[----:B------:R-:W-:-:S12]  /*40f0*/  BSSY B2, `(.L_x_351) ;  /* 0x0000073000027945 */ /* 0x000fd80003800000 */
[----:B------:R-:W-:Y:S05]  /*4100*/  @!P3 BRA `(.L_x_352) ;  /* 0x0000000400c4b947 */ /* 0x000fea0003800000 */
[----:B012-4-:R0:W1:Y:S01]  /*4110*/  LDS.128 R40, [R46+0x1a400] ;  /* 0x01a400002e287984 */ /* 0x0170620000000c00 */
[----:B------:R-:W-:Y:S01]  /*4120*/  ISETP.GE.AND P3, PT, R170, R133, PT ;  /* 0x00000085aa00720c */ /* 0x000fe20003f66270 */
[----:B------:R-:W-:-:S12]  /*4130*/  BSSY B3, `(.L_x_353) ;  /* 0x000006d000037945 */ /* 0x000fd80003800000 */
[----:B0-----:R-:W-:Y:S05]  /*4140*/  @P3 BRA `(.L_x_354) ;  /* 0x0000000400ac3947 */ /* 0x001fea0003800000 */
[--C-:B------:R-:W-:Y:S02]  /*4150*/  SHF.R.U32.HI R136, RZ, 0x8, R95.reuse ;  /* 0x00000008ff887819 */ /* 0x100fe4000001165f */
[----:B------:R-:W-:Y:S02]  /*4160*/  LOP3.LUT R124, R95, 0xff0000ff, RZ, 0xc0, !PT ;  /* 0xff0000ff5f7c7812 */ /* 0x000fe400078ec0ff */
[----:B------:R-:W-:Y:S01]  /*4170*/  SHF.R.U32.HI R95, RZ, 0x10, R95 ;  /* 0x00000010ff5f7819 */ /* 0x000fe2000001165f */
[----:B------:R-:W-:Y:S01]  /*4180*/  IMAD.SHL.U32 R136, R136, 0x100, RZ ;  /* 0x0000010088887824 */ /* 0x000fe200078e00ff */
[----:B------:R-:W-:Y:S02]  /*4190*/  SHF.R.U32.HI R137, RZ, 0x8, R125 ;  /* 0x00000008ff897819 */ /* 0x000fe4000001167d */
[----:B------:R-:W-:Y:S01]  /*41a0*/  LOP3.LUT R138, R125, 0xff0000ff, RZ, 0xc0, !PT ;  /* 0xff0000ff7d8a7812 */ /* 0x000fe200078ec0ff */
[----:B------:R-:W-:Y:S01]  /*41b0*/  IMAD.U32 R95, R95, 0x10000, RZ ;  /* 0x000100005f5f7824 */ /* 0x000fe200078e00ff */
[----:B------:R-:W-:Y:S01]  /*41c0*/  LOP3.LUT R124, R124, 0xff00, R136, 0xf8, !PT ;  /* 0x0000ff007c7c7812 */ /* 0x000fe200078ef888 */
[----:B------:R-:W-:Y:S01]  /*41d0*/  IMAD.SHL.U32 R137, R137, 0x100, RZ ;  /* 0x0000010089897824 */ /* 0x000fe200078e00ff */
[----:B-1----:R-:W-:-:S02]  /*41e0*/  F2FP.F16.E4M3.UNPACK_B R136, R41 ;  /* 0x00000029ff88723e */ /* 0x002fc400020006ff */
[----:B------:R-:W-:Y:S02]  /*41f0*/  LOP3.LUT R95, R124, 0xff0000, R95, 0xf8, !PT ;  /* 0x00ff00007c5f7812 */ /* 0x000fe400078ef85f */
[-C--:B------:R-:W-:Y:S02]  /*4200*/  F2FP.F16.E4M3.UNPACK_B R124, R165.reuse.H1 ;  /* 0x000000a5ff7c723e */ /* 0x080fe400030006ff */
[----:B------:R-:W-:Y:S01]  /*4210*/  SHF.R.U32.HI R94, RZ, 0x10, R125 ;  /* 0x00000010ff5e7819 */ /* 0x000fe2000001167d */
[----:B------:R-:W-:Y:S01]  /*4220*/  HADD2.F32 R125, -RZ, R136.H1_H1 ;  /* 0x30000088ff7d7230 */ /* 0x000fe20000004100 */
[----:B------:R-:W-:Y:S01]  /*4230*/  LOP3.LUT R138, R138, 0xff00, R137, 0xf8, !PT ;  /* 0x0000ff008a8a7812 */ /* 0x000fe200078ef889 */
[----:B------:R-:W-:Y:S01]  /*4240*/  HADD2.F32 R166, -RZ, R124.H0_H0 ;  /* 0x2000007cffa67230 */ /* 0x000fe20000004100 */
        /* <DEDUP_REMOVED lines=18> */
[----:B------:R-:W-:Y:S01]  /*4370*/  IMAD.U32 R41, R94, 0x10000, RZ ;  /* 0x000100005e297824 */ /* 0x000fe200078e00ff */
[----:B------:R-:W-:Y:S02]  /*4380*/  MOV R94, R43 ;  /* 0x0000002b005e7202 */ /* 0x000fe40000000f00 */
        /* <DEDUP_REMOVED lines=57> */
[-C--:B------:R-:W-:Y:S01]  /*4720*/  FFMA.FTZ R136, R124, R95.reuse, -R136 ;  /* 0x0000005f7c887223 */ /* 0x080fe20000010888 */
[----:B------:R-:W-:Y:S01]  /*4730*/  FFMA.FTZ R139, R43, R95, R139 ;  /* 0x0000005f2b8b7223 */ /* 0x000fe2000001008b */
[----:B------:R-:W-:Y:S01]  /*4740*/  F2FP.F16.E4M3.UNPACK_B R43, R40 ;  /* 0x00000028ff2b723e */ /* 0x000fe200020006ff */
[----:B------:R-:W-:-:S03]  /*4750*/  IMAD.MOV.U32 R42, RZ, RZ, R137 ;  /* 0x000000ffff2a7224 */ /* 0x000fc600078e0089 */
        /* <DEDUP_REMOVED lines=10> */
.L_x_354:
[----:B------:R-:W-:Y:S05]  /*4800*/  BSYNC B3 ;  /* 0x0000000000037941 */ /* 0x000fea0003800000 */
.L_x_353:
[----:B-1----:R0:W-:Y:S02]  /*4810*/  STG.E.128 desc[UR54][R48.64+0x20], R40 ;  /* 0x0000202830007986 */ /* 0x0021e4000c101d36 */
.L_x_352:
[----:B------:R-:W-:Y:S05]  /*4820*/  BSYNC B2 ;  /* 0x0000000000027941 */ /* 0x000fea0003800000 */
.L_x_351:
        /* <DEDUP_REMOVED lines=83> */
[--C-:B------:R-:W-:Y:S02]  /*4d60*/  HADD2.F32 R43, -RZ, R42.reuse.H1_H1 ;  /* 0x3000002aff2b7230 */ /* 0x100fe40000004100 */
        /* <DEDUP_REMOVED lines=24> */
[----:B------:R-:W-:Y:S01]  /*4ef0*/  F2FP.SATFINITE.E4M3.F32.PACK_AB_MERGE_C R43, R137, R139, R86 ;  /* 0x0000008b892b723e */ /* 0x000fe20004807056 */
[----:B------:R-:W-:-:S05]  /*4f00*/  FFMA.FTZ R163, R40, R162, R163 ;  /* 0x000000a228a37223 */ /* 0x000fca00000100a3 */
[----:B------:R-:W-:-:S07]  /*4f10*/  F2FP.SATFINITE.E4M3.F32.PACK_AB_MERGE_C R40, R163, R87, R94 ;  /* 0x00000057a328723e */ /* 0x000fce000480705e */
.L_x_358:
[----:B------:R-:W-:Y:S05]  /*4f20*/  BSYNC B3 ;  /* 0x0000000000037941 */ /* 0x000fea0003800000 */
.L_x_357:
[----:B-1----:R0:W-:Y:S02]  /*4f30*/  STG.E.128 desc[UR54][R48.64+0x40], R40 ;  /* 0x0000402830007986 */ /* 0x0021e4000c101d36 */
.L_x_356:
[----:B------:R-:W-:Y:S05]  /*4f40*/  BSYNC B2 ;  /* 0x0000000000027941 */ /* 0x000fea0003800000 */
.L_x_355:
        /* <DEDUP_REMOVED lines=14> */
[----:B------:R-:W-:-:S02]  /*5030*/  LOP3.LUT R84, R84, 0xff00, R87, 0xf8, !PT ;  /* 0x0000ff0054547812 */ /* 0x000fc400078ef857 */
[----:B------:R-:W-:Y:S02]  /*5040*/  SHF.R.U32.HI R82, RZ, 0x10, R85 ;  /* 0x00000010ff527819 */ /* 0x000fe40000011655 */
[----:B------:R-:W-:Y:S02]  /*5050*/  SHF.L.U32 R85, R86, 0x8, RZ ;  /* 0x0000000856557819 */ /* 0x000fe400000006ff */
[----:B------:R-:W-:Y:S02]  /*5060*/  LOP3.LUT R83, R84, 0xff0000, R83, 0xf8, !PT ;  /* 0x00ff000054537812 */ /* 0x000fe400078ef853 */
[----:B------:R-:W-:Y:S02]  /*5070*/  F2FP.F16.E4M3.UNPACK_B R84, R161.H1 ;  /* 0x000000a1ff54723e */ /* 0x000fe400030006ff */
[----:B-1----:R-:W-:Y:S02]  /*5080*/  F2FP.F16.E4M3.UNPACK_B R86, R41 ;  /* 0x00000029ff56723e */ /* 0x002fe400020006ff */
[----:B------:R-:W-:Y:S01]  /*5090*/  LOP3.LUT R92, R92, 0xff00, R85, 0xf8, !PT ;  /* 0x0000ff005c5c7812 */ /* 0x000fe200078ef855 */
[----:B------:R-:W-:Y:S01]  /*50a0*/  HADD2.F32 R94, -RZ, R84.H0_H0 ;  /* 0x20000054ff5e7230 */ /* 0x000fe20000004100 */
[-C--:B------:R-:W-:Y:S01]  /*50b0*/  F2FP.F16.E4M3.UNPACK_B R87, R160.reuse.H1 ;  /* 0x000000a0ff57723e */ /* 0x080fe200030006ff */
[--C-:B------:R-:W-:Y:S01]  /*50c0*/  HADD2.F32 R85, -RZ, R86.reuse.H1_H1 ;  /* 0x30000056ff557230 */ /* 0x100fe20000004100 */
[----:B------:R-:W-:Y:S01]  /*50d0*/  F2FP.F16.E4M3.UNPACK_B R161, R161 ;  /* 0x000000a1ffa1723e */ /* 0x000fe200020006ff */
[----:B------:R-:W-:Y:S01]  /*50e0*/  HADD2.F32 R86, -RZ, R86.H0_H0 ;  /* 0x20000056ff567230 */ /* 0x000fe20000004100 */
[----:B------:R-:W-:Y:S01]  /*50f0*/  F2FP.F16.E4M3.UNPACK_B R160, R160 ;  /* 0x000000a0ffa0723e */ /* 0x000fe200020006ff */
[----:B------:R-:W-:-:S02]  /*5100*/  HADD2.F32 R93, -RZ, R87.H0_H0 ;  /* 0x20000057ff5d7230 */ /* 0x000fc40000004100 */
[-C--:B------:R-:W-:Y:S01]  /*5110*/  FMUL.FTZ R95, R85, R94.reuse ;  /* 0x0000005e555f7220 */ /* 0x080fe20000410000 */
[----:B------:R-:W-:Y:S02]  /*5120*/  HADD2.F32 R87, -RZ, R87.H1_H1 ;  /* 0x30000057ff577230 */ /* 0x000fe40000004100 */
[C---:B------:R-:W-:Y:S01]  /*5130*/  FMUL.FTZ R94, R86.reuse, R94 ;  /* 0x0000005e565e7220 */ /* 0x040fe20000410000 */
[----:B------:R-:W-:-:S03]  /*5140*/  FFMA.FTZ R86, R86, R93, -R95 ;  /* 0x0000005d56567223 */ /* 0x000fc6000001085f */
[----:B------:R-:W-:Y:S01]  /*5150*/  FFMA.FTZ R85, R85, R93, R94 ;  /* 0x0000005d55557223 */ /* 0x000fe2000001005e */
[----:B------:R-:W-:Y:S01]  /*5160*/  F2FP.F16.E4M3.UNPACK_B R94, R41.H1 ;  /* 0x00000029ff5e723e */ /* 0x000fe200030006ff */
[----:B------:R-:W-:-:S04]  /*5170*/  HADD2.F32 R93, -RZ, R84.H1_H1 ;  /* 0x30000054ff5d7230 */ /* 0x000fc80000004100 */
        /* <DEDUP_REMOVED lines=31> */
[----:B------:R-:W-:-:S03]  /*5370*/  HADD2.F32 R82, -RZ, R82.H0_H0 ;  /* 0x20000052ff527230 */ /* 0x000fc60000004100 */
[----:B------:R-:W-:-:S04]  /*5380*/  FMUL.FTZ R94, R93, R92 ;  /* 0x0000005c5d5e7220 */ /* 0x000fc80000410000 */
[C---:B------:R-:W-:Y:S01]  /*5390*/  FFMA.FTZ R94, R82.reuse, R43, -R94 ;  /* 0x0000002b525e7223 */ /* 0x040fe2000001085e */
[----:B------:R-:W-:Y:S01]  /*53a0*/  FMUL.FTZ R82, R82, R92 ;  /* 0x0000005c52527220 */ /* 0x000fe20000410000 */
[----:B------:R-:W-:-:S03]  /*53b0*/  HADD2.F32 R92, -RZ, R41.H0_H0 ;  /* 0x20000029ff5c7230 */ /* 0x000fc60000004100 */
[----:B------:R-:W-:Y:S01]  /*53c0*/  FFMA.FTZ R82, R93, R43, R82 ;  /* 0x0000002b5d527223 */ /* 0x000fe20000010052 */
[--C-:B------:R-:W-:Y:S02]  /*53d0*/  HADD2.F32 R43, -RZ, R84.reuse.H1_H1 ;  /* 0x30000054ff2b7230 */ /* 0x100fe40000004100 */
[----:B------:R-:W-:Y:S02]  /*53e0*/  HADD2.F32 R84, -RZ, R84.H0_H0 ;  /* 0x20000054ff547230 */ /* 0x000fe40000004100 */
[--C-:B------:R-:W-:Y:S02]  /*53f0*/  HADD2.F32 R93, -RZ, R161.reuse.H1_H1 ;  /* 0x300000a1ff5d7230 */ /* 0x100fe40000004100 */
[-C--:B------:R-:W-:Y:S01]  /*5400*/  FMUL.FTZ R87, R43, R92.reuse ;  /* 0x0000005c2b577220 */ /* 0x080fe20000410000 */
[----:B------:R-:W-:Y:S02]  /*5410*/  HADD2.F32 R161, -RZ, R161.H0_H0 ;  /* 0x200000a1ffa17230 */ /* 0x000fe40000004100 */
[----:B------:R-:W-:Y:S01]  /*5420*/  FMUL.FTZ R92, R84, R92 ;  /* 0x0000005c545c7220 */ /* 0x000fe20000410000 */
[----:B------:R-:W-:Y:S01]  /*5430*/  F2FP.SATFINITE.E4M3.F32.PACK_AB_MERGE_C R82, R82, R94, RZ ;  /* 0x0000005e5252723e */ /* 0x000fe200048070ff */
[----:B------:R-:W-:Y:S01]  /*5440*/  FFMA.FTZ R87, R84, R86, -R87 ;  /* 0x0000005654577223 */ /* 0x000fe20000010857 */
[----:B------:R-:W-:-:S02]  /*5450*/  HADD2.F32 R84, -RZ, R41.H1_H1 ;  /* 0x30000029ff547230 */ /* 0x000fc40000004100 */
[----:B------:R-:W-:Y:S01]  /*5460*/  FFMA.FTZ R92, R43, R86, R92 ;  /* 0x000000562b5c7223 */ /* 0x000fe2000001005c */
[--C-:B------:R-:W-:Y:S02]  /*5470*/  HADD2.F32 R43, -RZ, R42.reuse.H1_H1 ;  /* 0x3000002aff2b7230 */ /* 0x100fe40000004100 */
[----:B------:R-:W-:Y:S02]  /*5480*/  HADD2.F32 R41, -RZ, R42.H0_H0 ;  /* 0x2000002aff297230 */ /* 0x000fe40000004100 */
[----:B------:R-:W-:Y:S02]  /*5490*/  HADD2.F32 R42, -RZ, R83.H1_H1 ;  /* 0x30000053ff2a7230 */ /* 0x000fe40000004100 */
[-C--:B------:R-:W-:Y:S01]  /*54a0*/  FMUL.FTZ R86, R43, R84.reuse ;  /* 0x000000542b567220 */ /* 0x080fe20000410000 */
[--C-:B------:R-:W-:Y:S02]  /*54b0*/  HADD2.F32 R83, -RZ, R160.reuse.H1_H1 ;  /* 0x300000a0ff537230 */ /* 0x100fe40000004100 */
[----:B------:R-:W-:Y:S01]  /*54c0*/  FMUL.FTZ R84, R41, R84 ;  /* 0x0000005429547220 */ /* 0x000fe20000410000 */
[----:B------:R-:W-:-:S02]  /*54d0*/  HADD2.F32 R160, -RZ, R160.H0_H0 ;  /* 0x200000a0ffa07230 */ /* 0x000fc40000004100 */
[-C--:B------:R-:W-:Y:S01]  /*54e0*/  FFMA.FTZ R41, R41, R42.reuse, -R86 ;  /* 0x0000002a29297223 */ /* 0x080fe20000010856 */
[----:B------:R-:W-:Y:S01]  /*54f0*/  FFMA.FTZ R42, R43, R42, R84 ;  /* 0x0000002a2b2a7223 */ /* 0x000fe20000010054 */
[----:B------:R-:W-:-:S04]  /*5500*/  F2FP.F16.E4M3.UNPACK_B R84, R40.H1 ;  /* 0x00000028ff54723e */ /* 0x000fc800030006ff */
[----:B------:R-:W-:Y:S01]  /*5510*/  F2FP.SATFINITE.E4M3.F32.PACK_AB_MERGE_C R41, R42, R41, RZ ;  /* 0x000000292a29723e */ /* 0x000fe200048070ff */
[--C-:B------:R-:W-:Y:S02]  /*5520*/  HADD2.F32 R43, -RZ, R84.reuse.H1_H1 ;  /* 0x30000054ff2b7230 */ /* 0x100fe40000004100 */
[----:B------:R-:W-:Y:S01]  /*5530*/  HADD2.F32 R84, -RZ, R84.H0_H0 ;  /* 0x20000054ff547230 */ /* 0x000fe20000004100 */
[----:B------:R-:W-:Y:S01]  /*5540*/  F2FP.SATFINITE.E4M3.F32.PACK_AB_MERGE_C R42, R92, R87, R41 ;  /* 0x000000575c2a723e */ /* 0x000fe20004807029 */
[----:B------:R-:W-:Y:S02]  /*5550*/  IMAD.MOV.U32 R41, RZ, RZ, R85 ;  /* 0x000000ffff297224 */ /* 0x000fe400078e0055 */
[-C--:B------:R-:W-:Y:S01]  /*5560*/  FMUL.FTZ R86, R43, R93.reuse ;  /* 0x0000005d2b567220 */ /* 0x080fe20000410000 */
[----:B------:R-:W-:-:S03]  /*5570*/  FMUL.FTZ R93, R84, R93 ;  /* 0x0000005d545d7220 */ /* 0x000fc60000410000 */
        /* <DEDUP_REMOVED lines=12> */
.L_x_362:
[----:B------:R-:W-:Y:S05]  /*5640*/  BSYNC B3 ;  /* 0x0000000000037941 */ /* 0x000fea0003800000 */
.L_x_361:
[----:B-1----:R0:W-:Y:S02]  /*5650*/  STG.E.128 desc[UR54][R48.64+0x60], R40 ;  /* 0x0000602830007986 */ /* 0x0021e4000c101d36 */
.L_x_360:
[----:B------:R-:W-:Y:S05]  /*5660*/  BSYNC B2 ;  /* 0x0000000000027941 */ /* 0x000fea0003800000 */
.L_x_359:
[----:B------:R-:W-:Y:S01]  /*5670*/  ISETP.NE.AND P3, PT, R38, RZ, PT ;  /* 0x000000ff2600720c */ /* 0x000fe20003f65270 */
[----:B------:R-:W-:-:S12]  /*5680*/  BSSY B2, `(.L_x_363) ;  /* 0x0000072000027945 */ /* 0x000fd80003800000 */
[----:B------:R-:W-:Y:S05]  /*5690*/  @!P3 BRA `(.L_x_364) ;  /* 0x0000000400c0b947 */ /* 0x000fea0003800000 */
[----:B012-4-:R0:W1:Y:S01]  /*56a0*/  LDS.128 R40, [R47+0x1f400] ;  /* 0x01f400002f287984 */ /* 0x0170620000000c00 */
[----:B------:R-:W-:Y:S01]  /*56b0*/  ISETP.GE.AND P3, PT, R171, R133, PT ;  /* 0x00000085ab00720c */ /* 0x000fe20003f66270 */
[----:B------:R-:W-:-:S12]  /*56c0*/  BSSY B3, `(.L_x_365) ;  /* 0x000006c000037945 */ /* 0x000fd80003800000 */
[----:B0-----:R-:W-:Y:S05]  /*56d0*/  @P3 BRA `(.L_x_366) ;  /* 0x0000000400a83947 */ /* 0x001fea0003800000 */
[----:B-1----:R-:W-:Y:S01]  /*56e0*/  IMAD.MOV.U32 R80, RZ, RZ, R41 ;  /* 0x000000ffff507224 */ /* 0x002fe200078e0029 */
[----:B------:R-:W-:Y:S02]  /*56f0*/  F2FP.F16.E4M3.UNPACK_B R82, R159.H1 ;  /* 0x0000009fff52723e */ /* 0x000fe400030006ff */
[----:B------:R-:W-:Y:S02]  /*5700*/  F2FP.F16.E4M3.UNPACK_B R41, R158.H1 ;  /* 0x0000009eff29723e */ /* 0x000fe400030006ff */
[----:B------:R-:W-:Y:S01]  /*5710*/  F2FP.F16.E4M3.UNPACK_B R78, R80 ;  /* 0x00000050ff4e723e */ /* 0x000fe200020006ff */
[----:B------:R-:W-:Y:S02]  /*5720*/  HADD2.F32 R85, -RZ, R82.H0_H0 ;  /* 0x20000052ff557230 */ /* 0x000fe40000004100 */
[----:B------:R-:W-:Y:S02]  /*5730*/  HADD2.F32 R84, -RZ, R41.H0_H0 ;  /* 0x20000029ff547230 */ /* 0x000fe40000004100 */
[----:B------:R-:W-:-:S02]  /*5740*/  HADD2.F32 R83, -RZ, R78.H1_H1 ;  /* 0x3000004eff537230 */ /* 0x000fc40000004100 */
[----:B------:R-:W-:Y:S02]  /*5750*/  HADD2.F32 R78, -RZ, R78.H0_H0 ;  /* 0x2000004eff4e7230 */ /* 0x000fe40000004100 */
[----:B------:R-:W-:Y:S02]  /*5760*/  HADD2.F32 R82, -RZ, R82.H1_H1 ;  /* 0x30000052ff527230 */ /* 0x000fe40000004100 */
[-C--:B------:R-:W-:Y:S01]  /*5770*/  FMUL.FTZ R87, R83, R85.reuse ;  /* 0x0000005553577220 */ /* 0x080fe20000410000 */
[----:B------:R-:W-:Y:S02]  /*5780*/  HADD2.F32 R41, -RZ, R41.H1_H1 ;  /* 0x30000029ff297230 */ /* 0x000fe40000004100 */
[C---:B------:R-:W-:Y:S01]  /*5790*/  FMUL.FTZ R86, R78.reuse, R85 ;  /* 0x000000554e567220 */ /* 0x040fe20000410000 */
[----:B------:R-:W-:-:S03]  /*57a0*/  FFMA.FTZ R78, R78, R84, -R87 ;  /* 0x000000544e4e7223 */ /* 0x000fc60000010857 */
[----:B------:R-:W-:Y:S01]  /*57b0*/  FFMA.FTZ R83, R83, R84, R86 ;  /* 0x0000005453537223 */ /* 0x000fe20000010056 */
[----:B------:R-:W-:Y:S02]  /*57c0*/  F2FP.F16.E4M3.UNPACK_B R84, R80.H1 ;  /* 0x00000050ff54723e */ /* 0x000fe400030006ff */
[----:B------:R-:W-:Y:S02]  /*57d0*/  MOV R80, R40 ;  /* 0x0000002800507202 */ /* 0x000fe40000000f00 */
[----:B------:R-:W-:Y:S01]  /*57e0*/  F2FP.F16.E4M3.UNPACK_B R86, R159 ;  /* 0x0000009fff56723e */ /* 0x000fe200020006ff */
[--C-:B------:R-:W-:Y:S02]  /*57f0*/  HADD2.F32 R85, -RZ, R84.reuse.H1_H1 ;  /* 0x30000054ff557230 */ /* 0x100fe40000004100 */
[----:B------:R-:W-:Y:S02]  /*5800*/  HADD2.F32 R84, -RZ, R84.H0_H0 ;  /* 0x20000054ff547230 */ /* 0x000fe40000004100 */
[----:B------:R-:W-:-:S02]  /*5810*/  HADD2.F32 R92, -RZ, R86.H1_H1 ;  /* 0x30000056ff5c7230 */ /* 0x000fc40000004100 */
[-C--:B------:R-:W-:Y:S01]  /*5820*/  FMUL.FTZ R87, R85, R82.reuse ;  /* 0x0000005255577220 */ /* 0x080fe20000410000 */
[----:B------:R-:W-:-:S03]  /*5830*/  FMUL.FTZ R40, R84, R82 ;  /* 0x0000005254287220 */ /* 0x000fc60000410000 */
[-C--:B------:R-:W-:Y:S01]  /*5840*/  FFMA.FTZ R82, R84, R41.reuse, -R87 ;  /* 0x0000002954527223 */ /* 0x080fe20000010857 */
[----:B------:R-:W-:Y:S01]  /*5850*/  F2FP.F16.E4M3.UNPACK_B R84, R158 ;  /* 0x0000009eff54723e */ /* 0x000fe200020006ff */
[----:B------:R-:W-:Y:S01]  /*5860*/  FFMA.FTZ R85, R85, R41, R40 ;  /* 0x0000002955557223 */ /* 0x000fe20000010028 */
[-C--:B------:R-:W-:Y:S02]  /*5870*/  F2FP.F16.E4M3.UNPACK_B R40, R80.reuse.H1 ;  /* 0x00000050ff28723e */ /* 0x080fe400030006ff */
[----:B------:R-:W-:Y:S01]  /*5880*/  F2FP.F16.E4M3.UNPACK_B R80, R80 ;  /* 0x00000050ff50723e */ /* 0x000fe200020006ff */
[----:B------:R-:W-:Y:S02]  /*5890*/  HADD2.F32 R87, -RZ, R84.H1_H1 ;  /* 0x30000054ff577230 */ /* 0x000fe40000004100 */
[--C-:B------:R-:W-:Y:S02]  /*58a0*/  HADD2.F32 R41, -RZ, R40.reuse.H1_H1 ;  /* 0x30000028ff297230 */ /* 0x100fe40000004100 */
[----:B------:R-:W-:-:S03]  /*58b0*/  HADD2.F32 R40, -RZ, R40.H0_H0 ;  /* 0x20000028ff287230 */ /* 0x000fc60000004100 */
[CC--:B------:R-:W-:Y:S02]  /*58c0*/  FMUL.FTZ R93, R41.reuse, R92.reuse ;  /* 0x0000005c295d7220 */ /* 0x0c0fe40000410000 */
[C---:B------:R-:W-:Y:S02]  /*58d0*/  FMUL.FTZ R92, R40.reuse, R92 ;  /* 0x0000005c285c7220 */ /* 0x040fe40000410000 */
[-C--:B------:R-:W-:Y:S02]  /*58e0*/  FFMA.FTZ R40, R40, R87.reuse, -R93 ;  /* 0x0000005728287223 */ /* 0x080fe4000001085d */
[----:B------:R-:W-:Y:S01]  /*58f0*/  FFMA.FTZ R41, R41, R87, R92 ;  /* 0x0000005729297223 */ /* 0x000fe2000001005c */
[----:B------:R-:W-:Y:S01]  /*5900*/  F2FP.SATFINITE.E4M3.F32.PACK_AB_MERGE_C R92, R85, R82, RZ ;  /* 0x00000052555c723e */ /* 0x000fe200048070ff */
[----:B------:R-:W-:Y:S01]  /*5910*/  HADD2.F32 R85, -RZ, R86.H0_H0 ;  /* 0x20000056ff557230 */ /* 0x000fe20000004100 */
[--C-:B------:R-:W-:Y:S01]  /*5920*/  SHF.R.U32.HI R86, RZ, 0x10, R81.reuse ;  /* 0x00000010ff567819 */ /* 0x100fe20000011651 */
[--C-:B------:R-:W-:Y:S01]  /*5930*/  HADD2.F32 R82, -RZ, R80.reuse.H1_H1 ;  /* 0x30000050ff527230 */ /* 0x100fe20000004100 */
[----:B------:R-:W-:Y:S01]  /*5940*/  F2FP.SATFINITE.E4M3.F32.PACK_AB_MERGE_C R78, R83, R78, R92 ;  /* 0x0000004e534e723e */ /* 0x000fe2000480705c */
[----:B------:R-:W-:Y:S01]  /*5950*/  HADD2.F32 R80, -RZ, R80.H0_H0 ;  /* 0x20000050ff507230 */ /* 0x000fe20000004100 */
[----:B------:R-:W-:Y:S01]  /*5960*/  SHF.R.U32.HI R83, RZ, 0x8, R81 ;  /* 0x00000008ff537819 */ /* 0x000fe20000011651 */
[----:B------:R-:W-:-:S02]  /*5970*/  HADD2.F32 R87, -RZ, R84.H0_H0 ;  /* 0x20000054ff577230 */ /* 0x000fc40000004100 */
[-C--:B------:R-:W-:Y:S01]  /*5980*/  FMUL.FTZ R93, R82, R85.reuse ;  /* 0x00000055525d7220 */ /* 0x080fe20000410000 */
[----:B------:R-:W-:Y:S01]  /*5990*/  LOP3.LUT R84, R81, 0xff0000ff, RZ, 0xc0, !PT ;  /* 0xff0000ff51547812 */ /* 0x000fe200078ec0ff */
[C---:B------:R-:W-:Y:S01]  /*59a0*/  FMUL.FTZ R95, R80.reuse, R85 ;  /* 0x00000055505f7220 */ /* 0x040fe20000410000 */
[----:B------:R-:W-:Y:S02]  /*59b0*/  IMAD.SHL.U32 R81, R83, 0x100, RZ ;  /* 0x0000010053517824 */ /* 0x000fe400078e00ff */
[-C--:B------:R-:W-:Y:S01]  /*59c0*/  FFMA.FTZ R85, R80, R87.reuse, -R93 ;  /* 0x0000005750557223 */ /* 0x080fe2000001085d */
[----:B------:R-:W-:Y:S01]  /*59d0*/  SHF.R.U32.HI R92, RZ, 0x10, R79 ;  /* 0x00000010ff5c7819 */ /* 0x000fe2000001164f */
[----:B------:R-:W-:Y:S01]  /*59e0*/  FFMA.FTZ R80, R82, R87, R95 ;  /* 0x0000005752507223 */ /* 0x000fe2000001005f */
[----:B------:R-:W-:Y:S02]  /*59f0*/  SHF.R.U32.HI R87, RZ, 0x8, R79 ;  /* 0x00000008ff577819 */ /* 0x000fe4000001164f */
[----:B------:R-:W-:-:S02]  /*5a00*/  LOP3.LUT R82, R79, 0xff0000ff, RZ, 0xc0, !PT ;  /* 0xff0000ff4f527812 */ /* 0x000fc400078ec0ff */
[----:B------:R-:W-:Y:S01]  /*5a10*/  LOP3.LUT R84, R84, 0xff00, R81, 0xf8, !PT ;  /* 0x0000ff0054547812 */ /* 0x000fe200078ef851 */
[----:B------:R-:W-:Y:S01]  /*5a20*/  IMAD.SHL.U32 R79, R87, 0x100, RZ ;  /* 0x00000100574f7824 */ /* 0x000fe200078e00ff */
[----:B------:R-:W-:Y:S01]  /*5a30*/  F2FP.SATFINITE.E4M3.F32.PACK_AB_MERGE_C R40, R41, R40, RZ ;  /* 0x000000282928723e */ /* 0x000fe200048070ff */
[----:B------:R-:W-:Y:S01]  /*5a40*/  IMAD.U32 R81, R86, 0x10000, RZ ;  /* 0x0001000056517824 */ /* 0x000fe200078e00ff */
[----:B------:R-:W-:Y:S01]  /*5a50*/  MOV R41, R78 ;  /* 0x0000004e00297202 */ /* 0x000fe20000000f00 */
[----:B------:R-:W-:Y:S01]  /*5a60*/  IMAD.MOV.U32 R86, RZ, RZ, R43 ;  /* 0x000000ffff567224 */ /* 0x000fe200078e002b */
[----:B------:R-:W-:Y:S01]  /*5a70*/  LOP3.LUT R82, R82, 0xff00, R79, 0xf8, !PT ;  /* 0x0000ff0052527812 */ /* 0x000fe200078ef84f */
[----:B------:R-:W-:Y:S01]  /*5a80*/  IMAD.U32 R79, R92, 0x10000, RZ ;  /* 0x000100005c4f7824 */ /* 0x000fe200078e00ff */
[----:B------:R-:W-:Y:S02]  /*5a90*/  LOP3.LUT R81, R84, 0xff0000, R81, 0xf8, !PT ;  /* 0x00ff000054517812 */ /* 0x000fe400078ef851 */
[----:B------:R-:W-:-:S02]  /*5aa0*/  F2FP.F16.E4M3.UNPACK_B R43, R86 ;  /* 0x00000056ff2b723e */ /* 0x000fc400020006ff */
[----:B------:R-:W-:Y:S02]  /*5ab0*/  LOP3.LUT R79, R82, 0xff0000, R79, 0xf8, !PT ;  /* 0x00ff0000524f7812 */ /* 0x000fe400078ef84f */
[----:B------:R-:W-:Y:S01]  /*5ac0*/  F2FP.F16.E4M3.UNPACK_B R84, R81.H1 ;  /* 0x00000051ff54723e */ /* 0x000fe200030006ff */
[--C-:B------:R-:W-:Y:S01]  /*5ad0*/  HADD2.F32 R87, -RZ, R43.reuse.H1_H1 ;  /* 0x3000002bff577230 */ /* 0x100fe20000004100 */
[-C--:B------:R-:W-:Y:S01]  /*5ae0*/  F2FP.F16.E4M3.UNPACK_B R83, R79.reuse.H1 ;  /* 0x0000004fff53723e */ /* 0x080fe200030006ff */
[----:B------:R-:W-:Y:S01]  /*5af0*/  HADD2.F32 R43, -RZ, R43.H0_H0 ;  /* 0x2000002bff2b7230 */ /* 0x000fe20000004100 */
[----:B------:R-:W-:Y:S01]  /*5b00*/  F2FP.F16.E4M3.UNPACK_B R86, R86.H1 ;  /* 0x00000056ff56723e */ /* 0x000fe200030006ff */
[--C-:B------:R-:W-:Y:S01]  /*5b10*/  HADD2.F32 R82, -RZ, R84.reuse.H0_H0 ;  /* 0x20000054ff527230 */ /* 0x100fe20000004100 */
[----:B------:R-:W-:Y:S01]  /*5b20*/  F2FP.F16.E4M3.UNPACK_B R79, R79 ;  /* 0x0000004fff4f723e */ /* 0x000fe200020006ff */
[----:B------:R-:W-:Y:S01]  /*5b30*/  HADD2.F32 R92, -RZ, R83.H0_H0 ;  /* 0x20000053ff5c7230 */ /* 0x000fe20000004100 */
[----:B------:R-:W-:Y:S01]  /*5b40*/  F2FP.SATFINITE.E4M3.F32.PACK_AB_MERGE_C R40, R80, R85, R40 ;  /* 0x000000555028723e */ /* 0x000fe20004807028 */
[----:B------:R-:W-:-:S02]  /*5b50*/  HADD2.F32 R93, -RZ, R84.H1_H1 ;  /* 0x30000054ff5d7230 */ /* 0x000fc40000004100 */
[-C--:B------:R-:W-:Y:S01]  /*5b60*/  FMUL.FTZ R94, R87, R82.reuse ;  /* 0x00000052575e7220 */ /* 0x080fe20000410000 */
[C---:B------:R-:W-:Y:S01]  /*5b70*/  FMUL.FTZ R124, R43.reuse, R82 ;  /* 0x000000522b7c7220 */ /* 0x040fe20000410000 */
[--C-:B------:R-:W-:Y:S02]  /*5b80*/  HADD2.F32 R84, -RZ, R86.reuse.H1_H1 ;  /* 0x30000056ff547230 */ /* 0x100fe40000004100 */
[----:B------:R-:W-:Y:S02]  /*5b90*/  HADD2.F32 R86, -RZ, R86.H0_H0 ;  /* 0x20000056ff567230 */ /* 0x000fe40000004100 */
[-C--:B------:R-:W-:Y:S01]  /*5ba0*/  FFMA.FTZ R82, R43, R92.reuse, -R94 ;  /* 0x0000005c2b527223 */ /* 0x080fe2000001085e */
[----:B------:R-:W-:Y:S01]  /*5bb0*/  FFMA.FTZ R43, R87, R92, R124 ;  /* 0x0000005c572b7223 */ /* 0x000fe2000001007c */
[----:B------:R-:W-:Y:S02]  /*5bc0*/  HADD2.F32 R87, -RZ, R83.H1_H1 ;  /* 0x30000053ff577230 */ /* 0x000fe40000004100 */
[-C--:B------:R-:W-:Y:S01]  /*5bd0*/  FMUL.FTZ R83, R84, R93.reuse ;  /* 0x0000005d54537220 */ /* 0x080fe20000410000 */
[----:B------:R-:W-:Y:S01]  /*5be0*/  FMUL.FTZ R93, R86, R93 ;  /* 0x0000005d565d7220 */ /* 0x000fe20000410000 */
[----:B------:R-:W-:-:S02]  /*5bf0*/  HADD2.F32 R92, -RZ, R79.H1_H1 ;  /* 0x3000004fff5c7230 */ /* 0x000fc40000004100 */
[-C--:B------:R-:W-:Y:S01]  /*5c00*/  FFMA.FTZ R83, R86, R87.reuse, -R83 ;  /* 0x0000005756537223 */ /* 0x080fe20000010853 */
[----:B------:R-:W-:Y:S01]  /*5c10*/  FFMA.FTZ R84, R84, R87, R93 ;  /* 0x0000005754547223 */ /* 0x000fe2000001005d */
[----:B------:R-:W-:Y:S01]  /*5c20*/  F2FP.F16.E4M3.UNPACK_B R87, R81 ;  /* 0x00000051ff57723e */ /* 0x000fe200020006ff */
[----:B------:R-:W-:Y:S01]  /*5c30*/  HADD2.F32 R79, -RZ, R79.H0_H0 ;  /* 0x2000004fff4f7230 */ /* 0x000fe20000004100 */
[-C--:B------:R-:W-:Y:S02]  /*5c40*/  F2FP.F16.E4M3.UNPACK_B R81, R42.reuse.H1 ;  /* 0x0000002aff51723e */ /* 0x080fe400030006ff */
[----:B------:R-:W-:Y:S01]  /*5c50*/  F2FP.F16.E4M3.UNPACK_B R42, R42 ;  /* 0x0000002aff2a723e */ /* 0x000fe200020006ff */
[----:B------:R-:W-:Y:S01]  /*5c60*/  HADD2.F32 R93, -RZ, R87.H1_H1 ;  /* 0x30000057ff5d7230 */ /* 0x000fe20000004100 */
[----:B------:R-:W-:Y:S01]  /*5c70*/  F2FP.SATFINITE.E4M3.F32.PACK_AB_MERGE_C R83, R84, R83, RZ ;  /* 0x000000535453723e */ /* 0x000fe200048070ff */
[--C-:B------:R-:W-:Y:S02]  /*5c80*/  HADD2.F32 R86, -RZ, R81.reuse.H1_H1 ;  /* 0x30000051ff567230 */ /* 0x100fe40000004100 */
[----:B------:R-:W-:Y:S01]  /*5c90*/  HADD2.F32 R81, -RZ, R81.H0_H0 ;  /* 0x20000051ff517230 */ /* 0x000fe20000004100 */
[----:B------:R-:W-:-:S02]  /*5ca0*/  F2FP.SATFINITE.E4M3.F32.PACK_AB_MERGE_C R43, R43, R82, R83 ;  /* 0x000000522b2b723e */ /* 0x000fc40004807053 */
[CC--:B------:R-:W-:Y:S02]  /*5cb0*/  FMUL.FTZ R94, R86.reuse, R93.reuse ;  /* 0x0000005d565e7220 */ /* 0x0c0fe40000410000 */
[C---:B------:R-:W-:Y:S02]  /*5cc0*/  FMUL.FTZ R93, R81.reuse, R93 ;  /* 0x0000005d515d7220 */ /* 0x040fe40000410000 */
[-C--:B------:R-:W-:Y:S02]  /*5cd0*/  FFMA.FTZ R81, R81, R92.reuse, -R94 ;  /* 0x0000005c51517223 */ /* 0x080fe4000001085e */
[----:B------:R-:W-:Y:S01]  /*5ce0*/  FFMA.FTZ R86, R86, R92, R93 ;  /* 0x0000005c56567223 */ /* 0x000fe2000001005d */
[----:B------:R-:W-:Y:S02]  /*5cf0*/  HADD2.F32 R92, -RZ, R87.H0_H0 ;  /* 0x20000057ff5c7230 */ /* 0x000fe40000004100 */
[--C-:B------:R-:W-:Y:S02]  /*5d00*/  HADD2.F32 R87, -RZ, R42.reuse.H1_H1 ;  /* 0x3000002aff577230 */ /* 0x100fe40000004100 */
[----:B------:R-:W-:Y:S01]  /*5d10*/  HADD2.F32 R42, -RZ, R42.H0_H0 ;  /* 0x2000002aff2a7230 */ /* 0x000fe20000004100 */
[----:B------:R-:W-:-:S02]  /*5d20*/  F2FP.SATFINITE.E4M3.F32.PACK_AB_MERGE_C R81, R86, R81, RZ ;  /* 0x000000515651723e */ /* 0x000fc400048070ff */
[CC--:B------:R-:W-:Y:S02]  /*5d30*/  FMUL.FTZ R93, R87.reuse, R92.reuse ;  /* 0x0000005c575d7220 */ /* 0x0c0fe40000410000 */
[C---:B------:R-:W-:Y:S02]  /*5d40*/  FMUL.FTZ R92, R42.reuse, R92 ;  /* 0x0000005c2a5c7220 */ /* 0x040fe40000410000 */
[-C--:B------:R-:W-:Y:S02]  /*5d50*/  FFMA.FTZ R93, R42, R79.reuse, -R93 ;  /* 0x0000004f2a5d7223 */ /* 0x080fe4000001085d */
[----:B------:R-:W-:-:S05]  /*5d60*/  FFMA.FTZ R92, R87, R79, R92 ;  /* 0x0000004f575c7223 */ /* 0x000fca000001005c */
[----:B------:R-:W-:-:S07]  /*5d70*/  F2FP.SATFINITE.E4M3.F32.PACK_AB_MERGE_C R42, R92, R93, R81 ;  /* 0x0000005d5c2a723e */ /* 0x000fce0004807051 */
.L_x_366:
[----:B------:R-:W-:Y:S05]  /*5d80*/  BSYNC B3 ;  /* 0x0000000000037941 */ /* 0x000fea0003800000 */
.L_x_365:
[----:B-1----:R0:W-:Y:S02]  /*5d90*/  STG.E.128 desc[UR54][R48.64+0x80], R40 ;  /* 0x0000802830007986 */ /* 0x0021e4000c101d36 */
.L_x_364:
[----:B------:R-:W-:Y:S05]  /*5da0*/  BSYNC B2 ;  /* 0x0000000000027941 */ /* 0x000fea0003800000 */
.L_x_363:
[----:B------:R-:W-:-:S13]  /*5db0*/  ISETP.NE.AND P3, PT, R39, RZ, PT ;  /* 0x000000ff2700720c */ /* 0x000fda0003f65270 */
[----:B------:R-:W-:Y:S05]  /*5dc0*/  @!P3 BRA `(.L_x_346) ;  /* 0x0000000400c0b947 */ /* 0x000fea0003800000 */
[----:B012-4-:R0:W1:Y:S01]  /*5dd0*/  LDS.128 R40, [R46+0x1f400] ;  /* 0x01f400002e287984 */ /* 0x0170620000000c00 */
[----:B------:R-:W-:Y:S01]  /*5de0*/  ISETP.GE.AND P3, PT, R174, R133, PT ;  /* 0x00000085ae00720c */ /* 0x000fe20003f66270 */
[----:B------:R-:W-:-:S12]  /*5df0*/  BSSY B2, `(.L_x_367) ;  /* 0x000006c000027945 */ /* 0x000fd80003800000 */
[----:B0-----:R-:W-:Y:S05]  /*5e00*/  @P3 BRA `(.L_x_368) ;  /* 0x0000000400a83947 */ /* 0x001fea0003800000 */
[----:B-1----:R-:W-:Y:S01]  /*5e10*/  IMAD.MOV.U32 R76, RZ, RZ, R41 ;  /* 0x000000ffff4c7224 */ /* 0x002fe200078e0029 */
[-C--:B------:R-:W-:Y:S02]  /*5e20*/  F2FP.F16.E4M3.UNPACK_B R79, R157.reuse.H1 ;  /* 0x0000009dff4f723e */ /* 0x080fe400030006ff */
[----:B------:R-:W-:Y:S02]  /*5e30*/  F2FP.F16.E4M3.UNPACK_B R80, R156.H1 ;  /* 0x0000009cff50723e */ /* 0x000fe400030006ff */
[-C--:B------:R-:W-:Y:S01]  /*5e40*/  F2FP.F16.E4M3.UNPACK_B R41, R76.reuse ;  /* 0x0000004cff29723e */ /* 0x080fe200020006ff */
[----:B------:R-:W-:Y:S01]  /*5e50*/  HADD2.F32 R81, -RZ, R79.H0_H0 ;  /* 0x2000004fff517230 */ /* 0x000fe20000004100 */
[----:B------:R-:W-:Y:S01]  /*5e60*/  F2FP.F16.E4M3.UNPACK_B R76, R76.H1 ;  /* 0x0000004cff4c723e */ /* 0x000fe200030006ff */
[----:B------:R-:W-:Y:S01]  /*5e70*/  HADD2.F32 R78, -RZ, R80.H0_H0 ;  /* 0x20000050ff4e7230 */ /* 0x000fe20000004100 */
[----:B------:R-:W-:Y:S01]  /*5e80*/  F2FP.F16.E4M3.UNPACK_B R83, R157 ;  /* 0x0000009dff53723e */ /* 0x000fe200020006ff */
[--C-:B------:R-:W-:Y:S01]  /*5e90*/  HADD2.F32 R74, -RZ, R41.reuse.H1_H1 ;  /* 0x30000029ff4a7230 */ /* 0x100fe20000004100 */
[----:B------:R-:W-:Y:S01]  /*5ea0*/  SHF.R.U32.HI R86, RZ, 0x8, R75 ;  /* 0x00000008ff567819 */ /* 0x000fe2000001164b */
[----:B------:R-:W-:-:S02]  /*5eb0*/  HADD2.F32 R41, -RZ, R41.H0_H0 ;  /* 0x20000029ff297230 */ /* 0x000fc40000004100 */
[----:B------:R-:W-:Y:S02]  /*5ec0*/  HADD2.F32 R80, -RZ, R80.H1_H1 ;  /* 0x30000050ff507230 */ /* 0x000fe40000004100 */
[-C--:B------:R-:W-:Y:S01]  /*5ed0*/  FMUL.FTZ R82, R74, R81.reuse ;  /* 0x000000514a527220 */ /* 0x080fe20000410000 */
[----:B------:R-:W-:Y:S02]  /*5ee0*/  HADD2.F32 R84, -RZ, R83.H1_H1 ;  /* 0x30000053ff547230 */ /* 0x000fe40000004100 */
[C---:B------:R-:W-:Y:S01]  /*5ef0*/  FMUL.FTZ R81, R41.reuse, R81 ;  /* 0x0000005129517220 */ /* 0x040fe20000410000 */
[----:B------:R-:W-:-:S03]  /*5f00*/  FFMA.FTZ R41, R41, R78, -R82 ;  /* 0x0000004e29297223 */ /* 0x000fc60000010852 */
[----:B------:R-:W-:Y:S01]  /*5f10*/  FFMA.FTZ R74, R74, R78, R81 ;  /* 0x0000004e4a4a7223 */ /* 0x000fe20000010051 */
[----:B------:R-:W-:Y:S02]  /*5f20*/  IMAD.MOV.U32 R78, RZ, RZ, R40 ;  /* 0x000000ffff4e7224 */ /* 0x000fe400078e0028 */
[----:B------:R-:W-:Y:S02]  /*5f30*/  HADD2.F32 R40, -RZ, R79.H1_H1 ;  /* 0x3000004fff287230 */ /* 0x000fe40000004100 */
[--C-:B------:R-:W-:Y:S02]  /*5f40*/  HADD2.F32 R79, -RZ, R76.reuse.H1_H1 ;  /* 0x3000004cff4f7230 */ /* 0x100fe40000004100 */
[----:B------:R-:W-:-:S03]  /*5f50*/  HADD2.F32 R76, -RZ, R76.H0_H0 ;  /* 0x2000004cff4c7230 */ /* 0x000fc60000004100 */
[CC--:B------:R-:W-:Y:S02]  /*5f60*/  FMUL.FTZ R81, R79.reuse, R40.reuse ;  /* 0x000000284f517220 */ /* 0x0c0fe40000410000 */
[C---:B------:R-:W-:Y:S02]  /*5f70*/  FMUL.FTZ R82, R76.reuse, R40 ;  /* 0x000000284c527220 */ /* 0x040fe40000410000 */
[----:B------:R-:W-:Y:S01]  /*5f80*/  FFMA.FTZ R40, R76, R80, -R81 ;  /* 0x000000504c287223 */ /* 0x000fe20000010851 */
[----:B------:R-:W-:Y:S01]  /*5f90*/  F2FP.F16.E4M3.UNPACK_B R76, R78.H1 ;  /* 0x0000004eff4c723e */ /* 0x000fe200030006ff */
[----:B------:R-:W-:Y:S01]  /*5fa0*/  FFMA.FTZ R79, R79, R80, R82 ;  /* 0x000000504f4f7223 */ /* 0x000fe20000010052 */
[----:B------:R-:W-:Y:S02]  /*5fb0*/  F2FP.F16.E4M3.UNPACK_B R80, R156 ;  /* 0x0000009cff50723e */ /* 0x000fe400020006ff */
[----:B------:R-:W-:Y:S01]  /*5fc0*/  F2FP.F16.E4M3.UNPACK_B R78, R78 ;  /* 0x0000004eff4e723e */ /* 0x000fe200020006ff */
[--C-:B------:R-:W-:Y:S01]  /*5fd0*/  HADD2.F32 R81, -RZ, R76.reuse.H1_H1 ;  /* 0x3000004cff517230 */ /* 0x100fe20000004100 */
[----:B------:R-:W-:Y:S01]  /*5fe0*/  F2FP.SATFINITE.E4M3.F32.PACK_AB_MERGE_C R40, R79, R40, RZ ;  /* 0x000000284f28723e */ /* 0x000fe200048070ff */
[----:B------:R-:W-:-:S02]  /*5ff0*/  HADD2.F32 R76, -RZ, R76.H0_H0 ;  /* 0x2000004cff4c7230 */ /* 0x000fc40000004100 */
[--C-:B------:R-:W-:Y:S02]  /*6000*/  HADD2.F32 R82, -RZ, R80.reuse.H1_H1 ;  /* 0x30000050ff527230 */ /* 0x100fe40000004100 */
[CC--:B------:R-:W-:Y:S01]  /*6010*/  FMUL.FTZ R85, R81.reuse, R84.reuse ;  /* 0x0000005451557220 */ /* 0x0c0fe20000410000 */
[----:B------:R-:W-:Y:S02]  /*6020*/  HADD2.F32 R80, -RZ, R80.H0_H0 ;  /* 0x20000050ff507230 */ /* 0x000fe40000004100 */
[----:B------:R-:W-:Y:S01]  /*6030*/  FMUL.FTZ R84, R76, R84 ;  /* 0x000000544c547220 */ /* 0x000fe20000410000 */
[----:B------:R-:W-:Y:S01]  /*6040*/  F2FP.SATFINITE.E4M3.F32.PACK_AB_MERGE_C R41, R74, R41, R40 ;  /* 0x000000294a29723e */ /* 0x000fe20004807028 */
[-C--:B------:R-:W-:Y:S02]  /*6050*/  FFMA.FTZ R76, R76, R82.reuse, -R85 ;  /* 0x000000524c4c7223 */ /* 0x080fe40000010855 */
[----:B------:R-:W-:Y:S01]  /*6060*/  FFMA.FTZ R81, R81, R82, R84 ;  /* 0x0000005251517223 */ /* 0x000fe20000010054 */
[----:B------:R-:W-:Y:S01]  /*6070*/  HADD2.F32 R82, -RZ, R83.H0_H0 ;  /* 0x20000053ff527230 */ /* 0x000fe20000004100 */
[----:B------:R-:W-:Y:S01]  /*6080*/  SHF.R.U32.HI R84, RZ, 0x10, R75 ;  /* 0x00000010ff547819 */ /* 0x000fe2000001164b */
[----:B------:R-:W-:-:S02]  /*6090*/  HADD2.F32 R83, -RZ, R78.H1_H1 ;  /* 0x3000004eff537230 */ /* 0x000fc40000004100 */
[----:B------:R-:W-:Y:S01]  /*60a0*/  HADD2.F32 R78, -RZ, R78.H0_H0 ;  /* 0x2000004eff4e7230 */ /* 0x000fe20000004100 */
[----:B------:R-:W-:Y:S02]  /*60b0*/  F2FP.SATFINITE.E4M3.F32.PACK_AB_MERGE_C R76, R81, R76, RZ ;  /* 0x0000004c514c723e */ /* 0x000fe400048070ff */
[CC--:B------:R-:W-:Y:S02]  /*60c0*/  FMUL.FTZ R85, R83.reuse, R82.reuse ;  /* 0x0000005253557220 */ /* 0x0c0fe40000410000 */
[C---:B------:R-:W-:Y:S02]  /*60d0*/  FMUL.FTZ R82, R78.reuse, R82 ;  /* 0x000000524e527220 */ /* 0x040fe40000410000 */
[-C--:B------:R-:W-:Y:S01]  /*60e0*/  FFMA.FTZ R78, R78, R80.reuse, -R85 ;  /* 0x000000504e4e7223 */ /* 0x080fe20000010855 */
[--C-:B------:R-:W-:Y:S01]  /*60f0*/  SHF.R.U32.HI R85, RZ, 0x8, R77.reuse ;  /* 0x00000008ff557819 */ /* 0x100fe2000001164d */
[----:B------:R-:W-:Y:S01]  /*6100*/  FFMA.FTZ R83, R83, R80, R82 ;  /* 0x0000005053537223 */ /* 0x000fe20000010052 */
[----:B------:R-:W-:-:S02]  /*6110*/  SHF.R.U32.HI R82, RZ, 0x10, R77 ;  /* 0x00000010ff527819 */ /* 0x000fc4000001164d */
[----:B------:R-:W-:Y:S01]  /*6120*/  LOP3.LUT R80, R77, 0xff0000ff, RZ, 0xc0, !PT ;  /* 0xff0000ff4d507812 */ /* 0x000fe200078ec0ff */
[----:B------:R-:W-:Y:S01]  /*6130*/  IMAD.SHL.U32 R85, R85, 0x100, RZ ;  /* 0x0000010055557824 */ /* 0x000fe200078e00ff */
[----:B------:R-:W-:Y:S01]  /*6140*/  LOP3.LUT R77, R75, 0xff0000ff, RZ, 0xc0, !PT ;  /* 0xff0000ff4b4d7812 */ /* 0x000fe200078ec0ff */
[----:B------:R-:W-:Y:S01]  /*6150*/  IMAD.U32 R82, R82, 0x10000, RZ ;  /* 0x0001000052527824 */ /* 0x000fe200078e00ff */
[----:B------:R-:W-:Y:S02]  /*6160*/  F2FP.SATFINITE.E4M3.F32.PACK_AB_MERGE_C R40, R83, R78, R76 ;  /* 0x0000004e5328723e */ /* 0x000fe4000480704c */
[----:B------:R-:W-:Y:S01]  /*6170*/  LOP3.LUT R75, R80, 0xff00, R85, 0xf8, !PT ;  /* 0x0000ff00504b7812 */ /* 0x000fe200078ef855 */
[----:B------:R-:W-:-:S03]  /*6180*/  IMAD.SHL.U32 R80, R86, 0x100, RZ ;  /* 0x0000010056507824 */ /* 0x000fc600078e00ff */
[----:B------:R-:W-:Y:S01]  /*6190*/  LOP3.LUT R75, R75, 0xff0000, R82, 0xf8, !PT ;  /* 0x00ff00004b4b7812 */ /* 0x000fe200078ef852 */
[----:B------:R-:W-:Y:S01]  /*61a0*/  IMAD.MOV.U32 R82, RZ, RZ, R43 ;  /* 0x000000ffff527224 */ /* 0x000fe200078e002b */
[----:B------:R-:W-:Y:S02]  /*61b0*/  LOP3.LUT R77, R77, 0xff00, R80, 0xf8, !PT ;  /* 0x0000ff004d4d7812 */ /* 0x000fe400078ef850 */
[----:B------:R-:W-:Y:S02]  /*61c0*/  SHF.L.U32 R80, R84, 0x10, RZ ;  /* 0x0000001054507819 */ /* 0x000fe400000006ff */
[----:B------:R-:W-:Y:S02]  /*61d0*/  F2FP.F16.E4M3.UNPACK_B R43, R82 ;  /* 0x00000052ff2b723e */ /* 0x000fe400020006ff */
[----:B------:R-:W-:Y:S02]  /*61e0*/  F2FP.F16.E4M3.UNPACK_B R86, R75.H1 ;  /* 0x0000004bff56723e */ /* 0x000fe400030006ff */
[----:B------:R-:W-:Y:S01]  /*61f0*/  LOP3.LUT R77, R77, 0xff0000, R80, 0xf8, !PT ;  /* 0x00ff00004d4d7812 */ /* 0x000fe200078ef850 */
[----:B------:R-:W-:-:S02]  /*6200*/  HADD2.F32 R80, -RZ, R43.H1_H1 ;  /* 0x3000002bff507230 */ /* 0x000fc40000004100 */
[----:B------:R-:W-:Y:S01]  /*6210*/  HADD2.F32 R87, -RZ, R86.H0_H0 ;  /* 0x20000056ff577230 */ /* 0x000fe20000004100 */
[----:B------:R-:W-:Y:S01]  /*6220*/  F2FP.F16.E4M3.UNPACK_B R84, R77.H1 ;  /* 0x0000004dff54723e */ /* 0x000fe200030006ff */
[----:B------:R-:W-:-:S03]  /*6230*/  HADD2.F32 R43, -RZ, R43.H0_H0 ;  /* 0x2000002bff2b7230 */ /* 0x000fc60000004100 */
[CC--:B------:R-:W-:Y:S01]  /*6240*/  FMUL.FTZ R92, R80.reuse, R87.reuse ;  /* 0x00000057505c7220 */ /* 0x0c0fe20000410000 */
[--C-:B------:R-:W-:Y:S02]  /*6250*/  HADD2.F32 R85, -RZ, R84.reuse.H0_H0 ;  /* 0x20000054ff557230 */ /* 0x100fe40000004100 */
[C---:B------:R-:W-:Y:S01]  /*6260*/  FMUL.FTZ R87, R43.reuse, R87 ;  /* 0x000000572b577220 */ /* 0x040fe20000410000 */
[----:B------:R-:W-:Y:S02]  /*6270*/  HADD2.F32 R84, -RZ, R84.H1_H1 ;  /* 0x30000054ff547230 */ /* 0x000fe40000004100 */
[-C--:B------:R-:W-:Y:S01]  /*6280*/  FFMA.FTZ R43, R43, R85.reuse, -R92 ;  /* 0x000000552b2b7223 */ /* 0x080fe2000001085c */
[----:B------:R-:W-:Y:S01]  /*6290*/  FFMA.FTZ R80, R80, R85, R87 ;  /* 0x0000005550507223 */ /* 0x000fe20000010057 */
[----:B------:R-:W-:Y:S01]  /*62a0*/  F2FP.F16.E4M3.UNPACK_B R85, R82.H1 ;  /* 0x00000052ff55723e */ /* 0x000fe200030006ff */
[----:B------:R-:W-:Y:S02]  /*62b0*/  IMAD.MOV.U32 R82, RZ, RZ, R42 ;  /* 0x000000ffff527224 */ /* 0x000fe400078e002a */
[----:B------:R-:W-:-:S02]  /*62c0*/  HADD2.F32 R42, -RZ, R86.H1_H1 ;  /* 0x30000056ff2a7230 */ /* 0x000fc40000004100 */
[--C-:B------:R-:W-:Y:S02]  /*62d0*/  HADD2.F32 R86, -RZ, R85.reuse.H1_H1 ;  /* 0x30000055ff567230 */ /* 0x100fe40000004100 */
[----:B------:R-:W-:-:S03]  /*62e0*/  HADD2.F32 R85, -RZ, R85.H0_H0 ;  /* 0x20000055ff557230 */ /* 0x000fc60000004100 */
[CC--:B------:R-:W-:Y:S02]  /*62f0*/  FMUL.FTZ R92, R86.reuse, R42.reuse ;  /* 0x0000002a565c7220 */ /* 0x0c0fe40000410000 */
[C---:B------:R-:W-:Y:S02]  /*6300*/  FMUL.FTZ R87, R85.reuse, R42 ;  /* 0x0000002a55577220 */ /* 0x040fe40000410000 */
[-C--:B------:R-:W-:Y:S02]  /*6310*/  FFMA.FTZ R42, R85, R84.reuse, -R92 ;  /* 0x00000054552a7223 */ /* 0x080fe4000001085c */
[----:B------:R-:W-:Y:S01]  /*6320*/  FFMA.FTZ R85, R86, R84, R87 ;  /* 0x0000005456557223 */ /* 0x000fe20000010057 */
[----:B------:R-:W-:Y:S02]  /*6330*/  F2FP.F16.E4M3.UNPACK_B R87, R75 ;  /* 0x0000004bff57723e */ /* 0x000fe400020006ff */
[-C--:B------:R-:W-:Y:S02]  /*6340*/  F2FP.F16.E4M3.UNPACK_B R75, R82.reuse.H1 ;  /* 0x00000052ff4b723e */ /* 0x080fe400030006ff */
[----:B------:R-:W-:Y:S01]  /*6350*/  F2FP.F16.E4M3.UNPACK_B R84, R77 ;  /* 0x0000004dff54723e */ /* 0x000fe200020006ff */
[----:B------:R-:W-:Y:S01]  /*6360*/  HADD2.F32 R92, -RZ, R87.H1_H1 ;  /* 0x30000057ff5c7230 */ /* 0x000fe20000004100 */
[----:B------:R-:W-:Y:S01]  /*6370*/  F2FP.F16.E4M3.UNPACK_B R82, R82 ;  /* 0x00000052ff52723e */ /* 0x000fe200020006ff */
[--C-:B------:R-:W-:Y:S01]  /*6380*/  HADD2.F32 R77, -RZ, R75.reuse.H1_H1 ;  /* 0x3000004bff4d7230 */ /* 0x100fe20000004100 */
[----:B------:R-:W-:Y:S01]  /*6390*/  F2FP.SATFINITE.E4M3.F32.PACK_AB_MERGE_C R85, R85, R42, RZ ;  /* 0x0000002a5555723e */ /* 0x000fe200048070ff */
[----:B------:R-:W-:-:S02]  /*63a0*/  HADD2.F32 R75, -RZ, R75.H0_H0 ;  /* 0x2000004bff4b7230 */ /* 0x000fc40000004100 */
[--C-:B------:R-:W-:Y:S02]  /*63b0*/  HADD2.F32 R86, -RZ, R84.reuse.H1_H1 ;  /* 0x30000054ff567230 */ /* 0x100fe40000004100 */
[-C--:B------:R-:W-:Y:S01]  /*63c0*/  FMUL.FTZ R94, R77, R92.reuse ;  /* 0x0000005c4d5e7220 */ /* 0x080fe20000410000 */
[----:B------:R-:W-:Y:S02]  /*63d0*/  HADD2.F32 R87, -RZ, R87.H0_H0 ;  /* 0x20000057ff577230 */ /* 0x000fe40000004100 */
[C---:B------:R-:W-:Y:S01]  /*63e0*/  FMUL.FTZ R92, R75.reuse, R92 ;  /* 0x0000005c4b5c7220 */ /* 0x040fe20000410000 */
[----:B------:R-:W-:Y:S02]  /*63f0*/  HADD2.F32 R84, -RZ, R84.H0_H0 ;  /* 0x20000054ff547230 */ /* 0x000fe40000004100 */
[-C--:B------:R-:W-:Y:S01]  /*6400*/  FFMA.FTZ R75, R75, R86.reuse, -R94 ;  /* 0x000000564b4b7223 */ /* 0x080fe2000001085e */
[----:B------:R-:W-:Y:S01]  /*6410*/  F2FP.SATFINITE.E4M3.F32.PACK_AB_MERGE_C R43, R80, R43, R85 ;  /* 0x0000002b502b723e */ /* 0x000fe20004807055 */
[----:B------:R-:W-:Y:S01]  /*6420*/  FFMA.FTZ R92, R77, R86, R92 ;  /* 0x000000564d5c7223 */ /* 0x000fe2000001005c */
[----:B------:R-:W-:-:S02]  /*6430*/  HADD2.F32 R77, -RZ, R82.H1_H1 ;  /* 0x30000052ff4d7230 */ /* 0x000fc40000004100 */
[----:B------:R-:W-:Y:S02]  /*6440*/  HADD2.F32 R82, -RZ, R82.H0_H0 ;  /* 0x20000052ff527230 */ /* 0x000fe40000004100 */
[----:B------:R-:W-:Y:S01]  /*6450*/  F2FP.SATFINITE.E4M3.F32.PACK_AB_MERGE_C R75, R92, R75, RZ ;  /* 0x0000004b5c4b723e */ /* 0x000fe200048070ff */
[CC--:B------:R-:W-:Y:S02]  /*6460*/  FMUL.FTZ R93, R77.reuse, R87.reuse ;  /* 0x000000574d5d7220 */ /* 0x0c0fe40000410000 */
[C---:B------:R-:W-:Y:S02]  /*6470*/  FMUL.FTZ R86, R82.reuse, R87 ;  /* 0x0000005752567220 */ /* 0x040fe40000410000 */
[-C--:B------:R-:W-:Y:S02]  /*6480*/  FFMA.FTZ R93, R82, R84.reuse, -R93 ;  /* 0x00000054525d7223 */ /* 0x080fe4000001085d */
[----:B------:R-:W-:-:S05]  /*6490*/  FFMA.FTZ R86, R77, R84, R86 ;  /* 0x000000544d567223 */ /* 0x000fca0000010056 */
[----:B------:R-:W-:-:S07]  /*64a0*/  F2FP.SATFINITE.E4M3.F32.PACK_AB_MERGE_C R42, R86, R93, R75 ;  /* 0x0000005d562a723e */ /* 0x000fce000480704b */
.L_x_368:
[----:B------:R-:W-:Y:S05]  /*64b0*/  BSYNC B2 ;  /* 0x0000000000027941 */ /* 0x000fea0003800000 */
.L_x_367:
[----:B-1----:R0:W-:Y:S02]  /*64c0*/  STG.E.128 desc[UR54][R48.64+0xa0], R40 ;  /* 0x0000a02830007986 */ /* 0x0021e4000c101d36 */
.L_x_346:
[----:B------:R-:W-:Y:S05]  /*64d0*/  BSYNC B1 ;  /* 0x0000000000017941 */ /* 0x000fea0003800000 */
.L_x_345:
[----:B------:R-:W-:Y:S05]  /*64e0*/  @P4 BRA `(.L_x_369) ;  /* 0x0000009400084947 */ /* 0x000fea0003800000 */
[----:B------:R-:W-:Y:S01]  /*64f0*/  ISETP.NE.AND P3, PT, R34, RZ, PT ;  /* 0x000000ff2200720c */ /* 0x000fe20003f65270 */
[----:B------:R-:W-:-:S12]  /*6500*/  BSSY B1, `(.L_x_370) ;  /* 0x000006f000017945 */ /* 0x000fd80003800000 */
[----:B------:R-:W-:Y:S05]  /*6510*/  @!P3 BRA `(.L_x_371) ;  /* 0x0000000400b4b947 */ /* 0x000fea0003800000 */
[----:B012-4-:R0:W1:Y:S01]  /*6520*/  LDS.128 R40, [R47+0x1c400] ;  /* 0x01c400002f287984 */ /* 0x0170620000000c00 */
[----:B------:R-:W-:Y:S01]  /*6530*/  ISETP.GE.AND P3, PT, R22, R133, PT ;  /* 0x000000851600720c */ /* 0x000fe20003f66270 */
[----:B------:R-:W-:-:S12]  /*6540*/  BSSY B2, `(.L_x_372) ;  /* 0x0000069000027945 */ /* 0x000fd80003800000 */
[----:B0-----:R-:W-:Y:S05]  /*6550*/  @P3 BRA `(.L_x_373) ;  /* 0x00000004009c3947 */ /* 0x001fea0003800000 */
[----:B------:R-:W-:Y:S01]  /*6560*/  SHF.R.U32.HI R49, RZ, 0x8, R71 ;  /* 0x00000008ff317819 */ /* 0x000fe20000011647 */
[----:B-1----:R-:W-:Y:S01]  /*6570*/  IMAD.MOV.U32 R70, RZ, RZ, R40 ;  /* 0x000000ffff467224 */ /* 0x002fe200078e0028 */
[----:B------:R-:W-:Y:S02]  /*6580*/  SHF.R.U32.HI R72, RZ, 0x8, R73 ;  /* 0x00000008ff487819 */ /* 0x000fe40000011649 */
[----:B------:R-:W-:Y:S01]  /*6590*/  LOP3.LUT R48, R71, 0xff0000ff, RZ, 0xc0, !PT ;  /* 0xff0000ff47307812 */ /* 0x000fe200078ec0ff */
[----:B------:R-:W-:Y:S01]  /*65a0*/  IMAD.SHL.U32 R49, R49, 0x100, RZ ;  /* 0x0000010031317824 */ /* 0x000fe200078e00ff */
[----:B------:R-:W-:Y:S01]  /*65b0*/  SHF.R.U32.HI R75, RZ, 0x10, R71 ;  /* 0x00000010ff4b7819 */ /* 0x000fe20000011647 */
[----:B------:R-:W-:Y:S01]  /*65c0*/  IMAD.SHL.U32 R72, R72, 0x100, RZ ;  /* 0x0000010048487824 */ /* 0x000fe200078e00ff */
[----:B------:R-:W-:Y:S02]  /*65d0*/  SHF.R.U32.HI R74, RZ, 0x10, R73 ;  /* 0x00000010ff4a7819 */ /* 0x000fe40000011649 */
[----:B------:R-:W-:-:S02]  /*65e0*/  LOP3.LUT R71, R73, 0xff0000ff, RZ, 0xc0, !PT ;  /* 0xff0000ff49477812 */ /* 0x000fc400078ec0ff */
[----:B------:R-:W-:Y:S01]  /*65f0*/  LOP3.LUT R48, R48, 0xff00, R49, 0xf8, !PT ;  /* 0x0000ff0030307812 */ /* 0x000fe200078ef831 */
[----:B------:R-:W-:Y:S01]  /*6600*/  IMAD.U32 R74, R74, 0x10000, RZ ;  /* 0x000100004a4a7824 */ /* 0x000fe200078e00ff */
[----:B------:R-:W-:Y:S02]  /*6610*/  LOP3.LUT R71, R71, 0xff00, R72, 0xf8, !PT ;  /* 0x0000ff0047477812 */ /* 0x000fe400078ef848 */
[----:B------:R-:W-:Y:S02]  /*6620*/  SHF.L.U32 R49, R75, 0x10, RZ ;  /* 0x000000104b317819 */ /* 0x000fe400000006ff */
[----:B------:R-:W-:Y:S02]  /*6630*/  F2FP.F16.E4M3.UNPACK_B R72, R155.H1 ;  /* 0x0000009bff48723e */ /* 0x000fe400030006ff */
[-C--:B------:R-:W-:Y:S02]  /*6640*/  F2FP.F16.E4M3.UNPACK_B R40, R41.reuse ;  /* 0x00000029ff28723e */ /* 0x080fe400020006ff */
[----:B------:R-:W-:Y:S01]  /*6650*/  LOP3.LUT R48, R48, 0xff0000, R49, 0xf8, !PT ;  /* 0x00ff000030307812 */ /* 0x000fe200078ef831 */
[----:B------:R-:W-:Y:S01]  /*6660*/  HADD2.F32 R76, -RZ, R72.H0_H0 ;  /* 0x20000048ff4c7230 */ /* 0x000fe20000004100 */
[----:B------:R-:W-:Y:S01]  /*6670*/  LOP3.LUT R49, R71, 0xff0000, R74, 0xf8, !PT ;  /* 0x00ff000047317812 */ /* 0x000fe200078ef84a */
[--C-:B------:R-:W-:Y:S01]  /*6680*/  HADD2.F32 R71, -RZ, R40.reuse.H1_H1 ;  /* 0x30000028ff477230 */ /* 0x100fe20000004100 */
[----:B------:R-:W-:Y:S01]  /*6690*/  F2FP.F16.E4M3.UNPACK_B R74, R154.H1 ;  /* 0x0000009aff4a723e */ /* 0x000fe200030006ff */
[----:B------:R-:W-:Y:S01]  /*66a0*/  HADD2.F32 R40, -RZ, R40.H0_H0 ;  /* 0x20000028ff287230 */ /* 0x000fe20000004100 */
[----:B------:R-:W-:Y:S01]  /*66b0*/  F2FP.F16.E4M3.UNPACK_B R41, R41.H1 ;  /* 0x00000029ff29723e */ /* 0x000fe200030006ff */
[----:B------:R-:W-:-:S02]  /*66c0*/  HADD2.F32 R77, -RZ, R72.H1_H1 ;  /* 0x30000048ff4d7230 */ /* 0x000fc40000004100 */
[CC--:B------:R-:W-:Y:S01]  /*66d0*/  FMUL.FTZ R79, R71.reuse, R76.reuse ;  /* 0x0000004c474f7220 */ /* 0x0c0fe20000410000 */
[--C-:B------:R-:W-:Y:S02]  /*66e0*/  HADD2.F32 R75, -RZ, R74.reuse.H0_H0 ;  /* 0x2000004aff4b7230 */ /* 0x100fe40000004100 */
[C---:B------:R-:W-:Y:S01]  /*66f0*/  FMUL.FTZ R76, R40.reuse, R76 ;  /* 0x0000004c284c7220 */ /* 0x040fe20000410000 */
[--C-:B------:R-:W-:Y:S01]  /*6700*/  HADD2.F32 R73, -RZ, R41.reuse.H1_H1 ;  /* 0x30000029ff497230 */ /* 0x100fe20000004100 */
[----:B------:R-:W-:Y:S01]  /*6710*/  F2FP.F16.E4M3.UNPACK_B R155, R155 ;  /* 0x0000009bff9b723e */ /* 0x000fe200020006ff */
[----:B------:R-:W-:Y:S02]  /*6720*/  HADD2.F32 R72, -RZ, R41.H0_H0 ;  /* 0x20000029ff487230 */ /* 0x000fe40000004100 */
[-C--:B------:R-:W-:Y:S01]  /*6730*/  FFMA.FTZ R40, R40, R75.reuse, -R79 ;  /* 0x0000004b28287223 */ /* 0x080fe2000001084f */
[----:B------:R-:W-:Y:S02]  /*6740*/  HADD2.F32 R74, -RZ, R74.H1_H1 ;  /* 0x3000004aff4a7230 */ /* 0x000fe40000004100 */
[----:B------:R-:W-:Y:S01]  /*6750*/  FFMA.FTZ R41, R71, R75, R76 ;  /* 0x0000004b47297223 */ /* 0x000fe2000001004c */
[CC--:B------:R-:W-:Y:S01]  /*6760*/  FMUL.FTZ R79, R73.reuse, R77.reuse ;  /* 0x0000004d494f7220 */ /* 0x0c0fe20000410000 */
[C---:B------:R-:W-:Y:S01]  /*6770*/  FMUL.FTZ R78, R72.reuse, R77 ;  /* 0x0000004d484e7220 */ /* 0x040fe20000410000 */
[-C--:B------:R-:W-:Y:S01]  /*6780*/  F2FP.F16.E4M3.UNPACK_B R71, R70.reuse.H1 ;  /* 0x00000046ff47723e */ /* 0x080fe200030006ff */
[----:B------:R-:W-:Y:S01]  /*6790*/  HADD2.F32 R75, -RZ, R155.H1_H1 ;  /* 0x3000009bff4b7230 */ /* 0x000fe20000004100 */
[----:B------:R-:W-:Y:S01]  /*67a0*/  F2FP.F16.E4M3.UNPACK_B R70, R70 ;  /* 0x00000046ff46723e */ /* 0x000fe200020006ff */
[-C--:B------:R-:W-:Y:S01]  /*67b0*/  FFMA.FTZ R79, R72, R74.reuse, -R79 ;  /* 0x0000004a484f7223 */ /* 0x080fe2000001084f */
[----:B------:R-:W-:Y:S01]  /*67c0*/  FFMA.FTZ R80, R73, R74, R78 ;  /* 0x0000004a49507223 */ /* 0x000fe2000001004e */
[----:B------:R-:W-:Y:S01]  /*67d0*/  F2FP.F16.E4M3.UNPACK_B R154, R154 ;  /* 0x0000009aff9a723e */ /* 0x000fe200020006ff */
[--C-:B------:R-:W-:Y:S01]  /*67e0*/  HADD2.F32 R74, -RZ, R71.reuse.H1_H1 ;  /* 0x30000047ff4a7230 */ /* 0x100fe20000004100 */
[----:B------:R-:W-:Y:S01]  /*67f0*/  F2FP.F16.E4M3.UNPACK_B R82, R49.H1 ;  /* 0x00000031ff52723e */ /* 0x000fe200030006ff */
[----:B------:R-:W-:-:S02]  /*6800*/  HADD2.F32 R73, -RZ, R71.H0_H0 ;  /* 0x20000047ff497230 */ /* 0x000fc40000004100 */
[--C-:B------:R-:W-:Y:S02]  /*6810*/  HADD2.F32 R71, -RZ, R70.reuse.H0_H0 ;  /* 0x20000046ff477230 */ /* 0x100fe40000004100 */
[-C--:B------:R-:W-:Y:S01]  /*6820*/  FMUL.FTZ R78, R74, R75.reuse ;  /* 0x0000004b4a4e7220 */ /* 0x080fe20000410000 */
[----:B------:R-:W-:Y:S02]  /*6830*/  HADD2.F32 R72, -RZ, R70.H1_H1 ;  /* 0x30000046ff487230 */ /* 0x000fe40000004100 */
[----:B------:R-:W-:Y:S01]  /*6840*/  FMUL.FTZ R75, R73, R75 ;  /* 0x0000004b494b7220 */ /* 0x000fe20000410000 */
[----:B------:R-:W-:Y:S02]  /*6850*/  HADD2.F32 R155, -RZ, R155.H0_H0 ;  /* 0x2000009bff9b7230 */ /* 0x000fe40000004100 */
[--C-:B------:R-:W-:Y:S02]  /*6860*/  HADD2.F32 R70, -RZ, R154.reuse.H1_H1 ;  /* 0x3000009aff467230 */ /* 0x100fe40000004100 */
[----:B------:R-:W-:-:S02]  /*6870*/  HADD2.F32 R154, -RZ, R154.H0_H0 ;  /* 0x2000009aff9a7230 */ /* 0x000fc40000004100 */
[-C--:B------:R-:W-:Y:S01]  /*6880*/  FMUL.FTZ R76, R72, R155.reuse ;  /* 0x0000009b484c7220 */ /* 0x080fe20000410000 */
[----:B------:R-:W-:Y:S01]  /*6890*/  FMUL.FTZ R155, R71, R155 ;  /* 0x0000009b479b7220 */ /* 0x000fe20000410000 */
[-C--:B------:R-:W-:Y:S01]  /*68a0*/  FFMA.FTZ R73, R73, R70.reuse, -R78 ;  /* 0x0000004649497223 */ /* 0x080fe2000001084e */
[----:B------:R-:W-:Y:S01]  /*68b0*/  FFMA.FTZ R78, R74, R70, R75 ;  /* 0x000000464a4e7223 */ /* 0x000fe2000001004b */
[----:B------:R-:W-:Y:S01]  /*68c0*/  F2FP.F16.E4M3.UNPACK_B R74, R43.H1 ;  /* 0x0000002bff4a723e */ /* 0x000fe200030006ff */
[-C--:B------:R-:W-:Y:S01]  /*68d0*/  FFMA.FTZ R70, R71, R154.reuse, -R76 ;  /* 0x0000009a47467223 */ /* 0x080fe2000001084c */
[----:B------:R-:W-:Y:S01]  /*68e0*/  FFMA.FTZ R71, R72, R154, R155 ;  /* 0x0000009a48477223 */ /* 0x000fe2000001009b */
[----:B------:R-:W-:Y:S01]  /*68f0*/  F2FP.SATFINITE.E4M3.F32.PACK_AB_MERGE_C R72, R80, R79, RZ ;  /* 0x0000004f5048723e */ /* 0x000fe200048070ff */
[----:B------:R-:W-:Y:S01]  /*6900*/  HADD2.F32 R80, -RZ, R82.H1_H1 ;  /* 0x30000052ff507230 */ /* 0x000fe20000004100 */
[----:B------:R-:W-:Y:S01]  /*6910*/  F2FP.SATFINITE.E4M3.F32.PACK_AB_MERGE_C R73, R78, R73, RZ ;  /* 0x000000494e49723e */ /* 0x000fe200048070ff */
[--C-:B------:R-:W-:Y:S01]  /*6920*/  HADD2.F32 R78, -RZ, R74.reuse.H0_H0 ;  /* 0x2000004aff4e7230 */ /* 0x100fe20000004100 */
[----:B------:R-:W-:Y:S01]  /*6930*/  F2FP.F16.E4M3.UNPACK_B R76, R42.H1 ;  /* 0x0000002aff4c723e */ /* 0x000fe200030006ff */
[----:B------:R-:W-:Y:S01]  /*6940*/  HADD2.F32 R79, -RZ, R74.H1_H1 ;  /* 0x3000004aff4f7230 */ /* 0x000fe20000004100 */
[-C--:B------:R-:W-:Y:S01]  /*6950*/  F2FP.F16.E4M3.UNPACK_B R74, R48.reuse.H1 ;  /* 0x00000030ff4a723e */ /* 0x080fe200030006ff */
[----:B------:R-:W-:Y:S01]  /*6960*/  HADD2.F32 R82, -RZ, R82.H0_H0 ;  /* 0x20000052ff527230 */ /* 0x000fe20000004100 */
[----:B------:R-:W-:Y:S01]  /*6970*/  F2FP.F16.E4M3.UNPACK_B R75, R49 ;  /* 0x00000031ff4b723e */ /* 0x000fe200020006ff */
[----:B------:R-:W-:Y:S01]  /*6980*/  HADD2.F32 R77, -RZ, R76.H1_H1 ;  /* 0x3000004cff4d7230 */ /* 0x000fe20000004100 */
[----:B------:R-:W-:Y:S01]  /*6990*/  F2FP.F16.E4M3.UNPACK_B R49, R48 ;  /* 0x00000030ff31723e */ /* 0x000fe200020006ff */
[----:B------:R-:W-:-:S02]  /*69a0*/  HADD2.F32 R81, -RZ, R74.H1_H1 ;  /* 0x3000004aff517230 */ /* 0x000fc40000004100 */
[-C--:B------:R-:W-:Y:S01]  /*69b0*/  FMUL.FTZ R85, R79, R80.reuse ;  /* 0x000000504f557220 */ /* 0x080fe20000410000 */
[----:B------:R-:W-:Y:S02]  /*69c0*/  HADD2.F32 R83, -RZ, R75.H1_H1 ;  /* 0x3000004bff537230 */ /* 0x000fe40000004100 */
[C---:B------:R-:W-:Y:S01]  /*69d0*/  FMUL.FTZ R86, R78.reuse, R80 ;  /* 0x000000504e567220 */ /* 0x040fe20000410000 */
[----:B------:R-:W-:Y:S02]  /*69e0*/  HADD2.F32 R76, -RZ, R76.H0_H0 ;  /* 0x2000004cff4c7230 */ /* 0x000fe40000004100 */
[----:B------:R-:W-:Y:S01]  /*69f0*/  FFMA.FTZ R48, R78, R81, -R85 ;  /* 0x000000514e307223 */ /* 0x000fe20000010855 */
[----:B------:R-:W-:Y:S02]  /*6a00*/  HADD2.F32 R80, -RZ, R49.H1_H1 ;  /* 0x30000031ff507230 */ /* 0x000fe40000004100 */
[-C--:B------:R-:W-:Y:S01]  /*6a10*/  FMUL.FTZ R85, R77, R83.reuse ;  /* 0x000000534d557220 */ /* 0x080fe20000410000 */
[----:B------:R-:W-:Y:S01]  /*6a20*/  F2FP.F16.E4M3.UNPACK_B R42, R42 ;  /* 0x0000002aff2a723e */ /* 0x000fe200020006ff */
[C---:B------:R-:W-:Y:S01]  /*6a30*/  FMUL.FTZ R84, R76.reuse, R83 ;  /* 0x000000534c547220 */ /* 0x040fe20000410000 */
[----:B------:R-:W-:Y:S01]  /*6a40*/  F2FP.F16.E4M3.UNPACK_B R78, R43 ;  /* 0x0000002bff4e723e */ /* 0x000fe200020006ff */
[----:B------:R-:W-:Y:S01]  /*6a50*/  FFMA.FTZ R85, R76, R80, -R85 ;  /* 0x000000504c557223 */ /* 0x000fe20000010855 */
[----:B------:R-:W-:-:S02]  /*6a60*/  HADD2.F32 R75, -RZ, R75.H0_H0 ;  /* 0x2000004bff4b7230 */ /* 0x000fc40000004100 */
[----:B------:R-:W-:Y:S01]  /*6a70*/  FFMA.FTZ R84, R77, R80, R84 ;  /* 0x000000504d547223 */ /* 0x000fe20000010054 */
[----:B------:R-:W-:Y:S02]  /*6a80*/  HADD2.F32 R76, -RZ, R42.H0_H0 ;  /* 0x2000002aff4c7230 */ /* 0x000fe40000004100 */
[----:B------:R-:W-:Y:S01]  /*6a90*/  FFMA.FTZ R43, R79, R81, R86 ;  /* 0x000000514f2b7223 */ /* 0x000fe20000010056 */
[----:B------:R-:W-:Y:S01]  /*6aa0*/  HADD2.F32 R77, -RZ, R78.H0_H0 ;  /* 0x2000004eff4d7230 */ /* 0x000fe20000004100 */
[----:B------:R-:W-:Y:S01]  /*6ab0*/  F2FP.SATFINITE.E4M3.F32.PACK_AB_MERGE_C R41, R41, R40, R72 ;  /* 0x000000282929723e */ /* 0x000fe20004807048 */
[----:B------:R-:W-:Y:S01]  /*6ac0*/  HADD2.F32 R42, -RZ, R42.H1_H1 ;  /* 0x3000002aff2a7230 */ /* 0x000fe20000004100 */
[----:B------:R-:W-:Y:S01]  /*6ad0*/  F2FP.SATFINITE.E4M3.F32.PACK_AB_MERGE_C R84, R84, R85, RZ ;  /* 0x000000555454723e */ /* 0x000fe200048070ff */
[----:B------:R-:W-:Y:S02]  /*6ae0*/  HADD2.F32 R78, -RZ, R78.H1_H1 ;  /* 0x3000004eff4e7230 */ /* 0x000fe40000004100 */
[----:B------:R-:W-:Y:S01]  /*6af0*/  FMUL.FTZ R81, R77, R82 ;  /* 0x000000524d517220 */ /* 0x000fe20000410000 */
[----:B------:R-:W-:-:S02]  /*6b00*/  HADD2.F32 R74, -RZ, R74.H0_H0 ;  /* 0x2000004aff4a7230 */ /* 0x000fc40000004100 */
[-C--:B------:R-:W-:Y:S01]  /*6b10*/  FMUL.FTZ R79, R42, R75.reuse ;  /* 0x0000004b2a4f7220 */ /* 0x080fe20000410000 */
[----:B------:R-:W-:Y:S02]  /*6b20*/  HADD2.F32 R49, -RZ, R49.H0_H0 ;  /* 0x20000031ff317230 */ /* 0x000fe40000004100 */
[----:B------:R-:W-:Y:S01]  /*6b30*/  FMUL.FTZ R80, R78, R82 ;  /* 0x000000524e507220 */ /* 0x000fe20000410000 */
[----:B------:R-:W-:Y:S01]  /*6b40*/  FMUL.FTZ R75, R76, R75 ;  /* 0x0000004b4c4b7220 */ /* 0x000fe20000410000 */
[----:B------:R-:W-:Y:S01]  /*6b50*/  FFMA.FTZ R81, R78, R74, R81 ;  /* 0x0000004a4e517223 */ /* 0x000fe20000010051 */
[----:B------:R-:W-:Y:S01]  /*6b60*/  F2FP.SATFINITE.E4M3.F32.PACK_AB_MERGE_C R43, R43, R48, RZ ;  /* 0x000000302b2b723e */ /* 0x000fe200048070ff */
[----:B------:R-:W-:Y:S01]  /*6b70*/  FFMA.FTZ R80, R77, R74, -R80 ;  /* 0x0000004a4d507223 */ /* 0x000fe20000010850 */
[-C--:B------:R-:W-:Y:S01]  /*6b80*/  FFMA.FTZ R79, R76, R49.reuse, -R79 ;  /* 0x000000314c4f7223 */ /* 0x080fe2000001084f */
[----:B------:R-:W-:Y:S01]  /*6b90*/  FFMA.FTZ R42, R42, R49, R75 ;  /* 0x000000312a2a7223 */ /* 0x000fe2000001004b */
[----:B------:R-:W-:-:S02]  /*6ba0*/  F2FP.SATFINITE.E4M3.F32.PACK_AB_MERGE_C R40, R71, R70, R73 ;  /* 0x000000464728723e */ /* 0x000fc40004807049 */
[----:B------:R-:W-:Y:S02]  /*6bb0*/  F2FP.SATFINITE.E4M3.F32.PACK_AB_MERGE_C R43, R81, R80, R43 ;  /* 0x00000050512b723e */ /* 0x000fe4000480702b */
[----:B------:R-:W-:-:S07]  /*6bc0*/  F2FP.SATFINITE.E4M3.F32.PACK_AB_MERGE_C R42, R42, R79, R84 ;  /* 0x0000004f2a2a723e */ /* 0x000fce0004807054 */
.L_x_373:
[----:B------:R-:W-:Y:S05]  /*6bd0*/  BSYNC B2 ;  /* 0x0000000000027941 */ /* 0x000fea0003800000 */
.L_x_372:
[----:B-1----:R0:W-:Y:S02]  /*6be0*/  STG.E.128 desc[UR54][R44.64], R40 ;  /* 0x000000282c007986 */ /* 0x0021e4000c101d36 */
.L_x_371:
[----:B------:R-:W-:Y:S05]  /*6bf0*/  BSYNC B1 ;  /* 0x0000000000017941 */ /* 0x000fea0003800000 */
.L_x_370:
[----:B------:R-:W-:Y:S01]  /*6c00*/  ISETP.NE.AND P3, PT, R35, RZ, PT ;  /* 0x000000ff2300720c */ /* 0x000fe20003f65270 */
[----:B------:R-:W-:-:S12]  /*6c10*/  BSSY B1, `(.L_x_374) ;  /* 0x000006f000017945 */ /* 0x000fd80003800000 */
[----:B------:R-:W-:Y:S05]  /*6c20*/  @!P3 BRA `(.L_x_375) ;  /* 0x0000000400b4b947 */ /* 0x000fea0003800000 */
[----:B012-4-:R0:W1:Y:S01]  /*6c30*/  LDS.128 R40, [R46+0x1c400] ;  /* 0x01c400002e287984 */ /* 0x0170620000000c00 */
[----:B------:R-:W-:Y:S01]  /*6c40*/  ISETP.GE.AND P3, PT, R170, R133, PT ;  /* 0x00000085aa00720c */ /* 0x000fe20003f66270 */
[----:B------:R-:W-:-:S12]  /*6c50*/  BSSY B2, `(.L_x_376) ;  /* 0x0000069000027945 */ /* 0x000fd80003800000 */
[----:B0-----:R-:W-:Y:S05]  /*6c60*/  @P3 BRA `(.L_x_377) ;  /* 0x00000004009c3947 */ /* 0x001fea0003800000 */
[--C-:B------:R-:W-:Y:S01]  /*6c70*/  SHF.R.U32.HI R48, RZ, 0x8, R67.reuse ;  /* 0x00000008ff307819 */ /* 0x100fe20000011643 */
[----:B-1----:R-:W-:Y:S01]  /*6c80*/  IMAD.MOV.U32 R66, RZ, RZ, R40 ;  /* 0x000000ffff427224 */ /* 0x002fe200078e0028 */
[----:B------:R-:W-:Y:S02]  /*6c90*/  SHF.R.U32.HI R72, RZ, 0x10, R67 ;  /* 0x00000010ff487819 */ /* 0x000fe40000011643 */
[----:B------:R-:W-:Y:S01]  /*6ca0*/  LOP3.LUT R49, R67, 0xff0000ff, RZ, 0xc0, !PT ;  /* 0xff0000ff43317812 */ /* 0x000fe200078ec0ff */
[----:B------:R-:W-:Y:S01]  /*6cb0*/  IMAD.SHL.U32 R48, R48, 0x100, RZ ;  /* 0x0000010030307824 */ /* 0x000fe200078e00ff */
[--C-:B------:R-:W-:Y:S02]  /*6cc0*/  SHF.R.U32.HI R67, RZ, 0x8, R69.reuse ;  /* 0x00000008ff437819 */ /* 0x100fe40000011645 */
[----:B------:R-:W-:Y:S02]  /*6cd0*/  LOP3.LUT R68, R69, 0xff0000ff, RZ, 0xc0, !PT ;  /* 0xff0000ff45447812 */ /* 0x000fe400078ec0ff */
[----:B------:R-:W-:Y:S01]  /*6ce0*/  SHF.R.U32.HI R71, RZ, 0x10, R69 ;  /* 0x00000010ff477819 */ /* 0x000fe20000011645 */
[----:B------:R-:W-:Y:S01]  /*6cf0*/  IMAD.SHL.U32 R67, R67, 0x100, RZ ;  /* 0x0000010043437824 */ /* 0x000fe200078e00ff */
[----:B------:R-:W-:Y:S01]  /*6d00*/  LOP3.LUT R49, R49, 0xff00, R48, 0xf8, !PT ;  /* 0x0000ff0031317812 */ /* 0x000fe200078ef830 */
[----:B------:R-:W-:Y:S01]  /*6d10*/  IMAD.U32 R48, R72, 0x10000, RZ ;  /* 0x0001000048307824 */ /* 0x000fe200078e00ff */
[----:B------:R-:W-:-:S02]  /*6d20*/  F2FP.F16.E4M3.UNPACK_B R40, R41 ;  /* 0x00000029ff28723e */ /* 0x000fc400020006ff */
[----:B------:R-:W-:Y:S02]  /*6d30*/  LOP3.LUT R70, R68, 0xff00, R67, 0xf8, !PT ;  /* 0x0000ff0044467812 */ /* 0x000fe400078ef843 */
[----:B------:R-:W-:Y:S02]  /*6d40*/  SHF.L.U32 R67, R71, 0x10, RZ ;  /* 0x0000001047437819 */ /* 0x000fe400000006ff */
[----:B------:R-:W-:Y:S02]  /*6d50*/  F2FP.F16.E4M3.UNPACK_B R68, R153.H1 ;  /* 0x00000099ff44723e */ /* 0x000fe400030006ff */
[----:B------:R-:W-:Y:S02]  /*6d60*/  LOP3.LUT R48, R49, 0xff0000, R48, 0xf8, !PT ;  /* 0x00ff000031307812 */ /* 0x000fe400078ef830 */
[----:B------:R-:W-:Y:S01]  /*6d70*/  LOP3.LUT R49, R70, 0xff0000, R67, 0xf8, !PT ;  /* 0x00ff000046317812 */ /* 0x000fe200078ef843 */
[----:B------:R-:W-:Y:S01]  /*6d80*/  HADD2.F32 R72, -RZ, R68.H0_H0 ;  /* 0x20000044ff487230 */ /* 0x000fe20000004100 */
[----:B------:R-:W-:Y:S01]  /*6d90*/  F2FP.F16.E4M3.UNPACK_B R70, R152.H1 ;  /* 0x00000098ff46723e */ /* 0x000fe200030006ff */
[--C-:B------:R-:W-:Y:S01]  /*6da0*/  HADD2.F32 R67, -RZ, R40.reuse.H1_H1 ;  /* 0x30000028ff437230 */ /* 0x100fe20000004100 */
[----:B------:R-:W-:Y:S01]  /*6db0*/  F2FP.F16.E4M3.UNPACK_B R41, R41.H1 ;  /* 0x00000029ff29723e */ /* 0x000fe200030006ff */
[----:B------:R-:W-:Y:S01]  /*6dc0*/  HADD2.F32 R40, -RZ, R40.H0_H0 ;  /* 0x20000028ff287230 */ /* 0x000fe20000004100 */
[----:B------:R-:W-:Y:S01]  /*6dd0*/  F2FP.F16.E4M3.UNPACK_B R153, R153 ;  /* 0x00000099ff99723e */ /* 0x000fe200020006ff */
        /* <DEDUP_REMOVED lines=10> */
[-C--:B------:R-:W-:Y:S01]  /*6e80*/  FMUL.FTZ R75, R69, R73.reuse ;  /* 0x00000049454b7220 */ /* 0x080fe20000410000 */
[----:B------:R-:W-:Y:S01]  /*6e90*/  FMUL.FTZ R74, R68, R73 ;  /* 0x00000049444a7220 */ /* 0x000fe20000410000 */
[----:B------:R-:W-:Y:S01]  /*6ea0*/  F2FP.F16.E4M3.UNPACK_B R67, R66.H1 ;  /* 0x00000042ff43723e */ /* 0x000fe200030006ff */
[----:B------:R-:W-:-:S02]  /*6eb0*/  HADD2.F32 R71, -RZ, R153.H1_H1 ;  /* 0x30000099ff477230 */ /* 0x000fc40000004100 */
[-C--:B------:R-:W-:Y:S01]  /*6ec0*/  FFMA.FTZ R75, R68, R70.reuse, -R75 ;  /* 0x00000046444b7223 */ /* 0x080fe2000001084b */
[----:B------:R-:W-:Y:S01]  /*6ed0*/  FFMA.FTZ R76, R69, R70, R74 ;  /* 0x00000046454c7223 */ /* 0x000fe2000001004a */
[----:B------:R-:W-:Y:S01]  /*6ee0*/  F2FP.F16.E4M3.UNPACK_B R66, R66 ;  /* 0x00000042ff42723e */ /* 0x000fe200020006ff */
[--C-:B------:R-:W-:Y:S01]  /*6ef0*/  HADD2.F32 R70, -RZ, R67.reuse.H1_H1 ;  /* 0x30000043ff467230 */ /* 0x100fe20000004100 */
[----:B------:R-:W-:Y:S01]  /*6f00*/  F2FP.F16.E4M3.UNPACK_B R77, R49.H1 ;  /* 0x00000031ff4d723e */ /* 0x000fe200030006ff */
[----:B------:R-:W-:Y:S01]  /*6f10*/  HADD2.F32 R69, -RZ, R67.H0_H0 ;  /* 0x20000043ff457230 */ /* 0x000fe20000004100 */
[----:B------:R-:W-:Y:S01]  /*6f20*/  F2FP.F16.E4M3.UNPACK_B R73, R48 ;  /* 0x00000030ff49723e */ /* 0x000fe200020006ff */
[--C-:B------:R-:W-:Y:S02]  /*6f30*/  HADD2.F32 R67, -RZ, R66.reuse.H0_H0 ;  /* 0x20000042ff437230 */ /* 0x100fe40000004100 */
[----:B------:R-:W-:Y:S01]  /*6f40*/  FMUL.FTZ R74, R70, R71 ;  /* 0x00000047464a7220 */ /* 0x000fe20000410000 */
[----:B------:R-:W-:-:S02]  /*6f50*/  HADD2.F32 R68, -RZ, R66.H1_H1 ;  /* 0x30000042ff447230 */ /* 0x000fc40000004100 */
[----:B------:R-:W-:Y:S01]  /*6f60*/  FMUL.FTZ R71, R69, R71 ;  /* 0x0000004745477220 */ /* 0x000fe20000410000 */
[----:B------:R-:W-:Y:S02]  /*6f70*/  HADD2.F32 R153, -RZ, R153.H0_H0 ;  /* 0x20000099ff997230 */ /* 0x000fe40000004100 */
[--C-:B------:R-:W-:Y:S02]  /*6f80*/  HADD2.F32 R66, -RZ, R152.reuse.H1_H1 ;  /* 0x30000098ff427230 */ /* 0x100fe40000004100 */
[----:B------:R-:W-:Y:S02]  /*6f90*/  HADD2.F32 R152, -RZ, R152.H0_H0 ;  /* 0x20000098ff987230 */ /* 0x000fe40000004100 */
[-C--:B------:R-:W-:Y:S01]  /*6fa0*/  FMUL.FTZ R72, R68, R153.reuse ;  /* 0x0000009944487220 */ /* 0x080fe20000410000 */
[----:B------:R-:W-:Y:S01]  /*6fb0*/  FMUL.FTZ R153, R67, R153 ;  /* 0x0000009943997220 */ /* 0x000fe20000410000 */
[-C--:B------:R-:W-:Y:S01]  /*6fc0*/  FFMA.FTZ R70, R70, R66.reuse, R71 ;  /* 0x0000004246467223 */ /* 0x080fe20000010047 */
[----:B------:R-:W-:Y:S01]  /*6fd0*/  FFMA.FTZ R69, R69, R66, -R74 ;  /* 0x0000004245457223 */ /* 0x000fe2000001084a */
        /* <DEDUP_REMOVED lines=9> */
[----:B------:R-:W-:Y:S01]  /*7070*/  F2FP.F16.E4M3.UNPACK_B R70, R42.H1 ;  /* 0x0000002aff46723e */ /* 0x000fe200030006ff */
[----:B------:R-:W-:Y:S01]  /*7080*/  HADD2.F32 R77, -RZ, R77.H0_H0 ;  /* 0x2000004dff4d7230 */ /* 0x000fe20000004100 */
[----:B------:R-:W-:Y:S01]  /*7090*/  F2FP.F16.E4M3.UNPACK_B R76, R49 ;  /* 0x00000031ff4c723e */ /* 0x000fe200020006ff */
[----:B------:R-:W-:-:S02]  /*70a0*/  HADD2.F32 R75, -RZ, R74.H1_H1 ;  /* 0x3000004aff4b7230 */ /* 0x000fc40000004100 */
[-C--:B------:R-:W-:Y:S01]  /*70b0*/  FMUL.FTZ R81, R71, R79.reuse ;  /* 0x0000004f47517220 */ /* 0x080fe20000410000 */
[----:B------:R-:W-:Y:S02]  /*70c0*/  HADD2.F32 R49, -RZ, R70.H1_H1 ;  /* 0x30000046ff317230 */ /* 0x000fe40000004100 */
[C---:B------:R-:W-:Y:S01]  /*70d0*/  FMUL.FTZ R80, R72.reuse, R79 ;  /* 0x0000004f48507220 */ /* 0x040fe20000410000 */
[----:B------:R-:W-:Y:S02]  /*70e0*/  HADD2.F32 R78, -RZ, R76.H1_H1 ;  /* 0x3000004cff4e7230 */ /* 0x000fe40000004100 */
[----:B------:R-:W-:Y:S01]  /*70f0*/  FFMA.FTZ R48, R72, R75, -R81 ;  /* 0x0000004b48307223 */ /* 0x000fe20000010851 */
[----:B------:R-:W-:Y:S01]  /*7100*/  HADD2.F32 R70, -RZ, R70.H0_H0 ;  /* 0x20000046ff467230 */ /* 0x000fe20000004100 */
[----:B------:R-:W-:Y:S01]  /*7110*/  F2FP.F16.E4M3.UNPACK_B R43, R43 ;  /* 0x0000002bff2b723e */ /* 0x000fe200020006ff */
[----:B------:R-:W-:Y:S02]  /*7120*/  HADD2.F32 R72, -RZ, R73.H1_H1 ;  /* 0x30000049ff487230 */ /* 0x000fe40000004100 */
[----:B------:R-:W-:Y:S01]  /*7130*/  FMUL.FTZ R79, R49, R78 ;  /* 0x0000004e314f7220 */ /* 0x000fe20000410000 */
[----:B------:R-:W-:Y:S01]  /*7140*/  F2FP.F16.E4M3.UNPACK_B R42, R42 ;  /* 0x0000002aff2a723e */ /* 0x000fe200020006ff */
[----:B------:R-:W-:Y:S01]  /*7150*/  FMUL.FTZ R78, R70, R78 ;  /* 0x0000004e464e7220 */ /* 0x000fe20000410000 */
[----:B------:R-:W-:-:S02]  /*7160*/  HADD2.F32 R76, -RZ, R76.H0_H0 ;  /* 0x2000004cff4c7230 */ /* 0x000fc40000004100 */
[-C--:B------:R-:W-:Y:S01]  /*7170*/  FFMA.FTZ R79, R70, R72.reuse, -R79 ;  /* 0x00000048464f7223 */ /* 0x080fe2000001084f */
[--C-:B------:R-:W-:Y:S02]  /*7180*/  HADD2.F32 R70, -RZ, R43.reuse.H1_H1 ;  /* 0x3000002bff467230 */ /* 0x100fe40000004100 */
[----:B------:R-:W-:Y:S01]  /*7190*/  FFMA.FTZ R78, R49, R72, R78 ;  /* 0x00000048314e7223 */ /* 0x000fe2000001004e */
[----:B------:R-:W-:Y:S02]  /*71a0*/  HADD2.F32 R49, -RZ, R43.H0_H0 ;  /* 0x2000002bff317230 */ /* 0x000fe40000004100 */
[----:B------:R-:W-:Y:S01]  /*71b0*/  FFMA.FTZ R75, R71, R75, R80 ;  /* 0x0000004b474b7223 */ /* 0x000fe20000010050 */
[--C-:B------:R-:W-:Y:S02]  /*71c0*/  HADD2.F32 R43, -RZ, R42.reuse.H0_H0 ;  /* 0x2000002aff2b7230 */ /* 0x100fe40000004100 */
[----:B------:R-:W-:Y:S01]  /*71d0*/  FMUL.FTZ R80, R70, R77 ;  /* 0x0000004d46507220 */ /* 0x000fe20000410000 */
[----:B------:R-:W-:-:S02]  /*71e0*/  HADD2.F32 R42, -RZ, R42.H1_H1 ;  /* 0x3000002aff2a7230 */ /* 0x000fc40000004100 */
[----:B------:R-:W-:Y:S01]  /*71f0*/  FMUL.FTZ R77, R49, R77 ;  /* 0x0000004d314d7220 */ /* 0x000fe20000410000 */
[----:B------:R-:W-:Y:S02]  /*7200*/  HADD2.F32 R74, -RZ, R74.H0_H0 ;  /* 0x2000004aff4a7230 */ /* 0x000fe40000004100 */
[-C--:B------:R-:W-:Y:S01]  /*7210*/  FMUL.FTZ R71, R43, R76.reuse ;  /* 0x0000004c2b477220 */ /* 0x080fe20000410000 */
[----:B------:R-:W-:Y:S02]  /*7220*/  HADD2.F32 R73, -RZ, R73.H0_H0 ;  /* 0x20000049ff497230 */ /* 0x000fe40000004100 */
[----:B------:R-:W-:Y:S01]  /*7230*/  FMUL.FTZ R72, R42, R76 ;  /* 0x0000004c2a487220 */ /* 0x000fe20000410000 */
[----:B------:R-:W-:Y:S01]  /*7240*/  F2FP.SATFINITE.E4M3.F32.PACK_AB_MERGE_C R78, R78, R79, RZ ;  /* 0x0000004f4e4e723e */ /* 0x000fe200048070ff */
[-C--:B------:R-:W-:Y:S01]  /*7250*/  FFMA.FTZ R80, R49, R74.reuse, -R80 ;  /* 0x0000004a31507223 */ /* 0x080fe20000010850 */
[----:B------:R-:W-:Y:S01]  /*7260*/  FFMA.FTZ R77, R70, R74, R77 ;  /* 0x0000004a464d7223 */ /* 0x000fe2000001004d */
[-C--:B------:R-:W-:Y:S01]  /*7270*/  FFMA.FTZ R72, R43, R73.reuse, -R72 ;  /* 0x000000492b487223 */ /* 0x080fe20000010848 */
[----:B------:R-:W-:Y:S01]  /*7280*/  FFMA.FTZ R71, R42, R73, R71 ;  /* 0x000000492a477223 */ /* 0x000fe20000010047 */
[----:B------:R-:W-:-:S02]  /*7290*/  F2FP.SATFINITE.E4M3.F32.PACK_AB_MERGE_C R48, R75, R48, RZ ;  /* 0x000000304b30723e */ /* 0x000fc400048070ff */
[----:B------:R-:W-:Y:S02]  /*72a0*/  F2FP.SATFINITE.E4M3.F32.PACK_AB_MERGE_C R41, R41, R40, R68 ;  /* 0x000000282929723e */ /* 0x000fe40004807044 */
[----:B------:R-:W-:Y:S02]  /*72b0*/  F2FP.SATFINITE.E4M3.F32.PACK_AB_MERGE_C R40, R67, R66, R69 ;  /* 0x000000424328723e */ /* 0x000fe40004807045 */
[----:B------:R-:W-:Y:S02]  /*72c0*/  F2FP.SATFINITE.E4M3.F32.PACK_AB_MERGE_C R42, R71, R72, R78 ;  /* 0x00000048472a723e */ /* 0x000fe4000480704e */
[----:B------:R-:W-:-:S07]  /*72d0*/  F2FP.SATFINITE.E4M3.F32.PACK_AB_MERGE_C R43, R77, R80, R48 ;  /* 0x000000504d2b723e */ /* 0x000fce0004807030 */
.L_x_377:
[----:B------:R-:W-:Y:S05]  /*72e0*/  BSYNC B2 ;  /* 0x0000000000027941 */ /* 0x000fea0003800000 */
.L_x_376:
[----:B-1----:R0:W-:Y:S02]  /*72f0*/  STG.E.128 desc[UR54][R44.64+0x20], R40 ;  /* 0x000020282c007986 */ /* 0x0021e4000c101d36 */
.L_x_375:
[----:B------:R-:W-:Y:S05]  /*7300*/  BSYNC B1 ;  /* 0x0000000000017941 */ /* 0x000fea0003800000 */
.L_x_374:
        /* <DEDUP_REMOVED lines=18> */
[----:B------:R-:W-:Y:S01]  /*7430*/  LOP3.LUT R63, R63, 0xff00, R64, 0xf8, !PT ;  /* 0x0000ff003f3f7812 */ /* 0x000fe200078ef840 */
[----:B------:R-:W-:Y:S01]  /*7440*/  IMAD.U32 R66, R66, 0x10000, RZ ;  /* 0x0001000042427824 */ /* 0x000fe200078e00ff */
        /* <DEDUP_REMOVED lines=27> */
[----:B------:R-:W-:Y:S01]  /*7600*/  F2FP.F16.E4M3.UNPACK_B R150, R150 ;  /* 0x00000096ff96723e */ /* 0x000fe200020006ff */
[----:B------:R-:W-:Y:S01]  /*7610*/  HADD2.F32 R65, -RZ, R63.H0_H0 ;  /* 0x2000003fff417230 */ /* 0x000fe20000004100 */
[----:B------:R-:W-:Y:S01]  /*7620*/  F2FP.F16.E4M3.UNPACK_B R73, R49.H1 ;  /* 0x00000031ff49723e */ /* 0x000fe200030006ff */
[----:B------:R-:W-:Y:S02]  /*7630*/  HADD2.F32 R151, -RZ, R151.H0_H0 ;  /* 0x20000097ff977230 */ /* 0x000fe40000004100 */
[----:B------:R-:W-:Y:S01]  /*7640*/  FMUL.FTZ R70, R66, R67 ;  /* 0x0000004342467220 */ /* 0x000fe20000410000 */
[----:B------:R-:W-:-:S02]  /*7650*/  HADD2.F32 R63, -RZ, R62.H0_H0 ;  /* 0x2000003eff3f7230 */ /* 0x000fc40000004100 */
[----:B------:R-:W-:Y:S01]  /*7660*/  FMUL.FTZ R67, R65, R67 ;  /* 0x0000004341437220 */ /* 0x000fe20000410000 */
[----:B------:R-:W-:Y:S01]  /*7670*/  HADD2.F32 R64, -RZ, R62.H1_H1 ;  /* 0x3000003eff407230 */ /* 0x000fe20000004100 */
[----:B------:R-:W-:Y:S01]  /*7680*/  F2FP.F16.E4M3.UNPACK_B R69, R48 ;  /* 0x00000030ff45723e */ /* 0x000fe200020006ff */
[--C-:B------:R-:W-:Y:S02]  /*7690*/  HADD2.F32 R62, -RZ, R150.reuse.H1_H1 ;  /* 0x30000096ff3e7230 */ /* 0x100fe40000004100 */
[----:B------:R-:W-:Y:S02]  /*76a0*/  HADD2.F32 R150, -RZ, R150.H0_H0 ;  /* 0x20000096ff967230 */ /* 0x000fe40000004100 */
[-C--:B------:R-:W-:Y:S01]  /*76b0*/  FMUL.FTZ R68, R64, R151.reuse ;  /* 0x0000009740447220 */ /* 0x080fe20000410000 */
[----:B------:R-:W-:Y:S01]  /*76c0*/  FMUL.FTZ R151, R63, R151 ;  /* 0x000000973f977220 */ /* 0x000fe20000410000 */
[-C--:B------:R-:W-:Y:S01]  /*76d0*/  FFMA.FTZ R65, R65, R62.reuse, -R70 ;  /* 0x0000003e41417223 */ /* 0x080fe20000010846 */
[----:B------:R-:W-:Y:S01]  /*76e0*/  FFMA.FTZ R66, R66, R62, R67 ;  /* 0x0000003e42427223 */ /* 0x000fe20000010043 */
[-C--:B------:R-:W-:Y:S01]  /*76f0*/  FFMA.FTZ R62, R63, R150.reuse, -R68 ;  /* 0x000000963f3e7223 */ /* 0x080fe20000010844 */
[----:B------:R-:W-:Y:S01]  /*7700*/  FFMA.FTZ R63, R64, R150, R151 ;  /* 0x00000096403f7223 */ /* 0x000fe20000010097 */
[----:B------:R-:W-:Y:S01]  /*7710*/  F2FP.F16.E4M3.UNPACK_B R67, R43.H1 ;  /* 0x0000002bff43723e */ /* 0x000fe200030006ff */
[--C-:B------:R-:W-:Y:S01]  /*7720*/  HADD2.F32 R75, -RZ, R73.reuse.H1_H1 ;  /* 0x30000049ff4b7230 */ /* 0x100fe20000004100 */
[----:B------:R-:W-:Y:S01]  /*7730*/  F2FP.SATFINITE.E4M3.F32.PACK_AB_MERGE_C R64, R72, R71, RZ ;  /* 0x000000474840723e */ /* 0x000fe200048070ff */
[----:B------:R-:W-:Y:S01]  /*7740*/  HADD2.F32 R73, -RZ, R73.H0_H0 ;  /* 0x20000049ff497230 */ /* 0x000fe20000004100 */
[----:B------:R-:W-:Y:S01]  /*7750*/  F2FP.SATFINITE.E4M3.F32.PACK_AB_MERGE_C R65, R66, R65, RZ ;  /* 0x000000414241723e */ /* 0x000fe200048070ff */
[--C-:B------:R-:W-:Y:S01]  /*7760*/  HADD2.F32 R68, -RZ, R67.reuse.H0_H0 ;  /* 0x20000043ff447230 */ /* 0x100fe20000004100 */
[----:B------:R-:W-:Y:S01]  /*7770*/  F2FP.F16.E4M3.UNPACK_B R66, R42.H1 ;  /* 0x0000002aff42723e */ /* 0x000fe200030006ff */
[----:B------:R-:W-:Y:S01]  /*7780*/  HADD2.F32 R67, -RZ, R67.H1_H1 ;  /* 0x30000043ff437230 */ /* 0x000fe20000004100 */
[----:B------:R-:W-:-:S02]  /*7790*/  F2FP.F16.E4M3.UNPACK_B R72, R49 ;  /* 0x00000031ff48723e */ /* 0x000fc400020006ff */
[----:B------:R-:W-:Y:S01]  /*77a0*/  F2FP.F16.E4M3.UNPACK_B R70, R48.H1 ;  /* 0x00000030ff46723e */ /* 0x000fe200030006ff */
[----:B------:R-:W-:Y:S02]  /*77b0*/  HADD2.F32 R49, -RZ, R66.H1_H1 ;  /* 0x30000042ff317230 */ /* 0x000fe40000004100 */
[-C--:B------:R-:W-:Y:S01]  /*77c0*/  FMUL.FTZ R77, R67, R75.reuse ;  /* 0x0000004b434d7220 */ /* 0x080fe20000410000 */
[----:B------:R-:W-:Y:S02]  /*77d0*/  HADD2.F32 R74, -RZ, R72.H1_H1 ;  /* 0x30000048ff4a7230 */ /* 0x000fe40000004100 */
[----:B------:R-:W-:Y:S01]  /*77e0*/  FMUL.FTZ R76, R68, R75 ;  /* 0x0000004b444c7220 */ /* 0x000fe20000410000 */
[----:B------:R-:W-:Y:S01]  /*77f0*/  HADD2.F32 R66, -RZ, R66.H0_H0 ;  /* 0x20000042ff427230 */ /* 0x000fe20000004100 */
[----:B------:R-:W-:Y:S01]  /*7800*/  F2FP.F16.E4M3.UNPACK_B R43, R43 ;  /* 0x0000002bff2b723e */ /* 0x000fe200020006ff */
[----:B------:R-:W-:Y:S02]  /*7810*/  HADD2.F32 R48, -RZ, R69.H1_H1 ;  /* 0x30000045ff307230 */ /* 0x000fe40000004100 */
[----:B------:R-:W-:Y:S01]  /*7820*/  FMUL.FTZ R75, R49, R74 ;  /* 0x0000004a314b7220 */ /* 0x000fe20000410000 */
[----:B------:R-:W-:Y:S01]  /*7830*/  F2FP.F16.E4M3.UNPACK_B R42, R42 ;  /* 0x0000002aff2a723e */ /* 0x000fe200020006ff */
[----:B------:R-:W-:Y:S01]  /*7840*/  FMUL.FTZ R74, R66, R74 ;  /* 0x0000004a424a7220 */ /* 0x000fe20000410000 */
[----:B------:R-:W-:-:S02]  /*7850*/  HADD2.F32 R71, -RZ, R70.H1_H1 ;  /* 0x30000046ff477230 */ /* 0x000fc40000004100 */
[-C--:B------:R-:W-:Y:S01]  /*7860*/  FFMA.FTZ R75, R66, R48.reuse, -R75 ;  /* 0x00000030424b7223 */ /* 0x080fe2000001084b */
[----:B------:R-:W-:Y:S02]  /*7870*/  HADD2.F32 R72, -RZ, R72.H0_H0 ;  /* 0x20000048ff487230 */ /* 0x000fe40000004100 */
[----:B------:R-:W-:Y:S01]  /*7880*/  FFMA.FTZ R74, R49, R48, R74 ;  /* 0x00000030314a7223 */ /* 0x000fe2000001004a */
[--C-:B------:R-:W-:Y:S02]  /*7890*/  HADD2.F32 R48, -RZ, R43.reuse.H0_H0 ;  /* 0x2000002bff307230 */ /* 0x100fe40000004100 */
[-C--:B------:R-:W-:Y:S01]  /*78a0*/  FFMA.FTZ R77, R68, R71.reuse, -R77 ;  /* 0x00000047444d7223 */ /* 0x080fe2000001084d */
[----:B------:R-:W-:Y:S02]  /*78b0*/  HADD2.F32 R49, -RZ, R43.H1_H1 ;  /* 0x3000002bff317230 */ /* 0x000fe40000004100 */
[----:B------:R-:W-:Y:S01]  /*78c0*/  FFMA.FTZ R76, R67, R71, R76 ;  /* 0x00000047434c7223 */ /* 0x000fe2000001004c */
[----:B------:R-:W-:-:S02]  /*78d0*/  HADD2.F32 R43, -RZ, R42.H0_H0 ;  /* 0x2000002aff2b7230 */ /* 0x000fc40000004100 */
[-C--:B------:R-:W-:Y:S01]  /*78e0*/  FMUL.FTZ R68, R48, R73.reuse ;  /* 0x0000004930447220 */ /* 0x080fe20000410000 */
[----:B------:R-:W-:Y:S02]  /*78f0*/  HADD2.F32 R42, -RZ, R42.H1_H1 ;  /* 0x3000002aff2a7230 */ /* 0x000fe40000004100 */
        /* <DEDUP_REMOVED lines=15> */
.L_x_381:
[----:B------:R-:W-:Y:S05]  /*79f0*/  BSYNC B2 ;  /* 0x0000000000027941 */ /* 0x000fea0003800000 */
.L_x_380:
[----:B-1----:R0:W-:Y:S02]  /*7a00*/  STG.E.128 desc[UR54][R44.64+0x40], R40 ;  /* 0x000040282c007986 */ /* 0x0021e4000c101d36 */
.L_x_379:
[----:B------:R-:W-:Y:S05]  /*7a10*/  BSYNC B1 ;  /* 0x0000000000017941 */ /* 0x000fea0003800000 */
.L_x_378:
        /* <DEDUP_REMOVED lines=10> */
[----:B------:R-:W-:Y:S02]  /*7ac0*/  LOP3.LUT R49, R59, 0xff0000ff, RZ, 0xc0, !PT ;  /* 0xff0000ff3b317812 */ /* 0x000fe400078ec0ff */
[--C-:B------:R-:W-:Y:S02]  /*7ad0*/  SHF.R.U32.HI R59, RZ, 0x8, R61.reuse ;  /* 0x00000008ff3b7819 */ /* 0x100fe4000001163d */
[----:B------:R-:W-:Y:S02]  /*7ae0*/  SHF.L.U32 R48, R48, 0x8, RZ ;  /* 0x0000000830307819 */ /* 0x000fe400000006ff */
[----:B------:R-:W-:Y:S01]  /*7af0*/  SHF.R.U32.HI R63, RZ, 0x10, R61 ;  /* 0x00000010ff3f7819 */ /* 0x000fe2000001163d */
[----:B------:R-:W-:Y:S01]  /*7b00*/  IMAD.SHL.U32 R59, R59, 0x100, RZ ;  /* 0x000001003b3b7824 */ /* 0x000fe200078e00ff */
        /* <DEDUP_REMOVED lines=34> */
[----:B------:R-:W-:Y:S01]  /*7d30*/  F2FP.SATFINITE.E4M3.F32.PACK_AB_MERGE_C R73, R68, R67, RZ ;  /* 0x000000434449723e */ /* 0x000fe200048070ff */
[--C-:B------:R-:W-:Y:S02]  /*7d40*/  HADD2.F32 R59, -RZ, R58.reuse.H0_H0 ;  /* 0x2000003aff3b7230 */ /* 0x100fe40000004100 */
[----:B------:R-:W-:Y:S01]  /*7d50*/  FMUL.FTZ R66, R62, R63 ;  /* 0x0000003f3e427220 */ /* 0x000fe20000410000 */
[----:B------:R-:W-:-:S02]  /*7d60*/  HADD2.F32 R60, -RZ, R58.H1_H1 ;  /* 0x3000003aff3c7230 */ /* 0x000fc40000004100 */
[----:B------:R-:W-:Y:S01]  /*7d70*/  FMUL.FTZ R63, R61, R63 ;  /* 0x0000003f3d3f7220 */ /* 0x000fe20000410000 */
[----:B------:R-:W-:Y:S01]  /*7d80*/  HADD2.F32 R141, -RZ, R141.H0_H0 ;  /* 0x2000008dff8d7230 */ /* 0x000fe20000004100 */
[----:B------:R-:W-:Y:S01]  /*7d90*/  F2FP.F16.E4M3.UNPACK_B R67, R49.H1 ;  /* 0x00000031ff43723e */ /* 0x000fe200030006ff */
[--C-:B------:R-:W-:Y:S01]  /*7da0*/  HADD2.F32 R58, -RZ, R140.reuse.H1_H1 ;  /* 0x3000008cff3a7230 */ /* 0x100fe20000004100 */
[----:B------:R-:W-:Y:S01]  /*7db0*/  F2FP.SATFINITE.E4M3.F32.PACK_AB_MERGE_C R41, R41, R40, R73 ;  /* 0x000000282929723e */ /* 0x000fe20004807049 */
[----:B------:R-:W-:Y:S02]  /*7dc0*/  HADD2.F32 R140, -RZ, R140.H0_H0 ;  /* 0x2000008cff8c7230 */ /* 0x000fe40000004100 */
[-C--:B------:R-:W-:Y:S01]  /*7dd0*/  FMUL.FTZ R64, R60, R141.reuse ;  /* 0x0000008d3c407220 */ /* 0x080fe20000410000 */
[----:B------:R-:W-:Y:S01]  /*7de0*/  FMUL.FTZ R141, R59, R141 ;  /* 0x0000008d3b8d7220 */ /* 0x000fe20000410000 */
[-C--:B------:R-:W-:Y:S01]  /*7df0*/  FFMA.FTZ R66, R61, R58.reuse, -R66 ;  /* 0x0000003a3d427223 */ /* 0x080fe20000010842 */
[----:B------:R-:W-:Y:S01]  /*7e00*/  FFMA.FTZ R63, R62, R58, R63 ;  /* 0x0000003a3e3f7223 */ /* 0x000fe2000001003f */
[-C--:B------:R-:W-:Y:S01]  /*7e10*/  FFMA.FTZ R58, R59, R140.reuse, -R64 ;  /* 0x0000008c3b3a7223 */ /* 0x080fe20000010840 */
[----:B------:R-:W-:Y:S01]  /*7e20*/  F2FP.F16.E4M3.UNPACK_B R61, R43.H1 ;  /* 0x0000002bff3d723e */ /* 0x000fe200030006ff */
[----:B------:R-:W-:Y:S01]  /*7e30*/  FFMA.FTZ R59, R60, R140, R141 ;  /* 0x0000008c3c3b7223 */ /* 0x000fe2000001008d */
[----:B------:R-:W-:Y:S01]  /*7e40*/  F2FP.F16.E4M3.UNPACK_B R60, R42.H1 ;  /* 0x0000002aff3c723e */ /* 0x000fe200030006ff */
[----:B------:R-:W-:Y:S01]  /*7e50*/  HADD2.F32 R69, -RZ, R67.H1_H1 ;  /* 0x30000043ff457230 */ /* 0x000fe20000004100 */
[----:B------:R-:W-:Y:S01]  /*7e60*/  F2FP.SATFINITE.E4M3.F32.PACK_AB_MERGE_C R72, R63, R66, RZ ;  /* 0x000000423f48723e */ /* 0x000fe200048070ff */
[--C-:B------:R-:W-:Y:S01]  /*7e70*/  HADD2.F32 R62, -RZ, R61.reuse.H0_H0 ;  /* 0x2000003dff3e7230 */ /* 0x100fe20000004100 */
[----:B------:R-:W-:Y:S01]  /*7e80*/  F2FP.F16.E4M3.UNPACK_B R66, R49 ;  /* 0x00000031ff42723e */ /* 0x000fe200020006ff */
[----:B------:R-:W-:Y:S01]  /*7e90*/  HADD2.F32 R61, -RZ, R61.H1_H1 ;  /* 0x3000003dff3d7230 */ /* 0x000fe20000004100 */
[-C--:B------:R-:W-:Y:S01]  /*7ea0*/  F2FP.F16.E4M3.UNPACK_B R63, R48.reuse ;  /* 0x00000030ff3f723e */ /* 0x080fe200020006ff */
[----:B------:R-:W-:Y:S01]  /*7eb0*/  HADD2.F32 R49, -RZ, R60.H1_H1 ;  /* 0x3000003cff317230 */ /* 0x000fe20000004100 */
[----:B------:R-:W-:Y:S01]  /*7ec0*/  F2FP.F16.E4M3.UNPACK_B R64, R48.H1 ;  /* 0x00000030ff40723e */ /* 0x000fe200030006ff */
[----:B------:R-:W-:-:S02]  /*7ed0*/  HADD2.F32 R68, -RZ, R66.H1_H1 ;  /* 0x30000042ff447230 */ /* 0x000fc40000004100 */
[-C--:B------:R-:W-:Y:S01]  /*7ee0*/  FMUL.FTZ R71, R61, R69.reuse ;  /* 0x000000453d477220 */ /* 0x080fe20000410000 */
[----:B------:R-:W-:Y:S02]  /*7ef0*/  HADD2.F32 R60, -RZ, R60.H0_H0 ;  /* 0x2000003cff3c7230 */ /* 0x000fe40000004100 */
[----:B------:R-:W-:Y:S01]  /*7f00*/  FMUL.FTZ R70, R62, R69 ;  /* 0x000000453e467220 */ /* 0x000fe20000410000 */
[----:B------:R-:W-:Y:S02]  /*7f10*/  HADD2.F32 R48, -RZ, R63.H1_H1 ;  /* 0x3000003fff307230 */ /* 0x000fe40000004100 */
[-C--:B------:R-:W-:Y:S01]  /*7f20*/  FMUL.FTZ R69, R49, R68.reuse ;  /* 0x0000004431457220 */ /* 0x080fe20000410000 */
[----:B------:R-:W-:Y:S01]  /*7f30*/  F2FP.F16.E4M3.UNPACK_B R43, R43 ;  /* 0x0000002bff2b723e */ /* 0x000fe200020006ff */
[C---:B------:R-:W-:Y:S01]  /*7f40*/  FMUL.FTZ R68, R60.reuse, R68 ;  /* 0x000000443c447220 */ /* 0x040fe20000410000 */
[----:B------:R-:W-:Y:S01]  /*7f50*/  F2FP.F16.E4M3.UNPACK_B R42, R42 ;  /* 0x0000002aff2a723e */ /* 0x000fe200020006ff */
[----:B------:R-:W-:Y:S01]  /*7f60*/  FFMA.FTZ R69, R60, R48, -R69 ;  /* 0x000000303c457223 */ /* 0x000fe20000010845 */
[----:B------:R-:W-:-:S02]  /*7f70*/  HADD2.F32 R65, -RZ, R64.H1_H1 ;  /* 0x30000040ff417230 */ /* 0x000fc40000004100 */
[----:B------:R-:W-:Y:S01]  /*7f80*/  FFMA.FTZ R68, R49, R48, R68 ;  /* 0x0000003031447223 */ /* 0x000fe20000010044 */
[--C-:B------:R-:W-:Y:S01]  /*7f90*/  HADD2.F32 R48, -RZ, R43.reuse.H0_H0 ;  /* 0x2000002bff307230 */ /* 0x100fe20000004100 */
[----:B------:R-:W-:Y:S01]  /*7fa0*/  F2FP.SATFINITE.E4M3.F32.PACK_AB_MERGE_C R40, R59, R58, R72 ;  /* 0x0000003a3b28723e */ /* 0x000fe20004807048 */
[----:B------:R-:W-:Y:S02]  /*7fb0*/  HADD2.F32 R49, -RZ, R43.H1_H1 ;  /* 0x3000002bff317230 */ /* 0x000fe40000004100 */
[-C--:B------:R-:W-:Y:S01]  /*7fc0*/  FFMA.FTZ R71, R62, R65.reuse, -R71 ;  /* 0x000000413e477223 */ /* 0x080fe20000010847 */
[--C-:B------:R-:W-:Y:S02]  /*7fd0*/  HADD2.F32 R43, -RZ, R42.reuse.H0_H0 ;  /* 0x2000002aff2b7230 */ /* 0x100fe40000004100 */
[----:B------:R-:W-:Y:S01]  /*7fe0*/  FFMA.FTZ R70, R61, R65, R70 ;  /* 0x000000413d467223 */ /* 0x000fe20000010046 */
[----:B------:R-:W-:Y:S01]  /*7ff0*/  HADD2.F32 R67, -RZ, R67.H0_H0 ;  /* 0x20000043ff437230 */ /* 0x000fe20000004100 */
[----:B------:R-:W-:Y:S01]  /*8000*/  F2FP.SATFINITE.E4M3.F32.PACK_AB_MERGE_C R68, R68, R69, RZ ;  /* 0x000000454444723e */ /* 0x000fe200048070ff */
[----:B------:R-:W-:-:S02]  /*8010*/  HADD2.F32 R42, -RZ, R42.H1_H1 ;  /* 0x3000002aff2a7230 */ /* 0x000fc40000004100 */
[----:B------:R-:W-:Y:S02]  /*8020*/  HADD2.F32 R66, -RZ, R66.H0_H0 ;  /* 0x20000042ff427230 */ /* 0x000fe40000004100 */
[-C--:B------:R-:W-:Y:S01]  /*8030*/  FMUL.FTZ R65, R49, R67.reuse ;  /* 0x0000004331417220 */ /* 0x080fe20000410000 */
[----:B------:R-:W-:Y:S02]  /*8040*/  HADD2.F32 R64, -RZ, R64.H0_H0 ;  /* 0x20000040ff407230 */ /* 0x000fe40000004100 */
[----:B------:R-:W-:Y:S01]  /*8050*/  FMUL.FTZ R62, R48, R67 ;  /* 0x00000043303e7220 */ /* 0x000fe20000410000 */
[----:B------:R-:W-:Y:S02]  /*8060*/  HADD2.F32 R63, -RZ, R63.H0_H0 ;  /* 0x2000003fff3f7230 */ /* 0x000fe40000004100 */
[-C--:B------:R-:W-:Y:S01]  /*8070*/  FMUL.FTZ R60, R42, R66.reuse ;  /* 0x000000422a3c7220 */ /* 0x080fe20000410000 */
[----:B------:R-:W-:Y:S01]  /*8080*/  FMUL.FTZ R61, R43, R66 ;  /* 0x000000422b3d7220 */ /* 0x000fe20000410000 */
[-C--:B------:R-:W-:Y:S01]  /*8090*/  FFMA.FTZ R65, R48, R64.reuse, -R65 ;  /* 0x0000004030417223 */ /* 0x080fe20000010841 */
[----:B------:R-:W-:Y:S01]  /*80a0*/  FFMA.FTZ R62, R49, R64, R62 ;  /* 0x00000040313e7223 */ /* 0x000fe2000001003e */
[-C--:B------:R-:W-:Y:S01]  /*80b0*/  FFMA.FTZ R60, R43, R63.reuse, -R60 ;  /* 0x0000003f2b3c7223 */ /* 0x080fe2000001083c */
[----:B------:R-:W-:Y:S01]  /*80c0*/  FFMA.FTZ R61, R42, R63, R61 ;  /* 0x0000003f2a3d7223 */ /* 0x000fe2000001003d */
[----:B------:R-:W-:-:S04]  /*80d0*/  F2FP.SATFINITE.E4M3.F32.PACK_AB_MERGE_C R70, R70, R71, RZ ;  /* 0x000000474646723e */ /* 0x000fc800048070ff */
[----:B------:R-:W-:Y:S02]  /*80e0*/  F2FP.SATFINITE.E4M3.F32.PACK_AB_MERGE_C R42, R61, R60, R68 ;  /* 0x0000003c3d2a723e */ /* 0x000fe40004807044 */
[----:B------:R-:W-:-:S07]  /*80f0*/  F2FP.SATFINITE.E4M3.F32.PACK_AB_MERGE_C R43, R62, R65, R70 ;  /* 0x000000413e2b723e */ /* 0x000fce0004807046 */
.L_x_385:
[----:B------:R-:W-:Y:S05]  /*8100*/  BSYNC B2 ;  /* 0x0000000000027941 */ /* 0x000fea0003800000 */
.L_x_384:
[----:B-1----:R0:W-:Y:S02]  /*8110*/  STG.E.128 desc[UR54][R44.64+0x60], R40 ;  /* 0x000060282c007986 */ /* 0x0021e4000c101d36 */
.L_x_383:
[----:B------:R-:W-:Y:S05]  /*8120*/  BSYNC B1 ;  /* 0x0000000000017941 */ /* 0x000fea0003800000 */
.L_x_382:
        /* <DEDUP_REMOVED lines=9> */
[----:B------:R-:W-:Y:S02]  /*81c0*/  LOP3.LUT R48, R55, 0xff0000ff, RZ, 0xc0, !PT ;  /* 0xff0000ff37307812 */ /* 0x000fe400078ec0ff */
[----:B------:R-:W-:Y:S01]  /*81d0*/  SHF.R.U32.HI R56, RZ, 0x10, R55 ;  /* 0x00000010ff387819 */ /* 0x000fe20000011637 */
[----:B------:R-:W-:Y:S01]  /*81e0*/  IMAD.SHL.U32 R49, R49, 0x100, RZ ;  /* 0x0000010031317824 */ /* 0x000fe200078e00ff */
[--C-:B------:R-:W-:Y:S02]  /*81f0*/  SHF.R.U32.HI R55, RZ, 0x8, R57.reuse ;  /* 0x00000008ff377819 */ /* 0x100fe40000011639 */
[----:B------:R-:W-:Y:S02]  /*8200*/  SHF.R.U32.HI R58, RZ, 0x10, R57 ;  /* 0x00000010ff3a7819 */ /* 0x000fe40000011639 */
[----:B------:R-:W-:-:S02]  /*8210*/  LOP3.LUT R54, R57, 0xff0000ff, RZ, 0xc0, !PT ;  /* 0xff0000ff39367812 */ /* 0x000fc400078ec0ff */
[----:B------:R-:W-:Y:S01]  /*8220*/  SHF.L.U32 R55, R55, 0x8, RZ ;  /* 0x0000000837377819 */ /* 0x000fe200000006ff */
[----:B------:R-:W-:Y:S01]  /*8230*/  IMAD.U32 R58, R58, 0x10000, RZ ;  /* 0x000100003a3a7824 */ /* 0x000fe200078e00ff */
[----:B------:R-:W-:Y:S01]  /*8240*/  LOP3.LUT R48, R48, 0xff00, R49, 0xf8, !PT ;  /* 0x0000ff0030307812 */ /* 0x000fe200078ef831 */
[----:B------:R-:W-:Y:S01]  /*8250*/  IMAD.U32 R49, R56, 0x10000, RZ ;  /* 0x0001000038317824 */ /* 0x000fe200078e00ff */
[----:B------:R-:W-:Y:S02]  /*8260*/  LOP3.LUT R55, R54, 0xff00, R55, 0xf8, !PT ;  /* 0x0000ff0036377812 */ /* 0x000fe400078ef837 */
[----:B------:R-:W-:Y:S02]  /*8270*/  F2FP.F16.E4M3.UNPACK_B R40, R41 ;  /* 0x00000029ff28723e */ /* 0x000fe400020006ff */
[----:B------:R-:W-:Y:S02]  /*8280*/  F2FP.F16.E4M3.UNPACK_B R54, R91.H1 ;  /* 0x0000005bff36723e */ /* 0x000fe400030006ff */
[----:B------:R-:W-:Y:S01]  /*8290*/  LOP3.LUT R56, R48, 0xff0000, R49, 0xf8, !PT ;  /* 0x00ff000030387812 */ /* 0x000fe200078ef831 */
[----:B------:R-:W-:Y:S01]  /*82a0*/  HADD2.F32 R48, -RZ, R40.H1_H1 ;  /* 0x30000028ff307230 */ /* 0x000fe20000004100 */
[----:B------:R-:W-:Y:S01]  /*82b0*/  LOP3.LUT R60, R55, 0xff0000, R58, 0xf8, !PT ;  /* 0x00ff0000373c7812 */ /* 0x000fe200078ef83a */
[----:B------:R-:W-:Y:S01]  /*82c0*/  HADD2.F32 R59, -RZ, R54.H0_H0 ;  /* 0x20000036ff3b7230 */ /* 0x000fe20000004100 */
[----:B------:R-:W-:Y:S01]  /*82d0*/  F2FP.F16.E4M3.UNPACK_B R55, R90.H1 ;  /* 0x0000005aff37723e */ /* 0x000fe200030006ff */
[----:B------:R-:W-:Y:S01]  /*82e0*/  HADD2.F32 R40, -RZ, R40.H0_H0 ;  /* 0x20000028ff287230 */ /* 0x000fe20000004100 */
[----:B------:R-:W-:Y:S01]  /*82f0*/  F2FP.F16.E4M3.UNPACK_B R41, R41.H1 ;  /* 0x00000029ff29723e */ /* 0x000fe200030006ff */
[----:B------:R-:W-:-:S02]  /*8300*/  HADD2.F32 R58, -RZ, R54.H1_H1 ;  /* 0x30000036ff3a7230 */ /* 0x000fc40000004100 */
[----:B------:R-:W-:Y:S01]  /*8310*/  FMUL.FTZ R61, R48, R59 ;  /* 0x0000003b303d7220 */ /* 0x000fe20000410000 */
[----:B------:R-:W-:Y:S01]  /*8320*/  HADD2.F32 R57, -RZ, R55.H0_H0 ;  /* 0x20000037ff397230 */ /* 0x000fe20000004100 */
[----:B------:R-:W-:Y:S01]  /*8330*/  F2FP.F16.E4M3.UNPACK_B R91, R91 ;  /* 0x0000005bff5b723e */ /* 0x000fe200020006ff */
[--C-:B------:R-:W-:Y:S01]  /*8340*/  HADD2.F32 R54, -RZ, R41.reuse.H1_H1 ;  /* 0x30000029ff367230 */ /* 0x100fe20000004100 */
[----:B------:R-:W-:Y:S01]  /*8350*/  F2FP.F16.E4M3.UNPACK_B R90, R90 ;  /* 0x0000005aff5a723e */ /* 0x000fe200020006ff */
[----:B------:R-:W-:Y:S02]  /*8360*/  HADD2.F32 R49, -RZ, R41.H0_H0 ;  /* 0x20000029ff317230 */ /* 0x000fe40000004100 */
[----:B------:R-:W-:Y:S01]  /*8370*/  FMUL.FTZ R41, R40, R59 ;  /* 0x0000003b28297220 */ /* 0x000fe20000410000 */
[----:B------:R-:W-:Y:S02]  /*8380*/  HADD2.F32 R55, -RZ, R55.H1_H1 ;  /* 0x30000037ff377230 */ /* 0x000fe40000004100 */
[-C--:B------:R-:W-:Y:S01]  /*8390*/  FMUL.FTZ R62, R54, R58.reuse ;  /* 0x0000003a363e7220 */ /* 0x080fe20000410000 */
[-C--:B------:R-:W-:Y:S01]  /*83a0*/  FFMA.FTZ R40, R40, R57.reuse, -R61 ;  /* 0x0000003928287223 */ /* 0x080fe2000001083d */
[----:B------:R-:W-:Y:S01]  /*83b0*/  FFMA.FTZ R41, R48, R57, R41 ;  /* 0x0000003930297223 */ /* 0x000fe20000010029 */
[C---:B------:R-:W-:Y:S01]  /*83c0*/  FMUL.FTZ R59, R49.reuse, R58 ;  /* 0x0000003a313b7220 */ /* 0x040fe20000410000 */
[----:B------:R-:W-:Y:S01]  /*83d0*/  F2FP.F16.E4M3.UNPACK_B R48, R47.H1 ;  /* 0x0000002fff30723e */ /* 0x000fe200030006ff */
[----:B------:R-:W-:Y:S01]  /*83e0*/  FFMA.FTZ R61, R49, R55, -R62 ;  /* 0x00000037313d7223 */ /* 0x000fe2000001083e */
[----:B------:R-:W-:Y:S01]  /*83f0*/  F2FP.F16.E4M3.UNPACK_B R47, R47 ;  /* 0x0000002fff2f723e */ /* 0x000fe200020006ff */
[----:B------:R-:W-:Y:S01]  /*8400*/  FFMA.FTZ R64, R54, R55, R59 ;  /* 0x0000003736407223 */ /* 0x000fe2000001003b */
[----:B------:R-:W-:-:S02]  /*8410*/  HADD2.F32 R57, -RZ, R91.H1_H1 ;  /* 0x3000005bff397230 */ /* 0x000fc40000004100 */
[--C-:B------:R-:W-:Y:S02]  /*8420*/  HADD2.F32 R49, -RZ, R48.reuse.H0_H0 ;  /* 0x20000030ff317230 */ /* 0x100fe40000004100 */
[----:B------:R-:W-:Y:S01]  /*8430*/  HADD2.F32 R54, -RZ, R48.H1_H1 ;  /* 0x30000030ff367230 */ /* 0x000fe20000004100 */
[----:B------:R-:W-:Y:S01]  /*8440*/  F2FP.SATFINITE.E4M3.F32.PACK_AB_MERGE_C R69, R64, R61, RZ ;  /* 0x0000003d4045723e */ /* 0x000fe200048070ff */
[----:B------:R-:W-:Y:S02]  /*8450*/  HADD2.F32 R48, -RZ, R47.H0_H0 ;  /* 0x2000002fff307230 */ /* 0x000fe40000004100 */
[-C--:B------:R-:W-:Y:S01]  /*8460*/  FMUL.FTZ R59, R49, R57.reuse ;  /* 0x00000039313b7220 */ /* 0x080fe20000410000 */
[----:B------:R-:W-:Y:S02]  /*8470*/  HADD2.F32 R91, -RZ, R91.H0_H0 ;  /* 0x2000005bff5b7230 */ /* 0x000fe40000004100 */
[----:B------:R-:W-:Y:S01]  /*8480*/  FMUL.FTZ R62, R54, R57 ;  /* 0x00000039363e7220 */ /* 0x000fe20000410000 */
[----:B------:R-:W-:Y:S01]  /*8490*/  HADD2.F32 R47, -RZ, R47.H1_H1 ;  /* 0x3000002fff2f7230 */ /* 0x000fe20000004100 */
[----:B------:R-:W-:Y:S01]  /*84a0*/  F2FP.SATFINITE.E4M3.F32.PACK_AB_MERGE_C R41, R41, R40, R69 ;  /* 0x000000282929723e */ /* 0x000fe20004807045 */
[----:B------:R-:W-:-:S02]  /*84b0*/  HADD2.F32 R55, -RZ, R90.H1_H1 ;  /* 0x3000005aff377230 */ /* 0x000fc40000004100 */
[-C--:B------:R-:W-:Y:S01]  /*84c0*/  FMUL.FTZ R58, R48, R91.reuse ;  /* 0x0000005b303a7220 */ /* 0x080fe20000410000 */
[----:B------:R-:W-:Y:S02]  /*84d0*/  HADD2.F32 R90, -RZ, R90.H0_H0 ;  /* 0x2000005aff5a7230 */ /* 0x000fe40000004100 */
[----:B------:R-:W-:Y:S01]  /*84e0*/  FMUL.FTZ R57, R47, R91 ;  /* 0x0000005b2f397220 */ /* 0x000fe20000410000 */
[-C--:B------:R-:W-:Y:S01]  /*84f0*/  FFMA.FTZ R49, R49, R55.reuse, -R62 ;  /* 0x0000003731317223 */ /* 0x080fe2000001083e */
[----:B------:R-:W-:Y:S02]  /*8500*/  FFMA.FTZ R54, R54, R55, R59 ;  /* 0x0000003736367223 */ /* 0x000fe4000001003b */
[-C--:B------:R-:W-:Y:S01]  /*8510*/  FFMA.FTZ R62, R48, R90.reuse, -R57 ;  /* 0x0000005a303e7223 */ /* 0x080fe20000010839 */
[----:B------:R-:W-:Y:S01]  /*8520*/  FFMA.FTZ R63, R47, R90, R58 ;  /* 0x0000005a2f3f7223 */ /* 0x000fe2000001003a */
[----:B------:R-:W-:Y:S02]  /*8530*/  F2FP.F16.E4M3.UNPACK_B R48, R43.H1 ;  /* 0x0000002bff30723e */ /* 0x000fe400030006ff */
[----:B------:R-:W-:-:S02]  /*8540*/  F2FP.F16.E4M3.UNPACK_B R58, R60.H1 ;  /* 0x0000003cff3a723e */ /* 0x000fc400030006ff */
[----:B------:R-:W-:Y:S01]  /*8550*/  F2FP.SATFINITE.E4M3.F32.PACK_AB_MERGE_C R67, R54, R49, RZ ;  /* 0x000000313643723e */ /* 0x000fe200048070ff */
[----:B------:R-:W-:Y:S01]  /*8560*/  HADD2.F32 R54, -RZ, R48.H1_H1 ;  /* 0x30000030ff367230 */ /* 0x000fe20000004100 */
[----:B------:R-:W-:Y:S01]  /*8570*/  F2FP.F16.E4M3.UNPACK_B R55, R56.H1 ;  /* 0x00000038ff37723e */ /* 0x000fe200030006ff */
[----:B------:R-:W-:Y:S01]  /*8580*/  HADD2.F32 R61, -RZ, R58.H1_H1 ;  /* 0x3000003aff3d7230 */ /* 0x000fe20000004100 */
[----:B------:R-:W-:Y:S01]  /*8590*/  F2FP.F16.E4M3.UNPACK_B R47, R42.H1 ;  /* 0x0000002aff2f723e */ /* 0x000fe200030006ff */
[----:B------:R-:W-:Y:S01]  /*85a0*/  HADD2.F32 R49, -RZ, R48.H0_H0 ;  /* 0x20000030ff317230 */ /* 0x000fe20000004100 */
[----:B------:R-:W-:Y:S01]  /*85b0*/  F2FP.F16.E4M3.UNPACK_B R60, R60 ;  /* 0x0000003cff3c723e */ /* 0x000fe200020006ff */
[----:B------:R-:W-:Y:S01]  /*85c0*/  HADD2.F32 R57, -RZ, R55.H1_H1 ;  /* 0x30000037ff397230 */ /* 0x000fe20000004100 */
[----:B------:R-:W-:Y:S01]  /*85d0*/  F2FP.F16.E4M3.UNPACK_B R56, R56 ;  /* 0x00000038ff38723e */ /* 0x000fe200020006ff */
[----:B------:R-:W-:Y:S02]  /*85e0*/  HADD2.F32 R48, -RZ, R47.H1_H1 ;  /* 0x3000002fff307230 */ /* 0x000fe40000004100 */
[----:B------:R-:W-:Y:S01]  /*85f0*/  FMUL.FTZ R64, R54, R61 ;  /* 0x0000003d36407220 */ /* 0x000fe20000410000 */
[----:B------:R-:W-:-:S02]  /*8600*/  HADD2.F32 R59, -RZ, R60.H1_H1 ;  /* 0x3000003cff3b7230 */ /* 0x000fc40000004100 */
[C---:B------:R-:W-:Y:S01]  /*8610*/  FMUL.FTZ R65, R49.reuse, R61 ;  /* 0x0000003d31417220 */ /* 0x040fe20000410000 */
[----:B------:R-:W-:Y:S02]  /*8620*/  HADD2.F32 R47, -RZ, R47.H0_H0 ;  /* 0x2000002fff2f7230 */ /* 0x000fe40000004100 */
[----:B------:R-:W-:Y:S01]  /*8630*/  FFMA.FTZ R61, R49, R57, -R64 ;  /* 0x00000039313d7223 */ /* 0x000fe20000010840 */
[----:B------:R-:W-:Y:S02]  /*8640*/  HADD2.F32 R49, -RZ, R56.H1_H1 ;  /* 0x30000038ff317230 */ /* 0x000fe40000004100 */
[----:B------:R-:W-:Y:S01]  /*8650*/  FMUL.FTZ R64, R48, R59 ;  /* 0x0000003b30407220 */ /* 0x000fe20000410000 */
[----:B------:R-:W-:Y:S01]  /*8660*/  F2FP.F16.E4M3.UNPACK_B R43, R43 ;  /* 0x0000002bff2b723e */ /* 0x000fe200020006ff */
[C---:B------:R-:W-:Y:S01]  /*8670*/  FMUL.FTZ R59, R47.reuse, R59 ;  /* 0x0000003b2f3b7220 */ /* 0x040fe20000410000 */
[----:B------:R-:W-:Y:S01]  /*8680*/  F2FP.F16.E4M3.UNPACK_B R42, R42 ;  /* 0x0000002aff2a723e */ /* 0x000fe200020006ff */
[----:B------:R-:W-:Y:S01]  /*8690*/  FFMA.FTZ R64, R47, R49, -R64 ;  /* 0x000000312f407223 */ /* 0x000fe20000010840 */
[----:B------:R-:W-:-:S02]  /*86a0*/  HADD2.F32 R58, -RZ, R58.H0_H0 ;  /* 0x2000003aff3a7230 */ /* 0x000fc40000004100 */
[----:B------:R-:W-:Y:S01]  /*86b0*/  FFMA.FTZ R59, R48, R49, R59 ;  /* 0x00000031303b7223 */ /* 0x000fe2000001003b */
[--C-:B------:R-:W-:Y:S02]  /*86c0*/  HADD2.F32 R47, -RZ, R43.reuse.H0_H0 ;  /* 0x2000002bff2f7230 */ /* 0x100fe40000004100 */
[----:B------:R-:W-:Y:S01]  /*86d0*/  FFMA.FTZ R68, R54, R57, R65 ;  /* 0x0000003936447223 */ /* 0x000fe20000010041 */
[----:B------:R-:W-:Y:S01]  /*86e0*/  HADD2.F32 R48, -RZ, R43.H1_H1 ;  /* 0x3000002bff307230 */ /* 0x000fe20000004100 */
[----:B------:R-:W-:Y:S01]  /*86f0*/  F2FP.SATFINITE.E4M3.F32.PACK_AB_MERGE_C R40, R63, R62, R67 ;  /* 0x0000003e3f28723e */ /* 0x000fe20004807043 */
[--C-:B------:R-:W-:Y:S02]  /*8700*/  HADD2.F32 R43, -RZ, R42.reuse.H0_H0 ;  /* 0x2000002aff2b7230 */ /* 0x100fe40000004100 */
[-C--:B------:R-:W-:Y:S01]  /*8710*/  FMUL.FTZ R57, R47, R58.reuse ;  /* 0x0000003a2f397220 */ /* 0x080fe20000410000 */
[----:B------:R-:W-:Y:S02]  /*8720*/  HADD2.F32 R42, -RZ, R42.H1_H1 ;  /* 0x3000002aff2a7230 */ /* 0x000fe40000004100 */
[----:B------:R-:W-:Y:S01]  /*8730*/  FMUL.FTZ R66, R48, R58 ;  /* 0x0000003a30427220 */ /* 0x000fe20000410000 */
[----:B------:R-:W-:Y:S01]  /*8740*/  HADD2.F32 R60, -RZ, R60.H0_H0 ;  /* 0x2000003cff3c7230 */ /* 0x000fe20000004100 */
[----:B------:R-:W-:Y:S01]  /*8750*/  F2FP.SATFINITE.E4M3.F32.PACK_AB_MERGE_C R59, R59, R64, RZ ;  /* 0x000000403b3b723e */ /* 0x000fe200048070ff */
[----:B------:R-:W-:Y:S01]  /*8760*/  HADD2.F32 R55, -RZ, R55.H0_H0 ;  /* 0x20000037ff377230 */ /* 0x000fe20000004100 */
[----:B------:R-:W-:Y:S01]  /*8770*/  F2FP.SATFINITE.E4M3.F32.PACK_AB_MERGE_C R61, R68, R61, RZ ;  /* 0x0000003d443d723e */ /* 0x000fe200048070ff */
[----:B------:R-:W-:-:S02]  /*8780*/  HADD2.F32 R56, -RZ, R56.H0_H0 ;  /* 0x20000038ff387230 */ /* 0x000fc40000004100 */
[-C--:B------:R-:W-:Y:S01]  /*8790*/  FMUL.FTZ R54, R42, R60.reuse ;  /* 0x0000003c2a367220 */ /* 0x080fe20000410000 */
[----:B------:R-:W-:Y:S01]  /*87a0*/  FMUL.FTZ R49, R43, R60 ;  /* 0x0000003c2b317220 */ /* 0x000fe20000410000 */
[-C--:B------:R-:W-:Y:S01]  /*87b0*/  FFMA.FTZ R66, R47, R55.reuse, -R66 ;  /* 0x000000372f427223 */ /* 0x080fe20000010842 */
[----:B------:R-:W-:Y:S01]  /*87c0*/  FFMA.FTZ R57, R48, R55, R57 ;  /* 0x0000003730397223 */ /* 0x000fe20000010039 */
[-C--:B------:R-:W-:Y:S01]  /*87d0*/  FFMA.FTZ R54, R43, R56.reuse, -R54 ;  /* 0x000000382b367223 */ /* 0x080fe20000010836 */
[----:B------:R-:W-:-:S03]  /*87e0*/  FFMA.FTZ R49, R42, R56, R49 ;  /* 0x000000382a317223 */ /* 0x000fc60000010031 */
[----:B------:R-:W-:Y:S02]  /*87f0*/  F2FP.SATFINITE.E4M3.F32.PACK_AB_MERGE_C R43, R57, R66, R61 ;  /* 0x00000042392b723e */ /* 0x000fe4000480703d */
[----:B------:R-:W-:-:S07]  /*8800*/  F2FP.SATFINITE.E4M3.F32.PACK_AB_MERGE_C R42, R49, R54, R59 ;  /* 0x00000036312a723e */ /* 0x000fce000480703b */
.L_x_389:
[----:B------:R-:W-:Y:S05]  /*8810*/  BSYNC B2 ;  /* 0x0000000000027941 */ /* 0x000fea0003800000 */
.L_x_388:
[----:B-1----:R0:W-:Y:S02]  /*8820*/  STG.E.128 desc[UR54][R44.64+0x80], R40 ;  /* 0x000080282c007986 */ /* 0x0021e4000c101d36 */
.L_x_387:
[----:B------:R-:W-:Y:S05]  /*8830*/  BSYNC B1 ;  /* 0x0000000000017941 */ /* 0x000fea0003800000 */
.L_x_386:
[----:B------:R-:W-:-:S13]  /*8840*/  ISETP.NE.AND P3, PT, R39, RZ, PT ;  /* 0x000000ff2700720c */ /* 0x000fda0003f65270 */
[----:B------:R-:W-:Y:S05]  /*8850*/  @!P3 BRA `(.L_x_369) ;  /* 0x00000070002cb947 */ /* 0x000fea0003800000 */
[----:B012-4-:R0:W1:Y:S01]  /*8860*/  LDS.128 R40, [R46+0x21400] ;  /* 0x021400002e287984 */ /* 0x0170620000000c00 */
[----:B------:R-:W-:Y:S01]  /*8870*/  ISETP.GE.AND P3, PT, R174, R133, PT ;  /* 0x00000085ae00720c */ /* 0x000fe20003f66270 */
[----:B------:R-:W-:-:S12]  /*8880*/  BSSY B1, `(.L_x_390) ;  /* 0x0000069000017945 */ /* 0x000fd80003800000 */
[----:B0-----:R-:W-:Y:S05]  /*8890*/  @P3 BRA `(.L_x_391) ;  /* 0x00000004009c3947 */ /* 0x001fea0003800000 */
[----:B------:R-:W-:Y:S02]  /*88a0*/  SHF.R.U32.HI R47, RZ, 0x8, R51 ;  /* 0x00000008ff2f7819 */ /* 0x000fe40000011633 */
[----:B------:R-:W-:Y:S02]  /*88b0*/  SHF.R.U32.HI R49, RZ, 0x8, R53 ;  /* 0x00000008ff317819 */ /* 0x000fe40000011635 */
[----:B------:R-:W-:Y:S01]  /*88c0*/  SHF.R.U32.HI R54, RZ, 0x10, R51 ;  /* 0x00000010ff367819 */ /* 0x000fe20000011633 */
[----:B------:R-:W-:Y:S01]  /*88d0*/  IMAD.SHL.U32 R47, R47, 0x100, RZ ;  /* 0x000001002f2f7824 */ /* 0x000fe200078e00ff */
[----:B------:R-:W-:Y:S01]  /*88e0*/  LOP3.LUT R48, R51, 0xff0000ff, RZ, 0xc0, !PT ;  /* 0xff0000ff33307812 */ /* 0x000fe200078ec0ff */
[----:B------:R-:W-:Y:S01]  /*88f0*/  IMAD.SHL.U32 R49, R49, 0x100, RZ ;  /* 0x0000010031317824 */ /* 0x000fe200078e00ff */
[----:B------:R-:W-:Y:S02]  /*8900*/  SHF.R.U32.HI R52, RZ, 0x10, R53 ;  /* 0x00000010ff347819 */ /* 0x000fe40000011635 */
[----:B------:R-:W-:-:S02]  /*8910*/  LOP3.LUT R50, R53, 0xff0000ff, RZ, 0xc0, !PT ;  /* 0xff0000ff35327812 */ /* 0x000fc400078ec0ff */
[----:B------:R-:W-:Y:S01]  /*8920*/  LOP3.LUT R48, R48, 0xff00, R47, 0xf8, !PT ;  /* 0x0000ff0030307812 */ /* 0x000fe200078ef82f */
[----:B------:R-:W-:Y:S01]  /*8930*/  IMAD.U32 R47, R54, 0x10000, RZ ;  /* 0x00010000362f7824 */ /* 0x000fe200078e00ff */
[----:B------:R-:W-:Y:S01]  /*8940*/  LOP3.LUT R51, R50, 0xff00, R49, 0xf8, !PT ;  /* 0x0000ff0032337812 */ /* 0x000fe200078ef831 */
[----:B------:R-:W-:Y:S01]  /*8950*/  IMAD.U32 R50, R52, 0x10000, RZ ;  /* 0x0001000034327824 */ /* 0x000fe200078e00ff */
[----:B-1----:R-:W-:Y:S02]  /*8960*/  MOV R46, R40 ;  /* 0x00000028002e7202 */ /* 0x002fe40000000f00 */
[----:B------:R-:W-:Y:S02]  /*8970*/  F2FP.F16.E4M3.UNPACK_B R40, R41 ;  /* 0x00000029ff28723e */ /* 0x000fe400020006ff */
[----:B------:R-:W-:Y:S02]  /*8980*/  F2FP.F16.E4M3.UNPACK_B R49, R89.H1 ;  /* 0x00000059ff31723e */ /* 0x000fe400030006ff */
[----:B------:R-:W-:Y:S01]  /*8990*/  LOP3.LUT R52, R48, 0xff0000, R47, 0xf8, !PT ;  /* 0x00ff000030347812 */ /* 0x000fe200078ef82f */
[--C-:B------:R-:W-:Y:S01]  /*89a0*/  HADD2.F32 R47, -RZ, R40.reuse.H1_H1 ;  /* 0x30000028ff2f7230 */ /* 0x100fe20000004100 */
[----:B------:R-:W-:Y:S01]  /*89b0*/  LOP3.LUT R55, R51, 0xff0000, R50, 0xf8, !PT ;  /* 0x00ff000033377812 */ /* 0x000fe200078ef832 */
[--C-:B------:R-:W-:Y:S01]  /*89c0*/  HADD2.F32 R53, -RZ, R49.reuse.H0_H0 ;  /* 0x20000031ff357230 */ /* 0x100fe20000004100 */
[----:B------:R-:W-:Y:S01]  /*89d0*/  F2FP.F16.E4M3.UNPACK_B R50, R88.H1 ;  /* 0x00000058ff32723e */ /* 0x000fe200030006ff */
[----:B------:R-:W-:Y:S01]  /*89e0*/  HADD2.F32 R40, -RZ, R40.H0_H0 ;  /* 0x20000028ff287230 */ /* 0x000fe20000004100 */
[----:B------:R-:W-:Y:S01]  /*89f0*/  F2FP.F16.E4M3.UNPACK_B R41, R41.H1 ;  /* 0x00000029ff29723e */ /* 0x000fe200030006ff */
[----:B------:R-:W-:-:S02]  /*8a00*/  HADD2.F32 R54, -RZ, R49.H1_H1 ;  /* 0x30000031ff367230 */ /* 0x000fc40000004100 */
[CC--:B------:R-:W-:Y:S01]  /*8a10*/  FMUL.FTZ R57, R47.reuse, R53.reuse ;  /* 0x000000352f397220 */ /* 0x0c0fe20000410000 */
[--C-:B------:R-:W-:Y:S02]  /*8a20*/  HADD2.F32 R51, -RZ, R50.reuse.H0_H0 ;  /* 0x20000032ff337230 */ /* 0x100fe40000004100 */
[----:B------:R-:W-:Y:S01]  /*8a30*/  FMUL.FTZ R56, R40, R53 ;  /* 0x0000003528387220 */ /* 0x000fe20000410000 */
[--C-:B------:R-:W-:Y:S01]  /*8a40*/  HADD2.F32 R49, -RZ, R41.reuse.H1_H1 ;  /* 0x30000029ff317230 */ /* 0x100fe20000004100 */
[----:B------:R-:W-:Y:S01]  /*8a50*/  F2FP.F16.E4M3.UNPACK_B R89, R89 ;  /* 0x00000059ff59723e */ /* 0x000fe200020006ff */
[----:B------:R-:W-:Y:S02]  /*8a60*/  HADD2.F32 R48, -RZ, R41.H0_H0 ;  /* 0x20000029ff307230 */ /* 0x000fe40000004100 */
[-C--:B------:R-:W-:Y:S01]  /*8a70*/  FFMA.FTZ R41, R47, R51.reuse, R56 ;  /* 0x000000332f297223 */ /* 0x080fe20000010038 */
[----:B------:R-:W-:Y:S02]  /*8a80*/  HADD2.F32 R50, -RZ, R50.H1_H1 ;  /* 0x30000032ff327230 */ /* 0x000fe40000004100 */
[C---:B------:R-:W-:Y:S01]  /*8a90*/  FMUL.FTZ R53, R49.reuse, R54 ;  /* 0x0000003631357220 */ /* 0x040fe20000410000 */
[----:B------:R-:W-:Y:S01]  /*8aa0*/  F2FP.F16.E4M3.UNPACK_B R47, R46.H1 ;  /* 0x0000002eff2f723e */ /* 0x000fe200030006ff */
[----:B------:R-:W-:Y:S01]  /*8ab0*/  FMUL.FTZ R54, R48, R54 ;  /* 0x0000003630367220 */ /* 0x000fe20000410000 */
[----:B------:R-:W-:Y:S01]  /*8ac0*/  FFMA.FTZ R40, R40, R51, -R57 ;  /* 0x0000003328287223 */ /* 0x000fe20000010839 */
[----:B------:R-:W-:Y:S01]  /*8ad0*/  FFMA.FTZ R58, R48, R50, -R53 ;  /* 0x00000032303a7223 */ /* 0x000fe20000010835 */
[----:B------:R-:W-:Y:S01]  /*8ae0*/  F2FP.F16.E4M3.UNPACK_B R46, R46 ;  /* 0x0000002eff2e723e */ /* 0x000fe200020006ff */
[----:B------:R-:W-:Y:S01]  /*8af0*/  FFMA.FTZ R59, R49, R50, R54 ;  /* 0x00000032313b7223 */ /* 0x000fe20000010036 */
[----:B------:R-:W-:Y:S01]  /*8b00*/  F2FP.F16.E4M3.UNPACK_B R88, R88 ;  /* 0x00000058ff58723e */ /* 0x000fe200020006ff */
[----:B------:R-:W-:-:S02]  /*8b10*/  HADD2.F32 R51, -RZ, R89.H1_H1 ;  /* 0x30000059ff337230 */ /* 0x000fc40000004100 */
[--C-:B------:R-:W-:Y:S01]  /*8b20*/  HADD2.F32 R48, -RZ, R47.reuse.H0_H0 ;  /* 0x2000002fff307230 */ /* 0x100fe20000004100 */
[----:B------:R-:W-:Y:S01]  /*8b30*/  F2FP.SATFINITE.E4M3.F32.PACK_AB_MERGE_C R61, R59, R58, RZ ;  /* 0x0000003a3b3d723e */ /* 0x000fe200048070ff */
[----:B------:R-:W-:Y:S02]  /*8b40*/  HADD2.F32 R49, -RZ, R47.H1_H1 ;  /* 0x3000002fff317230 */ /* 0x000fe40000004100 */
[----:B------:R-:W-:Y:S02]  /*8b50*/  HADD2.F32 R47, -RZ, R46.H0_H0 ;  /* 0x2000002eff2f7230 */ /* 0x000fe40000004100 */
[-C--:B------:R-:W-:Y:S01]  /*8b60*/  FMUL.FTZ R56, R48, R51.reuse ;  /* 0x0000003330387220 */ /* 0x080fe20000410000 */
[----:B------:R-:W-:Y:S02]  /*8b70*/  HADD2.F32 R50, -RZ, R88.H1_H1 ;  /* 0x30000058ff327230 */ /* 0x000fe40000004100 */
[----:B------:R-:W-:Y:S01]  /*8b80*/  FMUL.FTZ R53, R49, R51 ;  /* 0x0000003331357220 */ /* 0x000fe20000410000 */
[----:B------:R-:W-:Y:S01]  /*8b90*/  HADD2.F32 R89, -RZ, R89.H0_H0 ;  /* 0x20000059ff597230 */ /* 0x000fe20000004100 */
[----:B------:R-:W-:Y:S01]  /*8ba0*/  F2FP.SATFINITE.E4M3.F32.PACK_AB_MERGE_C R41, R41, R40, R61 ;  /* 0x000000282929723e */ /* 0x000fe2000480703d */
[----:B------:R-:W-:-:S02]  /*8bb0*/  HADD2.F32 R46, -RZ, R46.H1_H1 ;  /* 0x3000002eff2e7230 */ /* 0x000fc40000004100 */
[-C--:B------:R-:W-:Y:S01]  /*8bc0*/  FFMA.FTZ R53, R48, R50.reuse, -R53 ;  /* 0x0000003230357223 */ /* 0x080fe20000010835 */
[----:B------:R-:W-:Y:S02]  /*8bd0*/  HADD2.F32 R88, -RZ, R88.H0_H0 ;  /* 0x20000058ff587230 */ /* 0x000fe40000004100 */
[----:B------:R-:W-:Y:S01]  /*8be0*/  FFMA.FTZ R56, R49, R50, R56 ;  /* 0x0000003231387223 */ /* 0x000fe20000010038 */
[-C--:B------:R-:W-:Y:S01]  /*8bf0*/  F2FP.F16.E4M3.UNPACK_B R50, R52.reuse.H1 ;  /* 0x00000034ff32723e */ /* 0x080fe200030006ff */
[-C--:B------:R-:W-:Y:S01]  /*8c00*/  FMUL.FTZ R54, R46, R89.reuse ;  /* 0x000000592e367220 */ /* 0x080fe20000410000 */
[C---:B------:R-:W-:Y:S01]  /*8c10*/  FMUL.FTZ R89, R47.reuse, R89 ;  /* 0x000000592f597220 */ /* 0x040fe20000410000 */
[----:B------:R-:W-:Y:S02]  /*8c20*/  F2FP.F16.E4M3.UNPACK_B R52, R52 ;  /* 0x00000034ff34723e */ /* 0x000fe400020006ff */
[-C--:B------:R-:W-:Y:S01]  /*8c30*/  FFMA.FTZ R57, R47, R88.reuse, -R54 ;  /* 0x000000582f397223 */ /* 0x080fe20000010836 */
[----:B------:R-:W-:Y:S01]  /*8c40*/  F2FP.SATFINITE.E4M3.F32.PACK_AB_MERGE_C R60, R56, R53, RZ ;  /* 0x00000035383c723e */ /* 0x000fe200048070ff */
[----:B------:R-:W-:Y:S01]  /*8c50*/  FFMA.FTZ R88, R46, R88, R89 ;  /* 0x000000582e587223 */ /* 0x000fe20000010059 */
[----:B------:R-:W-:Y:S01]  /*8c60*/  F2FP.F16.E4M3.UNPACK_B R47, R43.H1 ;  /* 0x0000002bff2f723e */ /* 0x000fe200030006ff */
[--C-:B------:R-:W-:Y:S01]  /*8c70*/  HADD2.F32 R51, -RZ, R50.reuse.H1_H1 ;  /* 0x30000032ff337230 */ /* 0x100fe20000004100 */
[-C--:B------:R-:W-:Y:S01]  /*8c80*/  F2FP.F16.E4M3.UNPACK_B R53, R55.reuse.H1 ;  /* 0x00000037ff35723e */ /* 0x080fe200030006ff */
[----:B------:R-:W-:Y:S01]  /*8c90*/  HADD2.F32 R50, -RZ, R50.H0_H0 ;  /* 0x20000032ff327230 */ /* 0x000fe20000004100 */
[-C--:B------:R-:W-:Y:S01]  /*8ca0*/  F2FP.F16.E4M3.UNPACK_B R46, R42.reuse.H1 ;  /* 0x0000002aff2e723e */ /* 0x080fe200030006ff */
[----:B------:R-:W-:Y:S01]  /*8cb0*/  HADD2.F32 R49, -RZ, R47.H1_H1 ;  /* 0x3000002fff317230 */ /* 0x000fe20000004100 */
[----:B------:R-:W-:Y:S01]  /*8cc0*/  F2FP.F16.E4M3.UNPACK_B R55, R55 ;  /* 0x00000037ff37723e */ /* 0x000fe200020006ff */
[----:B------:R-:W-:Y:S01]  /*8cd0*/  HADD2.F32 R56, -RZ, R53.H1_H1 ;  /* 0x30000035ff387230 */ /* 0x000fe20000004100 */
[----:B------:R-:W-:Y:S01]  /*8ce0*/  F2FP.F16.E4M3.UNPACK_B R43, R43 ;  /* 0x0000002bff2b723e */ /* 0x000fe200020006ff */
[----:B------:R-:W-:Y:S01]  /*8cf0*/  HADD2.F32 R48, -RZ, R47.H0_H0 ;  /* 0x2000002fff307230 */ /* 0x000fe20000004100 */
[----:B------:R-:W-:Y:S01]  /*8d00*/  F2FP.F16.E4M3.UNPACK_B R42, R42 ;  /* 0x0000002aff2a723e */ /* 0x000fe200020006ff */
[----:B------:R-:W-:-:S02]  /*8d10*/  HADD2.F32 R47, -RZ, R46.H1_H1 ;  /* 0x3000002eff2f7230 */ /* 0x000fc40000004100 */
[-C--:B------:R-:W-:Y:S01]  /*8d20*/  FMUL.FTZ R59, R49, R56.reuse ;  /* 0x00000038313b7220 */ /* 0x080fe20000410000 */
[--C-:B------:R-:W-:Y:S02]  /*8d30*/  HADD2.F32 R54, -RZ, R55.reuse.H1_H1 ;  /* 0x30000037ff367230 */ /* 0x100fe40000004100 */
[C---:B------:R-:W-:Y:S01]  /*8d40*/  FMUL.FTZ R56, R48.reuse, R56 ;  /* 0x0000003830387220 */ /* 0x040fe20000410000 */
[----:B------:R-:W-:Y:S02]  /*8d50*/  HADD2.F32 R46, -RZ, R46.H0_H0 ;  /* 0x2000002eff2e7230 */ /* 0x000fe40000004100 */
[----:B------:R-:W-:Y:S01]  /*8d60*/  FFMA.FTZ R58, R48, R51, -R59 ;  /* 0x00000033303a7223 */ /* 0x000fe2000001083b */
[----:B------:R-:W-:Y:S02]  /*8d70*/  HADD2.F32 R48, -RZ, R52.H1_H1 ;  /* 0x30000034ff307230 */ /* 0x000fe40000004100 */
[----:B------:R-:W-:Y:S01]  /*8d80*/  FMUL.FTZ R59, R47, R54 ;  /* 0x000000362f3b7220 */ /* 0x000fe20000410000 */
[----:B------:R-:W-:-:S02]  /*8d90*/  HADD2.F32 R55, -RZ, R55.H0_H0 ;  /* 0x20000037ff377230 */ /* 0x000fc40000004100 */
[C---:B------:R-:W-:Y:S01]  /*8da0*/  FMUL.FTZ R54, R46.reuse, R54 ;  /* 0x000000362e367220 */ /* 0x040fe20000410000 */
[----:B------:R-:W-:Y:S02]  /*8db0*/  HADD2.F32 R53, -RZ, R53.H0_H0 ;  /* 0x20000035ff357230 */ /* 0x000fe40000004100 */
[-C--:B------:R-:W-:Y:S01]  /*8dc0*/  FFMA.FTZ R59, R46, R48.reuse, -R59 ;  /* 0x000000302e3b7223 */ /* 0x080fe2000001083b */
[--C-:B------:R-:W-:Y:S02]  /*8dd0*/  HADD2.F32 R46, -RZ, R43.reuse.H0_H0 ;  /* 0x2000002bff2e7230 */ /* 0x100fe40000004100 */
[----:B------:R-:W-:Y:S01]  /*8de0*/  FFMA.FTZ R54, R47, R48, R54 ;  /* 0x000000302f367223 */ /* 0x000fe20000010036 */
[----:B------:R-:W-:Y:S02]  /*8df0*/  HADD2.F32 R47, -RZ, R43.H1_H1 ;  /* 0x3000002bff2f7230 */ /* 0x000fe40000004100 */
[----:B------:R-:W-:Y:S01]  /*8e00*/  FFMA.FTZ R51, R49, R51, R56 ;  /* 0x0000003331337223 */ /* 0x000fe20000010038 */
[----:B------:R-:W-:-:S02]  /*8e10*/  HADD2.F32 R43, -RZ, R42.H0_H0 ;  /* 0x2000002aff2b7230 */ /* 0x000fc40000004100 */
[-C--:B------:R-:W-:Y:S01]  /*8e20*/  FMUL.FTZ R56, R46, R53.reuse ;  /* 0x000000352e387220 */ /* 0x080fe20000410000 */
[----:B------:R-:W-:Y:S02]  /*8e30*/  HADD2.F32 R42, -RZ, R42.H1_H1 ;  /* 0x3000002aff2a7230 */ /* 0x000fe40000004100 */
[C---:B------:R-:W-:Y:S01]  /*8e40*/  FMUL.FTZ R49, R47.reuse, R53 ;  /* 0x000000352f317220 */ /* 0x040fe20000410000 */
[----:B------:R-:W-:Y:S02]  /*8e50*/  HADD2.F32 R52, -RZ, R52.H0_H0 ;  /* 0x20000034ff347230 */ /* 0x000fe40000004100 */
[-C--:B------:R-:W-:Y:S01]  /*8e60*/  FFMA.FTZ R56, R47, R50.reuse, R56 ;  /* 0x000000322f387223 */ /* 0x080fe20000010038 */
[----:B------:R-:W-:Y:S01]  /*8e70*/  F2FP.SATFINITE.E4M3.F32.PACK_AB_MERGE_C R54, R54, R59, RZ ;  /* 0x0000003b3636723e */ /* 0x000fe200048070ff */
[-C--:B------:R-:W-:Y:S01]  /*8e80*/  FMUL.FTZ R48, R42, R55.reuse ;  /* 0x000000372a307220 */ /* 0x080fe20000410000 */
[----:B------:R-:W-:Y:S01]  /*8e90*/  FMUL.FTZ R55, R43, R55 ;  /* 0x000000372b377220 */ /* 0x000fe20000410000 */
[----:B------:R-:W-:Y:S01]  /*8ea0*/  FFMA.FTZ R49, R46, R50, -R49 ;  /* 0x000000322e317223 */ /* 0x000fe20000010831 */
[----:B------:R-:W-:Y:S01]  /*8eb0*/  F2FP.SATFINITE.E4M3.F32.PACK_AB_MERGE_C R51, R51, R58, RZ ;  /* 0x0000003a3333723e */ /* 0x000fe200048070ff */
[-C--:B------:R-:W-:Y:S01]  /*8ec0*/  FFMA.FTZ R48, R43, R52.reuse, -R48 ;  /* 0x000000342b307223 */ /* 0x080fe20000010830 */
[----:B------:R-:W-:Y:S01]  /*8ed0*/  FFMA.FTZ R55, R42, R52, R55 ;  /* 0x000000342a377223 */ /* 0x000fe20000010037 */
[----:B------:R-:W-:-:S02]  /*8ee0*/  F2FP.SATFINITE.E4M3.F32.PACK_AB_MERGE_C R40, R88, R57, R60 ;  /* 0x000000395828723e */ /* 0x000fc4000480703c */
[----:B------:R-:W-:Y:S02]  /*8ef0*/  F2FP.SATFINITE.E4M3.F32.PACK_AB_MERGE_C R43, R56, R49, R51 ;  /* 0x00000031382b723e */ /* 0x000fe40004807033 */
[----:B------:R-:W-:-:S07]  /*8f00*/  F2FP.SATFINITE.E4M3.F32.PACK_AB_MERGE_C R42, R55, R48, R54 ;  /* 0x00000030372a723e */ /* 0x000fce0004807036 */
.L_x_391:
[----:B------:R-:W-:Y:S05]  /*8f10*/  BSYNC B1 ;  /* 0x0000000000017941 */ /* 0x000fea0003800000 */
.L_x_390:
[----:B-1----:R0:W-:Y:S01]  /*8f20*/  STG.E.128 desc[UR54][R44.64+0xa0], R40 ;  /* 0x0000a0282c007986 */ /* 0x0021e2000c101d36 */
[----:B------:R-:W-:Y:S05]  /*8f30*/  BRA `(.L_x_369) ;  /* 0x0000006800747947 */ /* 0x000fea0003800000 */
.L_x_337:
[----:B------:R-:W-:Y:S01]  /*8f40*/  ISETP.GE.AND P4, PT, R168, R96, PT ;  /* 0x00000060a800720c */ /* 0x000fe20003f86270 */
[----:B------:R-:W-:Y:S01]  /*8f50*/  BSSY B1, `(.L_x_392) ;  /* 0x000002f000017945 */ /* 0x000fe20003800000 */
[----:B------:R-:W-:Y:S02]  /*8f60*/  CS2R R60, SRZ ;  /* 0x00000000003c7805 */ /* 0x000fe4000001ff00 */
[----:B------:R-:W-:Y:S02]  /*8f70*/  CS2R R40, SRZ ;  /* 0x0000000000287805 */ /* 0x000fe4000001ff00 */
[----:B0-----:R-:W-:Y:S02]  /*8f80*/  CS2R R42, SRZ ;  /* 0x00000000002a7805 */ /* 0x001fe4000001ff00 */
        /* <DEDUP_REMOVED lines=15> */
[----:B------:R-:W-:Y:S06]  /*9080*/  @P4 BRA `(.L_x_393) ;  /* 0x00000000006c4947 */ /* 0x000fec0003800000 */
[----:B------:R-:W-:Y:S01]  /*9090*/  ULDC.64 UR4, c[0x0][0x3e8] ;  /* 0x0000fa0000047ab9 */ /* 0x000fe20000000a00 */
[----:B------:R-:W-:Y:S02]  /*90a0*/  CS2R R52, SRZ ;  /* 0x0000000000347805 */ /* 0x000fe4000001ff00 */
[----:B------:R-:W-:Y:S02]  /*90b0*/  IADD3 R76, P2, P3, R108, UR4, R90 ;  /* 0x000000046c4c7c10 */ /* 0x000fe4000fb5e05a */
[----:B------:R-:W-:Y:S02]  /*90c0*/  CS2R R54, SRZ ;  /* 0x0000000000367805 */ /* 0x000fe4000001ff00 */
[----:B------:R-:W-:Y:S02]  /*90d0*/  CS2R R40, SRZ ;  /* 0x0000000000287805 */ /* 0x000fe4000001ff00 */
[----:B------:R-:W-:Y:S02]  /*90e0*/  CS2R R42, SRZ ;  /* 0x00000000002a7805 */ /* 0x000fe4000001ff00 */
[----:B------:R-:W-:Y:S01]  /*90f0*/  IADD3.X R77, R14, UR5, R97, P2, P3 ;  /* 0x000000050e4d7c10 */ /* 0x000fe200097e6461 */
[----:B------:R-:W-:-:S02]  /*9100*/  ULDC.64 UR4, c[0x0][0x400] ;  /* 0x0001000000047ab9 */ /* 0x000fc40000000a00 */
[----:B------:R-:W-:-:S04]  /*9110*/  IADD3 R78, P2, P3, R102, UR4, R88 ;  /* 0x00000004664e7c10 */ /* 0x000fc8000fb5e058 */
[----:B------:R-:W-:Y:S02]  /*9120*/  IADD3.X R79, R20, UR5, R98, P2, P3 ;  /* 0x00000005144f7c10 */ /* 0x000fe400097e6462 */
[----:B------:R-:W-:Y:S02]  /*9130*/  ISETP.GE.AND P2, PT, R18, R133, PT ;  /* 0x000000851200720c */ /* 0x000fe40003f46270 */
[----:B------:R-:W-:Y:S02]  /*9140*/  CS2R R56, SRZ ;  /* 0x0000000000387805 */ /* 0x000fe4000001ff00 */
[----:B------:R-:W-:Y:S02]  /*9150*/  CS2R R58, SRZ ;  /* 0x00000000003a7805 */ /* 0x000fe4000001ff00 */
[----:B------:R-:W-:Y:S02]  /*9160*/  CS2R R44, SRZ ;  /* 0x00000000002c7805 */ /* 0x000fe4000001ff00 */
[----:B------:R-:W-:-:S05]  /*9170*/  CS2R R46, SRZ ;  /* 0x00000000002e7805 */ /* 0x000fca000001ff00 */
[----:B------:R0:W5:Y:S04]  /*9180*/  @!P2 LDG.E.128 R52, desc[UR54][R76.64] ;  /* 0x000000364c34a981 */ /* 0x000168000c1e1d00 */
[----:B------:R0:W5:Y:S01]  /*9190*/  @!P2 LDG.E.128 R40, desc[UR54][R78.64] ;  /* 0x000000364e28a981 */ /* 0x000162000c1e1d00 */
[----:B------:R-:W-:Y:S02]  /*91a0*/  ISETP.GE.AND P2, PT, R0, R133, PT ;  /* 0x000000850000720c */ /* 0x000fe40003f46270 */
[----:B------:R-:W-:Y:S02]  /*91b0*/  CS2R R72, SRZ ;  /* 0x0000000000487805 */ /* 0x000fe4000001ff00 */
[----:B------:R-:W-:Y:S02]  /*91c0*/  CS2R R74, SRZ ;  /* 0x00000000004a7805 */ /* 0x000fe4000001ff00 */
[----:B------:R-:W-:-:S02]  /*91d0*/  CS2R R48, SRZ ;  /* 0x0000000000307805 */ /* 0x000fc4000001ff00 */
[----:B------:R-:W-:-:S05]  /*91e0*/  CS2R R50, SRZ ;  /* 0x0000000000327805 */ /* 0x000fca000001ff00 */
[----:B------:R0:W5:Y:S04]  /*91f0*/  @!P2 LDG.E.128 R56, desc[UR54][R76.64+0x20] ;  /* 0x000020364c38a981 */ /* 0x000168000c1e1d00 */
[----:B------:R0:W5:Y:S01]  /*9200*/  @!P2 LDG.E.128 R44, desc[UR54][R78.64+0x20] ;  /* 0x000020364e2ca981 */ /* 0x000162000c1e1d00 */
[----:B------:R-:W-:-:S13]  /*9210*/  ISETP.GE.AND P2, PT, R6, R133, PT ;  /* 0x000000850600720c */ /* 0x000fda0003f46270 */
[----:B------:R0:W5:Y:S04]  /*9220*/  @!P2 LDG.E.128 R72, desc[UR54][R76.64+0x40] ;  /* 0x000040364c48a981 */ /* 0x000168000c1e1d00 */
[----:B------:R0:W5:Y:S02]  /*9230*/  @!P2 LDG.E.128 R48, desc[UR54][R78.64+0x40] ;  /* 0x000040364e30a981 */ /* 0x000164000c1e1d00 */
.L_x_393:
[----:B------:R-:W-:Y:S05]  /*9240*/  BSYNC B1 ;  /* 0x0000000000017941 */ /* 0x000fea0003800000 */
.L_x_392:
[----:B------:R-:W-:Y:S01]  /*9250*/  ISETP.GE.AND P3, PT, R216, R96, PT ;  /* 0x00000060d800720c */ /* 0x000fe20003f66270 */
[----:B------:R-:W-:Y:S01]  /*9260*/  BSSY B1, `(.L_x_394) ;  /* 0x0000027000017945 */ /* 0x000fe20003800000 */
[----:B0-----:R-:W-:Y:S02]  /*9270*/  CS2R R76, SRZ ;  /* 0x00000000004c7805 */ /* 0x001fe4000001ff00 */
[----:B------:R-:W-:Y:S02]  /*9280*/  CS2R R78, SRZ ;  /* 0x00000000004e7805 */ /* 0x000fe4000001ff00 */
[----:B------:R-:W-:Y:S02]  /*9290*/  CS2R R80, SRZ ;  /* 0x0000000000507805 */ /* 0x000fe4000001ff00 */
[----:B------:R-:W-:Y:S02]  /*92a0*/  CS2R R82, SRZ ;  /* 0x0000000000527805 */ /* 0x000fe4000001ff00 */
[----:B------:R-:W-:-:S02]  /*92b0*/  CS2R R84, SRZ ;  /* 0x0000000000547805 */ /* 0x000fc4000001ff00 */
[----:B------:R-:W-:Y:S01]  /*92c0*/  CS2R R86, SRZ ;  /* 0x0000000000567805 */ /* 0x000fe2000001ff00 */
[----:B------:R-:W-:Y:S06]  /*92d0*/  @P3 BRA `(.L_x_395) ;  /* 0x00000000007c3947 */ /* 0x000fec0003800000 */
[----:B------:R-:W-:Y:S01]  /*92e0*/  IADD3 R89, P2, P5, R108, R90, R10 ;  /* 0x0000005a6c597210 */ /* 0x000fe20007d5e00a */
[----:B------:R-:W-:Y:S01]  /*92f0*/  ULDC.64 UR4, c[0x0][0x3e8] ;  /* 0x0000fa0000047ab9 */ /* 0x000fe20000000a00 */
[----:B------:R-:W-:Y:S02]  /*9300*/  CS2R R76, SRZ ;  /* 0x00000000004c7805 */ /* 0x000fe4000001ff00 */
[----:B------:R-:W-:Y:S02]  /*9310*/  CS2R R78, SRZ ;  /* 0x00000000004e7805 */ /* 0x000fe4000001ff00 */
[----:B------:R-:W-:Y:S02]  /*9320*/  IADD3.X R97, R14, R97, R9, P2, P5 ;  /* 0x000000610e617210 */ /* 0x000fe400017ea409 */
[----:B------:R-:W-:Y:S02]  /*9330*/  CS2R R60, SRZ ;  /* 0x00000000003c7805 */ /* 0x000fe4000001ff00 */
[----:B------:R-:W-:-:S02]  /*9340*/  IADD3 R90, P2, P5, R102, R88, R12 ;  /* 0x00000058665a7210 */ /* 0x000fc40007d5e00c */
[----:B------:R-:W-:Y:S02]  /*9350*/  CS2R R62, SRZ ;  /* 0x00000000003e7805 */ /* 0x000fe4000001ff00 */
        /* <DEDUP_REMOVED lines=23> */
.L_x_395:
[----:B------:R-:W-:Y:S05]  /*94d0*/  BSYNC B1 ;  /* 0x0000000000017941 */ /* 0x000fea0003800000 */
.L_x_394:
        /* <DEDUP_REMOVED lines=28> */
.L_x_396:
[----:B------:R-:W-:Y:S01]  /*96a0*/  IMAD R97, R17, 0x8, R16 ;  /* 0x0000000811617824 */ /* 0x000fe200078e0210 */
[----:B------:R-:W-:Y:S01]  /*96b0*/  SHF.L.U32 R98, R169, 0x1f, RZ ;  /* 0x0000001fa9627819 */ /* 0x000fe200000006ff */
[----:B------:R-:W1:Y:S01]  /*96c0*/  LDC R154, c[0x0][0x2f4] ;  /* 0x0000bd00ff9a7b82 */ /* 0x000e620000000800 */
[----:B------:R-:W-:Y:S01]  /*96d0*/  BSSY B1, `(.L_x_397) ;  /* 0x0000004000017945 */ /* 0x000fe20003800000 */
[----:B------:R-:W-:Y:S01]  /*96e0*/  IMAD.MOV.U32 R137, RZ, RZ, R92 ;  /* 0x000000ffff897224 */ /* 0x000fe200078e005c */
[----:B------:R-:W2:Y:S02]  /*96f0*/  SYNCS.PHASECHK.TRANS64.TRYWAIT P5, [R97+URZ+0x29890], R98 ;  /* 0x02989062610075a7 */ /* 0x000ea400080a017f */
[----:B--2---:R-:W-:Y:S05]  /*9700*/  @!P5 BRA `(.L_x_398) ;  /* 0x0000020400a0d947 */ /* 0x004fea0003800000 */
.L_x_664:
[----:B------:R-:W-:Y:S05]  /*9710*/  BSYNC B1 ;  /* 0x0000000000017941 */ /* 0x000fea0003800000 */
.L_x_397:
[----:B------:R-:W3:Y:S01]  /*9720*/  LDC.64 R138, c[0x0][0x300] ;  /* 0x0000c000ff8a7b82 */ /* 0x000ee20000000a00 */
[----:B------:R-:W-:Y:S01]  /*9730*/  BSSY B1, `(.L_x_399) ;  /* 0x00002f7000017945 */ /* 0x000fe20003800000 */
[----:B-1----:R-:W-:-:S03]  /*9740*/  IMAD.IADD R159, R154, 0x1, -R99 ;  /* 0x000000019a9f7824 */ /* 0x002fc600078e0a63 */
[----:B------:R-:W-:Y:S05]  /*9750*/  @P4 BRA `(.L_x_400) ;  /* 0x0000002c00d04947 */ /* 0x000fea0003800000 */
[----:B------:R-:W-:Y:S01]  /*9760*/  ISETP.NE.AND P4, PT, R34, RZ, PT ;  /* 0x000000ff2200720c */ /* 0x000fe20003f85270 */
[-C--:B---3--:R-:W-:Y:S01]  /*9770*/  IMAD R176, R219, R138.reuse, RZ ;  /* 0x0000008adbb07224 */ /* 0x088fe200078e02ff */
[----:B------:R-:W-:Y:S01]  /*9780*/  BSSY B2, `(.L_x_401) ;  /* 0x00000fc000027945 */ /* 0x000fe20003800000 */
[----:B------:R-:W-:-:S04]  /*9790*/  IMAD.WIDE.U32 R140, R168, R138, R136 ;  /* 0x0000008aa88c7225 */ /* 0x000fc800078e0088 */
[----:B------:R-:W-:-:S05]  /*97a0*/  IMAD R176, R168, R139, R176 ;  /* 0x0000008ba8b07224 */ /* 0x000fca00078e02b0 */
[----:B------:R-:W-:Y:S01]  /*97b0*/  IADD3 R176, R176, R141, RZ ;  /* 0x0000008db0b07210 */ /* 0x000fe20007ffe0ff */
[----:B------:R-:W-:Y:S06]  /*97c0*/  @!P4 BRA `(.L_x_402) ;  /* 0x0000000c00dcc947 */ /* 0x000fec0003800000 */
[----:B0-----:R-:W-:Y:S01]  /*97d0*/  SEL R88, R99, R159, !P0 ;  /* 0x0000009f63587207 */ /* 0x001fe20004000000 */
[----:B------:R-:W-:Y:S01]  /*97e0*/  BSSY B3, `(.L_x_403) ;  /* 0x00000e9000037945 */ /* 0x000fe20003800000 */
[----:B------:R-:W-:Y:S02]  /*97f0*/  ISETP.GE.AND P4, PT, R18, R133, PT ;  /* 0x000000851200720c */ /* 0x000fe40003f86270 */
[----:B------:R-:W-:-:S04]  /*9800*/  SHF.R.S32.HI R89, RZ, 0x1f, R88 ;  /* 0x0000001fff597819 */ /* 0x000fc80000011458 */
[----:B------:R-:W-:-:S04]  /*9810*/  LEA.HI R89, R89, R88, RZ, 0x5 ;  /* 0x0000005859597211 */ /* 0x000fc800078f28ff */
[----:B------:R-:W-:-:S04]  /*9820*/  LEA.HI.SX32 R185, R89, R21, 0x1b ;  /* 0x0000001559b97211 */ /* 0x000fc800078fdaff */
[----:B------:R-:W-:-:S04]  /*9830*/  SHF.R.S32.HI R89, RZ, 0x1f, R185 ;  /* 0x0000001fff597819 */ /* 0x000fc800000114b9 */
[----:B------:R-:W-:Y:S01]  /*9840*/  LEA.HI R89, R89, R185, RZ, 0x2 ;  /* 0x000000b959597211 */ /* 0x000fe200078f10ff */
[----:B------:R-:W-:-:S03]  /*9850*/  IMAD.SHL.U32 R185, R185, 0x10, RZ ;  /* 0x00000010b9b97824 */ /* 0x000fc600078e00ff */
[----:B------:R-:W-:Y:S02]  /*9860*/  SHF.R.S32.HI R89, RZ, 0x2, R89 ;  /* 0x00000002ff597819 */ /* 0x000fe40000011459 */
[----:B------:R-:W-:-:S03]  /*9870*/  LOP3.LUT R88, R175, 0x30, R185, 0xf8, !PT ;  /* 0x00000030af587812 */ /* 0x000fc600078ef8b9 */
[----:B------:R-:W-:Y:S01]  /*9880*/  IMAD R89, R89, 0x2800, R197 ;  /* 0x0000280059597824 */ /* 0x000fe200078e02c5 */
[----:B------:R-:W-:-:S05]  /*9890*/  LOP3.LUT R88, R88, R196, RZ, 0x3c, !PT ;  /* 0x000000c458587212 */ /* 0x000fca00078e3cff */
[----:B------:R-:W-:-:S04]  /*98a0*/  IMAD.IADD R88, R89, 0x1, R88 ;  /* 0x0000000159587824 */ /* 0x000fc800078e0258 */
[C---:B------:R-:W-:Y:S02]  /*98b0*/  IMAD R92, R17.reuse, 0x7800, R88 ;  /* 0x00007800115c7824 */ /* 0x040fe400078e0258 */
[----:B------:R-:W-:Y:S02]  /*98c0*/  IMAD R88, R17, 0x7800, R143 ;  /* 0x0000780011587824 */ /* 0x000fe400078e028f */
[C---:B------:R-:W-:Y:S02]  /*98d0*/  IMAD.IADD R92, R16.reuse, 0x1, R92 ;  /* 0x00000001105c7824 */ /* 0x040fe400078e025c */
[----:B------:R-:W-:-:S04]  /*98e0*/  IMAD.IADD R88, R16, 0x1, R88 ;  /* 0x0000000110587824 */ /* 0x000fc800078e0258 */
[----:B------:R-:W0:Y:S04]  /*98f0*/  LDS.128 R92, [R92+0x1a400] ;  /* 0x01a400005c5c7984 */ /* 0x000e280000000c00 */
[----:B------:R-:W1:Y:S01]  /*9900*/  LDS.128 R88, [R88+0x1a400] ;  /* 0x01a4000058587984 */ /* 0x000e620000000c00 */
[----:B------:R-:W-:Y:S05]  /*9910*/  @P4 BRA `(.L_x_404) ;  /* 0x0000000c00544947 */ /* 0x000fea0003800000 */
[--C-:B------:R-:W-:Y:S02]  /*9920*/  SHF.R.U32.HI R54, RZ, 0x8, R53.reuse ;  /* 0x00000008ff367819 */ /* 0x100fe40000011635 */
[----:B------:R-:W-:Y:S02]  /*9930*/  SHF.R.U32.HI R40, RZ, 0x10, R53 ;  /* 0x00000010ff287819 */ /* 0x000fe40000011635 */
[----:B------:R-:W-:Y:S01]  /*9940*/  LOP3.LUT R52, R53, 0xff0000ff, RZ, 0xc0, !PT ;  /* 0xff0000ff35347812 */ /* 0x000fe200078ec0ff */
[----:B------:R-:W-:Y:S01]  /*9950*/  IMAD.SHL.U32 R189, R54, 0x100, RZ ;  /* 0x0000010036bd7824 */ /* 0x000fe200078e00ff */
[--C-:B------:R-:W-:Y:S01]  /*9960*/  SHF.R.U32.HI R42, RZ, 0x10, R55.reuse ;  /* 0x00000010ff2a7819 */ /* 0x100fe20000011637 */
[----:B------:R-:W-:Y:S01]  /*9970*/  IMAD.U32 R40, R40, 0x10000, RZ ;  /* 0x0001000028287824 */ /* 0x000fe200078e00ff */
[----:B------:R-:W-:Y:S02]  /*9980*/  SHF.R.U32.HI R53, RZ, 0x8, R55 ;  /* 0x00000008ff357819 */ /* 0x000fe40000011637 */
[----:B------:R-:W-:Y:S01]  /*9990*/  LOP3.LUT R187, R55, 0xff0000ff, RZ, 0xc0, !PT ;  /* 0xff0000ff37bb7812 */ /* 0x000fe200078ec0ff */
[----:B------:R-:W-:Y:S01]  /*99a0*/  IMAD.U32 R42, R42, 0x10000, RZ ;  /* 0x000100002a2a7824 */ /* 0x000fe200078e00ff */
[----:B------:R-:W-:-:S02]  /*99b0*/  SHF.R.U32.HI R55, RZ, 0x8, R41 ;  /* 0x00000008ff377819 */ /* 0x000fc40000011629 */
[----:B------:R-:W-:Y:S02]  /*99c0*/  SHF.R.U32.HI R186, RZ, 0x10, R41 ;  /* 0x00000010ffba7819 */ /* 0x000fe40000011629 */
[----:B------:R-:W-:Y:S01]  /*99d0*/  LOP3.LUT R52, R52, 0xff00, R189, 0xf8, !PT ;  /* 0x0000ff0034347812 */ /* 0x000fe200078ef8bd */
[----:B------:R-:W-:Y:S01]  /*99e0*/  IMAD.SHL.U32 R189, R55, 0x100, RZ ;  /* 0x0000010037bd7824 */ /* 0x000fe200078e00ff */
[----:B------:R-:W-:Y:S02]  /*99f0*/  SHF.L.U32 R53, R53, 0x8, RZ ;  /* 0x0000000835357819 */ /* 0x000fe400000006ff */
[----:B------:R-:W-:Y:S02]  /*9a00*/  LOP3.LUT R188, R41, 0xff0000ff, RZ, 0xc0, !PT ;  /* 0xff0000ff29bc7812 */ /* 0x000fe400078ec0ff */
[----:B------:R-:W-:Y:S01]  /*9a10*/  LOP3.LUT R55, R187, 0xff00, R53, 0xf8, !PT ;  /* 0x0000ff00bb377812 */ /* 0x000fe200078ef835 */
[----:B------:R-:W-:Y:S01]  /*9a20*/  IMAD.U32 R53, R186, 0x10000, RZ ;  /* 0x00010000ba357824 */ /* 0x000fe200078e00ff */
[----:B------:R-:W-:-:S02]  /*9a30*/  LOP3.LUT R188, R188, 0xff00, R189, 0xf8, !PT ;  /* 0x0000ff00bcbc7812 */ /* 0x000fc400078ef8bd */
[----:B------:R-:W-:Y:S02]  /*9a40*/  LOP3.LUT R186, R52, 0xff0000, R40, 0xf8, !PT ;  /* 0x00ff000034ba7812 */ /* 0x000fe400078ef828 */
[----:B------:R-:W-:Y:S02]  /*9a50*/  LOP3.LUT R40, R188, 0xff0000, R53, 0xf8, !PT ;  /* 0x00ff0000bc287812 */ /* 0x000fe400078ef835 */
[----:B0-----:R-:W-:Y:S02]  /*9a60*/  F2FP.F16.E4M3.UNPACK_B R187, R93 ;  /* 0x0000005dffbb723e */ /* 0x001fe400020006ff */
[----:B------:R-:W-:Y:S02]  /*9a70*/  F2FP.F16.E4M3.UNPACK_B R189, R40 ;  /* 0x00000028ffbd723e */ /* 0x000fe400020006ff */
[----:B-1----:R-:W-:Y:S01]  /*9a80*/  F2FP.F16.E4M3.UNPACK_B R52, R89 ;  /* 0x00000059ff34723e */ /* 0x002fe200020006ff */
[----:B------:R-:W-:Y:S01]  /*9a90*/  HADD2.F32 R53, -RZ, R187.H0_H0 ;  /* 0x200000bbff357230 */ /* 0x000fe20000004100 */
[-C--:B------:R-:W-:Y:S01]  /*9aa0*/  F2FP.F16.E4M3.UNPACK_B R190, R186.reuse ;  /* 0x000000baffbe723e */ /* 0x080fe200020006ff */
[----:B------:R-:W-:Y:S01]  /*9ab0*/  HADD2.F32 R192, -RZ, R189.H0_H0 ;  /* 0x200000bdffc07230 */ /* 0x000fe20000004100 */
[----:B------:R-:W-:Y:S01]  /*9ac0*/  F2FP.F16.E4M3.UNPACK_B R93, R93.H1 ;  /* 0x0000005dff5d723e */ /* 0x000fe200030006ff */
[----:B------:R-:W-:Y:S01]  /*9ad0*/  HADD2.F32 R188, -RZ, R52.H0_H0 ;  /* 0x20000034ffbc7230 */ /* 0x000fe20000004100 */
[----:B------:R-:W-:Y:S01]  /*9ae0*/  F2FP.F16.E4M3.UNPACK_B R186, R186.H1 ;  /* 0x000000baffba723e */ /* 0x000fe200030006ff */
[----:B------:R-:W-:-:S02]  /*9af0*/  HADD2.F32 R191, -RZ, R190.H0_H0 ;  /* 0x200000beffbf7230 */ /* 0x000fc40000004100 */
[CC--:B------:R-:W-:Y:S01]  /*9b00*/  FMUL.FTZ R193, R53.reuse, R192.reuse ;  /* 0x000000c035c17220 */ /* 0x0c0fe20000410000 */
[----:B------:R-:W-:Y:S02]  /*9b10*/  HADD2.F32 R189, -RZ, R189.H1_H1 ;  /* 0x300000bdffbd7230 */ /* 0x000fe40000004100 */
[C---:B------:R-:W-:Y:S01]  /*9b20*/  FMUL.FTZ R192, R188.reuse, R192 ;  /* 0x000000c0bcc07220 */ /* 0x040fe20000410000 */
[----:B------:R-:W-:Y:S02]  /*9b30*/  HADD2.F32 R52, -RZ, R52.H1_H1 ;  /* 0x30000034ff347230 */ /* 0x000fe40000004100 */
[-C--:B------:R-:W-:Y:S01]  /*9b40*/  FFMA.FTZ R188, R188, R191.reuse, -R193 ;  /* 0x000000bfbcbc7223 */ /* 0x080fe200000108c1 */
[----:B------:R-:W-:Y:S02]  /*9b50*/  HADD2.F32 R190, -RZ, R190.H1_H1 ;  /* 0x300000beffbe7230 */ /* 0x000fe40000004100 */
[----:B------:R-:W-:Y:S01]  /*9b60*/  FFMA.FTZ R53, R53, R191, R192 ;  /* 0x000000bf35357223 */ /* 0x000fe200000100c0 */
[----:B------:R-:W-:Y:S01]  /*9b70*/  HADD2.F32 R191, -RZ, R187.H1_H1 ;  /* 0x300000bbffbf7230 */ /* 0x000fe20000004100 */
[----:B------:R-:W-:-:S02]  /*9b80*/  SHF.R.U32.HI R54, RZ, 0x8, R43 ;  /* 0x00000008ff367819 */ /* 0x000fc4000001162b */
[----:B------:R-:W-:Y:S02]  /*9b90*/  SHF.R.U32.HI R41, RZ, 0x10, R43 ;  /* 0x00000010ff297819 */ /* 0x000fe4000001162b */
[-C--:B------:R-:W-:Y:S01]  /*9ba0*/  FMUL.FTZ R187, R191, R189.reuse ;  /* 0x000000bdbfbb7220 */ /* 0x080fe20000410000 */
[----:B------:R-:W-:Y:S01]  /*9bb0*/  FMUL.FTZ R189, R52, R189 ;  /* 0x000000bd34bd7220 */ /* 0x000fe20000410000 */
[----:B------:R-:W-:Y:S01]  /*9bc0*/  IMAD.SHL.U32 R54, R54, 0x100, RZ ;  /* 0x0000010036367824 */ /* 0x000fe200078e00ff */
[----:B------:R-:W-:Y:S01]  /*9bd0*/  LOP3.LUT R43, R43, 0xff0000ff, RZ, 0xc0, !PT ;  /* 0xff0000ff2b2b7812 */ /* 0x000fe200078ec0ff */
[-C--:B------:R-:W-:Y:S01]  /*9be0*/  FFMA.FTZ R187, R52, R190.reuse, -R187 ;  /* 0x000000be34bb7223 */ /* 0x080fe200000108bb */
[----:B------:R-:W-:Y:S01]  /*9bf0*/  FFMA.FTZ R52, R191, R190, R189 ;  /* 0x000000bebf347223 */ /* 0x000fe200000100bd */
[----:B------:R-:W-:Y:S01]  /*9c00*/  F2FP.F16.E4M3.UNPACK_B R189, R40.H1 ;  /* 0x00000028ffbd723e */ /* 0x000fe200030006ff */
[----:B------:R-:W-:Y:S01]  /*9c10*/  HADD2.F32 R40, -RZ, R93.H0_H0 ;  /* 0x2000005dff287230 */ /* 0x000fe20000004100 */
[----:B------:R-:W-:Y:S01]  /*9c20*/  F2FP.F16.E4M3.UNPACK_B R190, R89.H1 ;  /* 0x00000059ffbe723e */ /* 0x000fe200030006ff */
[----:B------:R-:W-:Y:S01]  /*9c30*/  HADD2.F32 R191, -RZ, R186.H0_H0 ;  /* 0x200000baffbf7230 */ /* 0x000fe20000004100 */
[----:B------:R-:W-:Y:S01]  /*9c40*/  LOP3.LUT R43, R43, 0xff00, R54, 0xf8, !PT ;  /* 0x0000ff002b2b7812 */ /* 0x000fe200078ef836 */
[----:B------:R-:W-:Y:S01]  /*9c50*/  HADD2.F32 R192, -RZ, R189.H0_H0 ;  /* 0x200000bdffc07230 */ /* 0x000fe20000004100 */
[----:B------:R-:W-:Y:S01]  /*9c60*/  SHF.L.U32 R41, R41, 0x10, RZ ;  /* 0x0000001029297819 */ /* 0x000fe200000006ff */
[----:B------:R-:W-:Y:S01]  /*9c70*/  HADD2.F32 R89, -RZ, R190.H0_H0 ;  /* 0x200000beff597230 */ /* 0x000fe20000004100 */
[----:B------:R-:W-:Y:S01]  /*9c80*/  F2FP.F16.E4M3.UNPACK_B R54, R91 ;  /* 0x0000005bff36723e */ /* 0x000fe200020006ff */
[----:B------:R-:W-:-:S02]  /*9c90*/  HADD2.F32 R93, -RZ, R93.H1_H1 ;  /* 0x3000005dff5d7230 */ /* 0x000fc40000004100 */
[CC--:B------:R-:W-:Y:S01]  /*9ca0*/  FMUL.FTZ R193, R40.reuse, R192.reuse ;  /* 0x000000c028c17220 */ /* 0x0c0fe20000410000 */
[----:B------:R-:W-:Y:S02]  /*9cb0*/  HADD2.F32 R189, -RZ, R189.H1_H1 ;  /* 0x300000bdffbd7230 */ /* 0x000fe40000004100 */
[C---:B------:R-:W-:Y:S01]  /*9cc0*/  FMUL.FTZ R192, R89.reuse, R192 ;  /* 0x000000c059c07220 */ /* 0x040fe20000410000 */
[----:B------:R-:W-:Y:S02]  /*9cd0*/  HADD2.F32 R190, -RZ, R190.H1_H1 ;  /* 0x300000beffbe7230 */ /* 0x000fe40000004100 */
[-C--:B------:R-:W-:Y:S01]  /*9ce0*/  FFMA.FTZ R89, R89, R191.reuse, -R193 ;  /* 0x000000bf59597223 */ /* 0x080fe200000108c1 */
[----:B------:R-:W-:Y:S02]  /*9cf0*/  HADD2.F32 R186, -RZ, R186.H1_H1 ;  /* 0x300000baffba7230 */ /* 0x000fe40000004100 */
[----:B------:R-:W-:Y:S01]  /*9d00*/  FFMA.FTZ R40, R40, R191, R192 ;  /* 0x000000bf28287223 */ /* 0x000fe200000100c0 */
[-C--:B------:R-:W-:Y:S01]  /*9d10*/  FMUL.FTZ R191, R93, R189.reuse ;  /* 0x000000bd5dbf7220 */ /* 0x080fe20000410000 */
[----:B------:R-:W-:Y:S01]  /*9d20*/  FMUL.FTZ R192, R190, R189 ;  /* 0x000000bdbec07220 */ /* 0x000fe20000410000 */
[----:B------:R-:W-:Y:S01]  /*9d30*/  LOP3.LUT R41, R43, 0xff0000, R41, 0xf8, !PT ;  /* 0x00ff00002b297812 */ /* 0x000fe200078ef829 */
[----:B------:R-:W-:-:S02]  /*9d40*/  HADD2.F32 R193, -RZ, R54.H0_H0 ;  /* 0x20000036ffc17230 */ /* 0x000fc40000004100 */
[-C--:B------:R-:W-:Y:S01]  /*9d50*/  FFMA.FTZ R189, R190, R186.reuse, -R191 ;  /* 0x000000babebd7223 */ /* 0x080fe200000108bf */
[----:B------:R-:W-:Y:S01]  /*9d60*/  FFMA.FTZ R186, R93, R186, R192 ;  /* 0x000000ba5dba7223 */ /* 0x000fe200000100c0 */
[----:B------:R-:W-:Y:S01]  /*9d70*/  LOP3.LUT R93, R55, 0xff0000, R42, 0xf8, !PT ;  /* 0x00ff0000375d7812 */ /* 0x000fe200078ef82a */
[----:B------:R-:W-:Y:S01]  /*9d80*/  IMAD.MOV.U32 R42, RZ, RZ, R95 ;  /* 0x000000ffff2a7224 */ /* 0x000fe200078e005f */
[----:B------:R-:W-:Y:S02]  /*9d90*/  F2FP.F16.E4M3.UNPACK_B R95, R41 ;  /* 0x00000029ff5f723e */ /* 0x000fe400020006ff */
[----:B------:R-:W-:Y:S02]  /*9da0*/  F2FP.F16.E4M3.UNPACK_B R190, R93 ;  /* 0x0000005dffbe723e */ /* 0x000fe400020006ff */
[-C--:B------:R-:W-:Y:S01]  /*9db0*/  F2FP.F16.E4M3.UNPACK_B R43, R42.reuse ;  /* 0x0000002aff2b723e */ /* 0x080fe200020006ff */
[----:B------:R-:W-:Y:S01]  /*9dc0*/  HADD2.F32 R55, -RZ, R95.H0_H0 ;  /* 0x2000005fff377230 */ /* 0x000fe20000004100 */
[----:B------:R-:W-:Y:S01]  /*9dd0*/  F2FP.F16.E4M3.UNPACK_B R42, R42.H1 ;  /* 0x0000002aff2a723e */ /* 0x000fe200030006ff */
[----:B------:R-:W-:Y:S01]  /*9de0*/  HADD2.F32 R192, -RZ, R190.H0_H0 ;  /* 0x200000beffc07230 */ /* 0x000fe20000004100 */
[----:B------:R-:W-:Y:S01]  /*9df0*/  F2FP.F16.E4M3.UNPACK_B R41, R41.H1 ;  /* 0x00000029ff29723e */ /* 0x000fe200030006ff */
[--C-:B------:R-:W-:Y:S01]  /*9e00*/  HADD2.F32 R191, -RZ, R43.reuse.H0_H0 ;  /* 0x2000002bffbf7230 */ /* 0x100fe20000004100 */
[----:B------:R-:W-:Y:S01]  /*9e10*/  F2FP.F16.E4M3.UNPACK_B R93, R93.H1 ;  /* 0x0000005dff5d723e */ /* 0x000fe200030006ff */
[----:B------:R-:W-:Y:S01]  /*9e20*/  HADD2.F32 R43, -RZ, R43.H1_H1 ;  /* 0x3000002bff2b7230 */ /* 0x000fe20000004100 */
[----:B------:R-:W-:Y:S01]  /*9e30*/  F2FP.SATFINITE.E4M3.F32.PACK_AB_MERGE_C R89, R189, R89, RZ ;  /* 0x00000059bd59723e */ /* 0x000fe200048070ff */
[----:B------:R-:W-:-:S02]  /*9e40*/  HADD2.F32 R95, -RZ, R95.H1_H1 ;  /* 0x3000005fff5f7230 */ /* 0x000fc40000004100 */
[-C--:B------:R-:W-:Y:S01]  /*9e50*/  FMUL.FTZ R194, R191, R55.reuse ;  /* 0x00000037bfc27220 */ /* 0x080fe20000410000 */
[----:B------:R-:W-:Y:S01]  /*9e60*/  FMUL.FTZ R55, R193, R55 ;  /* 0x00000037c1377220 */ /* 0x000fe20000410000 */
[----:B------:R-:W-:Y:S01]  /*9e70*/  HADD2.F32 R190, -RZ, R190.H1_H1 ;  /* 0x300000beffbe7230 */ /* 0x000fe20000004100 */
[----:B------:R-:W-:Y:S01]  /*9e80*/  F2FP.SATFINITE.E4M3.F32.PACK_AB_MERGE_C R187, R187, R188, R89 ;  /* 0x000000bcbbbb723e */ /* 0x000fe20004807059 */
[-C--:B------:R-:W-:Y:S01]  /*9e90*/  FFMA.FTZ R194, R193, R192.reuse, -R194 ;  /* 0x000000c0c1c27223 */ /* 0x080fe200000108c2 */
[----:B------:R-:W-:Y:S01]  /*9ea0*/  FFMA.FTZ R191, R191, R192, R55 ;  /* 0x000000c0bfbf7223 */ /* 0x000fe20000010037 */
[----:B------:R-:W-:Y:S02]  /*9eb0*/  HADD2.F32 R55, -RZ, R54.H1_H1 ;  /* 0x30000036ff377230 */ /* 0x000fe40000004100 */
[----:B------:R-:W-:Y:S01]  /*9ec0*/  FMUL.FTZ R54, R43, R95 ;  /* 0x0000005f2b367220 */ /* 0x000fe20000410000 */
[--C-:B------:R-:W-:Y:S01]  /*9ed0*/  HADD2.F32 R192, -RZ, R41.reuse.H0_H0 ;  /* 0x20000029ffc07230 */ /* 0x100fe20000004100 */
[----:B------:R-:W-:Y:S01]  /*9ee0*/  F2FP.F16.E4M3.UNPACK_B R89, R92.H1 ;  /* 0x0000005cff59723e */ /* 0x000fe200030006ff */
[----:B------:R-:W-:-:S02]  /*9ef0*/  HADD2.F32 R41, -RZ, R41.H1_H1 ;  /* 0x30000029ff297230 */ /* 0x000fc40000004100 */
[C---:B------:R-:W-:Y:S01]  /*9f00*/  FFMA.FTZ R54, R55.reuse, R190, -R54 ;  /* 0x000000be37367223 */ /* 0x040fe20000010836 */
[----:B------:R-:W-:Y:S01]  /*9f10*/  FMUL.FTZ R55, R55, R95 ;  /* 0x0000005f37377220 */ /* 0x000fe20000410000 */
[--C-:B------:R-:W-:Y:S01]  /*9f20*/  HADD2.F32 R95, -RZ, R93.reuse.H0_H0 ;  /* 0x2000005dff5f7230 */ /* 0x100fe20000004100 */
[----:B------:R-:W-:Y:S01]  /*9f30*/  F2FP.SATFINITE.E4M3.F32.PACK_AB_MERGE_C R40, R186, R40, RZ ;  /* 0x00000028ba28723e */ /* 0x000fe200048070ff */
[----:B------:R-:W-:Y:S02]  /*9f40*/  HADD2.F32 R93, -RZ, R93.H1_H1 ;  /* 0x3000005dff5d7230 */ /* 0x000fe40000004100 */
[----:B------:R-:W-:Y:S01]  /*9f50*/  FFMA.FTZ R43, R43, R190, R55 ;  /* 0x000000be2b2b7223 */ /* 0x000fe20000010037 */
[----:B------:R-:W-:Y:S01]  /*9f60*/  F2FP.F16.E4M3.UNPACK_B R55, R91.H1 ;  /* 0x0000005bff37723e */ /* 0x000fe200030006ff */
[--C-:B------:R-:W-:Y:S01]  /*9f70*/  HADD2.F32 R91, -RZ, R42.reuse.H0_H0 ;  /* 0x2000002aff5b7230 */ /* 0x100fe20000004100 */
[----:B------:R-:W-:Y:S01]  /*9f80*/  F2FP.F16.E4M3.UNPACK_B R92, R92 ;  /* 0x0000005cff5c723e */ /* 0x000fe200020006ff */
[----:B------:R-:W-:Y:S01]  /*9f90*/  HADD2.F32 R42, -RZ, R42.H1_H1 ;  /* 0x3000002aff2a7230 */ /* 0x000fe20000004100 */
[----:B------:R-:W-:Y:S01]  /*9fa0*/  F2FP.SATFINITE.E4M3.F32.PACK_AB_MERGE_C R40, R52, R53, R40 ;  /* 0x000000353428723e */ /* 0x000fe20004807028 */
[----:B------:R-:W-:-:S02]  /*9fb0*/  HADD2.F32 R190, -RZ, R55.H0_H0 ;  /* 0x20000037ffbe7230 */ /* 0x000fc40000004100 */
[----:B------:R-:W-:Y:S01]  /*9fc0*/  FMUL.FTZ R193, R91, R192 ;  /* 0x000000c05bc17220 */ /* 0x000fe20000410000 */
[----:B------:R-:W-:-:S03]  /*9fd0*/  HADD2.F32 R55, -RZ, R55.H1_H1 ;  /* 0x30000037ff377230 */ /* 0x000fc60000004100 */
[C---:B------:R-:W-:Y:S01]  /*9fe0*/  FFMA.FTZ R193, R190.reuse, R95, -R193 ;  /* 0x0000005fbec17223 */ /* 0x040fe200000108c1 */
[----:B------:R-:W-:-:S04]  /*9ff0*/  FMUL.FTZ R190, R190, R192 ;  /* 0x000000c0bebe7220 */ /* 0x000fc80000410000 */
[----:B------:R-:W-:Y:S01]  /*a000*/  FFMA.FTZ R190, R91, R95, R190 ;  /* 0x0000005f5bbe7223 */ /* 0x000fe200000100be */
[CC--:B------:R-:W-:Y:S01]  /*a010*/  FMUL.FTZ R91, R42.reuse, R41.reuse ;  /* 0x000000292a5b7220 */ /* 0x0c0fe20000410000 */
[C---:B------:R-:W-:Y:S01]  /*a020*/  FMUL.FTZ R41, R55.reuse, R41 ;  /* 0x0000002937297220 */ /* 0x040fe20000410000 */
[----:B------:R-:W-:Y:S02]  /*a030*/  F2FP.F16.E4M3.UNPACK_B R95, R181.H1 ;  /* 0x000000b5ff5f723e */ /* 0x000fe400030006ff */
[-C--:B------:R-:W-:Y:S01]  /*a040*/  FFMA.FTZ R91, R55, R93.reuse, -R91 ;  /* 0x0000005d375b7223 */ /* 0x080fe2000001085b */
[----:B------:R-:W-:Y:S01]  /*a050*/  FFMA.FTZ R42, R42, R93, R41 ;  /* 0x0000005d2a2a7223 */ /* 0x000fe20000010029 */
[----:B------:R-:W-:Y:S01]  /*a060*/  IMAD.MOV.U32 R41, RZ, RZ, R88 ;  /* 0x000000ffff297224 */ /* 0x000fe200078e0058 */
[-C--:B------:R-:W-:Y:S01]  /*a070*/  F2FP.F16.E4M3.UNPACK_B R55, R182.reuse.H1 ;  /* 0x000000b6ff37723e */ /* 0x080fe200030006ff */
[----:B------:R-:W-:Y:S01]  /*a080*/  HADD2.F32 R93, -RZ, R89.H0_H0 ;  /* 0x20000059ff5d7230 */ /* 0x000fe20000004100 */
[----:B------:R-:W-:Y:S01]  /*a090*/  F2FP.F16.E4M3.UNPACK_B R182, R182 ;  /* 0x000000b6ffb6723e */ /* 0x000fe200020006ff */
[----:B------:R-:W-:Y:S01]  /*a0a0*/  HADD2.F32 R188, -RZ, R95.H0_H0 ;  /* 0x2000005fffbc7230 */ /* 0x000fe20000004100 */
[-C--:B------:R-:W-:Y:S01]  /*a0b0*/  F2FP.F16.E4M3.UNPACK_B R88, R41.reuse.H1 ;  /* 0x00000029ff58723e */ /* 0x080fe200030006ff */
[--C-:B------:R-:W-:Y:S01]  /*a0c0*/  HADD2.F32 R192, -RZ, R55.reuse.H0_H0 ;  /* 0x20000037ffc07230 */ /* 0x100fe20000004100 */
[----:B------:R-:W-:Y:S01]  /*a0d0*/  F2FP.F16.E4M3.UNPACK_B R41, R41 ;  /* 0x00000029ff29723e */ /* 0x000fe200020006ff */
[----:B------:R-:W-:Y:S01]  /*a0e0*/  HADD2.F32 R55, -RZ, R55.H1_H1 ;  /* 0x30000037ff377230 */ /* 0x000fe20000004100 */
[----:B------:R-:W-:Y:S01]  /*a0f0*/  F2FP.F16.E4M3.UNPACK_B R181, R181 ;  /* 0x000000b5ffb5723e */ /* 0x000fe200020006ff */
[----:B------:R-:W-:-:S02]  /*a100*/  HADD2.F32 R186, -RZ, R88.H0_H0 ;  /* 0x20000058ffba7230 */ /* 0x000fc40000004100 */
[-C--:B------:R-:W-:Y:S01]  /*a110*/  FMUL.FTZ R189, R93, R192.reuse ;  /* 0x000000c05dbd7220 */ /* 0x080fe20000410000 */
[----:B------:R-:W-:Y:S01]  /*a120*/  HADD2.F32 R89, -RZ, R89.H1_H1 ;  /* 0x30000059ff597230 */ /* 0x000fe20000004100 */
[----:B------:R-:W-:Y:S01]  /*a130*/  F2FP.SATFINITE.E4M3.F32.PACK_AB_MERGE_C R91, R91, R193, RZ ;  /* 0x000000c15b5b723e */ /* 0x000fe200048070ff */
[----:B------:R-:W-:Y:S02]  /*a140*/  HADD2.F32 R88, -RZ, R88.H1_H1 ;  /* 0x30000058ff587230 */ /* 0x000fe40000004100 */
[C---:B------:R-:W-:Y:S01]  /*a150*/  FMUL.FTZ R192, R186.reuse, R192 ;  /* 0x000000c0bac07220 */ /* 0x040fe20000410000 */
[----:B------:R-:W-:Y:S02]  /*a160*/  HADD2.F32 R95, -RZ, R95.H1_H1 ;  /* 0x3000005fff5f7230 */ /* 0x000fe40000004100 */
[----:B------:R-:W-:Y:S01]  /*a170*/  FFMA.FTZ R189, R186, R188, -R189 ;  /* 0x000000bcbabd7223 */ /* 0x000fe200000108bd */
[----:B------:R-:W-:Y:S01]  /*a180*/  F2FP.SATFINITE.E4M3.F32.PACK_AB_MERGE_C R42, R42, R190, RZ ;  /* 0x000000be2a2a723e */ /* 0x000fe200048070ff */
[----:B------:R-:W-:Y:S01]  /*a190*/  FFMA.FTZ R192, R93, R188, R192 ;  /* 0x000000bc5dc07223 */ /* 0x000fe200000100c0 */
[-C--:B------:R-:W-:Y:S01]  /*a1a0*/  FMUL.FTZ R93, R89, R55.reuse ;  /* 0x00000037595d7220 */ /* 0x080fe20000410000 */
[C---:B------:R-:W-:Y:S01]  /*a1b0*/  FMUL.FTZ R55, R88.reuse, R55 ;  /* 0x0000003758377220 */ /* 0x040fe20000410000 */
[----:B------:R-:W-:Y:S01]  /*a1c0*/  HADD2.F32 R188, -RZ, R182.H0_H0 ;  /* 0x200000b6ffbc7230 */ /* 0x000fe20000004100 */
[----:B------:R-:W-:Y:S01]  /*a1d0*/  F2FP.SATFINITE.E4M3.F32.PACK_AB_MERGE_C R42, R43, R191, R42 ;  /* 0x000000bf2b2a723e */ /* 0x000fe2000480702a */
[-C--:B------:R-:W-:Y:S01]  /*a1e0*/  FFMA.FTZ R88, R88, R95.reuse, -R93 ;  /* 0x0000005f58587223 */ /* 0x080fe2000001085d */
[----:B------:R-:W-:Y:S01]  /*a1f0*/  FFMA.FTZ R55, R89, R95, R55 ;  /* 0x0000005f59377223 */ /* 0x000fe20000010037 */
[----:B------:R-:W-:Y:S01]  /*a200*/  HADD2.F32 R89, -RZ, R92.H0_H0 ;  /* 0x2000005cff597230 */ /* 0x000fe20000004100 */
[----:B------:R-:W-:Y:S01]  /*a210*/  F2FP.SATFINITE.E4M3.F32.PACK_AB_MERGE_C R91, R54, R194, R91 ;  /* 0x000000c2365b723e */ /* 0x000fe2000480705b */
[----:B------:R-:W-:Y:S01]  /*a220*/  HADD2.F32 R95, -RZ, R41.H0_H0 ;  /* 0x20000029ff5f7230 */ /* 0x000fe20000004100 */
[----:B------:R-:W-:Y:S01]  /*a230*/  F2FP.SATFINITE.E4M3.F32.PACK_AB_MERGE_C R88, R88, R189, RZ ;  /* 0x000000bd5858723e */ /* 0x000fe200048070ff */
[----:B------:R-:W-:-:S02]  /*a240*/  HADD2.F32 R93, -RZ, R181.H0_H0 ;  /* 0x200000b5ff5d7230 */ /* 0x000fc40000004100 */
[-C--:B------:R-:W-:Y:S01]  /*a250*/  FMUL.FTZ R186, R89, R188.reuse ;  /* 0x000000bc59ba7220 */ /* 0x080fe20000410000 */
[----:B------:R-:W-:Y:S02]  /*a260*/  HADD2.F32 R182, -RZ, R182.H1_H1 ;  /* 0x300000b6ffb67230 */ /* 0x000fe40000004100 */
[C---:B------:R-:W-:Y:S01]  /*a270*/  FMUL.FTZ R188, R95.reuse, R188 ;  /* 0x000000bc5fbc7220 */ /* 0x040fe20000410000 */
[----:B------:R-:W-:Y:S02]  /*a280*/  HADD2.F32 R92, -RZ, R92.H1_H1 ;  /* 0x3000005cff5c7230 */ /* 0x000fe40000004100 */
[-C--:B------:R-:W-:Y:S01]  /*a290*/  FFMA.FTZ R186, R95, R93.reuse, -R186 ;  /* 0x0000005d5fba7223 */ /* 0x080fe200000108ba */
[----:B------:R-:W-:Y:S02]  /*a2a0*/  HADD2.F32 R41, -RZ, R41.H1_H1 ;  /* 0x30000029ff297230 */ /* 0x000fe40000004100 */
[----:B------:R-:W-:Y:S01]  /*a2b0*/  FFMA.FTZ R188, R89, R93, R188 ;  /* 0x0000005d59bc7223 */ /* 0x000fe200000100bc */
[----:B------:R-:W-:-:S02]  /*a2c0*/  HADD2.F32 R181, -RZ, R181.H1_H1 ;  /* 0x300000b5ffb57230 */ /* 0x000fc40000004100 */
[C---:B------:R-:W-:Y:S01]  /*a2d0*/  FMUL.FTZ R89, R92.reuse, R182 ;  /* 0x000000b65c597220 */ /* 0x040fe20000410000 */
[----:B------:R-:W-:Y:S01]  /*a2e0*/  F2FP.F16.E4M3.UNPACK_B R95, R184.H1 ;  /* 0x000000b8ff5f723e */ /* 0x000fe200030006ff */
[C---:B------:R-:W-:Y:S01]  /*a2f0*/  FMUL.FTZ R182, R41.reuse, R182 ;  /* 0x000000b629b67220 */ /* 0x040fe20000410000 */
[----:B------:R-:W-:Y:S01]  /*a300*/  F2FP.F16.E4M3.UNPACK_B R184, R184 ;  /* 0x000000b8ffb8723e */ /* 0x000fe200020006ff */
[-C--:B------:R-:W-:Y:S01]  /*a310*/  FFMA.FTZ R89, R41, R181.reuse, -R89 ;  /* 0x000000b529597223 */ /* 0x080fe20000010859 */
[----:B------:R-:W-:Y:S01]  /*a320*/  F2FP.SATFINITE.E4M3.F32.PACK_AB_MERGE_C R55, R55, R192, RZ ;  /* 0x000000c03737723e */ /* 0x000fe200048070ff */
[----:B------:R-:W-:Y:S01]  /*a330*/  FFMA.FTZ R41, R92, R181, R182 ;  /* 0x000000b55c297223 */ /* 0x000fe200000100b6 */
[----:B------:R-:W-:Y:S01]  /*a340*/  F2FP.F16.E4M3.UNPACK_B R92, R94.H1 ;  /* 0x0000005eff5c723e */ /* 0x000fe200030006ff */
[--C-:B------:R-:W-:Y:S01]  /*a350*/  HADD2.F32 R182, -RZ, R95.reuse.H0_H0 ;  /* 0x2000005fffb67230 */ /* 0x100fe20000004100 */
[----:B------:R-:W-:Y:S01]  /*a360*/  F2FP.SATFINITE.E4M3.F32.PACK_AB_MERGE_C R186, R89, R186, R88 ;  /* 0x000000ba59ba723e */ /* 0x000fe20004807058 */
[----:B------:R-:W-:Y:S01]  /*a370*/  HADD2.F32 R95, -RZ, R95.H1_H1 ;  /* 0x3000005fff5f7230 */ /* 0x000fe20000004100 */
[-C--:B------:R-:W-:Y:S01]  /*a380*/  F2FP.F16.E4M3.UNPACK_B R88, R183.reuse.H1 ;  /* 0x000000b7ff58723e */ /* 0x080fe200030006ff */
[--C-:B------:R-:W-:Y:S01]  /*a390*/  HADD2.F32 R93, -RZ, R92.reuse.H0_H0 ;  /* 0x2000005cff5d7230 */ /* 0x100fe20000004100 */
[----:B------:R-:W-:Y:S01]  /*a3a0*/  F2FP.F16.E4M3.UNPACK_B R89, R90.H1 ;  /* 0x0000005aff59723e */ /* 0x000fe200030006ff */
[----:B------:R-:W-:Y:S01]  /*a3b0*/  HADD2.F32 R92, -RZ, R92.H1_H1 ;  /* 0x3000005cff5c7230 */ /* 0x000fe20000004100 */
[----:B------:R-:W-:Y:S01]  /*a3c0*/  F2FP.F16.E4M3.UNPACK_B R183, R183 ;  /* 0x000000b7ffb7723e */ /* 0x000fe200020006ff */
[--C-:B------:R-:W-:Y:S01]  /*a3d0*/  HADD2.F32 R193, -RZ, R88.reuse.H0_H0 ;  /* 0x20000058ffc17230 */ /* 0x100fe20000004100 */
[----:B------:R-:W-:Y:S01]  /*a3e0*/  F2FP.F16.E4M3.UNPACK_B R94, R94 ;  /* 0x0000005eff5e723e */ /* 0x000fe200020006ff */
[----:B------:R-:W-:Y:S01]  /*a3f0*/  HADD2.F32 R181, -RZ, R89.H0_H0 ;  /* 0x20000059ffb57230 */ /* 0x000fe20000004100 */
[----:B------:R-:W-:Y:S01]  /*a400*/  F2FP.F16.E4M3.UNPACK_B R90, R90 ;  /* 0x0000005aff5a723e */ /* 0x000fe200020006ff */
[----:B------:R-:W-:-:S02]  /*a410*/  HADD2.F32 R88, -RZ, R88.H1_H1 ;  /* 0x30000058ff587230 */ /* 0x000fc40000004100 */
[-C--:B------:R-:W-:Y:S01]  /*a420*/  FMUL.FTZ R189, R93, R193.reuse ;  /* 0x000000c15dbd7220 */ /* 0x080fe20000410000 */
[----:B------:R-:W-:Y:S02]  /*a430*/  HADD2.F32 R89, -RZ, R89.H1_H1 ;  /* 0x30000059ff597230 */ /* 0x000fe40000004100 */
[----:B------:R-:W-:Y:S01]  /*a440*/  FMUL.FTZ R193, R181, R193 ;  /* 0x000000c1b5c17220 */ /* 0x000fe20000410000 */
[----:B------:R-:W-:Y:S01]  /*a450*/  F2FP.SATFINITE.E4M3.F32.PACK_AB_MERGE_C R41, R41, R188, R55 ;  /* 0x000000bc2929723e */ /* 0x000fe20004807037 */
[-C--:B------:R-:W-:Y:S02]  /*a460*/  FFMA.FTZ R189, R181, R182.reuse, -R189 ;  /* 0x000000b6b5bd7223 */ /* 0x080fe400000108bd */
[----:B------:R-:W-:Y:S01]  /*a470*/  FFMA.FTZ R193, R93, R182, R193 ;  /* 0x000000b65dc17223 */ /* 0x000fe200000100c1 */
[-C--:B------:R-:W-:Y:S01]  /*a480*/  FMUL.FTZ R93, R92, R88.reuse ;  /* 0x000000585c5d7220 */ /* 0x080fe20000410000 */
[----:B------:R-:W-:Y:S01]  /*a490*/  FMUL.FTZ R88, R89, R88 ;  /* 0x0000005859587220 */ /* 0x000fe20000410000 */
[----:B------:R-:W-:-:S02]  /*a4a0*/  HADD2.F32 R182, -RZ, R183.H0_H0 ;  /* 0x200000b7ffb67230 */ /* 0x000fc40000004100 */
[-C--:B------:R-:W-:Y:S01]  /*a4b0*/  FFMA.FTZ R89, R89, R95.reuse, -R93 ;  /* 0x0000005f59597223 */ /* 0x080fe2000001085d */
[----:B------:R-:W-:Y:S01]  /*a4c0*/  FFMA.FTZ R88, R92, R95, R88 ;  /* 0x0000005f5c587223 */ /* 0x000fe20000010058 */
[----:B------:R-:W-:Y:S02]  /*a4d0*/  HADD2.F32 R92, -RZ, R94.H0_H0 ;  /* 0x2000005eff5c7230 */ /* 0x000fe40000004100 */
[----:B------:R-:W-:Y:S01]  /*a4e0*/  HADD2.F32 R95, -RZ, R90.H0_H0 ;  /* 0x2000005aff5f7230 */ /* 0x000fe20000004100 */
[----:B------:R-:W-:Y:S01]  /*a4f0*/  F2FP.SATFINITE.E4M3.F32.PACK_AB_MERGE_C R89, R89, R189, RZ ;  /* 0x000000bd5959723e */ /* 0x000fe200048070ff */
[----:B------:R-:W-:Y:S02]  /*a500*/  HADD2.F32 R93, -RZ, R184.H0_H0 ;  /* 0x200000b8ff5d7230 */ /* 0x000fe40000004100 */
[-C--:B------:R-:W-:Y:S01]  /*a510*/  FMUL.FTZ R181, R92, R182.reuse ;  /* 0x000000b65cb57220 */ /* 0x080fe20000410000 */
[----:B------:R-:W-:Y:S02]  /*a520*/  HADD2.F32 R183, -RZ, R183.H1_H1 ;  /* 0x300000b7ffb77230 */ /* 0x000fe40000004100 */
[----:B------:R-:W-:Y:S01]  /*a530*/  FMUL.FTZ R182, R95, R182 ;  /* 0x000000b65fb67220 */ /* 0x000fe20000410000 */
[----:B------:R-:W-:-:S02]  /*a540*/  HADD2.F32 R94, -RZ, R94.H1_H1 ;  /* 0x3000005eff5e7230 */ /* 0x000fc40000004100 */
[-C--:B------:R-:W-:Y:S01]  /*a550*/  FFMA.FTZ R181, R95, R93.reuse, -R181 ;  /* 0x0000005d5fb57223 */ /* 0x080fe200000108b5 */
[----:B------:R-:W-:Y:S02]  /*a560*/  HADD2.F32 R90, -RZ, R90.H1_H1 ;  /* 0x3000005aff5a7230 */ /* 0x000fe40000004100 */
[----:B------:R-:W-:Y:S01]  /*a570*/  FFMA.FTZ R182, R92, R93, R182 ;  /* 0x0000005d5cb67223 */ /* 0x000fe200000100b6 */
[----:B------:R-:W-:Y:S02]  /*a580*/  HADD2.F32 R184, -RZ, R184.H1_H1 ;  /* 0x300000b8ffb87230 */ /* 0x000fe40000004100 */
[----:B------:R-:W-:Y:S01]  /*a590*/  FMUL.FTZ R92, R94, R183 ;  /* 0x000000b75e5c7220 */ /* 0x000fe20000410000 */
[----:B------:R-:W-:Y:S01]  /*a5a0*/  F2FP.SATFINITE.E4M3.F32.PACK_AB_MERGE_C R88, R88, R193, RZ ;  /* 0x000000c15858723e */ /* 0x000fe200048070ff */
[C---:B------:R-:W-:Y:S01]  /*a5b0*/  FMUL.FTZ R183, R90.reuse, R183 ;  /* 0x000000b75ab77220 */ /* 0x040fe20000410000 */
[----:B------:R-:W-:Y:S01]  /*a5c0*/  MOV R93, R40 ;  /* 0x00000028005d7202 */ /* 0x000fe20000000f00 */
[----:B------:R-:W-:Y:S01]  /*a5d0*/  FFMA.FTZ R92, R90, R184, -R92 ;  /* 0x000000b85a5c7223 */ /* 0x000fe2000001085c */
[----:B------:R-:W-:-:S02]  /*a5e0*/  IMAD.MOV.U32 R95, RZ, RZ, R42 ;  /* 0x000000ffff5f7224 */ /* 0x000fc400078e002a */
[----:B------:R-:W-:Y:S02]  /*a5f0*/  FFMA.FTZ R183, R94, R184, R183 ;  /* 0x000000b85eb77223 */ /* 0x000fe400000100b7 */
[----:B------:R-:W-:Y:S01]  /*a600*/  F2FP.SATFINITE.E4M3.F32.PACK_AB_MERGE_C R181, R92, R181, R89 ;  /* 0x000000b55cb5723e */ /* 0x000fe20004807059 */
[----:B------:R-:W-:Y:S02]  /*a610*/  IMAD.MOV.U32 R89, RZ, RZ, R187 ;  /* 0x000000ffff597224 */ /* 0x000fe400078e00bb */
[----:B------:R-:W-:Y:S01]  /*a620*/  F2FP.SATFINITE.E4M3.F32.PACK_AB_MERGE_C R182, R183, R182, R88 ;  /* 0x000000b6b7b6723e */ /* 0x000fe20004807058 */
[----:B------:R-:W-:Y:S02]  /*a630*/  IMAD.MOV.U32 R88, RZ, RZ, R186 ;  /* 0x000000ffff587224 */ /* 0x000fe400078e00ba */
[----:B------:R-:W-:Y:S02]  /*a640*/  IMAD.MOV.U32 R92, RZ, RZ, R41 ;  /* 0x000000ffff5c7224 */ /* 0x000fe400078e0029 */
[----:B------:R-:W-:-:S02]  /*a650*/  IMAD.MOV.U32 R90, RZ, RZ, R181 ;  /* 0x000000ffff5a7224 */ /* 0x000fc400078e00b5 */
[----:B------:R-:W-:-:S07]  /*a660*/  IMAD.MOV.U32 R94, RZ, RZ, R182 ;  /* 0x000000ffff5e7224 */ /* 0x000fce00078e00b6 */
.L_x_404:
[----:B------:R-:W-:Y:S05]  /*a670*/  BSYNC B3 ;  /* 0x0000000000037941 */ /* 0x000fea0003800000 */
.L_x_403:
[----:B------:R-:W-:-:S13]  /*a680*/  ISETP.GE.AND P4, PT, R185, R154, PT ;  /* 0x0000009ab900720c */ /* 0x000fda0003f86270 */
[--C-:B------:R-:W-:Y:S02]  /*a690*/  @!P4 SHF.R.S32.HI R43, RZ, 0x1f, R185.reuse ;  /* 0x0000001fff2bc819 */ /* 0x100fe400000114b9 */
[----:B------:R-:W-:-:S04]  /*a6a0*/  @!P4 IADD3 R42, P5, P6, R116, R140, R185 ;  /* 0x0000008c742ac210 */ /* 0x000fc80007ebe0b9 */
[----:B------:R-:W-:Y:S02]  /*a6b0*/  @!P4 IADD3.X R43, R4, R176, R43, P5, P6 ;  /* 0x000000b0042bc210 */ /* 0x000fe40002fec42b */
[----:B------:R-:W-:-:S04]  /*a6c0*/  IADD3 R40, P5, P6, R116, R140, R25 ;  /* 0x0000008c74287210 */ /* 0x000fc80007ebe019 */
[----:B------:R-:W-:Y:S02]  /*a6d0*/  IADD3.X R41, R4, R176, R30, P5, P6 ;  /* 0x000000b004297210 */ /* 0x000fe40002fec41e */
[----:B------:R-:W-:-:S05]  /*a6e0*/  IADD3 R40, P5, R40, R124, RZ ;  /* 0x0000007c28287210 */ /* 0x000fca0007fbe0ff */
[----:B------:R-:W-:Y:S01]  /*a6f0*/  IMAD.X R41, R41, 0x1, R125, P5 ;  /* 0x0000000129297824 */ /* 0x000fe200028e067d */
[----:B------:R-:W-:-:S04]  /*a700*/  @!P4 IADD3 R42, P5, R42, R124, RZ ;  /* 0x0000007c2a2ac210 */ /* 0x000fc80007fbe0ff */
[----:B-1----:R1:W-:Y:S01]  /*a710*/  STG.E.128 desc[UR54][R40.64], R88 ;  /* 0x0000005828007986 */ /* 0x0023e2000c101d36 */
[----:B------:R-:W-:-:S05]  /*a720*/  @!P4 IMAD.X R43, R43, 0x1, R125, P5 ;  /* 0x000000012b2bc824 */ /* 0x000fca00028e067d */
[----:B0-----:R1:W-:Y:S03]  /*a730*/  @!P4 STG.E.128 desc[UR54][R42.64], R92 ;  /* 0x0000005c2a00c986 */ /* 0x0013e6000c101d36 */
.L_x_402:
[----:B------:R-:W-:Y:S05]  /*a740*/  BSYNC B2 ;  /* 0x0000000000027941 */ /* 0x000fea0003800000 */
.L_x_401:
[----:B------:R-:W-:Y:S01]  /*a750*/  ISETP.NE.AND P4, PT, R35, RZ, PT ;  /* 0x000000ff2300720c */ /* 0x000fe20003f85270 */
[----:B------:R-:W-:-:S12]  /*a760*/  BSSY B2, `(.L_x_405) ;  /* 0x00000fb000027945 */ /* 0x000fd80003800000 */
[----:B------:R-:W-:Y:S05]  /*a770*/  @!P4 BRA `(.L_x_406) ;  /* 0x0000000c00e4c947 */ /* 0x000fea0003800000 */
[----:B-1----:R-:W-:Y:S01]  /*a780*/  SEL R40, R99, R159, !P1 ;  /* 0x0000009f63287207 */ /* 0x002fe20004800000 */
[----:B------:R-:W-:Y:S01]  /*a790*/  BSSY B3, `(.L_x_407) ;  /* 0x00000eb000037945 */ /* 0x000fe20003800000 */
[----:B------:R-:W-:Y:S02]  /*a7a0*/  ISETP.GE.AND P4, PT, R0, R133, PT ;  /* 0x000000850000720c */ /* 0x000fe40003f86270 */
[----:B------:R-:W-:-:S04]  /*a7b0*/  SHF.R.S32.HI R41, RZ, 0x1f, R40 ;  /* 0x0000001fff297819 */ /* 0x000fc80000011428 */
[----:B------:R-:W-:-:S04]  /*a7c0*/  LEA.HI R41, R41, R40, RZ, 0x5 ;  /* 0x0000002829297211 */ /* 0x000fc800078f28ff */
[----:B0-----:R-:W-:-:S04]  /*a7d0*/  LEA.HI.SX32 R88, R41, R26, 0x1b ;  /* 0x0000001a29587211 */ /* 0x001fc800078fdaff */
[----:B------:R-:W-:-:S04]  /*a7e0*/  SHF.R.S32.HI R41, RZ, 0x1f, R88 ;  /* 0x0000001fff297819 */ /* 0x000fc80000011458 */
[----:B------:R-:W-:Y:S02]  /*a7f0*/  LEA.HI R41, R41, R88, RZ, 0x2 ;  /* 0x0000005829297211 */ /* 0x000fe400078f10ff */
[----:B------:R-:W-:Y:S02]  /*a800*/  SHF.L.U32 R88, R88, 0x4, RZ ;  /* 0x0000000458587819 */ /* 0x000fe400000006ff */
        /* <DEDUP_REMOVED lines=12> */
[----:B------:R-:W-:Y:S02]  /*a8d0*/  SHF.R.U32.HI R46, RZ, 0x8, R57 ;  /* 0x00000008ff2e7819 */ /* 0x000fe40000011639 */
[--C-:B------:R-:W-:Y:S02]  /*a8e0*/  SHF.R.U32.HI R90, RZ, 0x8, R59.reuse ;  /* 0x00000008ff5a7819 */ /* 0x100fe4000001163b */
[----:B------:R-:W-:Y:S01]  /*a8f0*/  LOP3.LUT R89, R59, 0xff0000ff, RZ, 0xc0, !PT ;  /* 0xff0000ff3b597812 */ /* 0x000fe200078ec0ff */
[----:B------:R-:W-:Y:S01]  /*a900*/  IMAD.SHL.U32 R93, R46, 0x100, RZ ;  /* 0x000001002e5d7824 */ /* 0x000fe200078e00ff */
[----:B------:R-:W-:Y:S01]  /*a910*/  SHF.R.U32.HI R44, RZ, 0x10, R59 ;  /* 0x00000010ff2c7819 */ /* 0x000fe2000001163b */
[----:B------:R-:W-:Y:S01]  /*a920*/  IMAD.SHL.U32 R90, R90, 0x100, RZ ;  /* 0x000001005a5a7824 */ /* 0x000fe200078e00ff */
[----:B------:R-:W-:Y:S02]  /*a930*/  SHF.R.U32.HI R58, RZ, 0x10, R57 ;  /* 0x00000010ff3a7819 */ /* 0x000fe40000011639 */
[----:B------:R-:W-:Y:S01]  /*a940*/  SHF.R.U32.HI R59, RZ, 0x8, R45 ;  /* 0x00000008ff3b7819 */ /* 0x000fe2000001162d */
[----:B------:R-:W-:Y:S01]  /*a950*/  IMAD.U32 R44, R44, 0x10000, RZ ;  /* 0x000100002c2c7824 */ /* 0x000fe200078e00ff */
[----:B------:R-:W-:Y:S01]  /*a960*/  LOP3.LUT R56, R57, 0xff0000ff, RZ, 0xc0, !PT ;  /* 0xff0000ff39387812 */ /* 0x000fe200078ec0ff */
[----:B------:R-:W-:Y:S01]  /*a970*/  IMAD.U32 R58, R58, 0x10000, RZ ;  /* 0x000100003a3a7824 */ /* 0x000fe200078e00ff */
[----:B------:R-:W-:-:S02]  /*a980*/  LOP3.LUT R91, R45, 0xff0000ff, RZ, 0xc0, !PT ;  /* 0xff0000ff2d5b7812 */ /* 0x000fc400078ec0ff */
[----:B------:R-:W-:Y:S02]  /*a990*/  SHF.R.U32.HI R92, RZ, 0x10, R45 ;  /* 0x00000010ff5c7819 */ /* 0x000fe4000001162d */
[--C-:B------:R-:W-:Y:S02]  /*a9a0*/  SHF.R.U32.HI R45, RZ, 0x8, R47.reuse ;  /* 0x00000008ff2d7819 */ /* 0x100fe4000001162f */
[----:B------:R-:W-:Y:S01]  /*a9b0*/  LOP3.LUT R46, R47, 0xff0000ff, RZ, 0xc0, !PT ;  /* 0xff0000ff2f2e7812 */ /* 0x000fe200078ec0ff */
[----:B------:R-:W-:Y:S01]  /*a9c0*/  IMAD.U32 R92, R92, 0x10000, RZ ;  /* 0x000100005c5c7824 */ /* 0x000fe200078e00ff */
[----:B------:R-:W-:Y:S01]  /*a9d0*/  SHF.R.U32.HI R57, RZ, 0x10, R47 ;  /* 0x00000010ff397819 */ /* 0x000fe2000001162f */
[----:B------:R-:W-:Y:S01]  /*a9e0*/  IMAD.SHL.U32 R45, R45, 0x100, RZ ;  /* 0x000001002d2d7824 */ /* 0x000fe200078e00ff */
[----:B------:R-:W-:Y:S02]  /*a9f0*/  SHF.L.U32 R47, R59, 0x8, RZ ;  /* 0x000000083b2f7819 */ /* 0x000fe400000006ff */
[----:B------:R-:W-:-:S02]  /*aa00*/  LOP3.LUT R56, R56, 0xff00, R93, 0xf8, !PT ;  /* 0x0000ff0038387812 */ /* 0x000fc400078ef85d */
[----:B------:R-:W-:Y:S02]  /*aa10*/  LOP3.LUT R47, R91, 0xff00, R47, 0xf8, !PT ;  /* 0x0000ff005b2f7812 */ /* 0x000fe400078ef82f */
[----:B------:R-:W-:Y:S01]  /*aa20*/  LOP3.LUT R91, R56, 0xff0000, R58, 0xf8, !PT ;  /* 0x00ff0000385b7812 */ /* 0x000fe200078ef83a */
[----:B0-----:R-:W-:Y:S01]  /*aa30*/  IMAD.MOV.U32 R58, RZ, RZ, R53 ;  /* 0x000000ffff3a7224 */ /* 0x001fe200078e0035 */
[----:B------:R-:W-:Y:S02]  /*aa40*/  LOP3.LUT R56, R47, 0xff0000, R92, 0xf8, !PT ;  /* 0x00ff00002f387812 */ /* 0x000fe400078ef85c */
[----:B------:R-:W-:Y:S02]  /*aa50*/  LOP3.LUT R59, R89, 0xff00, R90, 0xf8, !PT ;  /* 0x0000ff00593b7812 */ /* 0x000fe400078ef85a */
[----:B------:R-:W-:Y:S02]  /*aa60*/  F2FP.F16.E4M3.UNPACK_B R89, R58 ;  /* 0x0000003aff59723e */ /* 0x000fe400020006ff */
[----:B------:R-:W-:-:S02]  /*aa70*/  F2FP.F16.E4M3.UNPACK_B R92, R56 ;  /* 0x00000038ff5c723e */ /* 0x000fc400020006ff */
[----:B-1----:R-:W-:Y:S01]  /*aa80*/  F2FP.F16.E4M3.UNPACK_B R47, R41 ;  /* 0x00000029ff2f723e */ /* 0x002fe200020006ff */
[----:B------:R-:W-:Y:S01]  /*aa90*/  HADD2.F32 R53, -RZ, R89.H0_H0 ;  /* 0x20000059ff357230 */ /* 0x000fe20000004100 */
[-C--:B------:R-:W-:Y:S01]  /*aaa0*/  F2FP.F16.E4M3.UNPACK_B R93, R91.reuse ;  /* 0x0000005bff5d723e */ /* 0x080fe200020006ff */
[--C-:B------:R-:W-:Y:S01]  /*aab0*/  HADD2.F32 R95, -RZ, R92.reuse.H0_H0 ;  /* 0x2000005cff5f7230 */ /* 0x100fe20000004100 */
[----:B------:R-:W-:Y:S01]  /*aac0*/  F2FP.F16.E4M3.UNPACK_B R58, R58.H1 ;  /* 0x0000003aff3a723e */ /* 0x000fe200030006ff */
[----:B------:R-:W-:Y:S01]  /*aad0*/  HADD2.F32 R90, -RZ, R47.H0_H0 ;  /* 0x2000002fff5a7230 */ /* 0x000fe20000004100 */
[----:B------:R-:W-:Y:S01]  /*aae0*/  F2FP.F16.E4M3.UNPACK_B R91, R91.H1 ;  /* 0x0000005bff5b723e */ /* 0x000fe200030006ff */
[----:B------:R-:W-:Y:S02]  /*aaf0*/  HADD2.F32 R94, -RZ, R93.H0_H0 ;  /* 0x2000005dff5e7230 */ /* 0x000fe40000004100 */
[----:B------:R-:W-:Y:S01]  /*ab00*/  FMUL.FTZ R181, R53, R95 ;  /* 0x0000005f35b57220 */ /* 0x000fe20000410000 */
[----:B------:R-:W-:-:S02]  /*ab10*/  HADD2.F32 R92, -RZ, R92.H1_H1 ;  /* 0x3000005cff5c7230 */ /* 0x000fc40000004100 */
[C---:B------:R-:W-:Y:S01]  /*ab20*/  FMUL.FTZ R95, R90.reuse, R95 ;  /* 0x0000005f5a5f7220 */ /* 0x040fe20000410000 */
[----:B------:R-:W-:Y:S02]  /*ab30*/  HADD2.F32 R47, -RZ, R47.H1_H1 ;  /* 0x3000002fff2f7230 */ /* 0x000fe40000004100 */
[-C--:B------:R-:W-:Y:S01]  /*ab40*/  FFMA.FTZ R90, R90, R94.reuse, -R181 ;  /* 0x0000005e5a5a7223 */ /* 0x080fe200000108b5 */
[----:B------:R-:W-:Y:S02]  /*ab50*/  HADD2.F32 R93, -RZ, R93.H1_H1 ;  /* 0x3000005dff5d7230 */ /* 0x000fe40000004100 */
[----:B------:R-:W-:Y:S01]  /*ab60*/  FFMA.FTZ R53, R53, R94, R95 ;  /* 0x0000005e35357223 */ /* 0x000fe2000001005f */
[----:B------:R-:W-:Y:S01]  /*ab70*/  HADD2.F32 R94, -RZ, R89.H1_H1 ;  /* 0x30000059ff5e7230 */ /* 0x000fe20000004100 */
[----:B------:R-:W-:Y:S02]  /*ab80*/  LOP3.LUT R46, R46, 0xff00, R45, 0xf8, !PT ;  /* 0x0000ff002e2e7812 */ /* 0x000fe400078ef82d */
[----:B------:R-:W-:-:S02]  /*ab90*/  SHF.L.U32 R45, R57, 0x10, RZ ;  /* 0x00000010392d7819 */ /* 0x000fc400000006ff */
[CC--:B------:R-:W-:Y:S01]  /*aba0*/  FMUL.FTZ R89, R94.reuse, R92.reuse ;  /* 0x0000005c5e597220 */ /* 0x0c0fe20000410000 */
[----:B------:R-:W-:Y:S01]  /*abb0*/  FMUL.FTZ R92, R47, R92 ;  /* 0x0000005c2f5c7220 */ /* 0x000fe20000410000 */
[----:B------:R-:W-:Y:S01]  /*abc0*/  LOP3.LUT R57, R59, 0xff0000, R44, 0xf8, !PT ;  /* 0x00ff00003b397812 */ /* 0x000fe200078ef82c */
[----:B------:R-:W-:Y:S02]  /*abd0*/  IMAD.MOV.U32 R59, RZ, RZ, R43 ;  /* 0x000000ffff3b7224 */ /* 0x000fe400078e002b */
        /* <DEDUP_REMOVED lines=8> */
[----:B------:R-:W-:Y:S01]  /*ac60*/  F2FP.F16.E4M3.UNPACK_B R43, R59 ;  /* 0x0000003bff2b723e */ /* 0x000fe200020006ff */
[----:B------:R-:W-:-:S02]  /*ac70*/  HADD2.F32 R56, -RZ, R93.H0_H0 ;  /* 0x2000005dff387230 */ /* 0x000fc40000004100 */
[----:B------:R-:W-:Y:S02]  /*ac80*/  HADD2.F32 R58, -RZ, R58.H1_H1 ;  /* 0x3000003aff3a7230 */ /* 0x000fe40000004100 */
[CC--:B------:R-:W-:Y:S01]  /*ac90*/  FMUL.FTZ R181, R41.reuse, R95.reuse ;  /* 0x0000005f29b57220 */ /* 0x0c0fe20000410000 */
[----:B------:R-:W-:Y:S02]  /*aca0*/  HADD2.F32 R92, -RZ, R92.H1_H1 ;  /* 0x3000005cff5c7230 */ /* 0x000fe40000004100 */
[C---:B------:R-:W-:Y:S01]  /*acb0*/  FMUL.FTZ R95, R56.reuse, R95 ;  /* 0x0000005f385f7220 */ /* 0x040fe20000410000 */
[----:B------:R-:W-:Y:S02]  /*acc0*/  IMAD.MOV.U32 R45, RZ, RZ, R55 ;  /* 0x000000ffff2d7224 */ /* 0x000fe400078e0037 */
[-C--:B------:R-:W-:Y:S01]  /*acd0*/  FFMA.FTZ R56, R56, R94.reuse, -R181 ;  /* 0x0000005e38387223 */ /* 0x080fe200000108b5 */
[----:B------:R-:W-:Y:S02]  /*ace0*/  HADD2.F32 R181, -RZ, R43.H0_H0 ;  /* 0x2000002bffb57230 */ /* 0x000fe40000004100 */
[----:B------:R-:W-:Y:S01]  /*acf0*/  FFMA.FTZ R41, R41, R94, R95 ;  /* 0x0000005e29297223 */ /* 0x000fe2000001005f */
[----:B------:R-:W-:Y:S01]  /*ad00*/  HADD2.F32 R94, -RZ, R93.H1_H1 ;  /* 0x3000005dff5e7230 */ /* 0x000fe20000004100 */
[----:B------:R-:W-:Y:S01]  /*ad10*/  F2FP.F16.E4M3.UNPACK_B R46, R45 ;  /* 0x0000002dff2e723e */ /* 0x000fe200020006ff */
[----:B------:R-:W-:-:S02]  /*ad20*/  HADD2.F32 R93, -RZ, R91.H1_H1 ;  /* 0x3000005bff5d7230 */ /* 0x000fc40000004100 */
[-C--:B------:R-:W-:Y:S01]  /*ad30*/  FMUL.FTZ R91, R58, R92.reuse ;  /* 0x0000005c3a5b7220 */ /* 0x080fe20000410000 */
[----:B------:R-:W-:Y:S02]  /*ad40*/  HADD2.F32 R43, -RZ, R43.H1_H1 ;  /* 0x3000002bff2b7230 */ /* 0x000fe40000004100 */
[C---:B------:R-:W-:Y:S01]  /*ad50*/  FMUL.FTZ R92, R94.reuse, R92 ;  /* 0x0000005c5e5c7220 */ /* 0x040fe20000410000 */
[----:B------:R-:W-:Y:S01]  /*ad60*/  F2FP.F16.E4M3.UNPACK_B R45, R45.H1 ;  /* 0x0000002dff2d723e */ /* 0x000fe200030006ff */
[-C--:B------:R-:W-:Y:S01]  /*ad70*/  FFMA.FTZ R91, R94, R93.reuse, -R91 ;  /* 0x0000005d5e5b7223 */ /* 0x080fe2000001085b */
[----:B------:R-:W-:Y:S02]  /*ad80*/  HADD2.F32 R94, -RZ, R46.H0_H0 ;  /* 0x2000002eff5e7230 */ /* 0x000fe40000004100 */
[----:B------:R-:W-:Y:S01]  /*ad90*/  FFMA.FTZ R58, R58, R93, R92 ;  /* 0x0000005d3a3a7223 */ /* 0x000fe2000001005c */
[----:B------:R-:W-:Y:S02]  /*ada0*/  F2FP.F16.E4M3.UNPACK_B R92, R44 ;  /* 0x0000002cff5c723e */ /* 0x000fe400020006ff */
[----:B------:R-:W-:-:S02]  /*adb0*/  F2FP.F16.E4M3.UNPACK_B R93, R57 ;  /* 0x00000039ff5d723e */ /* 0x000fc400020006ff */
[----:B------:R-:W-:Y:S01]  /*adc0*/  F2FP.F16.E4M3.UNPACK_B R44, R44.H1 ;  /* 0x0000002cff2c723e */ /* 0x000fe200030006ff */
[--C-:B------:R-:W-:Y:S01]  /*add0*/  HADD2.F32 R55, -RZ, R92.reuse.H0_H0 ;  /* 0x2000005cff377230 */ /* 0x100fe20000004100 */
[----:B------:R-:W-:Y:S01]  /*ade0*/  F2FP.F16.E4M3.UNPACK_B R57, R57.H1 ;  /* 0x00000039ff39723e */ /* 0x000fe200030006ff */
[--C-:B------:R-:W-:Y:S01]  /*adf0*/  HADD2.F32 R95, -RZ, R93.reuse.H0_H0 ;  /* 0x2000005dff5f7230 */ /* 0x100fe20000004100 */
[----:B------:R-:W-:Y:S01]  /*ae00*/  F2FP.SATFINITE.E4M3.F32.PACK_AB_MERGE_C R56, R91, R56, RZ ;  /* 0x000000385b38723e */ /* 0x000fe200048070ff */
[----:B------:R-:W-:Y:S02]  /*ae10*/  HADD2.F32 R92, -RZ, R92.H1_H1 ;  /* 0x3000005cff5c7230 */ /* 0x000fe40000004100 */
[CC--:B------:R-:W-:Y:S01]  /*ae20*/  FMUL.FTZ R182, R94.reuse, R55.reuse ;  /* 0x000000375eb67220 */ /* 0x0c0fe20000410000 */
[----:B------:R-:W-:Y:S01]  /*ae30*/  FMUL.FTZ R55, R181, R55 ;  /* 0x00000037b5377220 */ /* 0x000fe20000410000 */
[----:B------:R-:W-:Y:S01]  /*ae40*/  HADD2.F32 R93, -RZ, R93.H1_H1 ;  /* 0x3000005dff5d7230 */ /* 0x000fe20000004100 */
[----:B------:R-:W-:Y:S01]  /*ae50*/  F2FP.SATFINITE.E4M3.F32.PACK_AB_MERGE_C R89, R89, R90, R56 ;  /* 0x0000005a5959723e */ /* 0x000fe20004807038 */
[-C--:B------:R-:W-:Y:S01]  /*ae60*/  FFMA.FTZ R182, R181, R95.reuse, -R182 ;  /* 0x0000005fb5b67223 */ /* 0x080fe200000108b6 */
[----:B------:R-:W-:Y:S01]  /*ae70*/  FFMA.FTZ R94, R94, R95, R55 ;  /* 0x0000005f5e5e7223 */ /* 0x000fe20000010037 */
[----:B------:R-:W-:Y:S01]  /*ae80*/  HADD2.F32 R55, -RZ, R46.H1_H1 ;  /* 0x3000002eff377230 */ /* 0x000fe20000004100 */
[----:B------:R-:W-:Y:S01]  /*ae90*/  F2FP.F16.E4M3.UNPACK_B R56, R52.H1 ;  /* 0x00000034ff38723e */ /* 0x000fe200030006ff */
[--C-:B------:R-:W-:Y:S01]  /*aea0*/  HADD2.F32 R95, -RZ, R44.reuse.H0_H0 ;  /* 0x2000002cff5f7230 */ /* 0x100fe20000004100 */
[----:B------:R-:W-:Y:S01]  /*aeb0*/  F2FP.SATFINITE.E4M3.F32.PACK_AB_MERGE_C R41, R58, R41, RZ ;  /* 0x000000293a29723e */ /* 0x000fe200048070ff */
[----:B------:R-:W-:-:S02]  /*aec0*/  HADD2.F32 R44, -RZ, R44.H1_H1 ;  /* 0x3000002cff2c7230 */ /* 0x000fc40000004100 */
[----:B------:R-:W-:Y:S01]  /*aed0*/  FMUL.FTZ R46, R55, R92 ;  /* 0x0000005c372e7220 */ /* 0x000fe20000410000 */
[----:B------:R-:W-:Y:S02]  /*aee0*/  F2FP.F16.E4M3.UNPACK_B R58, R178.H1 ;  /* 0x000000b2ff3a723e */ /* 0x000fe400030006ff */
[----:B------:R-:W-:Y:S01]  /*aef0*/  F2FP.F16.E4M3.UNPACK_B R52, R52 ;  /* 0x00000034ff34723e */ /* 0x000fe200020006ff */
[CC--:B------:R-:W-:Y:S01]  /*af00*/  FFMA.FTZ R46, R43.reuse, R93.reuse, -R46 ;  /* 0x0000005d2b2e7223 */ /* 0x0c0fe2000001082e */
[----:B------:R-:W-:Y:S01]  /*af10*/  FMUL.FTZ R43, R43, R92 ;  /* 0x0000005c2b2b7220 */ /* 0x000fe20000410000 */
[--C-:B------:R-:W-:Y:S01]  /*af20*/  HADD2.F32 R92, -RZ, R57.reuse.H0_H0 ;  /* 0x20000039ff5c7230 */ /* 0x100fe20000004100 */
[----:B------:R-:W-:Y:S01]  /*af30*/  F2FP.F16.E4M3.UNPACK_B R178, R178 ;  /* 0x000000b2ffb2723e */ /* 0x000fe200020006ff */
[----:B------:R-:W-:Y:S02]  /*af40*/  HADD2.F32 R57, -RZ, R57.H1_H1 ;  /* 0x30000039ff397230 */ /* 0x000fe40000004100 */
[----:B------:R-:W-:Y:S01]  /*af50*/  FFMA.FTZ R43, R55, R93, R43 ;  /* 0x0000005d372b7223 */ /* 0x000fe2000001002b */
[----:B------:R-:W-:Y:S01]  /*af60*/  F2FP.F16.E4M3.UNPACK_B R55, R59.H1 ;  /* 0x0000003bff37723e */ /* 0x000fe200030006ff */
[--C-:B------:R-:W-:Y:S01]  /*af70*/  HADD2.F32 R59, -RZ, R45.reuse.H0_H0 ;  /* 0x2000002dff3b7230 */ /* 0x100fe20000004100 */
[----:B------:R-:W-:Y:S01]  /*af80*/  F2FP.SATFINITE.E4M3.F32.PACK_AB_MERGE_C R53, R47, R53, R41 ;  /* 0x000000352f35723e */ /* 0x000fe20004807029 */
[----:B------:R-:W-:-:S02]  /*af90*/  HADD2.F32 R45, -RZ, R45.H1_H1 ;  /* 0x3000002dff2d7230 */ /* 0x000fc40000004100 */
[--C-:B------:R-:W-:Y:S02]  /*afa0*/  HADD2.F32 R93, -RZ, R55.reuse.H0_H0 ;  /* 0x20000037ff5d7230 */ /* 0x100fe40000004100 */
[-C--:B------:R-:W-:Y:S01]  /*afb0*/  FMUL.FTZ R181, R59, R95.reuse ;  /* 0x0000005f3bb57220 */ /* 0x080fe20000410000 */
[----:B------:R-:W-:Y:S02]  /*afc0*/  HADD2.F32 R55, -RZ, R55.H1_H1 ;  /* 0x30000037ff377230 */ /* 0x000fe40000004100 */
[--C-:B------:R-:W-:Y:S02]  /*afd0*/  HADD2.F32 R91, -RZ, R58.reuse.H0_H0 ;  /* 0x2000003aff5b7230 */ /* 0x100fe40000004100 */
[C---:B------:R-:W-:Y:S01]  /*afe0*/  FFMA.FTZ R181, R93.reuse, R92, -R181 ;  /* 0x0000005c5db57223 */ /* 0x040fe200000108b5 */
[----:B------:R-:W-:Y:S01]  /*aff0*/  FMUL.FTZ R93, R93, R95 ;  /* 0x0000005f5d5d7220 */ /* 0x000fe20000410000 */
[----:B------:R-:W-:Y:S02]  /*b000*/  HADD2.F32 R58, -RZ, R58.H1_H1 ;  /* 0x3000003aff3a7230 */ /* 0x000fe40000004100 */
[----:B------:R-:W-:-:S02]  /*b010*/  IMAD.MOV.U32 R41, RZ, RZ, R89 ;  /* 0x000000ffff297224 */ /* 0x000fc400078e0059 */
[----:B------:R-:W-:Y:S01]  /*b020*/  FFMA.FTZ R93, R59, R92, R93 ;  /* 0x0000005c3b5d7223 */ /* 0x000fe2000001005d */
[-C--:B------:R-:W-:Y:S01]  /*b030*/  FMUL.FTZ R59, R45, R44.reuse ;  /* 0x0000002c2d3b7220 */ /* 0x080fe20000410000 */
[----:B------:R-:W-:-:S03]  /*b040*/  FMUL.FTZ R44, R55, R44 ;  /* 0x0000002c372c7220 */ /* 0x000fc60000410000 */
[-C--:B------:R-:W-:Y:S01]  /*b050*/  FFMA.FTZ R59, R55, R57.reuse, -R59 ;  /* 0x00000039373b7223 */ /* 0x080fe2000001083b */
[----:B------:R-:W-:Y:S01]  /*b060*/  FFMA.FTZ R45, R45, R57, R44 ;  /* 0x000000392d2d7223 */ /* 0x000fe2000001002c */
[----:B------:R-:W-:Y:S01]  /*b070*/  F2FP.F16.E4M3.UNPACK_B R44, R180.H1 ;  /* 0x000000b4ff2c723e */ /* 0x000fe200030006ff */
[--C-:B------:R-:W-:Y:S01]  /*b080*/  HADD2.F32 R57, -RZ, R56.reuse.H0_H0 ;  /* 0x20000038ff397230 */ /* 0x100fe20000004100 */
[----:B------:R-:W-:Y:S01]  /*b090*/  F2FP.F16.E4M3.UNPACK_B R55, R40.H1 ;  /* 0x00000028ff37723e */ /* 0x000fe200030006ff */
[----:B------:R-:W-:Y:S01]  /*b0a0*/  HADD2.F32 R56, -RZ, R56.H1_H1 ;  /* 0x30000038ff387230 */ /* 0x000fe20000004100 */
[----:B------:R-:W-:Y:S01]  /*b0b0*/  F2FP.F16.E4M3.UNPACK_B R180, R180 ;  /* 0x000000b4ffb4723e */ /* 0x000fe200020006ff */
[--C-:B------:R-:W-:Y:S01]  /*b0c0*/  HADD2.F32 R95, -RZ, R44.reuse.H0_H0 ;  /* 0x2000002cff5f7230 */ /* 0x100fe20000004100 */
[----:B------:R-:W-:Y:S01]  /*b0d0*/  F2FP.F16.E4M3.UNPACK_B R40, R40 ;  /* 0x00000028ff28723e */ /* 0x000fe200020006ff */
[----:B------:R-:W-:Y:S01]  /*b0e0*/  HADD2.F32 R90, -RZ, R55.H0_H0 ;  /* 0x20000037ff5a7230 */ /* 0x000fe20000004100 */
[----:B------:R-:W-:Y:S01]  /*b0f0*/  F2FP.SATFINITE.E4M3.F32.PACK_AB_MERGE_C R59, R59, R181, RZ ;  /* 0x000000b53b3b723e */ /* 0x000fe200048070ff */
[----:B------:R-:W-:-:S02]  /*b100*/  HADD2.F32 R44, -RZ, R44.H1_H1 ;  /* 0x3000002cff2c7230 */ /* 0x000fc40000004100 */
[-C--:B------:R-:W-:Y:S01]  /*b110*/  FMUL.FTZ R92, R57, R95.reuse ;  /* 0x0000005f395c7220 */ /* 0x080fe20000410000 */
[----:B------:R-:W-:Y:S02]  /*b120*/  HADD2.F32 R55, -RZ, R55.H1_H1 ;  /* 0x30000037ff377230 */ /* 0x000fe40000004100 */
[C---:B------:R-:W-:Y:S01]  /*b130*/  FMUL.FTZ R95, R90.reuse, R95 ;  /* 0x0000005f5a5f7220 */ /* 0x040fe20000410000 */
[----:B------:R-:W-:Y:S01]  /*b140*/  F2FP.SATFINITE.E4M3.F32.PACK_AB_MERGE_C R45, R45, R93, RZ ;  /* 0x0000005d2d2d723e */ /* 0x000fe200048070ff */
[-C--:B------:R-:W-:Y:S01]  /*b150*/  FFMA.FTZ R92, R90, R91.reuse, -R92 ;  /* 0x0000005b5a5c7223 */ /* 0x080fe2000001085c */
[----:B------:R-:W-:Y:S01]  /*b160*/  F2FP.SATFINITE.E4M3.F32.PACK_AB_MERGE_C R46, R46, R182, R59 ;  /* 0x000000b62e2e723e */ /* 0x000fe2000480703b */
[----:B------:R-:W-:Y:S01]  /*b170*/  FFMA.FTZ R95, R57, R91, R95 ;  /* 0x0000005b395f7223 */ /* 0x000fe2000001005f */
[CC--:B------:R-:W-:Y:S01]  /*b180*/  FMUL.FTZ R57, R56.reuse, R44.reuse ;  /* 0x0000002c38397220 */ /* 0x0c0fe20000410000 */
[----:B------:R-:W-:Y:S01]  /*b190*/  FMUL.FTZ R44, R55, R44 ;  /* 0x0000002c372c7220 */ /* 0x000fe20000410000 */
[----:B------:R-:W-:Y:S01]  /*b1a0*/  HADD2.F32 R91, -RZ, R180.H0_H0 ;  /* 0x200000b4ff5b7230 */ /* 0x000fe20000004100 */
[----:B------:R-:W-:Y:S01]  /*b1b0*/  F2FP.SATFINITE.E4M3.F32.PACK_AB_MERGE_C R45, R43, R94, R45 ;  /* 0x0000005e2b2d723e */ /* 0x000fe2000480702d */
[-C--:B------:R-:W-:Y:S01]  /*b1c0*/  FFMA.FTZ R55, R55, R58.reuse, -R57 ;  /* 0x0000003a37377223 */ /* 0x080fe20000010839 */
[----:B------:R-:W-:Y:S01]  /*b1d0*/  FFMA.FTZ R44, R56, R58, R44 ;  /* 0x0000003a382c7223 */ /* 0x000fe2000001002c */
[----:B------:R-:W-:-:S02]  /*b1e0*/  HADD2.F32 R56, -RZ, R52.H0_H0 ;  /* 0x20000034ff387230 */ /* 0x000fc40000004100 */
[----:B------:R-:W-:Y:S01]  /*b1f0*/  HADD2.F32 R58, -RZ, R40.H0_H0 ;  /* 0x20000028ff3a7230 */ /* 0x000fe20000004100 */
[----:B------:R-:W-:Y:S01]  /*b200*/  F2FP.SATFINITE.E4M3.F32.PACK_AB_MERGE_C R55, R55, R92, RZ ;  /* 0x0000005c3737723e */ /* 0x000fe200048070ff */
[----:B------:R-:W-:Y:S02]  /*b210*/  HADD2.F32 R57, -RZ, R178.H0_H0 ;  /* 0x200000b2ff397230 */ /* 0x000fe40000004100 */
[-C--:B------:R-:W-:Y:S01]  /*b220*/  FMUL.FTZ R90, R56, R91.reuse ;  /* 0x0000005b385a7220 */ /* 0x080fe20000410000 */
[----:B------:R-:W-:Y:S02]  /*b230*/  HADD2.F32 R180, -RZ, R180.H1_H1 ;  /* 0x300000b4ffb47230 */ /* 0x000fe40000004100 */
[C---:B------:R-:W-:Y:S01]  /*b240*/  FMUL.FTZ R91, R58.reuse, R91 ;  /* 0x0000005b3a5b7220 */ /* 0x040fe20000410000 */
[----:B------:R-:W-:Y:S02]  /*b250*/  HADD2.F32 R52, -RZ, R52.H1_H1 ;  /* 0x30000034ff347230 */ /* 0x000fe40000004100 */
[----:B------:R-:W-:Y:S01]  /*b260*/  FFMA.FTZ R90, R58, R57, -R90 ;  /* 0x000000393a5a7223 */ /* 0x000fe2000001085a */
[----:B------:R-:W-:-:S02]  /*b270*/  HADD2.F32 R40, -RZ, R40.H1_H1 ;  /* 0x30000028ff287230 */ /* 0x000fc40000004100 */
[----:B------:R-:W-:Y:S01]  /*b280*/  FFMA.FTZ R91, R56, R57, R91 ;  /* 0x00000039385b7223 */ /* 0x000fe2000001005b */
[----:B------:R-:W-:Y:S02]  /*b290*/  HADD2.F32 R178, -RZ, R178.H1_H1 ;  /* 0x300000b2ffb27230 */ /* 0x000fe40000004100 */
[-C--:B------:R-:W-:Y:S01]  /*b2a0*/  FMUL.FTZ R56, R52, R180.reuse ;  /* 0x000000b434387220 */ /* 0x080fe20000410000 */
[-C--:B------:R-:W-:Y:S01]  /*b2b0*/  F2FP.F16.E4M3.UNPACK_B R58, R177.reuse.H1 ;  /* 0x000000b1ff3a723e */ /* 0x080fe200030006ff */
[C---:B------:R-:W-:Y:S01]  /*b2c0*/  FMUL.FTZ R180, R40.reuse, R180 ;  /* 0x000000b428b47220 */ /* 0x040fe20000410000 */
[----:B------:R-:W-:Y:S01]  /*b2d0*/  F2FP.F16.E4M3.UNPACK_B R177, R177 ;  /* 0x000000b1ffb1723e */ /* 0x000fe200020006ff */
[-C--:B------:R-:W-:Y:S01]  /*b2e0*/  FFMA.FTZ R56, R40, R178.reuse, -R56 ;  /* 0x000000b228387223 */ /* 0x080fe20000010838 */
[----:B------:R-:W-:Y:S01]  /*b2f0*/  F2FP.SATFINITE.E4M3.F32.PACK_AB_MERGE_C R44, R44, R95, RZ ;  /* 0x0000005f2c2c723e */ /* 0x000fe200048070ff */
[----:B------:R-:W-:Y:S01]  /*b300*/  FFMA.FTZ R40, R52, R178, R180 ;  /* 0x000000b234287223 */ /* 0x000fe200000100b4 */
[----:B------:R-:W-:Y:S01]  /*b310*/  IMAD.MOV.U32 R52, RZ, RZ, R42 ;  /* 0x000000ffff347224 */ /* 0x000fe200078e002a */
[-C--:B------:R-:W-:Y:S01]  /*b320*/  F2FP.F16.E4M3.UNPACK_B R42, R179.reuse.H1 ;  /* 0x000000b3ff2a723e */ /* 0x080fe200030006ff */
[--C-:B------:R-:W-:Y:S01]  /*b330*/  HADD2.F32 R178, -RZ, R58.reuse.H0_H0 ;  /* 0x2000003affb27230 */ /* 0x100fe20000004100 */
[----:B------:R-:W-:Y:S01]  /*b340*/  F2FP.SATFINITE.E4M3.F32.PACK_AB_MERGE_C R90, R56, R90, R55 ;  /* 0x0000005a385a723e */ /* 0x000fe20004807037 */
[----:B------:R-:W-:Y:S01]  /*b350*/  HADD2.F32 R58, -RZ, R58.H1_H1 ;  /* 0x3000003aff3a7230 */ /* 0x000fe20000004100 */
        /* <DEDUP_REMOVED lines=10> */
[CC--:B------:R-:W-:Y:S01]  /*b400*/  FMUL.FTZ R180, R57.reuse, R181.reuse ;  /* 0x000000b539b47220 */ /* 0x0c0fe20000410000 */
[----:B------:R-:W-:Y:S02]  /*b410*/  HADD2.F32 R55, -RZ, R55.H1_H1 ;  /* 0x30000037ff377230 */ /* 0x000fe40000004100 */
[----:B------:R-:W-:Y:S01]  /*b420*/  FMUL.FTZ R181, R92, R181 ;  /* 0x000000b55cb57220 */ /* 0x000fe20000410000 */
[----:B------:R-:W-:Y:S01]  /*b430*/  F2FP.SATFINITE.E4M3.F32.PACK_AB_MERGE_C R44, R40, R91, R44 ;  /* 0x0000005b282c723e */ /* 0x000fe2000480702c */
[-C--:B------:R-:W-:Y:S01]  /*b440*/  FFMA.FTZ R180, R92, R178.reuse, -R180 ;  /* 0x000000b25cb47223 */ /* 0x080fe200000108b4 */
[----:B------:R-:W-:Y:S02]  /*b450*/  IMAD.MOV.U32 R40, RZ, RZ, R90 ;  /* 0x000000ffff287224 */ /* 0x000fe400078e005a */
        /* <DEDUP_REMOVED lines=21> */
[----:B------:R-:W-:Y:S02]  /*b5b0*/  IMAD.MOV.U32 R43, RZ, RZ, R46 ;  /* 0x000000ffff2b7224 */ /* 0x000fe400078e002e */
[-C--:B------:R-:W-:Y:S01]  /*b5c0*/  FFMA.FTZ R56, R52, R177.reuse, -R56 ;  /* 0x000000b134387223 */ /* 0x080fe20000010838 */
[----:B------:R-:W-:Y:S01]  /*b5d0*/  MOV R52, R44 ;  /* 0x0000002c00347202 */ /* 0x000fe20000000f00 */
[----:B------:R-:W-:-:S03]  /*b5e0*/  FFMA.FTZ R179, R54, R177, R179 ;  /* 0x000000b136b37223 */ /* 0x000fc600000100b3 */
[----:B------:R-:W-:Y:S02]  /*b5f0*/  F2FP.SATFINITE.E4M3.F32.PACK_AB_MERGE_C R55, R56, R92, R55 ;  /* 0x0000005c3837723e */ /* 0x000fe40004807037 */
[----:B------:R-:W-:-:S03]  /*b600*/  F2FP.SATFINITE.E4M3.F32.PACK_AB_MERGE_C R178, R179, R178, R42 ;  /* 0x000000b2b3b2723e */ /* 0x000fc6000480702a */
[----:B------:R-:W-:Y:S02]  /*b610*/  IMAD.MOV.U32 R42, RZ, RZ, R55 ;  /* 0x000000ffff2a7224 */ /* 0x000fe400078e0037 */
[----:B------:R-:W-:Y:S02]  /*b620*/  IMAD.MOV.U32 R54, RZ, RZ, R178 ;  /* 0x000000ffff367224 */ /* 0x000fe400078e00b2 */
[----:B------:R-:W-:-:S07]  /*b630*/  IMAD.MOV.U32 R55, RZ, RZ, R45 ;  /* 0x000000ffff377224 */ /* 0x000fce00078e002d */
.L_x_408:
[----:B------:R-:W-:Y:S05]  /*b640*/  BSYNC B3 ;  /* 0x0000000000037941 */ /* 0x000fea0003800000 */
.L_x_407:
        /* <DEDUP_REMOVED lines=9> */
[----:B------:R-:W-:Y:S01]  /*b6e0*/  @!P4 IADD3.X R47, R47, R125, RZ, P5, !PT ;  /* 0x0000007d2f2fc210 */ /* 0x000fe20002ffe4ff */
[----:B-1----:R3:W-:Y:S04]  /*b6f0*/  STG.E.128 desc[UR54][R44.64], R40 ;  /* 0x000000282c007986 */ /* 0x0027e8000c101d36 */
[----:B0-----:R3:W-:Y:S04]  /*b700*/  @!P4 STG.E.128 desc[UR54][R46.64], R52 ;  /* 0x000000342e00c986 */ /* 0x0017e8000c101d36 */
.L_x_406:
[----:B------:R-:W-:Y:S05]  /*b710*/  BSYNC B2 ;  /* 0x0000000000027941 */ /* 0x000fea0003800000 */
.L_x_405:
[----:B------:R-:W-:-:S13]  /*b720*/  ISETP.NE.AND P4, PT, R36, RZ, PT ;  /* 0x000000ff2400720c */ /* 0x000fda0003f85270 */
[----:B------:R-:W-:Y:S05]  /*b730*/  @!P4 BRA `(.L_x_400) ;  /* 0x0000000c00d8c947 */ /* 0x000fea0003800000 */
[----:B-1-3--:R-:W3:Y:S01]  /*b740*/  LDL R40, [R1+0x10] ;  /* 0x0000100001287983 */ /* 0x00aee20000100800 */
[----:B------:R-:W-:Y:S01]  /*b750*/  ISETP.GE.AND P4, PT, R6, R133, PT ;  /* 0x000000850600720c */ /* 0x000fe20003f86270 */
[----:B------:R-:W-:Y:S01]  /*b760*/  BSSY B2, `(.L_x_409) ;  /* 0x00000e7000027945 */ /* 0x000fe20003800000 */
[----:B---3--:R-:W-:-:S04]  /*b770*/  LOP3.LUT P5, RZ, R40, 0x1, RZ, 0xc0, !PT ;  /* 0x0000000128ff7812 */ /* 0x008fc800078ac0ff */
[----:B------:R-:W-:-:S04]  /*b780*/  SEL R40, R99, R159, !P5 ;  /* 0x0000009f63287207 */ /* 0x000fc80006800000 */
[----:B------:R-:W-:-:S04]  /*b790*/  SHF.R.S32.HI R41, RZ, 0x1f, R40 ;  /* 0x0000001fff297819 */ /* 0x000fc80000011428 */
[----:B------:R-:W-:-:S04]  /*b7a0*/  LEA.HI R41, R41, R40, RZ, 0x5 ;  /* 0x0000002829297211 */ /* 0x000fc800078f28ff */
[----:B------:R-:W-:-:S04]  /*b7b0*/  LEA.HI.SX32 R41, R41, R28, 0x1b ;  /* 0x0000001c29297211 */ /* 0x000fc800078fdaff */
[----:B------:R-:W-:Y:S01]  /*b7c0*/  SHF.R.S32.HI R40, RZ, 0x1f, R41 ;  /* 0x0000001fff287819 */ /* 0x000fe20000011429 */
[----:B------:R-:W-:-:S03]  /*b7d0*/  IMAD.SHL.U32 R52, R41, 0x10, RZ ;  /* 0x0000001029347824 */ /* 0x000fc600078e00ff */
[----:B------:R-:W-:Y:S02]  /*b7e0*/  LEA.HI R40, R40, R41, RZ, 0x2 ;  /* 0x0000002928287211 */ /* 0x000fe400078f10ff */
[----:B------:R-:W-:Y:S02]  /*b7f0*/  LOP3.LUT R41, R175, 0x30, R52, 0xf8, !PT ;  /* 0x00000030af297812 */ /* 0x000fe400078ef834 */
[----:B------:R-:W-:Y:S02]  /*b800*/  SHF.R.S32.HI R40, RZ, 0x2, R40 ;  /* 0x00000002ff287819 */ /* 0x000fe40000011428 */
[----:B------:R-:W-:-:S03]  /*b810*/  LOP3.LUT R41, R41, R196, RZ, 0x3c, !PT ;  /* 0x000000c429297212 */ /* 0x000fc600078e3cff */
[----:B------:R-:W-:-:S04]  /*b820*/  IMAD R40, R40, 0x2800, R197 ;  /* 0x0000280028287824 */ /* 0x000fc800078e02c5 */
[----:B------:R-:W-:Y:S02]  /*b830*/  IMAD.IADD R40, R40, 0x1, R41 ;  /* 0x0000000128287824 */ /* 0x000fe400078e0229 */
[C---:B------:R-:W-:Y:S02]  /*b840*/  IMAD R41, R17.reuse, 0x7800, R134 ;  /* 0x0000780011297824 */ /* 0x040fe400078e0286 */
[----:B------:R-:W-:Y:S02]  /*b850*/  IMAD R43, R17, 0x7800, R40 ;  /* 0x00007800112b7824 */ /* 0x000fe400078e0228 */
[C---:B------:R-:W-:Y:S02]  /*b860*/  IMAD.IADD R41, R16.reuse, 0x1, R41 ;  /* 0x0000000110297824 */ /* 0x040fe400078e0229 */
[----:B------:R-:W-:-:S04]  /*b870*/  IMAD.IADD R44, R16, 0x1, R43 ;  /* 0x00000001102c7824 */ /* 0x000fc800078e022b */
[----:B------:R-:W1:Y:S04]  /*b880*/  LDS.128 R40, [R41+0x1a400] ;  /* 0x01a4000029287984 */ /* 0x000e680000000c00 */
[----:B------:R-:W3:Y:S01]  /*b890*/  LDS.128 R44, [R44+0x1a400] ;  /* 0x01a400002c2c7984 */ /* 0x000ee20000000c00 */
[----:B------:R-:W-:Y:S05]  /*b8a0*/  @P4 BRA `(.L_x_410) ;  /* 0x0000000c00484947 */ /* 0x000fea0003800000 */
[----:B------:R-:W-:Y:S02]  /*b8b0*/  SHF.R.U32.HI R58, RZ, 0x8, R49 ;  /* 0x00000008ff3a7819 */ /* 0x000fe40000011631 */
[--C-:B------:R-:W-:Y:S02]  /*b8c0*/  SHF.R.U32.HI R54, RZ, 0x8, R73.reuse ;  /* 0x00000008ff367819 */ /* 0x100fe40000011649 */
[----:B------:R-:W-:Y:S01]  /*b8d0*/  SHF.R.U32.HI R50, RZ, 0x10, R73 ;  /* 0x00000010ff327819 */ /* 0x000fe20000011649 */
[----:B------:R-:W-:Y:S01]  /*b8e0*/  IMAD.SHL.U32 R58, R58, 0x100, RZ ;  /* 0x000001003a3a7824 */ /* 0x000fe200078e00ff */
[----:B------:R-:W-:Y:S01]  /*b8f0*/  SHF.R.U32.HI R57, RZ, 0x10, R49 ;  /* 0x00000010ff397819 */ /* 0x000fe20000011631 */
[----:B------:R-:W-:Y:S01]  /*b900*/  IMAD.SHL.U32 R59, R54, 0x100, RZ ;  /* 0x00000100363b7824 */ /* 0x000fe200078e00ff */
[----:B------:R-:W-:Y:S01]  /*b910*/  SHF.R.U32.HI R55, RZ, 0x8, R75 ;  /* 0x00000008ff377819 */ /* 0x000fe2000001164b */
[----:B------:R-:W-:Y:S01]  /*b920*/  IMAD.U32 R50, R50, 0x10000, RZ ;  /* 0x0001000032327824 */ /* 0x000fe200078e00ff */
[----:B------:R-:W-:-:S02]  /*b930*/  LOP3.LUT R49, R49, 0xff0000ff, RZ, 0xc0, !PT ;  /* 0xff0000ff31317812 */ /* 0x000fc400078ec0ff */
[----:B------:R-:W-:Y:S02]  /*b940*/  LOP3.LUT R53, R73, 0xff0000ff, RZ, 0xc0, !PT ;  /* 0xff0000ff49357812 */ /* 0x000fe400078ec0ff */
[----:B------:R-:W-:Y:S02]  /*b950*/  LOP3.LUT R72, R75, 0xff0000ff, RZ, 0xc0, !PT ;  /* 0xff0000ff4b487812 */ /* 0x000fe400078ec0ff */
[----:B------:R-:W-:Y:S02]  /*b960*/  SHF.L.U32 R55, R55, 0x8, RZ ;  /* 0x0000000837377819 */ /* 0x000fe400000006ff */
[----:B------:R-:W-:Y:S01]  /*b970*/  LOP3.LUT R49, R49, 0xff00, R58, 0xf8, !PT ;  /* 0x0000ff0031317812 */ /* 0x000fe200078ef83a */
[----:B------:R-:W-:Y:S01]  /*b980*/  IMAD.U32 R58, R57, 0x10000, RZ ;  /* 0x00010000393a7824 */ /* 0x000fe200078e00ff */
[----:B------:R-:W-:Y:S02]  /*b990*/  LOP3.LUT R53, R53, 0xff00, R59, 0xf8, !PT ;  /* 0x0000ff0035357812 */ /* 0x000fe400078ef83b */
[----:B------:R-:W-:-:S02]  /*b9a0*/  LOP3.LUT R72, R72, 0xff00, R55, 0xf8, !PT ;  /* 0x0000ff0048487812 */ /* 0x000fc400078ef837 */
[----:B------:R-:W-:Y:S02]  /*b9b0*/  LOP3.LUT R55, R53, 0xff0000, R50, 0xf8, !PT ;  /* 0x00ff000035377812 */ /* 0x000fe400078ef832 */
[----:B------:R-:W-:Y:S02]  /*b9c0*/  LOP3.LUT R53, R49, 0xff0000, R58, 0xf8, !PT ;  /* 0x00ff000031357812 */ /* 0x000fe400078ef83a */
[----:B---3--:R-:W-:Y:S02]  /*b9d0*/  F2FP.F16.E4M3.UNPACK_B R57, R45 ;  /* 0x0000002dff39723e */ /* 0x008fe400020006ff */
[----:B------:R-:W-:Y:S02]  /*b9e0*/  F2FP.F16.E4M3.UNPACK_B R59, R53 ;  /* 0x00000035ff3b723e */ /* 0x000fe400020006ff */
[----:B-1----:R-:W-:Y:S01]  /*b9f0*/  F2FP.F16.E4M3.UNPACK_B R49, R41 ;  /* 0x00000029ff31723e */ /* 0x002fe200020006ff */
[----:B------:R-:W-:Y:S01]  /*ba00*/  HADD2.F32 R50, -RZ, R57.H0_H0 ;  /* 0x20000039ff327230 */ /* 0x000fe20000004100 */
[----:B------:R-:W-:Y:S01]  /*ba10*/  SHF.R.U32.HI R48, RZ, 0x10, R75 ;  /* 0x00000010ff307819 */ /* 0x000fe2000001164b */
[----:B------:R-:W-:Y:S01]  /*ba20*/  HADD2.F32 R75, -RZ, R59.H0_H0 ;  /* 0x2000003bff4b7230 */ /* 0x000fe20000004100 */
[----:B------:R-:W-:Y:S01]  /*ba30*/  F2FP.F16.E4M3.UNPACK_B R73, R55 ;  /* 0x00000037ff49723e */ /* 0x000fe200020006ff */
[----:B------:R-:W-:Y:S01]  /*ba40*/  HADD2.F32 R58, -RZ, R49.H0_H0 ;  /* 0x20000031ff3a7230 */ /* 0x000fe20000004100 */
[----:B------:R-:W-:Y:S01]  /*ba50*/  F2FP.F16.E4M3.UNPACK_B R45, R45.H1 ;  /* 0x0000002dff2d723e */ /* 0x000fe200030006ff */
[----:B------:R-:W-:-:S02]  /*ba60*/  HADD2.F32 R59, -RZ, R59.H1_H1 ;  /* 0x3000003bff3b7230 */ /* 0x000fc40000004100 */
[-C--:B0-----:R-:W-:Y:S01]  /*ba70*/  FMUL.FTZ R88, R50, R75.reuse ;  /* 0x0000004b32587220 */ /* 0x081fe20000410000 */
[----:B------:R-:W-:Y:S02]  /*ba80*/  HADD2.F32 R74, -RZ, R73.H0_H0 ;  /* 0x20000049ff4a7230 */ /* 0x000fe40000004100 */
[C---:B------:R-:W-:Y:S01]  /*ba90*/  FMUL.FTZ R75, R58.reuse, R75 ;  /* 0x0000004b3a4b7220 */ /* 0x040fe20000410000 */
[----:B------:R-:W-:Y:S01]  /*baa0*/  HADD2.F32 R49, -RZ, R49.H1_H1 ;  /* 0x30000031ff317230 */ /* 0x000fe20000004100 */
[----:B------:R-:W-:Y:S01]  /*bab0*/  F2FP.F16.E4M3.UNPACK_B R55, R55.H1 ;  /* 0x00000037ff37723e */ /* 0x000fe200030006ff */
[----:B------:R-:W-:Y:S02]  /*bac0*/  HADD2.F32 R73, -RZ, R73.H1_H1 ;  /* 0x30000049ff497230 */ /* 0x000fe40000004100 */
[-C--:B------:R-:W-:Y:S01]  /*bad0*/  FFMA.FTZ R58, R58, R74.reuse, -R88 ;  /* 0x0000004a3a3a7223 */ /* 0x080fe20000010858 */
[----:B------:R-:W-:Y:S01]  /*bae0*/  FFMA.FTZ R50, R50, R74, R75 ;  /* 0x0000004a32327223 */ /* 0x000fe2000001004b */
[----:B------:R-:W-:Y:S01]  /*baf0*/  HADD2.F32 R74, -RZ, R57.H1_H1 ;  /* 0x30000039ff4a7230 */ /* 0x000fe20000004100 */
[--C-:B------:R-:W-:Y:S01]  /*bb00*/  SHF.R.U32.HI R56, RZ, 0x8, R51.reuse ;  /* 0x00000008ff387819 */ /* 0x100fe20000011633 */
[----:B------:R-:W-:Y:S01]  /*bb10*/  IMAD.U32 R48, R48, 0x10000, RZ ;  /* 0x0001000030307824 */ /* 0x000fe200078e00ff */
[----:B------:R-:W-:-:S02]  /*bb20*/  SHF.R.U32.HI R54, RZ, 0x10, R51 ;  /* 0x00000010ff367819 */ /* 0x000fc40000011633 */
[CC--:B------:R-:W-:Y:S01]  /*bb30*/  FMUL.FTZ R57, R74.reuse, R59.reuse ;  /* 0x0000003b4a397220 */ /* 0x0c0fe20000410000 */
[----:B------:R-:W-:Y:S01]  /*bb40*/  FMUL.FTZ R59, R49, R59 ;  /* 0x0000003b313b7220 */ /* 0x000fe20000410000 */
[----:B------:R-:W-:Y:S02]  /*bb50*/  LOP3.LUT R51, R51, 0xff0000ff, RZ, 0xc0, !PT ;  /* 0xff0000ff33337812 */ /* 0x000fe400078ec0ff */
[-C--:B------:R-:W-:Y:S01]  /*bb60*/  FFMA.FTZ R57, R49, R73.reuse, -R57 ;  /* 0x0000004931397223 */ /* 0x080fe20000010839 */
[----:B------:R-:W-:Y:S01]  /*bb70*/  FFMA.FTZ R49, R74, R73, R59 ;  /* 0x000000494a317223 */ /* 0x000fe2000001003b */
[----:B------:R-:W-:Y:S01]  /*bb80*/  F2FP.F16.E4M3.UNPACK_B R59, R53.H1 ;  /* 0x00000035ff3b723e */ /* 0x000fe200030006ff */
[----:B------:R-:W-:Y:S01]  /*bb90*/  HADD2.F32 R74, -RZ, R55.H0_H0 ;  /* 0x20000037ff4a7230 */ /* 0x000fe20000004100 */
[----:B------:R-:W-:Y:S01]  /*bba0*/  F2FP.F16.E4M3.UNPACK_B R73, R41.H1 ;  /* 0x00000029ff49723e */ /* 0x000fe200030006ff */
[----:B------:R-:W-:Y:S02]  /*bbb0*/  HADD2.F32 R41, -RZ, R45.H0_H0 ;  /* 0x2000002dff297230 */ /* 0x000fe40000004100 */
[----:B------:R-:W-:-:S02]  /*bbc0*/  HADD2.F32 R75, -RZ, R59.H0_H0 ;  /* 0x2000003bff4b7230 */ /* 0x000fc40000004100 */
[----:B------:R-:W-:Y:S02]  /*bbd0*/  HADD2.F32 R53, -RZ, R73.H0_H0 ;  /* 0x20000049ff357230 */ /* 0x000fe40000004100 */
[----:B------:R-:W-:Y:S02]  /*bbe0*/  HADD2.F32 R45, -RZ, R45.H1_H1 ;  /* 0x3000002dff2d7230 */ /* 0x000fe40000004100 */
[-C--:B------:R-:W-:Y:S01]  /*bbf0*/  FMUL.FTZ R88, R41, R75.reuse ;  /* 0x0000004b29587220 */ /* 0x080fe20000410000 */
[----:B------:R-:W-:Y:S02]  /*bc00*/  HADD2.F32 R59, -RZ, R59.H1_H1 ;  /* 0x3000003bff3b7230 */ /* 0x000fe40000004100 */
[C---:B------:R-:W-:Y:S01]  /*bc10*/  FMUL.FTZ R75, R53.reuse, R75 ;  /* 0x0000004b354b7220 */ /* 0x040fe20000410000 */
[----:B------:R-:W-:Y:S02]  /*bc20*/  HADD2.F32 R73, -RZ, R73.H1_H1 ;  /* 0x30000049ff497230 */ /* 0x000fe40000004100 */
[----:B------:R-:W-:Y:S01]  /*bc30*/  FFMA.FTZ R53, R53, R74, -R88 ;  /* 0x0000004a35357223 */ /* 0x000fe20000010858 */
[----:B------:R-:W-:-:S02]  /*bc40*/  HADD2.F32 R55, -RZ, R55.H1_H1 ;  /* 0x30000037ff377230 */ /* 0x000fc40000004100 */
[----:B------:R-:W-:Y:S01]  /*bc50*/  FFMA.FTZ R41, R41, R74, R75 ;  /* 0x0000004a29297223 */ /* 0x000fe2000001004b */
[-C--:B------:R-:W-:Y:S01]  /*bc60*/  FMUL.FTZ R74, R45, R59.reuse ;  /* 0x0000003b2d4a7220 */ /* 0x080fe20000410000 */
[----:B------:R-:W-:-:S03]  /*bc70*/  FMUL.FTZ R75, R73, R59 ;  /* 0x0000003b494b7220 */ /* 0x000fc60000410000 */
[-C--:B------:R-:W-:Y:S01]  /*bc80*/  FFMA.FTZ R59, R73, R55.reuse, -R74 ;  /* 0x00000037493b7223 */ /* 0x080fe2000001084a */
[----:B------:R-:W-:Y:S01]  /*bc90*/  FFMA.FTZ R55, R45, R55, R75 ;  /* 0x000000372d377223 */ /* 0x000fe2000001004b */
[----:B------:R-:W-:Y:S02]  /*bca0*/  IMAD.SHL.U32 R45, R56, 0x100, RZ ;  /* 0x00000100382d7824 */ /* 0x000fe400078e00ff */
[----:B------:R-:W-:Y:S01]  /*bcb0*/  IMAD.MOV.U32 R56, RZ, RZ, R43 ;  /* 0x000000ffff387224 */ /* 0x000fe200078e002b */
[----:B------:R-:W-:Y:S02]  /*bcc0*/  F2FP.SATFINITE.E4M3.F32.PACK_AB_MERGE_C R53, R59, R53, RZ ;  /* 0x000000353b35723e */ /* 0x000fe400048070ff */
[----:B------:R-:W-:Y:S02]  /*bcd0*/  LOP3.LUT R45, R51, 0xff00, R45, 0xf8, !PT ;  /* 0x0000ff00332d7812 */ /* 0x000fe400078ef82d */
[----:B------:R-:W-:Y:S02]  /*bce0*/  SHF.L.U32 R51, R54, 0x10, RZ ;  /* 0x0000001036337819 */ /* 0x000fe400000006ff */
[----:B------:R-:W-:-:S02]  /*bcf0*/  LOP3.LUT R54, R72, 0xff0000, R48, 0xf8, !PT ;  /* 0x00ff000048367812 */ /* 0x000fc400078ef830 */
[----:B------:R-:W-:Y:S02]  /*bd00*/  LOP3.LUT R45, R45, 0xff0000, R51, 0xf8, !PT ;  /* 0x00ff00002d2d7812 */ /* 0x000fe400078ef833 */
[----:B------:R-:W-:Y:S02]  /*bd10*/  F2FP.F16.E4M3.UNPACK_B R48, R47 ;  /* 0x0000002fff30723e */ /* 0x000fe400020006ff */
[----:B------:R-:W-:Y:S02]  /*bd20*/  F2FP.F16.E4M3.UNPACK_B R72, R45 ;  /* 0x0000002dff48723e */ /* 0x000fe400020006ff */
[----:B------:R-:W-:Y:S01]  /*bd30*/  F2FP.F16.E4M3.UNPACK_B R43, R56 ;  /* 0x00000038ff2b723e */ /* 0x000fe200020006ff */
[----:B------:R-:W-:Y:S01]  /*bd40*/  HADD2.F32 R74, -RZ, R48.H0_H0 ;  /* 0x20000030ff4a7230 */ /* 0x000fe20000004100 */
[----:B------:R-:W-:Y:S01]  /*bd50*/  F2FP.F16.E4M3.UNPACK_B R73, R54 ;  /* 0x00000036ff49723e */ /* 0x000fe200020006ff */
[----:B------:R-:W-:Y:S01]  /*bd60*/  HADD2.F32 R51, -RZ, R72.H0_H0 ;  /* 0x20000048ff337230 */ /* 0x000fe20000004100 */
[----:B------:R-:W-:Y:S01]  /*bd70*/  F2FP.F16.E4M3.UNPACK_B R47, R47.H1 ;  /* 0x0000002fff2f723e */ /* 0x000fe200030006ff */
[----:B------:R-:W-:Y:S01]  /*bd80*/  HADD2.F32 R88, -RZ, R43.H0_H0 ;  /* 0x2000002bff587230 */ /* 0x000fe20000004100 */
[----:B------:R-:W-:Y:S01]  /*bd90*/  F2FP.F16.E4M3.UNPACK_B R45, R45.H1 ;  /* 0x0000002dff2d723e */ /* 0x000fe200030006ff */
        /* <DEDUP_REMOVED lines=8> */
[----:B------:R-:W-:Y:S01]  /*be20*/  HADD2.F32 R51, -RZ, R48.H1_H1 ;  /* 0x30000030ff337230 */ /* 0x000fe20000004100 */
[----:B------:R-:W-:Y:S01]  /*be30*/  F2FP.F16.E4M3.UNPACK_B R54, R54.H1 ;  /* 0x00000036ff36723e */ /* 0x000fe200030006ff */
[--C-:B------:R-:W-:Y:S01]  /*be40*/  HADD2.F32 R75, -RZ, R45.reuse.H0_H0 ;  /* 0x2000002dff4b7230 */ /* 0x100fe20000004100 */
[----:B------:R-:W-:Y:S01]  /*be50*/  F2FP.SATFINITE.E4M3.F32.PACK_AB_MERGE_C R57, R57, R58, R53 ;  /* 0x0000003a3939723e */ /* 0x000fe20004807035 */
[----:B------:R-:W-:-:S02]  /*be60*/  HADD2.F32 R45, -RZ, R45.H1_H1 ;  /* 0x3000002dff2d7230 */ /* 0x000fc40000004100 */
[----:B------:R-:W-:Y:S01]  /*be70*/  FMUL.FTZ R48, R51, R72 ;  /* 0x0000004833307220 */ /* 0x000fe20000410000 */
[----:B------:R-:W-:Y:S02]  /*be80*/  F2FP.F16.E4M3.UNPACK_B R53, R44.H1 ;  /* 0x0000002cff35723e */ /* 0x000fe400030006ff */
[----:B------:R-:W-:Y:S01]  /*be90*/  F2FP.SATFINITE.E4M3.F32.PACK_AB_MERGE_C R41, R55, R41, RZ ;  /* 0x000000293729723e */ /* 0x000fe200048070ff */
[CC--:B------:R-:W-:Y:S01]  /*bea0*/  FFMA.FTZ R48, R43.reuse, R73.reuse, -R48 ;  /* 0x000000492b307223 */ /* 0x0c0fe20000010830 */
[----:B------:R-:W-:Y:S01]  /*beb0*/  FMUL.FTZ R43, R43, R72 ;  /* 0x000000482b2b7220 */ /* 0x000fe20000410000 */
[--C-:B------:R-:W-:Y:S01]  /*bec0*/  HADD2.F32 R72, -RZ, R54.reuse.H0_H0 ;  /* 0x20000036ff487230 */ /* 0x100fe20000004100 */
[----:B------:R-:W-:Y:S01]  /*bed0*/  F2FP.F16.E4M3.UNPACK_B R55, R166.H1 ;  /* 0x000000a6ff37723e */ /* 0x000fe200030006ff */
[----:B------:R-:W-:Y:S02]  /*bee0*/  HADD2.F32 R54, -RZ, R54.H1_H1 ;  /* 0x30000036ff367230 */ /* 0x000fe40000004100 */
[----:B------:R-:W-:Y:S01]  /*bef0*/  FFMA.FTZ R43, R51, R73, R43 ;  /* 0x00000049332b7223 */ /* 0x000fe2000001002b */
[----:B------:R-:W-:Y:S01]  /*bf00*/  F2FP.F16.E4M3.UNPACK_B R51, R56.H1 ;  /* 0x00000038ff33723e */ /* 0x000fe200030006ff */
[--C-:B------:R-:W-:Y:S01]  /*bf10*/  HADD2.F32 R56, -RZ, R47.reuse.H0_H0 ;  /* 0x2000002fff387230 */ /* 0x100fe20000004100 */
[----:B------:R-:W-:Y:S01]  /*bf20*/  F2FP.F16.E4M3.UNPACK_B R44, R44 ;  /* 0x0000002cff2c723e */ /* 0x000fe200020006ff */
[----:B------:R-:W-:Y:S01]  /*bf30*/  HADD2.F32 R47, -RZ, R47.H1_H1 ;  /* 0x3000002fff2f7230 */ /* 0x000fe20000004100 */
[----:B------:R-:W-:Y:S01]  /*bf40*/  F2FP.F16.E4M3.UNPACK_B R166, R166 ;  /* 0x000000a6ffa6723e */ /* 0x000fe200020006ff */
[----:B------:R-:W-:-:S02]  /*bf50*/  HADD2.F32 R73, -RZ, R51.H0_H0 ;  /* 0x20000033ff497230 */ /* 0x000fc40000004100 */
[-C--:B------:R-:W-:Y:S01]  /*bf60*/  FMUL.FTZ R88, R56, R75.reuse ;  /* 0x0000004b38587220 */ /* 0x080fe20000410000 */
[----:B------:R-:W-:Y:S02]  /*bf70*/  HADD2.F32 R51, -RZ, R51.H1_H1 ;  /* 0x30000033ff337230 */ /* 0x000fe40000004100 */
[--C-:B------:R-:W-:Y:S02]  /*bf80*/  HADD2.F32 R59, -RZ, R55.reuse.H0_H0 ;  /* 0x20000037ff3b7230 */ /* 0x100fe40000004100 */
[C---:B------:R-:W-:Y:S01]  /*bf90*/  FFMA.FTZ R88, R73.reuse, R72, -R88 ;  /* 0x0000004849587223 */ /* 0x040fe20000010858 */
[----:B------:R-:W-:Y:S01]  /*bfa0*/  FMUL.FTZ R73, R73, R75 ;  /* 0x0000004b49497220 */ /* 0x000fe20000410000 */
[----:B------:R-:W-:-:S03]  /*bfb0*/  HADD2.F32 R55, -RZ, R55.H1_H1 ;  /* 0x30000037ff377230 */ /* 0x000fc60000004100 */
        /* <DEDUP_REMOVED lines=10> */
[----:B------:R-:W-:Y:S01]  /*c060*/  HADD2.F32 R75, -RZ, R45.H0_H0 ;  /* 0x2000002dff4b7230 */ /* 0x000fe20000004100 */
        /* <DEDUP_REMOVED lines=8> */
[----:B------:R-:W-:Y:S01]  /*c0f0*/  FFMA.FTZ R72, R58, R59, -R72 ;  /* 0x0000003b3a487223 */ /* 0x000fe20000010848 */
[----:B------:R-:W-:Y:S01]  /*c100*/  F2FP.SATFINITE.E4M3.F32.PACK_AB_MERGE_C R48, R48, R89, R56 ;  /* 0x000000593030723e */ /* 0x000fe20004807038 */
[----:B------:R-:W-:Y:S01]  /*c110*/  FFMA.FTZ R75, R54, R59, R75 ;  /* 0x0000003b364b7223 */ /* 0x000fe2000001004b */
[-C--:B------:R-:W-:Y:S01]  /*c120*/  FMUL.FTZ R54, R53, R45.reuse ;  /* 0x0000002d35367220 */ /* 0x080fe20000410000 */
[----:B------:R-:W-:Y:S01]  /*c130*/  FMUL.FTZ R45, R51, R45 ;  /* 0x0000002d332d7220 */ /* 0x000fe20000410000 */
[----:B------:R-:W-:Y:S01]  /*c140*/  HADD2.F32 R59, -RZ, R164.H0_H0 ;  /* 0x200000a4ff3b7230 */ /* 0x000fe20000004100 */
[----:B------:R-:W-:Y:S01]  /*c150*/  F2FP.SATFINITE.E4M3.F32.PACK_AB_MERGE_C R47, R43, R74, R47 ;  /* 0x0000004a2b2f723e */ /* 0x000fe2000480702f */
[-C--:B------:R-:W-:Y:S01]  /*c160*/  FFMA.FTZ R51, R51, R55.reuse, -R54 ;  /* 0x0000003733337223 */ /* 0x080fe20000010836 */
[----:B------:R-:W-:Y:S01]  /*c170*/  FFMA.FTZ R45, R53, R55, R45 ;  /* 0x00000037352d7223 */ /* 0x000fe2000001002d */
[----:B------:R-:W-:Y:S01]  /*c180*/  HADD2.F32 R53, -RZ, R44.H0_H0 ;  /* 0x2000002cff357230 */ /* 0x000fe20000004100 */
[----:B------:R-:W-:Y:S01]  /*c190*/  MOV R43, R48 ;  /* 0x00000030002b7202 */ /* 0x000fe20000000f00 */
        /* <DEDUP_REMOVED lines=31> */
[----:B------:R-:W-:Y:S01]  /*c390*/  F2FP.F16.E4M3.UNPACK_B R44, R44 ;  /* 0x0000002cff2c723e */ /* 0x000fe200020006ff */
[----:B------:R-:W-:-:S02]  /*c3a0*/  HADD2.F32 R53, -RZ, R53.H1_H1 ;  /* 0x30000035ff357230 */ /* 0x000fc40000004100 */
[-C--:B------:R-:W-:Y:S01]  /*c3b0*/  FMUL.FTZ R90, R54, R91.reuse ;  /* 0x0000005b365a7220 */ /* 0x080fe20000410000 */
[----:B------:R-:W-:Y:S02]  /*c3c0*/  HADD2.F32 R51, -RZ, R51.H1_H1 ;  /* 0x30000033ff337230 */ /* 0x000fe40000004100 */
[C---:B------:R-:W-:Y:S01]  /*c3d0*/  FMUL.FTZ R91, R72.reuse, R91 ;  /* 0x0000005b485b7220 */ /* 0x040fe20000410000 */
[----:B------:R-:W-:-:S03]  /*c3e0*/  FFMA.FTZ R90, R72, R88, -R90 ;  /* 0x00000058485a7223 */ /* 0x000fc6000001085a */
[----:B------:R-:W-:Y:S01]  /*c3f0*/  FFMA.FTZ R91, R54, R88, R91 ;  /* 0x00000058365b7223 */ /* 0x000fe2000001005b */
[-C--:B------:R-:W-:Y:S01]  /*c400*/  FMUL.FTZ R54, R53, R42.reuse ;  /* 0x0000002a35367220 */ /* 0x080fe20000410000 */
[C---:B------:R-:W-:Y:S01]  /*c410*/  FMUL.FTZ R42, R51.reuse, R42 ;  /* 0x0000002a332a7220 */ /* 0x040fe20000410000 */
[----:B------:R-:W-:Y:S02]  /*c420*/  HADD2.F32 R88, -RZ, R165.H0_H0 ;  /* 0x200000a5ff587230 */ /* 0x000fe40000004100 */
[-C--:B------:R-:W-:Y:S01]  /*c430*/  FFMA.FTZ R51, R51, R55.reuse, -R54 ;  /* 0x0000003733337223 */ /* 0x080fe20000010836 */
[----:B------:R-:W-:Y:S01]  /*c440*/  FFMA.FTZ R42, R53, R55, R42 ;  /* 0x00000037352a7223 */ /* 0x000fe2000001002a */
[----:B------:R-:W-:Y:S02]  /*c450*/  HADD2.F32 R53, -RZ, R46.H0_H0 ;  /* 0x2000002eff357230 */ /* 0x000fe40000004100 */
        /* <DEDUP_REMOVED lines=11> */
[----:B------:R-:W-:Y:S01]  /*c510*/  FMUL.FTZ R53, R46, R165 ;  /* 0x000000a52e357220 */ /* 0x000fe20000410000 */
[----:B------:R-:W-:Y:S01]  /*c520*/  F2FP.SATFINITE.E4M3.F32.PACK_AB_MERGE_C R42, R42, R91, RZ ;  /* 0x0000005b2a2a723e */ /* 0x000fe200048070ff */
[C---:B------:R-:W-:Y:S02]  /*c530*/  FMUL.FTZ R165, R44.reuse, R165 ;  /* 0x000000a52ca57220 */ /* 0x040fe40000410000 */
[----:B------:R-:W-:Y:S01]  /*c540*/  FFMA.FTZ R53, R44, R167, -R53 ;  /* 0x000000a72c357223 */ /* 0x000fe20000010835 */
[----:B------:R-:W-:Y:S01]  /*c550*/  F2FP.SATFINITE.E4M3.F32.PACK_AB_MERGE_C R44, R40, R59, R45 ;  /* 0x0000003b282c723e */ /* 0x000fe2000480702d */
[----:B------:R-:W-:Y:S01]  /*c560*/  FFMA.FTZ R165, R46, R167, R165 ;  /* 0x000000a72ea57223 */ /* 0x000fe200000100a5 */
[----:B------:R-:W-:Y:S01]  /*c570*/  F2FP.SATFINITE.E4M3.F32.PACK_AB_MERGE_C R45, R49, R50, R41 ;  /* 0x00000032312d723e */ /* 0x000fe20004807029 */
[----:B------:R-:W-:Y:S01]  /*c580*/  IMAD.MOV.U32 R40, RZ, RZ, R58 ;  /* 0x000000ffff287224 */ /* 0x000fe200078e003a */
[----:B------:R-:W-:Y:S01]  /*c590*/  F2FP.SATFINITE.E4M3.F32.PACK_AB_MERGE_C R51, R53, R72, R51 ;  /* 0x000000483533723e */ /* 0x000fe20004807033 */
[----:B------:R-:W-:Y:S01]  /*c5a0*/  IMAD.MOV.U32 R41, RZ, RZ, R57 ;  /* 0x000000ffff297224 */ /* 0x000fe200078e0039 */
[----:B------:R-:W-:-:S03]  /*c5b0*/  F2FP.SATFINITE.E4M3.F32.PACK_AB_MERGE_C R46, R165, R88, R42 ;  /* 0x00000058a52e723e */ /* 0x000fc6000480702a */
[----:B------:R-:W-:-:S07]  /*c5c0*/  IMAD.MOV.U32 R42, RZ, RZ, R51 ;  /* 0x000000ffff2a7224 */ /* 0x000fce00078e0033 */
.L_x_410:
[----:B------:R-:W-:Y:S05]  /*c5d0*/  BSYNC B2 ;  /* 0x0000000000027941 */ /* 0x000fea0003800000 */
.L_x_409:
        /* <DEDUP_REMOVED lines=11> */
[----:B---3--:R4:W-:Y:S03]  /*c690*/  @!P4 STG.E.128 desc[UR54][R50.64], R44 ;  /* 0x0000002c3200c986 */ /* 0x0089e6000c101d36 */
.L_x_400:
[----:B------:R-:W-:Y:S05]  /*c6a0*/  BSYNC B1 ;  /* 0x0000000000017941 */ /* 0x000fea0003800000 */
.L_x_399:
[-C--:B-1-34-:R-:W-:Y:S02]  /*c6b0*/  IMAD R40, R146, R138.reuse, RZ ;  /* 0x0000008a92287224 */ /* 0x09afe400078e02ff */
[----:B------:R-:W-:-:S04]  /*c6c0*/  IMAD.WIDE.U32 R136, R216, R138, R136 ;  /* 0x0000008ad8887225 */ /* 0x000fc800078e0088 */
[----:B------:R-:W-:Y:S01]  /*c6d0*/  IMAD R139, R216, R139, R40 ;  /* 0x0000008bd88b7224 */ /* 0x000fe200078e0228 */
[----:B------:R-:W-:Y:S06]  /*c6e0*/  @P3 BRA `(.L_x_369) ;  /* 0x0000003000883947 */ /* 0x000fec0003800000 */
[----:B------:R-:W-:Y:S01]  /*c6f0*/  ISETP.NE.AND P3, PT, R34, RZ, PT ;  /* 0x000000ff2200720c */ /* 0x000fe20003f65270 */
[----:B------:R-:W-:Y:S01]  /*c700*/  BSSY B1, `(.L_x_411) ;  /* 0x00000f5000017945 */ /* 0x000fe20003800000 */
[----:B------:R-:W-:-:S11]  /*c710*/  IMAD.IADD R52, R137, 0x1, R139 ;  /* 0x0000000189347824 */ /* 0x000fd600078e028b */
[----:B------:R-:W-:Y:S05]  /*c720*/  @!P3 BRA `(.L_x_412) ;  /* 0x0000000c00c8b947 */ /* 0x000fea0003800000 */
[----:B------:R-:W-:Y:S01]  /*c730*/  SEL R40, R99, R159, !P0 ;  /* 0x0000009f63287207 */ /* 0x000fe20004000000 */
[----:B------:R-:W-:Y:S01]  /*c740*/  BSSY B2, `(.L_x_413) ;  /* 0x00000e6000027945 */ /* 0x000fe20003800000 */
[----:B------:R-:W-:Y:S02]  /*c750*/  IADD3 R48, P3, P4, R116, R136, R25 ;  /* 0x0000008874307210 */ /* 0x000fe40007c7e019 */
[----:B------:R-:W-:Y:S02]  /*c760*/  SHF.R.S32.HI R41, RZ, 0x1f, R40 ;  /* 0x0000001fff297819 */ /* 0x000fe40000011428 */
[----:B------:R-:W-:Y:S02]  /*c770*/  IADD3.X R49, R4, R52, R30, P3, P4 ;  /* 0x0000003404317210 */ /* 0x000fe40001fe841e */
[----:B------:R-:W-:Y:S02]  /*c780*/  LEA.HI R40, R41, R40, RZ, 0x5 ;  /* 0x0000002829287211 */ /* 0x000fe400078f28ff */
[----:B------:R-:W-:-:S02]  /*c790*/  ISETP.GE.AND P3, PT, R18, R133, PT ;  /* 0x000000851200720c */ /* 0x000fc40003f66270 */
[----:B------:R-:W-:-:S04]  /*c7a0*/  LEA.HI.SX32 R40, R40, R21, 0x1b ;  /* 0x0000001528287211 */ /* 0x000fc800078fdaff */
[----:B------:R-:W-:Y:S01]  /*c7b0*/  SHF.R.S32.HI R41, RZ, 0x1f, R40 ;  /* 0x0000001fff297819 */ /* 0x000fe20000011428 */
[----:B------:R-:W-:-:S03]  /*c7c0*/  IMAD.SHL.U32 R50, R40, 0x10, RZ ;  /* 0x0000001028327824 */ /* 0x000fc600078e00ff */
[----:B------:R-:W-:-:S04]  /*c7d0*/  LEA.HI R41, R41, R40, RZ, 0x2 ;  /* 0x0000002829297211 */ /* 0x000fc800078f10ff */
[----:B------:R-:W-:Y:S02]  /*c7e0*/  SHF.R.S32.HI R43, RZ, 0x2, R41 ;  /* 0x00000002ff2b7819 */ /* 0x000fe40000011429 */
[----:B------:R-:W-:-:S03]  /*c7f0*/  LOP3.LUT R41, R199, 0x30, R50, 0xf8, !PT ;  /* 0x00000030c7297812 */ /* 0x000fc600078ef832 */
[----:B------:R-:W-:Y:S01]  /*c800*/  IMAD R40, R43, 0x2800, R200 ;  /* 0x000028002b287824 */ /* 0x000fe200078e02c8 */
[----:B------:R-:W-:-:S05]  /*c810*/  LOP3.LUT R41, R41, R8, RZ, 0x3c, !PT ;  /* 0x0000000829297212 */ /* 0x000fca00078e3cff */
[----:B------:R-:W-:Y:S02]  /*c820*/  IMAD.IADD R40, R40, 0x1, R41 ;  /* 0x0000000128287824 */ /* 0x000fe400078e0229 */
[C---:B------:R-:W-:Y:S02]  /*c830*/  IMAD R41, R17.reuse, 0x7800, R135 ;  /* 0x0000780011297824 */ /* 0x040fe400078e0287 */
[----:B------:R-:W-:-:S03]  /*c840*/  IMAD R43, R17, 0x7800, R40 ;  /* 0x00007800112b7824 */ /* 0x000fc600078e0228 */
[C---:B------:R-:W-:Y:S01]  /*c850*/  IADD3 R41, R16.reuse, R41, RZ ;  /* 0x0000002910297210 */ /* 0x040fe20007ffe0ff */
[----:B------:R-:W-:-:S05]  /*c860*/  IMAD.IADD R44, R16, 0x1, R43 ;  /* 0x00000001102c7824 */ /* 0x000fca00078e022b */
[----:B------:R-:W1:Y:S04]  /*c870*/  LDS.128 R40, [R41+0x1a400] ;  /* 0x01a4000029287984 */ /* 0x000e680000000c00 */
[----:B------:R-:W3:Y:S01]  /*c880*/  LDS.128 R44, [R44+0x1a400] ;  /* 0x01a400002c2c7984 */ /* 0x000ee20000000c00 */
[----:B------:R-:W-:Y:S05]  /*c890*/  @P3 BRA `(.L_x_414) ;  /* 0x0000000c00403947 */ /* 0x000fea0003800000 */
[----:B---3--:R-:W-:Y:S01]  /*c8a0*/  IMAD.MOV.U32 R55, RZ, RZ, R44 ;  /* 0x000000ffff377224 */ /* 0x008fe200078e002c */
[----:B------:R-:W-:Y:S01]  /*c8b0*/  F2FP.F16.E4M3.UNPACK_B R58, R160.H1 ;  /* 0x000000a0ff3a723e */ /* 0x000fe200030006ff */
[----:B-1----:R-:W-:Y:S01]  /*c8c0*/  IMAD.MOV.U32 R54, RZ, RZ, R40 ;  /* 0x000000ffff367224 */ /* 0x002fe200078e0028 */
[----:B------:R-:W-:Y:S01]  /*c8d0*/  F2FP.F16.E4M3.UNPACK_B R51, R162.H1 ;  /* 0x000000a2ff33723e */ /* 0x000fe200030006ff */
[----:B------:R-:W-:Y:S01]  /*c8e0*/  IMAD.MOV.U32 R78, RZ, RZ, R46 ;  /* 0x000000ffff4e7224 */ /* 0x000fe200078e002e */
[----:B------:R-:W-:Y:S01]  /*c8f0*/  F2FP.F16.E4M3.UNPACK_B R56, R55.H1 ;  /* 0x00000037ff38723e */ /* 0x000fe200030006ff */
[----:B------:R-:W-:Y:S01]  /*c900*/  HADD2.F32 R59, -RZ, R58.H0_H0 ;  /* 0x2000003aff3b7230 */ /* 0x000fe20000004100 */
[-C--:B------:R-:W-:Y:S01]  /*c910*/  F2FP.F16.E4M3.UNPACK_B R53, R54.reuse.H1 ;  /* 0x00000036ff35723e */ /* 0x080fe200030006ff */
[----:B------:R-:W-:Y:S01]  /*c920*/  HADD2.F32 R57, -RZ, R51.H0_H0 ;  /* 0x20000033ff397230 */ /* 0x000fe20000004100 */
[----:B------:R-:W-:Y:S01]  /*c930*/  F2FP.F16.E4M3.UNPACK_B R54, R54 ;  /* 0x00000036ff36723e */ /* 0x000fe200020006ff */
[----:B------:R-:W-:Y:S01]  /*c940*/  HADD2.F32 R40, -RZ, R56.H0_H0 ;  /* 0x20000038ff287230 */ /* 0x000fe20000004100 */
[----:B------:R-:W-:Y:S01]  /*c950*/  SHF.R.U32.HI R72, RZ, 0x10, R79 ;  /* 0x00000010ff487819 */ /* 0x000fe2000001164f */
[----:B------:R-:W-:Y:S01]  /*c960*/  HADD2.F32 R44, -RZ, R53.H0_H0 ;  /* 0x20000035ff2c7230 */ /* 0x000fe20000004100 */
[----:B------:R-:W-:Y:S01]  /*c970*/  F2FP.F16.E4M3.UNPACK_B R46, R161.H1 ;  /* 0x000000a1ff2e723e */ /* 0x000fe200030006ff */
[----:B------:R-:W-:-:S02]  /*c980*/  HADD2.F32 R58, -RZ, R58.H1_H1 ;  /* 0x3000003aff3a7230 */ /* 0x000fc40000004100 */
[-C--:B------:R-:W-:Y:S01]  /*c990*/  FMUL.FTZ R73, R40, R59.reuse ;  /* 0x0000003b28497220 */ /* 0x080fe20000410000 */
        /* <DEDUP_REMOVED lines=8> */
[----:B------:R-:W-:Y:S01]  /*ca20*/  F2FP.F16.E4M3.UNPACK_B R59, R162 ;  /* 0x000000a2ff3b723e */ /* 0x000fe200020006ff */
[----:B------:R-:W-:-:S02]  /*ca30*/  HADD2.F32 R58, -RZ, R54.H0_H0 ;  /* 0x20000036ff3a7230 */ /* 0x000fc40000004100 */
[-C--:B------:R-:W-:Y:S01]  /*ca40*/  FFMA.FTZ R53, R53, R51.reuse, -R60 ;  /* 0x0000003335357223 */ /* 0x080fe2000001083c */
[----:B------:R-:W-:Y:S01]  /*ca50*/  FFMA.FTZ R51, R56, R51, R57 ;  /* 0x0000003338337223 */ /* 0x000fe20000010039 */
[----:B------:R-:W-:Y:S01]  /*ca60*/  F2FP.F16.E4M3.UNPACK_B R57, R160 ;  /* 0x000000a0ff39723e */ /* 0x000fe200020006ff */
[----:B------:R-:W-:Y:S01]  /*ca70*/  HADD2.F32 R60, -RZ, R59.H0_H0 ;  /* 0x2000003bff3c7230 */ /* 0x000fe20000004100 */
[----:B------:R-:W-:Y:S01]  /*ca80*/  F2FP.F16.E4M3.UNPACK_B R56, R55 ;  /* 0x00000037ff38723e */ /* 0x000fe200020006ff */
[----:B------:R-:W-:Y:S01]  /*ca90*/  HADD2.F32 R94, -RZ, R46.H0_H0 ;  /* 0x2000002eff5e7230 */ /* 0x000fe20000004100 */
[-C--:B0-----:R-:W-:Y:S01]  /*caa0*/  F2FP.F16.E4M3.UNPACK_B R88, R78.reuse.H1 ;  /* 0x0000004eff58723e */ /* 0x081fe200030006ff */
[----:B------:R-:W-:Y:S01]  /*cab0*/  HADD2.F32 R62, -RZ, R57.H0_H0 ;  /* 0x20000039ff3e7230 */ /* 0x000fe20000004100 */
[----:B------:R-:W-:Y:S01]  /*cac0*/  F2FP.F16.E4M3.UNPACK_B R90, R163.H1 ;  /* 0x000000a3ff5a723e */ /* 0x000fe200030006ff */
[----:B------:R-:W-:Y:S01]  /*cad0*/  HADD2.F32 R55, -RZ, R56.H0_H0 ;  /* 0x20000038ff377230 */ /* 0x000fe20000004100 */
[----:B------:R-:W-:Y:S01]  /*cae0*/  F2FP.F16.E4M3.UNPACK_B R161, R161 ;  /* 0x000000a1ffa1723e */ /* 0x000fe200020006ff */
[----:B------:R-:W-:Y:S01]  /*caf0*/  HADD2.F32 R89, -RZ, R88.H0_H0 ;  /* 0x20000058ff597230 */ /* 0x000fe20000004100 */
[----:B------:R-:W-:Y:S01]  /*cb00*/  F2FP.F16.E4M3.UNPACK_B R78, R78 ;  /* 0x0000004eff4e723e */ /* 0x000fe200020006ff */
[----:B------:R-:W-:-:S02]  /*cb10*/  HADD2.F32 R92, -RZ, R90.H0_H0 ;  /* 0x2000005aff5c7230 */ /* 0x000fc40000004100 */
[-C--:B------:R-:W-:Y:S01]  /*cb20*/  FMUL.FTZ R73, R55, R62.reuse ;  /* 0x0000003e37497220 */ /* 0x080fe20000410000 */
[C---:B------:R-:W-:Y:S01]  /*cb30*/  FMUL.FTZ R62, R58.reuse, R62 ;  /* 0x0000003e3a3e7220 */ /* 0x040fe20000410000 */
[----:B------:R-:W-:Y:S01]  /*cb40*/  FMUL.FTZ R93, R89, R94 ;  /* 0x0000005e595d7220 */ /* 0x000fe20000410000 */
[----:B------:R-:W-:Y:S02]  /*cb50*/  HADD2.F32 R46, -RZ, R46.H1_H1 ;  /* 0x3000002eff2e7230 */ /* 0x000fe40000004100 */
[-C--:B------:R-:W-:Y:S01]  /*cb60*/  FFMA.FTZ R58, R58, R60.reuse, -R73 ;  /* 0x0000003c3a3a7223 */ /* 0x080fe20000010849 */
[----:B------:R-:W-:Y:S01]  /*cb70*/  FFMA.FTZ R55, R55, R60, R62 ;  /* 0x0000003c37377223 */ /* 0x000fe2000001003e */
[----:B------:R-:W-:Y:S01]  /*cb80*/  SHF.R.U32.HI R62, RZ, 0x8, R79 ;  /* 0x00000008ff3e7819 */ /* 0x000fe2000001164f */
[----:B------:R-:W-:Y:S01]  /*cb90*/  HADD2.F32 R88, -RZ, R88.H1_H1 ;  /* 0x30000058ff587230 */ /* 0x000fe20000004100 */
[----:B------:R-:W-:Y:S01]  /*cba0*/  LOP3.LUT R60, R79, 0xff0000ff, RZ, 0xc0, !PT ;  /* 0xff0000ff4f3c7812 */ /* 0x000fe200078ec0ff */
[----:B------:R-:W-:Y:S01]  /*cbb0*/  HADD2.F32 R90, -RZ, R90.H1_H1 ;  /* 0x3000005aff5a7230 */ /* 0x000fe20000004100 */
[-C--:B------:R-:W-:Y:S01]  /*cbc0*/  F2FP.F16.E4M3.UNPACK_B R79, R42.reuse.H1 ;  /* 0x0000002aff4f723e */ /* 0x080fe200030006ff */
[----:B------:R-:W-:Y:S01]  /*cbd0*/  HADD2.F32 R57, -RZ, R57.H1_H1 ;  /* 0x30000039ff397230 */ /* 0x000fe20000004100 */
[----:B------:R-:W-:Y:S01]  /*cbe0*/  F2FP.F16.E4M3.UNPACK_B R42, R42 ;  /* 0x0000002aff2a723e */ /* 0x000fe200020006ff */
[----:B------:R-:W-:Y:S01]  /*cbf0*/  HADD2.F32 R56, -RZ, R56.H1_H1 ;  /* 0x30000038ff387230 */ /* 0x000fe20000004100 */
[----:B------:R-:W-:Y:S01]  /*cc00*/  F2FP.F16.E4M3.UNPACK_B R163, R163 ;  /* 0x000000a3ffa3723e */ /* 0x000fe200020006ff */
[--C-:B------:R-:W-:Y:S01]  /*cc10*/  HADD2.F32 R91, -RZ, R79.reuse.H0_H0 ;  /* 0x2000004fff5b7230 */ /* 0x100fe20000004100 */
[----:B------:R-:W-:Y:S01]  /*cc20*/  LOP3.LUT R74, R61, 0xff0000ff, RZ, 0xc0, !PT ;  /* 0xff0000ff3d4a7812 */ /* 0x000fe200078ec0ff */
[----:B------:R-:W-:-:S02]  /*cc30*/  HADD2.F32 R79, -RZ, R79.H1_H1 ;  /* 0x3000004fff4f7230 */ /* 0x000fc40000004100 */
[----:B------:R-:W-:Y:S01]  /*cc40*/  FMUL.FTZ R73, R56, R57 ;  /* 0x0000003938497220 */ /* 0x000fe20000410000 */
[----:B------:R-:W-:Y:S02]  /*cc50*/  HADD2.F32 R54, -RZ, R54.H1_H1 ;  /* 0x30000036ff367230 */ /* 0x000fe40000004100 */
[C---:B------:R-:W-:Y:S01]  /*cc60*/  FMUL.FTZ R94, R91.reuse, R94 ;  /* 0x0000005e5b5e7220 */ /* 0x040fe20000410000 */
[-C--:B------:R-:W-:Y:S01]  /*cc70*/  FFMA.FTZ R93, R91, R92.reuse, -R93 ;  /* 0x0000005c5b5d7223 */ /* 0x080fe2000001085d */
[----:B------:R-:W-:Y:S01]  /*cc80*/  HADD2.F32 R59, -RZ, R59.H1_H1 ;  /* 0x3000003bff3b7230 */ /* 0x000fe20000004100 */
[----:B------:R-:W-:Y:S01]  /*cc90*/  SHF.R.U32.HI R76, RZ, 0x10, R77 ;  /* 0x00000010ff4c7819 */ /* 0x000fe2000001164d */
[----:B------:R-:W-:Y:S01]  /*cca0*/  FFMA.FTZ R94, R89, R92, R94 ;  /* 0x0000005c595e7223 */ /* 0x000fe2000001005e */
[-C--:B------:R-:W-:Y:S01]  /*ccb0*/  FMUL.FTZ R89, R88, R46.reuse ;  /* 0x0000002e58597220 */ /* 0x080fe20000410000 */
[----:B------:R-:W-:Y:S01]  /*ccc0*/  FMUL.FTZ R46, R79, R46 ;  /* 0x0000002e4f2e7220 */ /* 0x000fe20000410000 */
[----:B------:R-:W-:-:S02]  /*ccd0*/  HADD2.F32 R92, -RZ, R161.H0_H0 ;  /* 0x200000a1ff5c7230 */ /* 0x000fc40000004100 */
[----:B------:R-:W-:Y:S01]  /*cce0*/  FMUL.FTZ R75, R54, R57 ;  /* 0x00000039364b7220 */ /* 0x000fe20000410000 */
[-C--:B------:R-:W-:Y:S01]  /*ccf0*/  FFMA.FTZ R79, R79, R90.reuse, -R89 ;  /* 0x0000005a4f4f7223 */ /* 0x080fe20000010859 */
[----:B------:R-:W-:Y:S01]  /*cd00*/  FFMA.FTZ R46, R88, R90, R46 ;  /* 0x0000005a582e7223 */ /* 0x000fe2000001002e */
[----:B------:R-:W-:Y:S02]  /*cd10*/  HADD2.F32 R88, -RZ, R78.H0_H0 ;  /* 0x2000004eff587230 */ /* 0x000fe40000004100 */
[-C--:B------:R-:W-:Y:S01]  /*cd20*/  FFMA.FTZ R57, R54, R59.reuse, -R73 ;  /* 0x0000003b36397223 */ /* 0x080fe20000010849 */
[----:B------:R-:W-:Y:S02]  /*cd30*/  HADD2.F32 R90, -RZ, R42.H0_H0 ;  /* 0x2000002aff5a7230 */ /* 0x000fe40000004100 */
[----:B------:R-:W-:Y:S01]  /*cd40*/  FFMA.FTZ R54, R56, R59, R75 ;  /* 0x0000003b38367223 */ /* 0x000fe2000001004b */
[----:B------:R-:W-:Y:S02]  /*cd50*/  HADD2.F32 R89, -RZ, R163.H0_H0 ;  /* 0x200000a3ff597230 */ /* 0x000fe40000004100 */
[----:B------:R-:W-:Y:S01]  /*cd60*/  FMUL.FTZ R91, R88, R92 ;  /* 0x0000005c585b7220 */ /* 0x000fe20000410000 */
[----:B------:R-:W-:-:S02]  /*cd70*/  HADD2.F32 R161, -RZ, R161.H1_H1 ;  /* 0x300000a1ffa17230 */ /* 0x000fc40000004100 */
[C---:B------:R-:W-:Y:S01]  /*cd80*/  FMUL.FTZ R92, R90.reuse, R92 ;  /* 0x0000005c5a5c7220 */ /* 0x040fe20000410000 */
[----:B------:R-:W-:Y:S01]  /*cd90*/  HADD2.F32 R78, -RZ, R78.H1_H1 ;  /* 0x3000004eff4e7230 */ /* 0x000fe20000004100 */
[----:B------:R-:W-:Y:S01]  /*cda0*/  SHF.R.U32.HI R56, RZ, 0x8, R77 ;  /* 0x00000008ff387819 */ /* 0x000fe2000001164d */
[----:B------:R-:W-:Y:S02]  /*cdb0*/  HADD2.F32 R42, -RZ, R42.H1_H1 ;  /* 0x3000002aff2a7230 */ /* 0x000fe40000004100 */
[-C--:B------:R-:W-:Y:S01]  /*cdc0*/  FFMA.FTZ R91, R90, R89.reuse, -R91 ;  /* 0x000000595a5b7223 */ /* 0x080fe2000001085b */
[----:B------:R-:W-:Y:S01]  /*cdd0*/  FFMA.FTZ R92, R88, R89, R92 ;  /* 0x00000059585c7223 */ /* 0x000fe2000001005c */
[----:B------:R-:W-:Y:S01]  /*cde0*/  HADD2.F32 R163, -RZ, R163.H1_H1 ;  /* 0x300000a3ffa37230 */ /* 0x000fe20000004100 */
[----:B------:R-:W-:Y:S01]  /*cdf0*/  SHF.R.U32.HI R73, RZ, 0x8, R61 ;  /* 0x00000008ff497819 */ /* 0x000fe2000001163d */
[-C--:B------:R-:W-:Y:S01]  /*ce00*/  FMUL.FTZ R89, R78, R161.reuse ;  /* 0x000000a14e597220 */ /* 0x080fe20000410000 */
[----:B------:R-:W-:Y:S01]  /*ce10*/  SHF.R.U32.HI R75, RZ, 0x8, R63 ;  /* 0x00000008ff4b7819 */ /* 0x000fe2000001163f */
[----:B------:R-:W-:Y:S01]  /*ce20*/  FMUL.FTZ R161, R42, R161 ;  /* 0x000000a12aa17220 */ /* 0x000fe20000410000 */
[----:B------:R-:W-:Y:S01]  /*ce30*/  IMAD.SHL.U32 R56, R56, 0x100, RZ ;  /* 0x0000010038387824 */ /* 0x000fe200078e00ff */
[----:B------:R-:W-:Y:S01]  /*ce40*/  LOP3.LUT R59, R77, 0xff0000ff, RZ, 0xc0, !PT ;  /* 0xff0000ff4d3b7812 */ /* 0x000fe200078ec0ff */
[-C--:B------:R-:W-:Y:S01]  /*ce50*/  FFMA.FTZ R42, R42, R163.reuse, -R89 ;  /* 0x000000a32a2a7223 */ /* 0x080fe20000010859 */
[----:B------:R-:W-:Y:S01]  /*ce60*/  SHF.R.U32.HI R61, RZ, 0x10, R61 ;  /* 0x00000010ff3d7819 */ /* 0x000fe2000001163d */
[----:B------:R-:W-:Y:S01]  /*ce70*/  IMAD.SHL.U32 R73, R73, 0x100, RZ ;  /* 0x0000010049497824 */ /* 0x000fe200078e00ff */
[----:B------:R-:W-:Y:S01]  /*ce80*/  SHF.L.U32 R89, R62, 0x8, RZ ;  /* 0x000000083e597819 */ /* 0x000fe200000006ff */
[----:B------:R-:W-:Y:S01]  /*ce90*/  IMAD.SHL.U32 R62, R75, 0x100, RZ ;  /* 0x000001004b3e7824 */ /* 0x000fe200078e00ff */
[----:B------:R-:W-:Y:S01]  /*cea0*/  LOP3.LUT R77, R63, 0xff0000ff, RZ, 0xc0, !PT ;  /* 0xff0000ff3f4d7812 */ /* 0x000fe200078ec0ff */
[----:B------:R-:W-:Y:S01]  /*ceb0*/  IMAD.U32 R61, R61, 0x10000, RZ ;  /* 0x000100003d3d7824 */ /* 0x000fe200078e00ff */
[----:B------:R-:W-:Y:S01]  /*cec0*/  LOP3.LUT R59, R59, 0xff00, R56, 0xf8, !PT ;  /* 0x0000ff003b3b7812 */ /* 0x000fe200078ef838 */
[----:B------:R-:W-:Y:S01]  /*ced0*/  IMAD.U32 R76, R76, 0x10000, RZ ;  /* 0x000100004c4c7824 */ /* 0x000fe200078e00ff */
[----:B------:R-:W-:Y:S01]  /*cee0*/  SHF.R.U32.HI R63, RZ, 0x10, R63 ;  /* 0x00000010ff3f7819 */ /* 0x000fe2000001163f */
[----:B------:R-:W-:Y:S01]  /*cef0*/  FFMA.FTZ R161, R78, R163, R161 ;  /* 0x000000a34ea17223 */ /* 0x000fe200000100a1 */
[----:B------:R-:W-:-:S02]  /*cf00*/  LOP3.LUT R56, R60, 0xff00, R89, 0xf8, !PT ;  /* 0x0000ff003c387812 */ /* 0x000fc400078ef859 */
[----:B------:R-:W-:Y:S01]  /*cf10*/  LOP3.LUT R60, R74, 0xff00, R73, 0xf8, !PT ;  /* 0x0000ff004a3c7812 */ /* 0x000fe200078ef849 */
[----:B------:R-:W-:Y:S01]  /*cf20*/  IMAD.U32 R73, R72, 0x10000, RZ ;  /* 0x0001000048497824 */ /* 0x000fe200078e00ff */
[----:B------:R-:W-:Y:S02]  /*cf30*/  LOP3.LUT R62, R77, 0xff00, R62, 0xf8, !PT ;  /* 0x0000ff004d3e7812 */ /* 0x000fe400078ef83e */
[----:B------:R-:W-:Y:S02]  /*cf40*/  SHF.L.U32 R63, R63, 0x10, RZ ;  /* 0x000000103f3f7819 */ /* 0x000fe400000006ff */
[----:B------:R-:W-:Y:S02]  /*cf50*/  F2FP.SATFINITE.E4M3.F32.PACK_AB_MERGE_C R53, R53, R44, RZ ;  /* 0x0000002c3535723e */ /* 0x000fe400048070ff */
[----:B------:R-:W-:Y:S02]  /*cf60*/  LOP3.LUT R60, R60, 0xff0000, R61, 0xf8, !PT ;  /* 0x00ff00003c3c7812 */ /* 0x000fe400078ef83d */
[----:B------:R-:W-:-:S02]  /*cf70*/  F2FP.SATFINITE.E4M3.F32.PACK_AB_MERGE_C R51, R51, R40, RZ ;  /* 0x000000283333723e */ /* 0x000fc400048070ff */
[----:B------:R-:W-:Y:S02]  /*cf80*/  LOP3.LUT R44, R62, 0xff0000, R63, 0xf8, !PT ;  /* 0x00ff00003e2c7812 */ /* 0x000fe400078ef83f */
[----:B------:R-:W-:Y:S02]  /*cf90*/  F2FP.SATFINITE.E4M3.F32.PACK_AB_MERGE_C R40, R57, R58, R53 ;  /* 0x0000003a3928723e */ /* 0x000fe40004807035 */
[----:B------:R-:W-:Y:S02]  /*cfa0*/  F2FP.F16.E4M3.UNPACK_B R57, R45 ;  /* 0x0000002dff39723e */ /* 0x000fe400020006ff */
[----:B------:R-:W-:Y:S02]  /*cfb0*/  F2FP.SATFINITE.E4M3.F32.PACK_AB_MERGE_C R54, R54, R55, R51 ;  /* 0x000000373636723e */ /* 0x000fe40004807033 */
[----:B------:R-:W-:Y:S01]  /*cfc0*/  F2FP.F16.E4M3.UNPACK_B R63, R60 ;  /* 0x0000003cff3f723e */ /* 0x000fe200020006ff */
[--C-:B------:R-:W-:Y:S01]  /*cfd0*/  HADD2.F32 R51, -RZ, R57.reuse.H0_H0 ;  /* 0x20000039ff337230 */ /* 0x100fe20000004100 */
[----:B------:R-:W-:Y:S01]  /*cfe0*/  LOP3.LUT R59, R59, 0xff0000, R76, 0xf8, !PT ;  /* 0x00ff00003b3b7812 */ /* 0x000fe200078ef84c */
[----:B------:R-:W-:Y:S01]  /*cff0*/  HADD2.F32 R61, -RZ, R57.H1_H1 ;  /* 0x30000039ff3d7230 */ /* 0x000fe20000004100 */
[----:B------:R-:W-:Y:S01]  /*d000*/  F2FP.F16.E4M3.UNPACK_B R55, R41 ;  /* 0x00000029ff37723e */ /* 0x000fe200020006ff */
[----:B------:R-:W-:Y:S01]  /*d010*/  HADD2.F32 R72, -RZ, R63.H0_H0 ;  /* 0x2000003fff487230 */ /* 0x000fe20000004100 */
[----:B------:R-:W-:-:S02]  /*d020*/  F2FP.F16.E4M3.UNPACK_B R58, R59 ;  /* 0x0000003bff3a723e */ /* 0x000fc400020006ff */
[----:B------:R-:W-:Y:S01]  /*d030*/  LOP3.LUT R56, R56, 0xff0000, R73, 0xf8, !PT ;  /* 0x00ff000038387812 */ /* 0x000fe200078ef849 */
[--C-:B------:R-:W-:Y:S02]  /*d040*/  HADD2.F32 R53, -RZ, R55.reuse.H0_H0 ;  /* 0x20000037ff357230 */ /* 0x100fe40000004100 */
[-C--:B------:R-:W-:Y:S01]  /*d050*/  FMUL.FTZ R74, R51, R72.reuse ;  /* 0x00000048334a7220 */ /* 0x080fe20000410000 */
[--C-:B------:R-:W-:Y:S01]  /*d060*/  HADD2.F32 R62, -RZ, R58.reuse.H0_H0 ;  /* 0x2000003aff3e7230 */ /* 0x100fe20000004100 */
[----:B------:R-:W-:Y:S01]  /*d070*/  F2FP.F16.E4M3.UNPACK_B R57, R45.H1 ;  /* 0x0000002dff39723e */ /* 0x000fe200030006ff */
[----:B------:R-:W-:Y:S02]  /*d080*/  HADD2.F32 R55, -RZ, R55.H1_H1 ;  /* 0x30000037ff377230 */ /* 0x000fe40000004100 */
[C---:B------:R-:W-:Y:S01]  /*d090*/  FMUL.FTZ R72, R53.reuse, R72 ;  /* 0x0000004835487220 */ /* 0x040fe20000410000 */
[----:B------:R-:W-:Y:S01]  /*d0a0*/  F2FP.F16.E4M3.UNPACK_B R73, R60.H1 ;  /* 0x0000003cff49723e */ /* 0x000fe200030006ff */
[-C--:B------:R-:W-:Y:S01]  /*d0b0*/  FFMA.FTZ R53, R53, R62.reuse, -R74 ;  /* 0x0000003e35357223 */ /* 0x080fe2000001084a */
[----:B------:R-:W-:Y:S01]  /*d0c0*/  F2FP.F16.E4M3.UNPACK_B R45, R41.H1 ;  /* 0x00000029ff2d723e */ /* 0x000fe200030006ff */
[----:B------:R-:W-:Y:S01]  /*d0d0*/  FFMA.FTZ R51, R51, R62, R72 ;  /* 0x0000003e33337223 */ /* 0x000fe20000010048 */
[----:B------:R-:W-:Y:S01]  /*d0e0*/  HADD2.F32 R72, -RZ, R63.H1_H1 ;  /* 0x3000003fff487230 */ /* 0x000fe20000004100 */
[----:B------:R-:W-:Y:S01]  /*d0f0*/  F2FP.F16.E4M3.UNPACK_B R59, R59.H1 ;  /* 0x0000003bff3b723e */ /* 0x000fe200030006ff */
[----:B------:R-:W-:Y:S01]  /*d100*/  HADD2.F32 R62, -RZ, R58.H1_H1 ;  /* 0x3000003aff3e7230 */ /* 0x000fe20000004100 */
[----:B------:R-:W-:Y:S01]  /*d110*/  F2FP.SATFINITE.E4M3.F32.PACK_AB_MERGE_C R79, R79, R93, RZ ;  /* 0x0000005d4f4f723e */ /* 0x000fe200048070ff */
[----:B------:R-:W-:-:S02]  /*d120*/  HADD2.F32 R63, -RZ, R57.H0_H0 ;  /* 0x20000039ff3f7230 */ /* 0x000fc40000004100 */
[-C--:B------:R-:W-:Y:S01]  /*d130*/  FMUL.FTZ R58, R61, R72.reuse ;  /* 0x000000483d3a7220 */ /* 0x080fe20000410000 */
[C---:B------:R-:W-:Y:S01]  /*d140*/  FMUL.FTZ R60, R55.reuse, R72 ;  /* 0x00000048373c7220 */ /* 0x040fe20000410000 */
[----:B------:R-:W-:Y:S01]  /*d150*/  HADD2.F32 R76, -RZ, R73.H0_H0 ;  /* 0x20000049ff4c7230 */ /* 0x000fe20000004100 */
[----:B------:R-:W-:Y:S01]  /*d160*/  F2FP.SATFINITE.E4M3.F32.PACK_AB_MERGE_C R46, R46, R94, RZ ;  /* 0x0000005e2e2e723e */ /* 0x000fe200048070ff */
[----:B------:R-:W-:Y:S02]  /*d170*/  HADD2.F32 R41, -RZ, R45.H0_H0 ;  /* 0x2000002dff297230 */ /* 0x000fe40000004100 */
[-C--:B------:R-:W-:Y:S01]  /*d180*/  FFMA.FTZ R58, R55, R62.reuse, -R58 ;  /* 0x0000003e373a7223 */ /* 0x080fe2000001083a */
[----:B------:R-:W-:Y:S01]  /*d190*/  FFMA.FTZ R60, R61, R62, R60 ;  /* 0x0000003e3d3c7223 */ /* 0x000fe2000001003c */
[----:B------:R-:W-:Y:S02]  /*d1a0*/  HADD2.F32 R74, -RZ, R59.H0_H0 ;  /* 0x2000003bff4a7230 */ /* 0x000fe40000004100 */
[----:B------:R-:W-:Y:S01]  /*d1b0*/  FMUL.FTZ R62, R63, R76 ;  /* 0x0000004c3f3e7220 */ /* 0x000fe20000410000 */
[----:B------:R-:W-:-:S02]  /*d1c0*/  HADD2.F32 R72, -RZ, R57.H1_H1 ;  /* 0x30000039ff487230 */ /* 0x000fc40000004100 */
[C---:B------:R-:W-:Y:S01]  /*d1d0*/  FMUL.FTZ R76, R41.reuse, R76 ;  /* 0x0000004c294c7220 */ /* 0x040fe20000410000 */
[----:B------:R-:W-:Y:S02]  /*d1e0*/  HADD2.F32 R73, -RZ, R73.H1_H1 ;  /* 0x30000049ff497230 */ /* 0x000fe40000004100 */
[----:B------:R-:W-:Y:S01]  /*d1f0*/  FFMA.FTZ R41, R41, R74, -R62 ;  /* 0x0000004a29297223 */ /* 0x000fe2000001083e */
[----:B------:R-:W-:Y:S01]  /*d200*/  HADD2.F32 R62, -RZ, R45.H1_H1 ;  /* 0x3000002dff3e7230 */ /* 0x000fe20000004100 */
[----:B------:R-:W-:Y:S01]  /*d210*/  F2FP.F16.E4M3.UNPACK_B R57, R47 ;  /* 0x0000002fff39723e */ /* 0x000fe200020006ff */
[----:B------:R-:W-:Y:S02]  /*d220*/  HADD2.F32 R61, -RZ, R59.H1_H1 ;  /* 0x3000003bff3d7230 */ /* 0x000fe40000004100 */
[-C--:B------:R-:W-:Y:S01]  /*d230*/  FMUL.FTZ R55, R72, R73.reuse ;  /* 0x0000004948377220 */ /* 0x080fe20000410000 */
[----:B------:R-:W-:Y:S01]  /*d240*/  F2FP.F16.E4M3.UNPACK_B R59, R44 ;  /* 0x0000002cff3b723e */ /* 0x000fe200020006ff */
[C---:B------:R-:W-:Y:S01]  /*d250*/  FMUL.FTZ R73, R62.reuse, R73 ;  /* 0x000000493e497220 */ /* 0x040fe20000410000 */
[----:B------:R-:W-:Y:S01]  /*d260*/  FFMA.FTZ R45, R63, R74, R76 ;  /* 0x0000004a3f2d7223 */ /* 0x000fe2000001004c */
[----:B------:R-:W-:Y:S01]  /*d270*/  FFMA.FTZ R62, R62, R61, -R55 ;  /* 0x0000003d3e3e7223 */ /* 0x000fe20000010837 */
[----:B------:R-:W-:Y:S01]  /*d280*/  F2FP.F16.E4M3.UNPACK_B R55, R43 ;  /* 0x0000002bff37723e */ /* 0x000fe200020006ff */
[----:B------:R-:W-:Y:S01]  /*d290*/  FFMA.FTZ R72, R72, R61, R73 ;  /* 0x0000003d48487223 */ /* 0x000fe20000010049 */
[----:B------:R-:W-:Y:S01]  /*d2a0*/  HADD2.F32 R73, -RZ, R57.H0_H0 ;  /* 0x20000039ff497230 */ /* 0x000fe20000004100 */
[-C--:B------:R-:W-:Y:S01]  /*d2b0*/  F2FP.F16.E4M3.UNPACK_B R63, R56.reuse ;  /* 0x00000038ff3f723e */ /* 0x080fe200020006ff */
[----:B------:R-:W-:Y:S01]  /*d2c0*/  HADD2.F32 R76, -RZ, R59.H0_H0 ;  /* 0x2000003bff4c7230 */ /* 0x000fe20000004100 */
[----:B------:R-:W-:Y:S01]  /*d2d0*/  F2FP.F16.E4M3.UNPACK_B R56, R56.H1 ;  /* 0x00000038ff38723e */ /* 0x000fe200030006ff */
[----:B------:R-:W-:Y:S01]  /*d2e0*/  HADD2.F32 R61, -RZ, R55.H0_H0 ;  /* 0x20000037ff3d7230 */ /* 0x000fe20000004100 */
[----:B------:R-:W-:Y:S01]  /*d2f0*/  F2FP.SATFINITE.E4M3.F32.PACK_AB_MERGE_C R41, R62, R41, RZ ;  /* 0x000000293e29723e */ /* 0x000fe200048070ff */
[----:B------:R-:W-:-:S02]  /*d300*/  HADD2.F32 R74, -RZ, R63.H0_H0 ;  /* 0x2000003fff4a7230 */ /* 0x000fc40000004100 */
[-C--:B------:R-:W-:Y:S01]  /*d310*/  FMUL.FTZ R78, R73, R76.reuse ;  /* 0x0000004c494e7220 */ /* 0x080fe20000410000 */
[--C-:B------:R-:W-:Y:S02]  /*d320*/  HADD2.F32 R75, -RZ, R56.reuse.H0_H0 ;  /* 0x20000038ff4b7230 */ /* 0x100fe40000004100 */
[C---:B------:R-:W-:Y:S01]  /*d330*/  FMUL.FTZ R76, R61.reuse, R76 ;  /* 0x0000004c3d4c7220 */ /* 0x040fe20000410000 */
[----:B------:R-:W-:Y:S02]  /*d340*/  HADD2.F32 R56, -RZ, R56.H1_H1 ;  /* 0x30000038ff387230 */ /* 0x000fe40000004100 */
[-C--:B------:R-:W-:Y:S01]  /*d350*/  FFMA.FTZ R61, R61, R74.reuse, -R78 ;  /* 0x0000004a3d3d7223 */ /* 0x080fe2000001084e */
[----:B------:R-:W-:Y:S02]  /*d360*/  HADD2.F32 R57, -RZ, R57.H1_H1 ;  /* 0x30000039ff397230 */ /* 0x000fe40000004100 */
[----:B------:R-:W-:Y:S01]  /*d370*/  FFMA.FTZ R73, R73, R74, R76 ;  /* 0x0000004a49497223 */ /* 0x000fe2000001004c */
[----:B------:R-:W-:Y:S01]  /*d380*/  F2FP.F16.E4M3.UNPACK_B R74, R47.H1 ;  /* 0x0000002fff4a723e */ /* 0x000fe200030006ff */
[----:B------:R-:W-:Y:S01]  /*d390*/  HADD2.F32 R55, -RZ, R55.H1_H1 ;  /* 0x30000037ff377230 */ /* 0x000fe20000004100 */
[----:B------:R-:W-:-:S02]  /*d3a0*/  F2FP.F16.E4M3.UNPACK_B R76, R44.H1 ;  /* 0x0000002cff4c723e */ /* 0x000fc400030006ff */
[----:B------:R-:W-:Y:S01]  /*d3b0*/  F2FP.F16.E4M3.UNPACK_B R47, R43.H1 ;  /* 0x0000002bff2f723e */ /* 0x000fe200030006ff */
[----:B------:R-:W-:Y:S01]  /*d3c0*/  HADD2.F32 R44, -RZ, R74.H0_H0 ;  /* 0x2000004aff2c7230 */ /* 0x000fe20000004100 */
[----:B------:R-:W-:Y:S01]  /*d3d0*/  F2FP.SATFINITE.E4M3.F32.PACK_AB_MERGE_C R45, R72, R45, RZ ;  /* 0x0000002d482d723e */ /* 0x000fe200048070ff */
[--C-:B------:R-:W-:Y:S01]  /*d3e0*/  HADD2.F32 R77, -RZ, R76.reuse.H0_H0 ;  /* 0x2000004cff4d7230 */ /* 0x100fe20000004100 */
[----:B------:R-:W-:Y:S01]  /*d3f0*/  F2FP.SATFINITE.E4M3.F32.PACK_AB_MERGE_C R42, R42, R91, R79 ;  /* 0x0000005b2a2a723e */ /* 0x000fe2000480704f */
[--C-:B------:R-:W-:Y:S01]  /*d400*/  HADD2.F32 R43, -RZ, R47.reuse.H0_H0 ;  /* 0x2000002fff2b7230 */ /* 0x100fe20000004100 */
[----:B------:R-:W-:Y:S01]  /*d410*/  F2FP.SATFINITE.E4M3.F32.PACK_AB_MERGE_C R46, R161, R92, R46 ;  /* 0x0000005ca12e723e */ /* 0x000fe2000480702e */
[----:B------:R-:W-:Y:S02]  /*d420*/  HADD2.F32 R76, -RZ, R76.H1_H1 ;  /* 0x3000004cff4c7230 */ /* 0x000fe40000004100 */
[----:B------:R-:W-:Y:S01]  /*d430*/  FMUL.FTZ R78, R44, R77 ;  /* 0x0000004d2c4e7220 */ /* 0x000fe20000410000 */
[----:B------:R-:W-:-:S02]  /*d440*/  HADD2.F32 R47, -RZ, R47.H1_H1 ;  /* 0x3000002fff2f7230 */ /* 0x000fc40000004100 */
[C---:B------:R-:W-:Y:S01]  /*d450*/  FMUL.FTZ R77, R43.reuse, R77 ;  /* 0x0000004d2b4d7220 */ /* 0x040fe20000410000 */
[----:B------:R-:W-:Y:S02]  /*d460*/  HADD2.F32 R74, -RZ, R74.H1_H1 ;  /* 0x3000004aff4a7230 */ /* 0x000fe40000004100 */
[----:B------:R-:W-:Y:S01]  /*d470*/  FFMA.FTZ R43, R43, R75, -R78 ;  /* 0x0000004b2b2b7223 */ /* 0x000fe2000001084e */
[----:B------:R-:W-:Y:S01]  /*d480*/  F2FP.SATFINITE.E4M3.F32.PACK_AB_MERGE_C R41, R58, R53, R41 ;  /* 0x000000353a29723e */ /* 0x000fe20004807029 */
[----:B------:R-:W-:Y:S01]  /*d490*/  FFMA.FTZ R44, R44, R75, R77 ;  /* 0x0000004b2c2c7223 */ /* 0x000fe2000001004d */
[-C--:B------:R-:W-:Y:S01]  /*d4a0*/  FMUL.FTZ R75, R47, R76.reuse ;  /* 0x0000004c2f4b7220 */ /* 0x080fe20000410000 */
[----:B------:R-:W-:Y:S01]  /*d4b0*/  FMUL.FTZ R78, R74, R76 ;  /* 0x0000004c4a4e7220 */ /* 0x000fe20000410000 */
[----:B------:R-:W-:Y:S02]  /*d4c0*/  F2FP.SATFINITE.E4M3.F32.PACK_AB_MERGE_C R45, R60, R51, R45 ;  /* 0x000000333c2d723e */ /* 0x000fe4000480702d */
[----:B------:R-:W-:Y:S01]  /*d4d0*/  FFMA.FTZ R75, R74, R56, R75 ;  /* 0x000000384a4b7223 */ /* 0x000fe2000001004b */
[----:B------:R-:W-:-:S02]  /*d4e0*/  HADD2.F32 R74, -RZ, R59.H1_H1 ;  /* 0x3000003bff4a7230 */ /* 0x000fc40000004100 */
[----:B------:R-:W-:Y:S01]  /*d4f0*/  FFMA.FTZ R78, R47, R56, -R78 ;  /* 0x000000382f4e7223 */ /* 0x000fe2000001084e */
[----:B------:R-:W-:Y:S01]  /*d500*/  HADD2.F32 R56, -RZ, R63.H1_H1 ;  /* 0x3000003fff387230 */ /* 0x000fe20000004100 */
[----:B------:R-:W-:Y:S01]  /*d510*/  F2FP.SATFINITE.E4M3.F32.PACK_AB_MERGE_C R44, R75, R44, RZ ;  /* 0x0000002c4b2c723e */ /* 0x000fe200048070ff */
[-C--:B------:R-:W-:Y:S01]  /*d520*/  FMUL.FTZ R76, R57, R74.reuse ;  /* 0x0000004a394c7220 */ /* 0x080fe20000410000 */
[C---:B------:R-:W-:Y:S01]  /*d530*/  FMUL.FTZ R74, R55.reuse, R74 ;  /* 0x0000004a374a7220 */ /* 0x040fe20000410000 */
[----:B------:R-:W-:Y:S02]  /*d540*/  F2FP.SATFINITE.E4M3.F32.PACK_AB_MERGE_C R43, R78, R43, RZ ;  /* 0x0000002b4e2b723e */ /* 0x000fe400048070ff */
[-C--:B------:R-:W-:Y:S01]  /*d550*/  FFMA.FTZ R76, R55, R56.reuse, -R76 ;  /* 0x00000038374c7223 */ /* 0x080fe2000001084c */
[----:B------:R-:W-:-:S04]  /*d560*/  FFMA.FTZ R74, R57, R56, R74 ;  /* 0x00000038394a7223 */ /* 0x000fc8000001004a */
[----:B------:R-:W-:Y:S02]  /*d570*/  F2FP.SATFINITE.E4M3.F32.PACK_AB_MERGE_C R43, R76, R61, R43 ;  /* 0x0000003d4c2b723e */ /* 0x000fe4000480702b */
[----:B------:R-:W-:Y:S01]  /*d580*/  F2FP.SATFINITE.E4M3.F32.PACK_AB_MERGE_C R47, R74, R73, R44 ;  /* 0x000000494a2f723e */ /* 0x000fe2000480702c */
[----:B------:R-:W-:-:S07]  /*d590*/  IMAD.MOV.U32 R44, RZ, RZ, R54 ;  /* 0x000000ffff2c7224 */ /* 0x000fce00078e0036 */
.L_x_414:
[----:B------:R-:W-:Y:S05]  /*d5a0*/  BSYNC B2 ;  /* 0x0000000000027941 */ /* 0x000fea0003800000 */
.L_x_413:
[----:B------:R-:W-:-:S13]  /*d5b0*/  ISETP.GE.AND P3, PT, R50, R154, PT ;  /* 0x0000009a3200720c */ /* 0x000fda0003f66270 */
[--C-:B------:R-:W-:Y:S02]  /*d5c0*/  @!P3 SHF.R.S32.HI R53, RZ, 0x1f, R50.reuse ;  /* 0x0000001fff35b819 */ /* 0x100fe40000011432 */
[----:B------:R-:W-:-:S04]  /*d5d0*/  @!P3 IADD3 R51, P4, P5, R116, R136, R50 ;  /* 0x000000887433b210 */ /* 0x000fc80007d9e032 */
[----:B------:R-:W-:Y:S02]  /*d5e0*/  @!P3 IADD3.X R54, R4, R52, R53, P4, P5 ;  /* 0x000000340436b210 */ /* 0x000fe400027ea435 */
[----:B------:R-:W-:-:S05]  /*d5f0*/  IADD3 R48, P4, R48, R124, RZ ;  /* 0x0000007c30307210 */ /* 0x000fca0007f9e0ff */
[----:B------:R-:W-:Y:S01]  /*d600*/  IMAD.X R49, R49, 0x1, R125, P4 ;  /* 0x0000000131317824 */ /* 0x000fe200020e067d */
[----:B------:R-:W-:-:S04]  /*d610*/  @!P3 IADD3 R50, P4, R51, R124, RZ ;  /* 0x0000007c3332b210 */ /* 0x000fc80007f9e0ff */
[----:B-1----:R1:W-:Y:S01]  /*d620*/  STG.E.128 desc[UR54][R48.64], R40 ;  /* 0x0000002830007986 */ /* 0x0023e2000c101d36 */
[----:B------:R-:W-:-:S05]  /*d630*/  @!P3 IMAD.X R51, R54, 0x1, R125, P4 ;  /* 0x000000013633b824 */ /* 0x000fca00020e067d */
[----:B---3--:R1:W-:Y:S03]  /*d640*/  @!P3 STG.E.128 desc[UR54][R50.64], R44 ;  /* 0x0000002c3200b986 */ /* 0x0083e6000c101d36 */
.L_x_412:
[----:B------:R-:W-:Y:S05]  /*d650*/  BSYNC B1 ;  /* 0x0000000000017941 */ /* 0x000fea0003800000 */
.L_x_411:
[----:B------:R-:W-:Y:S01]  /*d660*/  ISETP.NE.AND P3, PT, R35, RZ, PT ;  /* 0x000000ff2300720c */ /* 0x000fe20003f65270 */
[----:B------:R-:W-:-:S12]  /*d670*/  BSSY B1, `(.L_x_415) ;  /* 0x00000f8000017945 */ /* 0x000fd80003800000 */
[----:B------:R-:W-:Y:S05]  /*d680*/  @!P3 BRA `(.L_x_416) ;  /* 0x0000000c00d8b947 */ /* 0x000fea0003800000 */
[----:B-1----:R-:W-:Y:S01]  /*d690*/  SEL R40, R99, R159, !P1 ;  /* 0x0000009f63287207 */ /* 0x002fe20004800000 */
        /* <DEDUP_REMOVED lines=22> */
[----:B------:R-:W-:Y:S01]  /*d800*/  SHF.R.U32.HI R54, RZ, 0x8, R81 ;  /* 0x00000008ff367819 */ /* 0x000fe20000011651 */
[----:B-1----:R-:W-:Y:S01]  /*d810*/  IMAD.MOV.U32 R56, RZ, RZ, R40 ;  /* 0x000000ffff387224 */ /* 0x002fe200078e0028 */
[----:B------:R-:W-:Y:S01]  /*d820*/  LOP3.LUT R59, R81, 0xff0000ff, RZ, 0xc0, !PT ;  /* 0xff0000ff513b7812 */ /* 0x000fe200078ec0ff */
[----:B---3--:R-:W-:Y:S01]  /*d830*/  IMAD.MOV.U32 R57, RZ, RZ, R44 ;  /* 0x000000ffff397224 */ /* 0x008fe200078e002c */
[----:B------:R-:W-:Y:S01]  /*d840*/  SHF.R.U32.HI R62, RZ, 0x8, R83 ;  /* 0x00000008ff3e7819 */ /* 0x000fe20000011653 */
[----:B------:R-:W-:Y:S01]  /*d850*/  IMAD.SHL.U32 R40, R54, 0x100, RZ ;  /* 0x0000010036287824 */ /* 0x000fe200078e00ff */
[----:B------:R-:W-:Y:S01]  /*d860*/  SHF.R.U32.HI R60, RZ, 0x8, R65 ;  /* 0x00000008ff3c7819 */ /* 0x000fe20000011641 */
[----:B------:R-:W-:Y:S01]  /*d870*/  IMAD.MOV.U32 R54, RZ, RZ, R42 ;  /* 0x000000ffff367224 */ /* 0x000fe200078e002a */
[----:B------:R-:W-:Y:S02]  /*d880*/  SHF.R.U32.HI R66, RZ, 0x10, R81 ;  /* 0x00000010ff427819 */ /* 0x000fe40000011651 */
[----:B------:R-:W-:Y:S01]  /*d890*/  LOP3.LUT R59, R59, 0xff00, R40, 0xf8, !PT ;  /* 0x0000ff003b3b7812 */ /* 0x000fe200078ef828 */
[----:B------:R-:W-:Y:S01]  /*d8a0*/  IMAD.SHL.U32 R40, R62, 0x100, RZ ;  /* 0x000001003e287824 */ /* 0x000fe200078e00ff */
[----:B------:R-:W-:Y:S01]  /*d8b0*/  SHF.R.U32.HI R64, RZ, 0x10, R83 ;  /* 0x00000010ff407819 */ /* 0x000fe20000011653 */
[----:B------:R-:W-:Y:S01]  /*d8c0*/  IMAD.SHL.U32 R42, R60, 0x100, RZ ;  /* 0x000001003c2a7824 */ /* 0x000fe200078e00ff */
[----:B------:R-:W-:Y:S01]  /*d8d0*/  LOP3.LUT R61, R83, 0xff0000ff, RZ, 0xc0, !PT ;  /* 0xff0000ff533d7812 */ /* 0x000fe200078ec0ff */
[----:B------:R-:W-:Y:S01]  /*d8e0*/  IMAD.U32 R44, R66, 0x10000, RZ ;  /* 0x00010000422c7824 */ /* 0x000fe200078e00ff */
[----:B------:R-:W-:-:S02]  /*d8f0*/  SHF.R.U32.HI R58, RZ, 0x8, R67 ;  /* 0x00000008ff3a7819 */ /* 0x000fc40000011643 */
[----:B------:R-:W-:Y:S02]  /*d900*/  LOP3.LUT R63, R65, 0xff0000ff, RZ, 0xc0, !PT ;  /* 0xff0000ff413f7812 */ /* 0x000fe400078ec0ff */
[----:B------:R-:W-:Y:S02]  /*d910*/  SHF.R.U32.HI R48, RZ, 0x10, R65 ;  /* 0x00000010ff307819 */ /* 0x000fe40000011641 */
[----:B------:R-:W-:Y:S01]  /*d920*/  MOV R55, R46 ;  /* 0x0000002e00377202 */ /* 0x000fe20000000f00 */
[----:B------:R-:W-:Y:S01]  /*d930*/  IMAD.SHL.U32 R46, R58, 0x100, RZ ;  /* 0x000001003a2e7824 */ /* 0x000fe200078e00ff */
[----:B------:R-:W-:Y:S01]  /*d940*/  LOP3.LUT R61, R61, 0xff00, R40, 0xf8, !PT ;  /* 0x0000ff003d3d7812 */ /* 0x000fe200078ef828 */
[----:B------:R-:W-:Y:S01]  /*d950*/  IMAD.U32 R40, R64, 0x10000, RZ ;  /* 0x0001000040287824 */ /* 0x000fe200078e00ff */
[----:B------:R-:W-:Y:S02]  /*d960*/  LOP3.LUT R65, R63, 0xff00, R42, 0xf8, !PT ;  /* 0x0000ff003f417812 */ /* 0x000fe400078ef82a */
[----:B------:R-:W-:-:S02]  /*d970*/  F2FP.F16.E4M3.UNPACK_B R63, R158.H1 ;  /* 0x0000009eff3f723e */ /* 0x000fc400030006ff */
[----:B------:R-:W-:Y:S02]  /*d980*/  F2FP.F16.E4M3.UNPACK_B R60, R57.H1 ;  /* 0x00000039ff3c723e */ /* 0x000fe400030006ff */
[----:B------:R-:W-:Y:S01]  /*d990*/  F2FP.F16.E4M3.UNPACK_B R58, R56.H1 ;  /* 0x00000038ff3a723e */ /* 0x000fe200030006ff */
[----:B------:R-:W-:Y:S01]  /*d9a0*/  HADD2.F32 R42, -RZ, R63.H0_H0 ;  /* 0x2000003fff2a7230 */ /* 0x000fe20000004100 */
[----:B------:R-:W-:Y:S02]  /*d9b0*/  SHF.R.U32.HI R53, RZ, 0x10, R67 ;  /* 0x00000010ff357819 */ /* 0x000fe40000011643 */
[----:B------:R-:W-:Y:S02]  /*d9c0*/  LOP3.LUT R67, R67, 0xff0000ff, RZ, 0xc0, !PT ;  /* 0xff0000ff43437812 */ /* 0x000fe400078ec0ff */
[----:B------:R-:W-:Y:S01]  /*d9d0*/  LOP3.LUT R44, R59, 0xff0000, R44, 0xf8, !PT ;  /* 0x00ff00003b2c7812 */ /* 0x000fe200078ef82c */
[----:B------:R-:W-:Y:S01]  /*d9e0*/  HADD2.F32 R59, -RZ, R58.H0_H0 ;  /* 0x2000003aff3b7230 */ /* 0x000fe20000004100 */
[----:B------:R-:W-:Y:S01]  /*d9f0*/  LOP3.LUT R40, R61, 0xff0000, R40, 0xf8, !PT ;  /* 0x00ff00003d287812 */ /* 0x000fe200078ef828 */
[----:B------:R-:W-:Y:S01]  /*da00*/  HADD2.F32 R61, -RZ, R60.H0_H0 ;  /* 0x2000003cff3d7230 */ /* 0x000fe20000004100 */
[----:B------:R-:W-:Y:S01]  /*da10*/  F2FP.F16.E4M3.UNPACK_B R62, R156.H1 ;  /* 0x0000009cff3e723e */ /* 0x000fe200030006ff */
[----:B------:R-:W-:Y:S01]  /*da20*/  IMAD.U32 R53, R53, 0x10000, RZ ;  /* 0x0001000035357824 */ /* 0x000fe200078e00ff */
[----:B------:R-:W-:Y:S01]  /*da30*/  LOP3.LUT R66, R67, 0xff00, R46, 0xf8, !PT ;  /* 0x0000ff0043427812 */ /* 0x000fe200078ef82e */
[----:B------:R-:W-:Y:S01]  /*da40*/  FMUL.FTZ R72, R59, R42 ;  /* 0x0000002a3b487220 */ /* 0x000fe20000410000 */
[----:B------:R-:W-:Y:S01]  /*da50*/  SHF.L.U32 R46, R48, 0x10, RZ ;  /* 0x00000010302e7819 */ /* 0x000fe200000006ff */
[----:B------:R-:W-:-:S02]  /*da60*/  HADD2.F32 R64, -RZ, R62.H0_H0 ;  /* 0x2000003eff407230 */ /* 0x000fc40000004100 */
[----:B------:R-:W-:Y:S01]  /*da70*/  FMUL.FTZ R48, R61, R42 ;  /* 0x0000002a3d307220 */ /* 0x000fe20000410000 */
[----:B------:R-:W-:Y:S02]  /*da80*/  LOP3.LUT R42, R66, 0xff0000, R53, 0xf8, !PT ;  /* 0x00ff0000422a7812 */ /* 0x000fe400078ef835 */
[----:B------:R-:W-:Y:S01]  /*da90*/  F2FP.F16.E4M3.UNPACK_B R158, R158 ;  /* 0x0000009eff9e723e */ /* 0x000fe200020006ff */
[-C--:B------:R-:W-:Y:S01]  /*daa0*/  FFMA.FTZ R48, R59, R64.reuse, -R48 ;  /* 0x000000403b307223 */ /* 0x080fe20000010830 */
[----:B------:R-:W-:Y:S01]  /*dab0*/  FFMA.FTZ R53, R61, R64, R72 ;  /* 0x000000403d357223 */ /* 0x000fe20000010048 */
[----:B------:R-:W-:Y:S01]  /*dac0*/  HADD2.F32 R64, -RZ, R62.H1_H1 ;  /* 0x3000003eff407230 */ /* 0x000fe20000004100 */
[----:B------:R-:W-:Y:S01]  /*dad0*/  F2FP.F16.E4M3.UNPACK_B R61, R57 ;  /* 0x00000039ff3d723e */ /* 0x000fe200020006ff */
[----:B------:R-:W-:Y:S01]  /*dae0*/  HADD2.F32 R62, -RZ, R63.H1_H1 ;  /* 0x3000003fff3e7230 */ /* 0x000fe20000004100 */
[----:B------:R-:W-:Y:S01]  /*daf0*/  LOP3.LUT R46, R65, 0xff0000, R46, 0xf8, !PT ;  /* 0x00ff0000412e7812 */ /* 0x000fe200078ef82e */
[----:B------:R-:W-:Y:S01]  /*db00*/  HADD2.F32 R59, -RZ, R58.H1_H1 ;  /* 0x3000003aff3b7230 */ /* 0x000fe20000004100 */
[----:B------:R-:W-:Y:S01]  /*db10*/  F2FP.F16.E4M3.UNPACK_B R156, R156 ;  /* 0x0000009cff9c723e */ /* 0x000fe200020006ff */
[----:B------:R-:W-:Y:S01]  /*db20*/  HADD2.F32 R63, -RZ, R60.H1_H1 ;  /* 0x3000003cff3f7230 */ /* 0x000fe20000004100 */
[----:B------:R-:W-:Y:S01]  /*db30*/  F2FP.F16.E4M3.UNPACK_B R60, R56 ;  /* 0x00000038ff3c723e */ /* 0x000fe200020006ff */
[----:B------:R-:W-:-:S02]  /*db40*/  HADD2.F32 R65, -RZ, R158.H0_H0 ;  /* 0x2000009eff417230 */ /* 0x000fc40000004100 */
[-C--:B------:R-:W-:Y:S01]  /*db50*/  FMUL.FTZ R66, R59, R62.reuse ;  /* 0x0000003e3b427220 */ /* 0x080fe20000410000 */
[----:B------:R-:W-:Y:S02]  /*db60*/  HADD2.F32 R158, -RZ, R158.H1_H1 ;  /* 0x3000009eff9e7230 */ /* 0x000fe40000004100 */
[----:B------:R-:W-:Y:S01]  /*db70*/  FMUL.FTZ R56, R63, R62 ;  /* 0x0000003e3f387220 */ /* 0x000fe20000410000 */
[--C-:B------:R-:W-:Y:S02]  /*db80*/  HADD2.F32 R62, -RZ, R61.reuse.H0_H0 ;  /* 0x2000003dff3e7230 */ /* 0x100fe40000004100 */
[----:B------:R-:W-:Y:S02]  /*db90*/  HADD2.F32 R58, -RZ, R60.H0_H0 ;  /* 0x2000003cff3a7230 */ /* 0x000fe40000004100 */
[-C--:B------:R-:W-:Y:S01]  /*dba0*/  FFMA.FTZ R57, R59, R64.reuse, -R56 ;  /* 0x000000403b397223 */ /* 0x080fe20000010838 */
[----:B------:R-:W-:Y:S02]  /*dbb0*/  HADD2.F32 R59, -RZ, R156.H0_H0 ;  /* 0x2000009cff3b7230 */ /* 0x000fe40000004100 */
[----:B------:R-:W-:Y:S01]  /*dbc0*/  FFMA.FTZ R56, R63, R64, R66 ;  /* 0x000000403f387223 */ /* 0x000fe20000010042 */
[-C--:B------:R-:W-:Y:S01]  /*dbd0*/  FMUL.FTZ R67, R62, R65.reuse ;  /* 0x000000413e437220 */ /* 0x080fe20000410000 */
[C---:B------:R-:W-:Y:S01]  /*dbe0*/  FMUL.FTZ R65, R58.reuse, R65 ;  /* 0x000000413a417220 */ /* 0x040fe20000410000 */
[----:B------:R-:W-:Y:S01]  /*dbf0*/  HADD2.F32 R63, -RZ, R61.H1_H1 ;  /* 0x3000003dff3f7230 */ /* 0x000fe20000004100 */
[----:B------:R-:W-:Y:S01]  /*dc00*/  F2FP.F16.E4M3.UNPACK_B R66, R157.H1 ;  /* 0x0000009dff42723e */ /* 0x000fe200030006ff */
[----:B------:R-:W-:Y:S01]  /*dc10*/  HADD2.F32 R60, -RZ, R60.H1_H1 ;  /* 0x3000003cff3c7230 */ /* 0x000fe20000004100 */
[----:B------:R-:W-:Y:S01]  /*dc20*/  F2FP.F16.E4M3.UNPACK_B R64, R55.H1 ;  /* 0x00000037ff40723e */ /* 0x000fe200030006ff */
[-C--:B------:R-:W-:Y:S01]  /*dc30*/  FFMA.FTZ R58, R58, R59.reuse, -R67 ;  /* 0x0000003b3a3a7223 */ /* 0x080fe20000010843 */
[----:B------:R-:W-:Y:S01]  /*dc40*/  FFMA.FTZ R59, R62, R59, R65 ;  /* 0x0000003b3e3b7223 */ /* 0x000fe20000010041 */
[----:B------:R-:W-:Y:S01]  /*dc50*/  HADD2.F32 R156, -RZ, R156.H1_H1 ;  /* 0x3000009cff9c7230 */ /* 0x000fe20000004100 */
[----:B------:R-:W-:Y:S01]  /*dc60*/  F2FP.F16.E4M3.UNPACK_B R67, R155.H1 ;  /* 0x0000009bff43723e */ /* 0x000fe200030006ff */
[----:B------:R-:W-:Y:S01]  /*dc70*/  FMUL.FTZ R61, R63, R158 ;  /* 0x0000009e3f3d7220 */ /* 0x000fe20000410000 */
[----:B------:R-:W-:Y:S01]  /*dc80*/  F2FP.F16.E4M3.UNPACK_B R62, R54.H1 ;  /* 0x00000036ff3e723e */ /* 0x000fe200030006ff */
[----:B------:R-:W-:-:S02]  /*dc90*/  HADD2.F32 R74, -RZ, R66.H0_H0 ;  /* 0x20000042ff4a7230 */ /* 0x000fc40000004100 */
[C---:B------:R-:W-:Y:S01]  /*dca0*/  FMUL.FTZ R158, R60.reuse, R158 ;  /* 0x0000009e3c9e7220 */ /* 0x040fe20000410000 */
[----:B------:R-:W-:Y:S02]  /*dcb0*/  HADD2.F32 R73, -RZ, R66.H1_H1 ;  /* 0x30000042ff497230 */ /* 0x000fe40000004100 */
[-C--:B------:R-:W-:Y:S01]  /*dcc0*/  FFMA.FTZ R61, R60, R156.reuse, -R61 ;  /* 0x0000009c3c3d7223 */ /* 0x080fe2000001083d */
[--C-:B------:R-:W-:Y:S02]  /*dcd0*/  HADD2.F32 R66, -RZ, R64.reuse.H1_H1 ;  /* 0x30000040ff427230 */ /* 0x100fe40000004100 */
[----:B------:R-:W-:Y:S01]  /*dce0*/  FFMA.FTZ R60, R63, R156, R158 ;  /* 0x0000009c3f3c7223 */ /* 0x000fe2000001009e */
[----:B------:R-:W-:Y:S01]  /*dcf0*/  HADD2.F32 R65, -RZ, R64.H0_H0 ;  /* 0x20000040ff417230 */ /* 0x000fe20000004100 */
[----:B------:R-:W-:Y:S01]  /*dd00*/  F2FP.F16.E4M3.UNPACK_B R157, R157 ;  /* 0x0000009dff9d723e */ /* 0x000fe200020006ff */
[----:B------:R-:W-:Y:S02]  /*dd10*/  HADD2.F32 R72, -RZ, R67.H0_H0 ;  /* 0x20000043ff487230 */ /* 0x000fe40000004100 */
[----:B------:R-:W-:Y:S01]  /*dd20*/  FMUL.FTZ R75, R66, R73 ;  /* 0x00000049424b7220 */ /* 0x000fe20000410000 */
[----:B------:R-:W-:-:S02]  /*dd30*/  HADD2.F32 R64, -RZ, R62.H1_H1 ;  /* 0x3000003eff407230 */ /* 0x000fc40000004100 */
[----:B------:R-:W-:Y:S01]  /*dd40*/  FMUL.FTZ R76, R65, R74 ;  /* 0x0000004a414c7220 */ /* 0x000fe20000410000 */
[----:B------:R-:W-:Y:S01]  /*dd50*/  HADD2.F32 R67, -RZ, R67.H1_H1 ;  /* 0x30000043ff437230 */ /* 0x000fe20000004100 */
[----:B------:R-:W-:Y:S01]  /*dd60*/  F2FP.F16.E4M3.UNPACK_B R54, R54 ;  /* 0x00000036ff36723e */ /* 0x000fe200020006ff */
[----:B------:R-:W-:Y:S02]  /*dd70*/  HADD2.F32 R63, -RZ, R62.H0_H0 ;  /* 0x2000003eff3f7230 */ /* 0x000fe40000004100 */
[C---:B------:R-:W-:Y:S01]  /*dd80*/  FMUL.FTZ R73, R64.reuse, R73 ;  /* 0x0000004940497220 */ /* 0x040fe20000410000 */
[----:B------:R-:W-:Y:S01]  /*dd90*/  F2FP.F16.E4M3.UNPACK_B R155, R155 ;  /* 0x0000009bff9b723e */ /* 0x000fe200020006ff */
[----:B------:R-:W-:Y:S01]  /*dda0*/  FFMA.FTZ R75, R64, R67, -R75 ;  /* 0x00000043404b7223 */ /* 0x000fe2000001084b */
[----:B------:R-:W-:Y:S01]  /*ddb0*/  F2FP.F16.E4M3.UNPACK_B R64, R55 ;  /* 0x00000037ff40723e */ /* 0x000fe200020006ff */
[C---:B------:R-:W-:Y:S01]  /*ddc0*/  FMUL.FTZ R74, R63.reuse, R74 ;  /* 0x0000004a3f4a7220 */ /* 0x040fe20000410000 */
[----:B------:R-:W-:Y:S01]  /*ddd0*/  FFMA.FTZ R62, R63, R72, -R76 ;  /* 0x000000483f3e7223 */ /* 0x000fe2000001084c */
[----:B------:R-:W-:Y:S01]  /*dde0*/  FFMA.FTZ R76, R66, R67, R73 ;  /* 0x00000043424c7223 */ /* 0x000fe20000010049 */
[----:B------:R-:W-:-:S02]  /*ddf0*/  HADD2.F32 R55, -RZ, R54.H0_H0 ;  /* 0x20000036ff377230 */ /* 0x000fc40000004100 */
[----:B------:R-:W-:Y:S01]  /*de00*/  FFMA.FTZ R63, R65, R72, R74 ;  /* 0x00000048413f7223 */ /* 0x000fe2000001004a */
[--C-:B------:R-:W-:Y:S01]  /*de10*/  HADD2.F32 R72, -RZ, R157.reuse.H0_H0 ;  /* 0x2000009dff487230 */ /* 0x100fe20000004100 */
[----:B------:R-:W-:Y:S01]  /*de20*/  F2FP.SATFINITE.E4M3.F32.PACK_AB_MERGE_C R48, R57, R48, RZ ;  /* 0x000000303930723e */ /* 0x000fe200048070ff */
[--C-:B------:R-:W-:Y:S01]  /*de30*/  HADD2.F32 R65, -RZ, R64.reuse.H0_H0 ;  /* 0x20000040ff417230 */ /* 0x100fe20000004100 */
[----:B------:R-:W-:Y:S01]  /*de40*/  F2FP.F16.E4M3.UNPACK_B R57, R41 ;  /* 0x00000029ff39723e */ /* 0x000fe200020006ff */
[----:B------:R-:W-:Y:S01]  /*de50*/  HADD2.F32 R157, -RZ, R157.H1_H1 ;  /* 0x3000009dff9d7230 */ /* 0x000fe20000004100 */
[----:B------:R-:W-:Y:S01]  /*de60*/  F2FP.SATFINITE.E4M3.F32.PACK_AB_MERGE_C R76, R76, R63, RZ ;  /* 0x0000003f4c4c723e */ /* 0x000fe200048070ff */
[----:B------:R-:W-:Y:S02]  /*de70*/  HADD2.F32 R64, -RZ, R64.H1_H1 ;  /* 0x30000040ff407230 */ /* 0x000fe40000004100 */
[----:B------:R-:W-:Y:S01]  /*de80*/  FMUL.FTZ R74, R65, R72 ;  /* 0x00000048414a7220 */ /* 0x000fe20000410000 */
[----:B------:R-:W-:Y:S01]  /*de90*/  HADD2.F32 R66, -RZ, R155.H0_H0 ;  /* 0x2000009bff427230 */ /* 0x000fe20000004100 */
[----:B------:R-:W-:Y:S01]  /*dea0*/  F2FP.F16.E4M3.UNPACK_B R63, R46 ;  /* 0x0000002eff3f723e */ /* 0x000fe200020006ff */
[----:B------:R-:W-:-:S02]  /*deb0*/  HADD2.F32 R54, -RZ, R54.H1_H1 ;  /* 0x30000036ff367230 */ /* 0x000fc40000004100 */
[-C--:B------:R-:W-:Y:S01]  /*dec0*/  FMUL.FTZ R67, R64, R157.reuse ;  /* 0x0000009d40437220 */ /* 0x080fe20000410000 */
[----:B------:R-:W-:Y:S02]  /*ded0*/  HADD2.F32 R155, -RZ, R155.H1_H1 ;  /* 0x3000009bff9b7230 */ /* 0x000fe40000004100 */
[C---:B------:R-:W-:Y:S01]  /*dee0*/  FMUL.FTZ R72, R55.reuse, R72 ;  /* 0x0000004837487220 */ /* 0x040fe20000410000 */
[----:B------:R-:W-:Y:S01]  /*def0*/  FFMA.FTZ R74, R55, R66, -R74 ;  /* 0x00000042374a7223 */ /* 0x000fe2000001084a */
[C---:B------:R-:W-:Y:S01]  /*df00*/  FMUL.FTZ R157, R54.reuse, R157 ;  /* 0x0000009d369d7220 */ /* 0x040fe20000410000 */
[----:B------:R-:W-:Y:S01]  /*df10*/  F2FP.SATFINITE.E4M3.F32.PACK_AB_MERGE_C R55, R61, R58, R48 ;  /* 0x0000003a3d37723e */ /* 0x000fe20004807030 */
[----:B------:R-:W-:Y:S01]  /*df20*/  FFMA.FTZ R67, R54, R155, -R67 ;  /* 0x0000009b36437223 */ /* 0x000fe20000010843 */
[----:B------:R-:W-:Y:S01]  /*df30*/  F2FP.SATFINITE.E4M3.F32.PACK_AB_MERGE_C R54, R56, R53, RZ ;  /* 0x000000353836723e */ /* 0x000fe200048070ff */
[----:B------:R-:W-:Y:S01]  /*df40*/  HADD2.F32 R56, -RZ, R57.H0_H0 ;  /* 0x20000039ff387230 */ /* 0x000fe20000004100 */
[----:B------:R-:W-:Y:S01]  /*df50*/  F2FP.SATFINITE.E4M3.F32.PACK_AB_MERGE_C R53, R75, R62, RZ ;  /* 0x0000003e4b35723e */ /* 0x000fe200048070ff */
[----:B------:R-:W-:Y:S01]  /*df60*/  FFMA.FTZ R72, R65, R66, R72 ;  /* 0x0000004241487223 */ /* 0x000fe20000010048 */
[----:B------:R-:W-:Y:S01]  /*df70*/  F2FP.F16.E4M3.UNPACK_B R62, R45 ;  /* 0x0000002dff3e723e */ /* 0x000fe200020006ff */
[----:B------:R-:W-:Y:S01]  /*df80*/  FFMA.FTZ R157, R64, R155, R157 ;  /* 0x0000009b409d7223 */ /* 0x000fe2000001009d */
[----:B------:R-:W-:Y:S01]  /*df90*/  F2FP.SATFINITE.E4M3.F32.PACK_AB_MERGE_C R54, R60, R59, R54 ;  /* 0x0000003b3c36723e */ /* 0x000fe20004807036 */
[----:B------:R-:W-:Y:S01]  /*dfa0*/  HADD2.F32 R59, -RZ, R63.H0_H0 ;  /* 0x2000003fff3b7230 */ /* 0x000fe20000004100 */
[----:B------:R-:W-:Y:S01]  /*dfb0*/  F2FP.F16.E4M3.UNPACK_B R60, R44 ;  /* 0x0000002cff3c723e */ /* 0x000fe200020006ff */
[--C-:B------:R-:W-:Y:S01]  /*dfc0*/  HADD2.F32 R58, -RZ, R62.reuse.H0_H0 ;  /* 0x2000003eff3a7230 */ /* 0x100fe20000004100 */
[----:B------:R-:W-:Y:S01]  /*dfd0*/  F2FP.SATFINITE.E4M3.F32.PACK_AB_MERGE_C R53, R67, R74, R53 ;  /* 0x0000004a4335723e */ /* 0x000fe20004807035 */
[----:B------:R-:W-:-:S02]  /*dfe0*/  HADD2.F32 R62, -RZ, R62.H1_H1 ;  /* 0x3000003eff3e7230 */ /* 0x000fc40000004100 */
[-C--:B------:R-:W-:Y:S01]  /*dff0*/  FMUL.FTZ R67, R56, R59.reuse ;  /* 0x0000003b38437220 */ /* 0x080fe20000410000 */
[--C-:B------:R-:W-:Y:S02]  /*e000*/  HADD2.F32 R61, -RZ, R60.reuse.H0_H0 ;  /* 0x2000003cff3d7230 */ /* 0x100fe40000004100 */
[----:B------:R-:W-:Y:S01]  /*e010*/  FMUL.FTZ R65, R58, R59 ;  /* 0x0000003b3a417220 */ /* 0x000fe20000410000 */
[----:B------:R-:W-:Y:S01]  /*e020*/  HADD2.F32 R63, -RZ, R63.H1_H1 ;  /* 0x3000003fff3f7230 */ /* 0x000fe20000004100 */
[----:B------:R-:W-:Y:S01]  /*e030*/  F2FP.F16.E4M3.UNPACK_B R44, R44.H1 ;  /* 0x0000002cff2c723e */ /* 0x000fe200030006ff */
[----:B------:R-:W-:Y:S02]  /*e040*/  HADD2.F32 R59, -RZ, R57.H1_H1 ;  /* 0x30000039ff3b7230 */ /* 0x000fe40000004100 */
[-C--:B------:R-:W-:Y:S01]  /*e050*/  FFMA.FTZ R56, R56, R61.reuse, -R65 ;  /* 0x0000003d38387223 */ /* 0x080fe20000010841 */
[----:B------:R-:W-:Y:S01]  /*e060*/  FFMA.FTZ R57, R58, R61, R67 ;  /* 0x0000003d3a397223 */ /* 0x000fe20000010043 */
[----:B------:R-:W-:-:S02]  /*e070*/  HADD2.F32 R61, -RZ, R60.H1_H1 ;  /* 0x3000003cff3d7230 */ /* 0x000fc40000004100 */
[CC--:B------:R-:W-:Y:S01]  /*e080*/  FMUL.FTZ R64, R62.reuse, R63.reuse ;  /* 0x0000003f3e407220 */ /* 0x0c0fe20000410000 */
[C---:B------:R-:W-:Y:S01]  /*e090*/  FMUL.FTZ R65, R59.reuse, R63 ;  /* 0x0000003f3b417220 */ /* 0x040fe20000410000 */
[----:B------:R-:W-:Y:S02]  /*e0a0*/  F2FP.F16.E4M3.UNPACK_B R60, R45.H1 ;  /* 0x0000002dff3c723e */ /* 0x000fe400030006ff */
[----:B------:R-:W-:Y:S01]  /*e0b0*/  F2FP.F16.E4M3.UNPACK_B R63, R46.H1 ;  /* 0x0000002eff3f723e */ /* 0x000fe200030006ff */
[----:B------:R-:W-:Y:S01]  /*e0c0*/  FFMA.FTZ R46, R62, R61, R65 ;  /* 0x0000003d3e2e7223 */ /* 0x000fe20000010041 */
[----:B------:R-:W-:Y:S01]  /*e0d0*/  F2FP.F16.E4M3.UNPACK_B R58, R41.H1 ;  /* 0x00000029ff3a723e */ /* 0x000fe200030006ff */
[----:B------:R-:W-:Y:S01]  /*e0e0*/  FFMA.FTZ R41, R59, R61, -R64 ;  /* 0x0000003d3b297223 */ /* 0x000fe20000010840 */
[----:B------:R-:W-:Y:S01]  /*e0f0*/  HADD2.F32 R59, -RZ, R60.H0_H0 ;  /* 0x2000003cff3b7230 */ /* 0x000fe20000004100 */
[----:B------:R-:W-:Y:S01]  /*e100*/  F2FP.F16.E4M3.UNPACK_B R73, R42 ;  /* 0x0000002aff49723e */ /* 0x000fe200020006ff */
[----:B------:R-:W-:Y:S01]  /*e110*/  HADD2.F32 R62, -RZ, R63.H0_H0 ;  /* 0x2000003fff3e7230 */ /* 0x000fe20000004100 */
[----:B------:R-:W-:Y:S01]  /*e120*/  F2FP.F16.E4M3.UNPACK_B R67, R40.H1 ;  /* 0x00000028ff43723e */ /* 0x000fe200030006ff */
[----:B------:R-:W-:Y:S01]  /*e130*/  HADD2.F32 R45, -RZ, R58.H0_H0 ;  /* 0x2000003aff2d7230 */ /* 0x000fe20000004100 */
[----:B------:R-:W-:Y:S01]  /*e140*/  F2FP.F16.E4M3.UNPACK_B R74, R42.H1 ;  /* 0x0000002aff4a723e */ /* 0x000fe200030006ff */
[----:B------:R-:W-:-:S02]  /*e150*/  HADD2.F32 R61, -RZ, R60.H1_H1 ;  /* 0x3000003cff3d7230 */ /* 0x000fc40000004100 */
[-C--:B------:R-:W-:Y:S01]  /*e160*/  FMUL.FTZ R66, R59, R62.reuse ;  /* 0x0000003e3b427220 */ /* 0x080fe20000410000 */
[----:B------:R-:W-:Y:S02]  /*e170*/  HADD2.F32 R60, -RZ, R44.H0_H0 ;  /* 0x2000002cff3c7230 */ /* 0x000fe40000004100 */
[----:B------:R-:W-:Y:S01]  /*e180*/  FMUL.FTZ R62, R45, R62 ;  /* 0x0000003e2d3e7220 */ /* 0x000fe20000410000 */
[----:B------:R-:W-:Y:S01]  /*e190*/  HADD2.F32 R64, -RZ, R63.H1_H1 ;  /* 0x3000003fff407230 */ /* 0x000fe20000004100 */
[----:B------:R-:W-:Y:S01]  /*e1a0*/  F2FP.SATFINITE.E4M3.F32.PACK_AB_MERGE_C R48, R157, R72, R76 ;  /* 0x000000489d30723e */ /* 0x000fe2000480704c */
[----:B------:R-:W-:Y:S02]  /*e1b0*/  HADD2.F32 R58, -RZ, R58.H1_H1 ;  /* 0x3000003aff3a7230 */ /* 0x000fe40000004100 */
[----:B------:R-:W-:Y:S02]  /*e1c0*/  HADD2.F32 R63, -RZ, R44.H1_H1 ;  /* 0x3000002cff3f7230 */ /* 0x000fe40000004100 */
[----:B------:R-:W-:Y:S01]  /*e1d0*/  FFMA.FTZ R44, R45, R60, -R66 ;  /* 0x0000003c2d2c7223 */ /* 0x000fe20000010842 */
[----:B------:R-:W-:Y:S01]  /*e1e0*/  FMUL.FTZ R65, R61, R64 ;  /* 0x000000403d417220 */ /* 0x000fe20000410000 */
[----:B------:R-:W-:Y:S01]  /*e1f0*/  FFMA.FTZ R45, R59, R60, R62 ;  /* 0x0000003c3b2d7223 */ /* 0x000fe2000001003e */
[C---:B------:R-:W-:Y:S01]  /*e200*/  FMUL.FTZ R64, R58.reuse, R64 ;  /* 0x000000403a407220 */ /* 0x040fe20000410000 */
[----:B------:R-:W-:Y:S01]  /*e210*/  F2FP.F16.E4M3.UNPACK_B R62, R47 ;  /* 0x0000002fff3e723e */ /* 0x000fe200020006ff */
[----:B------:R-:W-:Y:S01]  /*e220*/  FFMA.FTZ R59, R58, R63, -R65 ;  /* 0x0000003f3a3b7223 */ /* 0x000fe20000010841 */
[----:B------:R-:W-:Y:S01]  /*e230*/  F2FP.F16.E4M3.UNPACK_B R60, R43 ;  /* 0x0000002bff3c723e */ /* 0x000fe200020006ff */
[----:B------:R-:W-:Y:S01]  /*e240*/  FFMA.FTZ R58, R61, R63, R64 ;  /* 0x0000003f3d3a7223 */ /* 0x000fe20000010040 */
[----:B------:R-:W-:Y:S01]  /*e250*/  F2FP.F16.E4M3.UNPACK_B R66, R40 ;  /* 0x00000028ff42723e */ /* 0x000fe200020006ff */
[----:B------:R-:W-:Y:S01]  /*e260*/  HADD2.F32 R64, -RZ, R62.H0_H0 ;  /* 0x2000003eff407230 */ /* 0x000fe20000004100 */
[----:B------:R-:W-:Y:S01]  /*e270*/  F2FP.F16.E4M3.UNPACK_B R63, R47.H1 ;  /* 0x0000002fff3f723e */ /* 0x000fe200030006ff */
[----:B------:R-:W-:Y:S01]  /*e280*/  HADD2.F32 R40, -RZ, R73.H0_H0 ;  /* 0x20000049ff287230 */ /* 0x000fe20000004100 */
[----:B------:R-:W-:Y:S01]  /*e290*/  F2FP.F16.E4M3.UNPACK_B R43, R43.H1 ;  /* 0x0000002bff2b723e */ /* 0x000fe200030006ff */
[----:B------:R-:W-:Y:S01]  /*e2a0*/  HADD2.F32 R47, -RZ, R60.H0_H0 ;  /* 0x2000003cff2f7230 */ /* 0x000fe20000004100 */
[----:B------:R-:W-:Y:S01]  /*e2b0*/  F2FP.SATFINITE.E4M3.F32.PACK_AB_MERGE_C R44, R59, R44, RZ ;  /* 0x0000002c3b2c723e */ /* 0x000fe200048070ff */
[----:B------:R-:W-:-:S02]  /*e2c0*/  HADD2.F32 R42, -RZ, R66.H0_H0 ;  /* 0x20000042ff2a7230 */ /* 0x000fc40000004100 */
[CC--:B------:R-:W-:Y:S01]  /*e2d0*/  FMUL.FTZ R78, R64.reuse, R40.reuse ;  /* 0x00000028404e7220 */ /* 0x0c0fe20000410000 */
[----:B------:R-:W-:Y:S02]  /*e2e0*/  HADD2.F32 R65, -RZ, R63.H0_H0 ;  /* 0x2000003fff417230 */ /* 0x000fe40000004100 */
[C---:B------:R-:W-:Y:S01]  /*e2f0*/  FMUL.FTZ R75, R47.reuse, R40 ;  /* 0x000000282f4b7220 */ /* 0x040fe20000410000 */
[----:B------:R-:W-:Y:S02]  /*e300*/  HADD2.F32 R76, -RZ, R74.H0_H0 ;  /* 0x2000004aff4c7230 */ /* 0x000fe40000004100 */
[-C--:B------:R-:W-:Y:S01]  /*e310*/  FFMA.FTZ R40, R47, R42.reuse, -R78 ;  /* 0x0000002a2f287223 */ /* 0x080fe2000001084e */
[----:B------:R-:W-:Y:S02]  /*e320*/  HADD2.F32 R61, -RZ, R43.H0_H0 ;  /* 0x2000002bff3d7230 */ /* 0x000fe40000004100 */
[----:B------:R-:W-:Y:S01]  /*e330*/  FFMA.FTZ R42, R64, R42, R75 ;  /* 0x0000002a402a7223 */ /* 0x000fe2000001004b */
[----:B------:R-:W-:-:S02]  /*e340*/  HADD2.F32 R63, -RZ, R63.H1_H1 ;  /* 0x3000003fff3f7230 */ /* 0x000fc40000004100 */
[-C--:B------:R-:W-:Y:S01]  /*e350*/  FMUL.FTZ R80, R65, R76.reuse ;  /* 0x0000004c41507220 */ /* 0x080fe20000410000 */
[----:B------:R-:W-:Y:S02]  /*e360*/  HADD2.F32 R74, -RZ, R74.H1_H1 ;  /* 0x3000004aff4a7230 */ /* 0x000fe40000004100 */
[----:B------:R-:W-:Y:S01]  /*e370*/  FMUL.FTZ R76, R61, R76 ;  /* 0x0000004c3d4c7220 */ /* 0x000fe20000410000 */
[----:B------:R-:W-:Y:S01]  /*e380*/  HADD2.F32 R43, -RZ, R43.H1_H1 ;  /* 0x3000002bff2b7230 */ /* 0x000fe20000004100 */
[----:B------:R-:W-:Y:S01]  /*e390*/  F2FP.SATFINITE.E4M3.F32.PACK_AB_MERGE_C R45, R58, R45, RZ ;  /* 0x0000002d3a2d723e */ /* 0x000fe200048070ff */
[----:B------:R-:W-:Y:S01]  /*e3a0*/  HADD2.F32 R72, -RZ, R67.H0_H0 ;  /* 0x20000043ff487230 */ /* 0x000fe20000004100 */
[----:B------:R-:W-:Y:S01]  /*e3b0*/  F2FP.SATFINITE.E4M3.F32.PACK_AB_MERGE_C R41, R41, R56, R44 ;  /* 0x000000382929723e */ /* 0x000fe2000480702c */
[----:B------:R-:W-:Y:S01]  /*e3c0*/  HADD2.F32 R62, -RZ, R62.H1_H1 ;  /* 0x3000003eff3e7230 */ /* 0x000fe20000004100 */
[----:B------:R-:W-:Y:S01]  /*e3d0*/  F2FP.SATFINITE.E4M3.F32.PACK_AB_MERGE_C R45, R46, R57, R45 ;  /* 0x000000392e2d723e */ /* 0x000fe2000480702d */
[----:B------:R-:W-:-:S02]  /*e3e0*/  HADD2.F32 R73, -RZ, R73.H1_H1 ;  /* 0x30000049ff497230 */ /* 0x000fc40000004100 */
[----:B------:R-:W-:Y:S01]  /*e3f0*/  FFMA.FTZ R80, R61, R72, -R80 ;  /* 0x000000483d507223 */ /* 0x000fe20000010850 */
[----:B------:R-:W-:Y:S02]  /*e400*/  HADD2.F32 R47, -RZ, R66.H1_H1 ;  /* 0x30000042ff2f7230 */ /* 0x000fe40000004100 */
[-C--:B------:R-:W-:Y:S01]  /*e410*/  FMUL.FTZ R66, R63, R74.reuse ;  /* 0x0000004a3f427220 */ /* 0x080fe20000410000 */
[----:B------:R-:W-:Y:S02]  /*e420*/  HADD2.F32 R60, -RZ, R60.H1_H1 ;  /* 0x3000003cff3c7230 */ /* 0x000fe40000004100 */
[----:B------:R-:W-:Y:S01]  /*e430*/  FMUL.FTZ R74, R43, R74 ;  /* 0x0000004a2b4a7220 */ /* 0x000fe20000410000 */
[----:B------:R-:W-:Y:S02]  /*e440*/  HADD2.F32 R64, -RZ, R67.H1_H1 ;  /* 0x30000043ff407230 */ /* 0x000fe40000004100 */
[-C--:B------:R-:W-:Y:S01]  /*e450*/  FMUL.FTZ R61, R62, R73.reuse ;  /* 0x000000493e3d7220 */ /* 0x080fe20000410000 */
[----:B------:R-:W-:Y:S01]  /*e460*/  FFMA.FTZ R76, R65, R72, R76 ;  /* 0x00000048414c7223 */ /* 0x000fe2000001004c */
[----:B------:R-:W-:Y:S01]  /*e470*/  FMUL.FTZ R73, R60, R73 ;  /* 0x000000493c497220 */ /* 0x000fe20000410000 */
[----:B------:R-:W-:-:S02]  /*e480*/  IMAD.MOV.U32 R44, RZ, RZ, R54 ;  /* 0x000000ffff2c7224 */ /* 0x000fc400078e0036 */
[-C--:B------:R-:W-:Y:S01]  /*e490*/  FFMA.FTZ R43, R43, R64.reuse, -R66 ;  /* 0x000000402b2b7223 */ /* 0x080fe20000010842 */
[----:B------:R-:W-:Y:S01]  /*e4a0*/  FFMA.FTZ R63, R63, R64, R74 ;  /* 0x000000403f3f7223 */ /* 0x000fe2000001004a */
[-C--:B------:R-:W-:Y:S01]  /*e4b0*/  FFMA.FTZ R61, R60, R47.reuse, -R61 ;  /* 0x0000002f3c3d7223 */ /* 0x080fe2000001083d */
[----:B------:R-:W-:Y:S01]  /*e4c0*/  FFMA.FTZ R73, R62, R47, R73 ;  /* 0x0000002f3e497223 */ /* 0x000fe20000010049 */
[----:B------:R-:W-:Y:S01]  /*e4d0*/  IMAD.MOV.U32 R46, RZ, RZ, R48 ;  /* 0x000000ffff2e7224 */ /* 0x000fe200078e0030 */
[----:B------:R-:W-:Y:S02]  /*e4e0*/  F2FP.SATFINITE.E4M3.F32.PACK_AB_MERGE_C R43, R43, R80, RZ ;  /* 0x000000502b2b723e */ /* 0x000fe400048070ff */
[----:B------:R-:W-:Y:S02]  /*e4f0*/  F2FP.SATFINITE.E4M3.F32.PACK_AB_MERGE_C R63, R63, R76, RZ ;  /* 0x0000004c3f3f723e */ /* 0x000fe400048070ff */
[----:B------:R-:W-:Y:S01]  /*e500*/  F2FP.SATFINITE.E4M3.F32.PACK_AB_MERGE_C R43, R61, R40, R43 ;  /* 0x000000283d2b723e */ /* 0x000fe2000480702b */
[----:B------:R-:W-:Y:S01]  /*e510*/  IMAD.MOV.U32 R40, RZ, RZ, R55 ;  /* 0x000000ffff287224 */ /* 0x000fe200078e0037 */
[----:B------:R-:W-:Y:S01]  /*e520*/  F2FP.SATFINITE.E4M3.F32.PACK_AB_MERGE_C R47, R73, R42, R63 ;  /* 0x0000002a492f723e */ /* 0x000fe2000480703f */
[----:B------:R-:W-:-:S07]  /*e530*/  IMAD.MOV.U32 R42, RZ, RZ, R53 ;  /* 0x000000ffff2a7224 */ /* 0x000fce00078e0035 */
.L_x_418:
[----:B------:R-:W-:Y:S05]  /*e540*/  BSYNC B2 ;  /* 0x0000000000027941 */ /* 0x000fea0003800000 */
.L_x_417:
[----:B------:R-:W-:-:S13]  /*e550*/  ISETP.GE.AND P3, PT, R51, R154, PT ;  /* 0x0000009a3300720c */ /* 0x000fda0003f66270 */
[--C-:B------:R-:W-:Y:S02]  /*e560*/  @!P3 SHF.R.S32.HI R53, RZ, 0x1f, R51.reuse ;  /* 0x0000001fff35b819 */ /* 0x100fe40000011433 */
[----:B------:R-:W-:-:S04]  /*e570*/  @!P3 IADD3 R51, P4, P5, R116, R136, R51 ;  /* 0x000000887433b210 */ /* 0x000fc80007d9e033 */
[----:B------:R-:W-:Y:S02]  /*e580*/  @!P3 IADD3.X R54, R4, R52, R53, P4, P5 ;  /* 0x000000340436b210 */ /* 0x000fe400027ea435 */
[----:B------:R-:W-:-:S04]  /*e590*/  IADD3 R48, P4, R49, R124, RZ ;  /* 0x0000007c31307210 */ /* 0x000fc80007f9e0ff */
[----:B------:R-:W-:Y:S02]  /*e5a0*/  IADD3.X R49, R50, R125, RZ, P4, !PT ;  /* 0x0000007d32317210 */ /* 0x000fe400027fe4ff */
[----:B------:R-:W-:-:S03]  /*e5b0*/  @!P3 IADD3 R50, P4, R51, R124, RZ ;  /* 0x0000007c3332b210 */ /* 0x000fc60007f9e0ff */
[----:B-1----:R4:W-:Y:S02]  /*e5c0*/  STG.E.128 desc[UR54][R48.64], R40 ;  /* 0x0000002830007986 */ /* 0x0029e4000c101d36 */
[----:B------:R-:W-:-:S05]  /*e5d0*/  @!P3 IMAD.X R51, R54, 0x1, R125, P4 ;  /* 0x000000013633b824 */ /* 0x000fca00020e067d */
[----:B---3--:R4:W-:Y:S03]  /*e5e0*/  @!P3 STG.E.128 desc[UR54][R50.64], R44 ;  /* 0x0000002c3200b986 */ /* 0x0089e6000c101d36 */
.L_x_416:
[----:B------:R-:W-:Y:S05]  /*e5f0*/  BSYNC B1 ;  /* 0x0000000000017941 */ /* 0x000fea0003800000 */
.L_x_415:
[----:B------:R-:W-:-:S13]  /*e600*/  ISETP.NE.AND P3, PT, R36, RZ, PT ;  /* 0x000000ff2400720c */ /* 0x000fda0003f65270 */
[----:B------:R-:W-:Y:S05]  /*e610*/  @!P3 BRA `(.L_x_369) ;  /* 0x0000001000bcb947 */ /* 0x000fea0003800000 */
[----:B-1--4-:R-:W3:Y:S01]  /*e620*/  LDL R40, [R1+0x10] ;  /* 0x0000100001287983 */ /* 0x012ee20000100800 */
[----:B------:R-:W-:Y:S01]  /*e630*/  IADD3 R49, P3, P4, R116, R136, R29 ;  /* 0x0000008874317210 */ /* 0x000fe20007c7e01d */
[----:B------:R-:W-:Y:S01]  /*e640*/  BSSY B1, `(.L_x_419) ;  /* 0x00000ec000017945 */ /* 0x000fe20003800000 */
[----:B---3--:R-:W-:Y:S02]  /*e650*/  LOP3.LUT P5, RZ, R40, 0x1, RZ, 0xc0, !PT ;  /* 0x0000000128ff7812 */ /* 0x008fe400078ac0ff */
[----:B------:R-:W-:Y:S02]  /*e660*/  IADD3.X R40, R4, R52, R32, P3, P4 ;  /* 0x0000003404287210 */ /* 0x000fe40001fe8420 */
[----:B------:R-:W-:Y:S02]  /*e670*/  IADD3 R48, P3, R49, R124, RZ ;  /* 0x0000007c31307210 */ /* 0x000fe40007f7e0ff */
[----:B------:R-:W-:-:S03]  /*e680*/  SEL R159, R99, R159, !P5 ;  /* 0x0000009f639f7207 */ /* 0x000fc60006800000 */
[----:B------:R-:W-:Y:S01]  /*e690*/  IMAD.X R49, R40, 0x1, R125, P3 ;  /* 0x0000000128317824 */ /* 0x000fe200018e067d */
[----:B------:R-:W-:Y:S02]  /*e6a0*/  SHF.R.S32.HI R40, RZ, 0x1f, R159 ;  /* 0x0000001fff287819 */ /* 0x000fe4000001149f */
[----:B------:R-:W-:Y:S02]  /*e6b0*/  ISETP.GE.AND P3, PT, R6, R133, PT ;  /* 0x000000850600720c */ /* 0x000fe40003f66270 */
        /* <DEDUP_REMOVED lines=12> */
[----:B------:R-:W-:-:S03]  /*e780*/  IMAD.IADD R41, R16, 0x1, R41 ;  /* 0x0000000110297824 */ /* 0x000fc600078e0229 */
[----:B------:R-:W-:-:S03]  /*e790*/  IADD3 R44, R16, R43, RZ ;  /* 0x0000002b102c7210 */ /* 0x000fc60007ffe0ff */
[----:B------:R-:W1:Y:S04]  /*e7a0*/  LDS.128 R40, [R41+0x1a400] ;  /* 0x01a4000029287984 */ /* 0x000e680000000c00 */
[----:B------:R-:W3:Y:S01]  /*e7b0*/  LDS.128 R44, [R44+0x1a400] ;  /* 0x01a400002c2c7984 */ /* 0x000ee20000000c00 */
[----:B------:R-:W-:Y:S05]  /*e7c0*/  @P3 BRA `(.L_x_420) ;  /* 0x0000000c004c3947 */ /* 0x000fea0003800000 */
[----:B------:R-:W-:Y:S01]  /*e7d0*/  SHF.R.U32.HI R53, RZ, 0x8, R85 ;  /* 0x00000008ff357819 */ /* 0x000fe20000011655 */
[----:B-1----:R-:W-:Y:S01]  /*e7e0*/  IMAD.MOV.U32 R50, RZ, RZ, R41 ;  /* 0x000000ffff327224 */ /* 0x002fe200078e0029 */
[----:B------:R-:W-:Y:S01]  /*e7f0*/  SHF.R.U32.HI R66, RZ, 0x10, R85 ;  /* 0x00000010ff427819 */ /* 0x000fe20000011655 */
[----:B---3--:R-:W-:Y:S01]  /*e800*/  IMAD.MOV.U32 R58, RZ, RZ, R44 ;  /* 0x000000ffff3a7224 */ /* 0x008fe200078e002c */
[----:B------:R-:W-:Y:S01]  /*e810*/  LOP3.LUT R54, R85, 0xff0000ff, RZ, 0xc0, !PT ;  /* 0xff0000ff55367812 */ /* 0x000fe200078ec0ff */
[----:B------:R-:W-:Y:S01]  /*e820*/  IMAD.SHL.U32 R41, R53, 0x100, RZ ;  /* 0x0000010035297824 */ /* 0x000fe200078e00ff */
[----:B------:R-:W-:Y:S01]  /*e830*/  SHF.R.U32.HI R61, RZ, 0x8, R69 ;  /* 0x00000008ff3d7819 */ /* 0x000fe20000011645 */
[----:B------:R-:W-:Y:S01]  /*e840*/  IMAD.MOV.U32 R53, RZ, RZ, R42 ;  /* 0x000000ffff357224 */ /* 0x000fe200078e002a */
[----:B------:R-:W-:Y:S01]  /*e850*/  SHF.R.U32.HI R60, RZ, 0x8, R71 ;  /* 0x00000008ff3c7819 */ /* 0x000fe20000011647 */
[----:B------:R-:W-:Y:S01]  /*e860*/  IMAD.U32 R42, R66, 0x10000, RZ ;  /* 0x00010000422a7824 */ /* 0x000fe200078e00ff */
[----:B------:R-:W-:Y:S01]  /*e870*/  SHF.R.U32.HI R64, RZ, 0x8, R87 ;  /* 0x00000008ff407819 */ /* 0x000fe20000011657 */
[----:B------:R-:W-:Y:S01]  /*e880*/  IMAD.SHL.U32 R44, R61, 0x100, RZ ;  /* 0x000001003d2c7824 */ /* 0x000fe200078e00ff */
[----:B------:R-:W-:Y:S01]  /*e890*/  LOP3.LUT R41, R54, 0xff00, R41, 0xf8, !PT ;  /* 0x0000ff0036297812 */ /* 0x000fe200078ef829 */
[----:B------:R-:W-:Y:S01]  /*e8a0*/  IMAD.SHL.U32 R54, R60, 0x100, RZ ;  /* 0x000001003c367824 */ /* 0x000fe200078e00ff */
[----:B------:R-:W-:Y:S01]  /*e8b0*/  SHF.R.U32.HI R62, RZ, 0x10, R87 ;  /* 0x00000010ff3e7819 */ /* 0x000fe20000011657 */
[----:B------:R-:W-:Y:S01]  /*e8c0*/  IMAD.MOV.U32 R56, RZ, RZ, R40 ;  /* 0x000000ffff387224 */ /* 0x000fe200078e0028 */
        /* <DEDUP_REMOVED lines=9> */
[----:B------:R-:W-:Y:S02]  /*e960*/  F2FP.F16.E4M3.UNPACK_B R62, R150.H1 ;  /* 0x00000096ff3e723e */ /* 0x000fe400030006ff */
[----:B------:R-:W-:Y:S02]  /*e970*/  F2FP.F16.E4M3.UNPACK_B R59, R58.H1 ;  /* 0x0000003aff3b723e */ /* 0x000fe400030006ff */
[----:B------:R-:W-:Y:S02]  /*e980*/  F2FP.F16.E4M3.UNPACK_B R57, R56.H1 ;  /* 0x00000038ff39723e */ /* 0x000fe400030006ff */
[----:B------:R-:W-:Y:S01]  /*e990*/  LOP3.LUT R40, R40, 0xff0000, R41, 0xf8, !PT ;  /* 0x00ff000028287812 */ /* 0x000fe200078ef829 */
[----:B------:R-:W-:Y:S01]  /*e9a0*/  HADD2.F32 R41, -RZ, R62.H0_H0 ;  /* 0x2000003eff297230 */ /* 0x000fe20000004100 */
[----:B------:R-:W-:Y:S01]  /*e9b0*/  F2FP.F16.E4M3.UNPACK_B R60, R152.H1 ;  /* 0x00000098ff3c723e */ /* 0x000fe200030006ff */
[----:B------:R-:W-:Y:S01]  /*e9c0*/  HADD2.F32 R55, -RZ, R59.H0_H0 ;  /* 0x2000003bff377230 */ /* 0x000fe20000004100 */
[----:B------:R-:W-:Y:S01]  /*e9d0*/  SHF.R.U32.HI R63, RZ, 0x10, R69 ;  /* 0x00000010ff3f7819 */ /* 0x000fe20000011645 */
[----:B------:R-:W-:Y:S01]  /*e9e0*/  HADD2.F32 R54, -RZ, R57.H0_H0 ;  /* 0x20000039ff367230 */ /* 0x000fe20000004100 */
[----:B------:R-:W-:Y:S01]  /*e9f0*/  SHF.R.U32.HI R65, RZ, 0x10, R71 ;  /* 0x00000010ff417819 */ /* 0x000fe20000011647 */
[----:B------:R-:W-:-:S02]  /*ea00*/  HADD2.F32 R61, -RZ, R60.H0_H0 ;  /* 0x2000003cff3d7230 */ /* 0x000fc40000004100 */
[-C--:B------:R-:W-:Y:S01]  /*ea10*/  FMUL.FTZ R67, R55, R41.reuse ;  /* 0x0000002937437220 */ /* 0x080fe20000410000 */
[----:B------:R-:W-:Y:S02]  /*ea20*/  IMAD.U32 R63, R63, 0x10000, RZ ;  /* 0x000100003f3f7824 */ /* 0x000fe400078e00ff */
[C---:B------:R-:W-:Y:S01]  /*ea30*/  FMUL.FTZ R66, R54.reuse, R41 ;  /* 0x0000002936427220 */ /* 0x040fe20000410000 */
[----:B------:R-:W-:Y:S01]  /*ea40*/  SHF.L.U32 R65, R65, 0x10, RZ ;  /* 0x0000001041417819 */ /* 0x000fe200000006ff */
[-C--:B------:R-:W-:Y:S01]  /*ea50*/  FFMA.FTZ R54, R54, R61.reuse, -R67 ;  /* 0x0000003d36367223 */ /* 0x080fe20000010843 */
[----:B------:R-:W-:Y:S02]  /*ea60*/  HADD2.F32 R57, -RZ, R57.H1_H1 ;  /* 0x30000039ff397230 */ /* 0x000fe40000004100 */
[----:B------:R-:W-:Y:S01]  /*ea70*/  FFMA.FTZ R55, R55, R61, R66 ;  /* 0x0000003d37377223 */ /* 0x000fe20000010042 */
[----:B------:R-:W-:Y:S01]  /*ea80*/  HADD2.F32 R61, -RZ, R62.H1_H1 ;  /* 0x3000003eff3d7230 */ /* 0x000fe20000004100 */
[----:B------:R-:W-:Y:S01]  /*ea90*/  LOP3.LUT R44, R44, 0xff0000, R63, 0xf8, !PT ;  /* 0x00ff00002c2c7812 */ /* 0x000fe200078ef83f */
[----:B------:R-:W-:Y:S01]  /*eaa0*/  HADD2.F32 R62, -RZ, R59.H1_H1 ;  /* 0x3000003bff3e7230 */ /* 0x000fe20000004100 */
[----:B------:R-:W-:Y:S01]  /*eab0*/  F2FP.F16.E4M3.UNPACK_B R150, R150 ;  /* 0x00000096ff96723e */ /* 0x000fe200020006ff */
[----:B------:R-:W-:Y:S01]  /*eac0*/  HADD2.F32 R63, -RZ, R60.H1_H1 ;  /* 0x3000003cff3f7230 */ /* 0x000fe20000004100 */
[----:B------:R-:W-:-:S02]  /*ead0*/  F2FP.F16.E4M3.UNPACK_B R59, R58 ;  /* 0x0000003aff3b723e */ /* 0x000fc400020006ff */
[----:B------:R-:W-:Y:S01]  /*eae0*/  F2FP.F16.E4M3.UNPACK_B R60, R56 ;  /* 0x00000038ff3c723e */ /* 0x000fe200020006ff */
[-C--:B------:R-:W-:Y:S01]  /*eaf0*/  FMUL.FTZ R56, R62, R61.reuse ;  /* 0x0000003d3e387220 */ /* 0x080fe20000410000 */
[----:B------:R-:W-:Y:S01]  /*eb00*/  LOP3.LUT R41, R64, 0xff0000, R65, 0xf8, !PT ;  /* 0x00ff000040297812 */ /* 0x000fe200078ef841 */
[C---:B------:R-:W-:Y:S01]  /*eb10*/  FMUL.FTZ R65, R57.reuse, R61 ;  /* 0x0000003d39417220 */ /* 0x040fe20000410000 */
[----:B------:R-:W-:Y:S01]  /*eb20*/  F2FP.F16.E4M3.UNPACK_B R152, R152 ;  /* 0x00000098ff98723e */ /* 0x000fe200020006ff */
[----:B------:R-:W-:Y:S02]  /*eb30*/  HADD2.F32 R64, -RZ, R150.H0_H0 ;  /* 0x20000096ff407230 */ /* 0x000fe40000004100 */
[-C--:B------:R-:W-:Y:S01]  /*eb40*/  FFMA.FTZ R57, R57, R63.reuse, -R56 ;  /* 0x0000003f39397223 */ /* 0x080fe20000010838 */
[----:B------:R-:W-:Y:S02]  /*eb50*/  HADD2.F32 R61, -RZ, R59.H0_H0 ;  /* 0x2000003bff3d7230 */ /* 0x000fe40000004100 */
[----:B------:R-:W-:Y:S01]  /*eb60*/  FFMA.FTZ R56, R62, R63, R65 ;  /* 0x0000003f3e387223 */ /* 0x000fe20000010041 */
        /* <DEDUP_REMOVED lines=10> */
[----:B------:R-:W-:Y:S01]  /*ec10*/  F2FP.F16.E4M3.UNPACK_B R64, R46.H1 ;  /* 0x0000002eff40723e */ /* 0x000fe200030006ff */
[----:B------:R-:W-:-:S02]  /*ec20*/  HADD2.F32 R152, -RZ, R152.H1_H1 ;  /* 0x30000098ff987230 */ /* 0x000fc40000004100 */
[CC--:B------:R-:W-:Y:S01]  /*ec30*/  FMUL.FTZ R61, R63.reuse, R150.reuse ;  /* 0x000000963f3d7220 */ /* 0x0c0fe20000410000 */
[C---:B------:R-:W-:Y:S01]  /*ec40*/  FMUL.FTZ R150, R60.reuse, R150 ;  /* 0x000000963c967220 */ /* 0x040fe20000410000 */
[----:B------:R-:W-:Y:S01]  /*ec50*/  F2FP.F16.E4M3.UNPACK_B R66, R153.H1 ;  /* 0x00000099ff42723e */ /* 0x000fe200030006ff */
[----:B------:R-:W-:Y:S01]  /*ec60*/  HADD2.F32 R70, -RZ, R67.H0_H0 ;  /* 0x20000043ff467230 */ /* 0x000fe20000004100 */
[----:B------:R-:W-:Y:S01]  /*ec70*/  F2FP.F16.E4M3.UNPACK_B R62, R53.H1 ;  /* 0x00000035ff3e723e */ /* 0x000fe200030006ff */
[----:B------:R-:W-:Y:S02]  /*ec80*/  HADD2.F32 R65, -RZ, R64.H0_H0 ;  /* 0x20000040ff417230 */ /* 0x000fe40000004100 */
[-C--:B------:R-:W-:Y:S01]  /*ec90*/  FFMA.FTZ R61, R60, R152.reuse, -R61 ;  /* 0x000000983c3d7223 */ /* 0x080fe2000001083d */
[----:B------:R-:W-:Y:S01]  /*eca0*/  FFMA.FTZ R60, R63, R152, R150 ;  /* 0x000000983f3c7223 */ /* 0x000fe20000010096 */
[----:B------:R-:W-:Y:S01]  /*ecb0*/  HADD2.F32 R68, -RZ, R66.H0_H0 ;  /* 0x20000042ff447230 */ /* 0x000fe20000004100 */
[----:B------:R-:W-:Y:S01]  /*ecc0*/  F2FP.F16.E4M3.UNPACK_B R151, R151 ;  /* 0x00000097ff97723e */ /* 0x000fe200020006ff */
[----:B------:R-:W-:-:S02]  /*ecd0*/  HADD2.F32 R63, -RZ, R62.H0_H0 ;  /* 0x2000003eff3f7230 */ /* 0x000fc40000004100 */
[-C--:B------:R-:W-:Y:S01]  /*ece0*/  FMUL.FTZ R72, R65, R70.reuse ;  /* 0x0000004641487220 */ /* 0x080fe20000410000 */
[----:B------:R-:W-:Y:S01]  /*ecf0*/  HADD2.F32 R67, -RZ, R67.H1_H1 ;  /* 0x30000043ff437230 */ /* 0x000fe20000004100 */
[----:B------:R-:W-:Y:S01]  /*ed00*/  F2FP.F16.E4M3.UNPACK_B R53, R53 ;  /* 0x00000035ff35723e */ /* 0x000fe200020006ff */
[----:B------:R-:W-:Y:S02]  /*ed10*/  HADD2.F32 R64, -RZ, R64.H1_H1 ;  /* 0x30000040ff407230 */ /* 0x000fe40000004100 */
[C---:B------:R-:W-:Y:S01]  /*ed20*/  FMUL.FTZ R70, R63.reuse, R70 ;  /* 0x000000463f467220 */ /* 0x040fe20000410000 */
[-C--:B------:R-:W-:Y:S01]  /*ed30*/  FFMA.FTZ R72, R63, R68.reuse, -R72 ;  /* 0x000000443f487223 */ /* 0x080fe20000010848 */
[----:B------:R-:W-:Y:S01]  /*ed40*/  HADD2.F32 R62, -RZ, R62.H1_H1 ;  /* 0x3000003eff3e7230 */ /* 0x000fe20000004100 */
[----:B------:R-:W-:Y:S01]  /*ed50*/  F2FP.F16.E4M3.UNPACK_B R153, R153 ;  /* 0x00000099ff99723e */ /* 0x000fe200020006ff */
[----:B------:R-:W-:Y:S02]  /*ed60*/  HADD2.F32 R63, -RZ, R66.H1_H1 ;  /* 0x30000042ff3f7230 */ /* 0x000fe40000004100 */
[-C--:B------:R-:W-:Y:S01]  /*ed70*/  FMUL.FTZ R69, R64, R67.reuse ;  /* 0x0000004340457220 */ /* 0x080fe20000410000 */
[----:B------:R-:W-:Y:S01]  /*ed80*/  FFMA.FTZ R70, R65, R68, R70 ;  /* 0x0000004441467223 */ /* 0x000fe20000010046 */
[----:B------:R-:W-:Y:S01]  /*ed90*/  FMUL.FTZ R67, R62, R67 ;  /* 0x000000433e437220 */ /* 0x000fe20000410000 */
[----:B------:R-:W-:-:S02]  /*eda0*/  HADD2.F32 R65, -RZ, R151.H0_H0 ;  /* 0x20000097ff417230 */ /* 0x000fc40000004100 */
[-C--:B------:R-:W-:Y:S01]  /*edb0*/  FFMA.FTZ R69, R62, R63.reuse, -R69 ;  /* 0x0000003f3e457223 */ /* 0x080fe20000010845 */
[----:B------:R-:W-:Y:S01]  /*edc0*/  F2FP.F16.E4M3.UNPACK_B R62, R46 ;  /* 0x0000002eff3e723e */ /* 0x000fe200020006ff */
[----:B------:R-:W-:Y:S01]  /*edd0*/  FFMA.FTZ R71, R64, R63, R67 ;  /* 0x0000003f40477223 */ /* 0x000fe20000010043 */
[----:B------:R-:W-:Y:S01]  /*ede0*/  HADD2.F32 R151, -RZ, R151.H1_H1 ;  /* 0x30000097ff977230 */ /* 0x000fe20000004100 */
[----:B------:R-:W-:Y:S01]  /*edf0*/  F2FP.SATFINITE.E4M3.F32.PACK_AB_MERGE_C R54, R57, R54, RZ ;  /* 0x000000363936723e */ /* 0x000fe200048070ff */
[--C-:B------:R-:W-:Y:S01]  /*ee00*/  HADD2.F32 R46, -RZ, R53.reuse.H0_H0 ;  /* 0x20000035ff2e7230 */ /* 0x100fe20000004100 */
[----:B------:R-:W-:Y:S01]  /*ee10*/  F2FP.SATFINITE.E4M3.F32.PACK_AB_MERGE_C R56, R56, R55, RZ ;  /* 0x000000373838723e */ /* 0x000fe200048070ff */
[--C-:B------:R-:W-:Y:S01]  /*ee20*/  HADD2.F32 R63, -RZ, R62.reuse.H0_H0 ;  /* 0x2000003eff3f7230 */ /* 0x100fe20000004100 */
[----:B------:R-:W-:Y:S01]  /*ee30*/  F2FP.SATFINITE.E4M3.F32.PACK_AB_MERGE_C R55, R61, R58, R54 ;  /* 0x0000003a3d37723e */ /* 0x000fe20004807036 */
[----:B------:R-:W-:Y:S02]  /*ee40*/  HADD2.F32 R62, -RZ, R62.H1_H1 ;  /* 0x3000003eff3e7230 */ /* 0x000fe40000004100 */
[----:B------:R-:W-:Y:S01]  /*ee50*/  FMUL.FTZ R66, R46, R65 ;  /* 0x000000412e427220 */ /* 0x000fe20000410000 */
[----:B------:R-:W-:-:S02]  /*ee60*/  HADD2.F32 R53, -RZ, R53.H1_H1 ;  /* 0x30000035ff357230 */ /* 0x000fc40000004100 */
[----:B------:R-:W-:Y:S01]  /*ee70*/  FMUL.FTZ R67, R63, R65 ;  /* 0x000000413f437220 */ /* 0x000fe20000410000 */
[--C-:B------:R-:W-:Y:S02]  /*ee80*/  HADD2.F32 R64, -RZ, R153.reuse.H0_H0 ;  /* 0x20000099ff407230 */ /* 0x100fe40000004100 */
[-C--:B------:R-:W-:Y:S01]  /*ee90*/  FMUL.FTZ R68, R62, R151.reuse ;  /* 0x000000973e447220 */ /* 0x080fe20000410000 */
[----:B------:R-:W-:Y:S02]  /*eea0*/  HADD2.F32 R153, -RZ, R153.H1_H1 ;  /* 0x30000099ff997230 */ /* 0x000fe40000004100 */
[----:B------:R-:W-:Y:S01]  /*eeb0*/  FMUL.FTZ R151, R53, R151 ;  /* 0x0000009735977220 */ /* 0x000fe20000410000 */
[----:B------:R-:W-:Y:S01]  /*eec0*/  F2FP.F16.E4M3.UNPACK_B R58, R44 ;  /* 0x0000002cff3a723e */ /* 0x000fe200020006ff */
[----:B------:R-:W-:Y:S01]  /*eed0*/  FFMA.FTZ R67, R46, R64, -R67 ;  /* 0x000000402e437223 */ /* 0x000fe20000010843 */
[----:B------:R-:W-:Y:S01]  /*eee0*/  F2FP.F16.E4M3.UNPACK_B R57, R50 ;  /* 0x00000032ff39723e */ /* 0x000fe200020006ff */
[----:B------:R-:W-:Y:S01]  /*eef0*/  FFMA.FTZ R151, R62, R153, R151 ;  /* 0x000000993e977223 */ /* 0x000fe20000010097 */
[----:B------:R-:W-:Y:S01]  /*ef00*/  F2FP.F16.E4M3.UNPACK_B R62, R45 ;  /* 0x0000002dff3e723e */ /* 0x000fe200020006ff */
[----:B------:R-:W-:Y:S01]  /*ef10*/  FFMA.FTZ R46, R63, R64, R66 ;  /* 0x000000403f2e7223 */ /* 0x000fe20000010042 */
[----:B------:R-:W-:Y:S01]  /*ef20*/  F2FP.SATFINITE.E4M3.F32.PACK_AB_MERGE_C R54, R60, R59, R56 ;  /* 0x0000003b3c36723e */ /* 0x000fe20004807038 */
[----:B------:R-:W-:Y:S01]  /*ef30*/  HADD2.F32 R63, -RZ, R58.H0_H0 ;  /* 0x2000003aff3f7230 */ /* 0x000fe20000004100 */
[----:B------:R-:W-:Y:S01]  /*ef40*/  F2FP.F16.E4M3.UNPACK_B R60, R42 ;  /* 0x0000002aff3c723e */ /* 0x000fe200020006ff */
        /* <DEDUP_REMOVED lines=14> */
[----:B------:R-:W-:Y:S01]  /*f030*/  F2FP.F16.E4M3.UNPACK_B R60, R45.H1 ;  /* 0x0000002dff3c723e */ /* 0x000fe200030006ff */
[C---:B------:R-:W-:Y:S01]  /*f040*/  FMUL.FTZ R65, R58.reuse, R63 ;  /* 0x0000003f3a417220 */ /* 0x040fe20000410000 */
[----:B------:R-:W-:Y:S01]  /*f050*/  F2FP.F16.E4M3.UNPACK_B R63, R44.H1 ;  /* 0x0000002cff3f723e */ /* 0x000fe200030006ff */
[-C--:B------:R-:W-:Y:S01]  /*f060*/  FFMA.FTZ R45, R58, R59.reuse, -R61 ;  /* 0x0000003b3a2d7223 */ /* 0x080fe2000001083d */
[----:B------:R-:W-:Y:S02]  /*f070*/  HADD2.F32 R58, -RZ, R50.H0_H0 ;  /* 0x20000032ff3a7230 */ /* 0x000fe40000004100 */
[----:B------:R-:W-:Y:S01]  /*f080*/  FFMA.FTZ R44, R62, R59, R65 ;  /* 0x0000003b3e2c7223 */ /* 0x000fe20000010041 */
[--C-:B------:R-:W-:Y:S02]  /*f090*/  HADD2.F32 R61, -RZ, R60.reuse.H0_H0 ;  /* 0x2000003cff3d7230 */ /* 0x100fe40000004100 */
[----:B------:R-:W-:Y:S01]  /*f0a0*/  FFMA.FTZ R68, R53, R153, -R68 ;  /* 0x0000009935447223 */ /* 0x000fe20000010844 */
[--C-:B------:R-:W-:Y:S01]  /*f0b0*/  HADD2.F32 R62, -RZ, R63.reuse.H0_H0 ;  /* 0x2000003fff3e7230 */ /* 0x100fe20000004100 */
[----:B------:R-:W-:Y:S01]  /*f0c0*/  F2FP.SATFINITE.E4M3.F32.PACK_AB_MERGE_C R53, R69, R72, RZ ;  /* 0x000000484535723e */ /* 0x000fe200048070ff */
[----:B------:R-:W-:Y:S01]  /*f0d0*/  HADD2.F32 R60, -RZ, R60.H1_H1 ;  /* 0x3000003cff3c7230 */ /* 0x000fe20000004100 */
[----:B------:R-:W-:Y:S01]  /*f0e0*/  F2FP.SATFINITE.E4M3.F32.PACK_AB_MERGE_C R70, R71, R70, RZ ;  /* 0x000000464746723e */ /* 0x000fe200048070ff */
[----:B------:R-:W-:-:S02]  /*f0f0*/  HADD2.F32 R63, -RZ, R63.H1_H1 ;  /* 0x3000003fff3f7230 */ /* 0x000fc40000004100 */
[-C--:B------:R-:W-:Y:S01]  /*f100*/  FMUL.FTZ R65, R61, R62.reuse ;  /* 0x0000003e3d417220 */ /* 0x080fe20000410000 */
[----:B------:R-:W-:Y:S02]  /*f110*/  HADD2.F32 R59, -RZ, R50.H1_H1 ;  /* 0x30000032ff3b7230 */ /* 0x000fe40000004100 */
[----:B------:R-:W-:Y:S01]  /*f120*/  FMUL.FTZ R64, R58, R62 ;  /* 0x0000003e3a407220 */ /* 0x000fe20000410000 */
[--C-:B------:R-:W-:Y:S02]  /*f130*/  HADD2.F32 R50, -RZ, R42.reuse.H0_H0 ;  /* 0x2000002aff327230 */ /* 0x100fe40000004100 */
[-C--:B------:R-:W-:Y:S01]  /*f140*/  FMUL.FTZ R66, R60, R63.reuse ;  /* 0x0000003f3c427220 */ /* 0x080fe20000410000 */
[----:B------:R-:W-:Y:S02]  /*f150*/  HADD2.F32 R62, -RZ, R42.H1_H1 ;  /* 0x3000002aff3e7230 */ /* 0x000fe40000004100 */
[----:B------:R-:W-:Y:S01]  /*f160*/  FMUL.FTZ R63, R59, R63 ;  /* 0x0000003f3b3f7220 */ /* 0x000fe20000410000 */
[----:B------:R-:W-:Y:S01]  /*f170*/  F2FP.SATFINITE.E4M3.F32.PACK_AB_MERGE_C R53, R68, R67, R53 ;  /* 0x000000434435723e */ /* 0x000fe20004807035 */
[-C--:B------:R-:W-:Y:S01]  /*f180*/  FFMA.FTZ R42, R58, R50.reuse, -R65 ;  /* 0x000000323a2a7223 */ /* 0x080fe20000010841 */
[----:B------:R-:W-:Y:S01]  /*f190*/  FFMA.FTZ R50, R61, R50, R64 ;  /* 0x000000323d327223 */ /* 0x000fe20000010040 */
[-C--:B------:R-:W-:Y:S01]  /*f1a0*/  FFMA.FTZ R71, R59, R62.reuse, -R66 ;  /* 0x0000003e3b477223 */ /* 0x080fe20000010842 */
[----:B------:R-:W-:Y:S01]  /*f1b0*/  F2FP.F16.E4M3.UNPACK_B R58, R43 ;  /* 0x0000002bff3a723e */ /* 0x000fe200020006ff */
[----:B------:R-:W-:Y:S01]  /*f1c0*/  FFMA.FTZ R73, R60, R62, R63 ;  /* 0x0000003e3c497223 */ /* 0x000fe2000001003f */
[----:B------:R-:W-:-:S02]  /*f1d0*/  F2FP.F16.E4M3.UNPACK_B R61, R47 ;  /* 0x0000002fff3d723e */ /* 0x000fc400020006ff */
[----:B------:R-:W-:Y:S02]  /*f1e0*/  F2FP.F16.E4M3.UNPACK_B R66, R41 ;  /* 0x00000029ff42723e */ /* 0x000fe400020006ff */
[----:B------:R-:W-:Y:S01]  /*f1f0*/  F2FP.F16.E4M3.UNPACK_B R60, R47.H1 ;  /* 0x0000002fff3c723e */ /* 0x000fe200030006ff */
[----:B------:R-:W-:Y:S01]  /*f200*/  HADD2.F32 R47, -RZ, R58.H0_H0 ;  /* 0x2000003aff2f7230 */ /* 0x000fe20000004100 */
[----:B------:R-:W-:Y:S01]  /*f210*/  F2FP.F16.E4M3.UNPACK_B R67, R41.H1 ;  /* 0x00000029ff43723e */ /* 0x000fe200030006ff */
[----:B------:R-:W-:Y:S01]  /*f220*/  HADD2.F32 R62, -RZ, R61.H0_H0 ;  /* 0x2000003dff3e7230 */ /* 0x000fe20000004100 */
[----:B------:R-:W-:Y:S01]  /*f230*/  F2FP.F16.E4M3.UNPACK_B R43, R43.H1 ;  /* 0x0000002bff2b723e */ /* 0x000fe200030006ff */
[----:B------:R-:W-:Y:S01]  /*f240*/  HADD2.F32 R68, -RZ, R66.H0_H0 ;  /* 0x20000042ff447230 */ /* 0x000fe20000004100 */
[-C--:B------:R-:W-:Y:S01]  /*f250*/  F2FP.F16.E4M3.UNPACK_B R41, R40.reuse ;  /* 0x00000028ff29723e */ /* 0x080fe200020006ff */
[----:B------:R-:W-:Y:S01]  /*f260*/  HADD2.F32 R69, -RZ, R67.H0_H0 ;  /* 0x20000043ff457230 */ /* 0x000fe20000004100 */
[----:B------:R-:W-:Y:S01]  /*f270*/  F2FP.F16.E4M3.UNPACK_B R63, R40.H1 ;  /* 0x00000028ff3f723e */ /* 0x000fe200030006ff */
[----:B------:R-:W-:Y:S01]  /*f280*/  HADD2.F32 R40, -RZ, R60.H0_H0 ;  /* 0x2000003cff287230 */ /* 0x000fe20000004100 */
[----:B------:R-:W-:Y:S01]  /*f290*/  F2FP.SATFINITE.E4M3.F32.PACK_AB_MERGE_C R46, R151, R46, R70 ;  /* 0x0000002e972e723e */ /* 0x000fe20004807046 */
[----:B------:R-:W-:-:S02]  /*f2a0*/  HADD2.F32 R59, -RZ, R43.H0_H0 ;  /* 0x2000002bff3b7230 */ /* 0x000fc40000004100 */
[-C--:B------:R-:W-:Y:S01]  /*f2b0*/  FMUL.FTZ R70, R62, R68.reuse ;  /* 0x000000443e467220 */ /* 0x080fe20000410000 */
[----:B------:R-:W-:Y:S01]  /*f2c0*/  FMUL.FTZ R75, R47, R68 ;  /* 0x000000442f4b7220 */ /* 0x000fe20000410000 */
[----:B------:R-:W-:Y:S02]  /*f2d0*/  HADD2.F32 R65, -RZ, R63.H0_H0 ;  /* 0x2000003fff417230 */ /* 0x000fe40000004100 */
[CC--:B------:R-:W-:Y:S01]  /*f2e0*/  FMUL.FTZ R68, R40.reuse, R69.reuse ;  /* 0x0000004528447220 */ /* 0x0c0fe20000410000 */
[----:B------:R-:W-:Y:S01]  /*f2f0*/  FMUL.FTZ R69, R59, R69 ;  /* 0x000000453b457220 */ /* 0x000fe20000410000 */
[----:B------:R-:W-:Y:S01]  /*f300*/  HADD2.F32 R60, -RZ, R60.H1_H1 ;  /* 0x3000003cff3c7230 */ /* 0x000fe20000004100 */
[----:B------:R-:W-:Y:S01]  /*f310*/  F2FP.SATFINITE.E4M3.F32.PACK_AB_MERGE_C R42, R71, R42, RZ ;  /* 0x0000002a472a723e */ /* 0x000fe200048070ff */
[----:B------:R-:W-:Y:S02]  /*f320*/  HADD2.F32 R67, -RZ, R67.H1_H1 ;  /* 0x30000043ff437230 */ /* 0x000fe40000004100 */
[----:B------:R-:W-:Y:S01]  /*f330*/  FFMA.FTZ R69, R40, R65, R69 ;  /* 0x0000004128457223 */ /* 0x000fe20000010045 */
[----:B------:R-:W-:-:S02]  /*f340*/  HADD2.F32 R43, -RZ, R43.H1_H1 ;  /* 0x3000002bff2b7230 */ /* 0x000fc40000004100 */
[----:B------:R-:W-:Y:S01]  /*f350*/  FFMA.FTZ R68, R59, R65, -R68 ;  /* 0x000000413b447223 */ /* 0x000fe20000010844 */
[----:B------:R-:W-:Y:S02]  /*f360*/  HADD2.F32 R64, -RZ, R41.H0_H0 ;  /* 0x20000029ff407230 */ /* 0x000fe40000004100 */
[-C--:B------:R-:W-:Y:S01]  /*f370*/  FMUL.FTZ R40, R60, R67.reuse ;  /* 0x000000433c287220 */ /* 0x080fe20000410000 */
[----:B------:R-:W-:Y:S02]  /*f380*/  HADD2.F32 R61, -RZ, R61.H1_H1 ;  /* 0x3000003dff3d7230 */ /* 0x000fe40000004100 */
[----:B------:R-:W-:Y:S01]  /*f390*/  FMUL.FTZ R67, R43, R67 ;  /* 0x000000432b437220 */ /* 0x000fe20000410000 */
[----:B------:R-:W-:Y:S02]  /*f3a0*/  HADD2.F32 R66, -RZ, R66.H1_H1 ;  /* 0x30000042ff427230 */ /* 0x000fe40000004100 */
[----:B------:R-:W-:Y:S01]  /*f3b0*/  FFMA.FTZ R70, R47, R64, -R70 ;  /* 0x000000402f467223 */ /* 0x000fe20000010846 */
[----:B------:R-:W-:-:S02]  /*f3c0*/  HADD2.F32 R63, -RZ, R63.H1_H1 ;  /* 0x3000003fff3f7230 */ /* 0x000fc40000004100 */
[----:B------:R-:W-:Y:S01]  /*f3d0*/  FFMA.FTZ R75, R62, R64, R75 ;  /* 0x000000403e4b7223 */ /* 0x000fe2000001004b */
[----:B------:R-:W-:Y:S02]  /*f3e0*/  HADD2.F32 R58, -RZ, R58.H1_H1 ;  /* 0x3000003aff3a7230 */ /* 0x000fe40000004100 */
[-C--:B------:R-:W-:Y:S01]  /*f3f0*/  FMUL.FTZ R47, R61, R66.reuse ;  /* 0x000000423d2f7220 */ /* 0x080fe20000410000 */
[----:B------:R-:W-:Y:S02]  /*f400*/  HADD2.F32 R41, -RZ, R41.H1_H1 ;  /* 0x30000029ff297230 */ /* 0x000fe40000004100 */
[-C--:B------:R-:W-:Y:S01]  /*f410*/  FFMA.FTZ R43, R43, R63.reuse, -R40 ;  /* 0x0000003f2b2b7223 */ /* 0x080fe20000010828 */
[----:B------:R-:W-:Y:S01]  /*f420*/  FFMA.FTZ R60, R60, R63, R67 ;  /* 0x0000003f3c3c7223 */ /* 0x000fe20000010043 */
[C---:B------:R-:W-:Y:S01]  /*f430*/  FMUL.FTZ R66, R58.reuse, R66 ;  /* 0x000000423a427220 */ /* 0x040fe20000410000 */
[----:B------:R-:W-:Y:S01]  /*f440*/  F2FP.SATFINITE.E4M3.F32.PACK_AB_MERGE_C R50, R73, R50, RZ ;  /* 0x000000324932723e */ /* 0x000fe200048070ff */
[-C--:B------:R-:W-:Y:S01]  /*f450*/  FFMA.FTZ R47, R58, R41.reuse, -R47 ;  /* 0x000000293a2f7223 */ /* 0x080fe2000001082f */
[----:B------:R-:W-:Y:S01]  /*f460*/  F2FP.SATFINITE.E4M3.F32.PACK_AB_MERGE_C R43, R43, R68, RZ ;  /* 0x000000442b2b723e */ /* 0x000fe200048070ff */
[----:B------:R-:W-:Y:S01]  /*f470*/  FFMA.FTZ R66, R61, R41, R66 ;  /* 0x000000293d427223 */ /* 0x000fe20000010042 */
[----:B------:R-:W-:Y:S01]  /*f480*/  F2FP.SATFINITE.E4M3.F32.PACK_AB_MERGE_C R60, R60, R69, RZ ;  /* 0x000000453c3c723e */ /* 0x000fe200048070ff */
[----:B------:R-:W-:Y:S01]  /*f490*/  IMAD.MOV.U32 R40, RZ, RZ, R55 ;  /* 0x000000ffff287224 */ /* 0x000fe200078e0037 */
[----:B------:R-:W-:Y:S01]  /*f4a0*/  F2FP.SATFINITE.E4M3.F32.PACK_AB_MERGE_C R41, R45, R56, R42 ;  /* 0x000000382d29723e */ /* 0x000fe2000480702a */
[----:B------:R-:W-:Y:S01]  /*f4b0*/  IMAD.MOV.U32 R42, RZ, RZ, R53 ;  /* 0x000000ffff2a7224 */ /* 0x000fe200078e0035 */
[----:B------:R-:W-:-:S02]  /*f4c0*/  F2FP.SATFINITE.E4M3.F32.PACK_AB_MERGE_C R43, R47, R70, R43 ;  /* 0x000000462f2b723e */ /* 0x000fc4000480702b */
[----:B------:R-:W-:Y:S01]  /*f4d0*/  F2FP.SATFINITE.E4M3.F32.PACK_AB_MERGE_C R45, R44, R57, R50 ;  /* 0x000000392c2d723e */ /* 0x000fe20004807032 */
[----:B------:R-:W-:Y:S01]  /*f4e0*/  IMAD.MOV.U32 R44, RZ, RZ, R54 ;  /* 0x000000ffff2c7224 */ /* 0x000fe200078e0036 */
[----:B------:R-:W-:-:S07]  /*f4f0*/  F2FP.SATFINITE.E4M3.F32.PACK_AB_MERGE_C R47, R66, R75, R60 ;  /* 0x0000004b422f723e */ /* 0x000fce000480703c */
.L_x_420:
[----:B------:R-:W-:Y:S05]  /*f500*/  BSYNC B1 ;  /* 0x0000000000017941 */ /* 0x000fea0003800000 */
.L_x_419:
[----:B-1----:R1:W-:Y:S01]  /*f510*/  STG.E.128 desc[UR54][R48.64], R40 ;  /* 0x0000002830007986 */ /* 0x0023e2000c101d36 */
[----:B------:R-:W-:-:S13]  /*f520*/  ISETP.GE.AND P3, PT, R51, R154, PT ;  /* 0x0000009a3300720c */ /* 0x000fda0003f66270 */
[----:B------:R-:W-:Y:S05]  /*f530*/  @P3 BRA `(.L_x_369) ;  /* 0x0000000000f43947 */ /* 0x000fea0003800000 */
[--C-:B-1----:R-:W-:Y:S02]  /*f540*/  SHF.R.S32.HI R41, RZ, 0x1f, R51.reuse ;  /* 0x0000001fff297819 */ /* 0x102fe40000011433 */
[----:B------:R-:W-:-:S04]  /*f550*/  IADD3 R51, P3, P4, R116, R136, R51 ;  /* 0x0000008874337210 */ /* 0x000fc80007c7e033 */
[----:B------:R-:W-:Y:S02]  /*f560*/  IADD3.X R52, R4, R52, R41, P3, P4 ;  /* 0x0000003404347210 */ /* 0x000fe40001fe8429 */
[----:B------:R-:W-:-:S05]  /*f570*/  IADD3 R124, P3, R51, R124, RZ ;  /* 0x0000007c337c7210 */ /* 0x000fca0007f7e0ff */
[----:B------:R-:W-:-:S05]  /*f580*/  IMAD.X R125, R52, 0x1, R125, P3 ;  /* 0x00000001347d7824 */ /* 0x000fca00018e067d */
[----:B---3--:R1:W-:Y:S01]  /*f590*/  STG.E.128 desc[UR54][R124.64], R44 ;  /* 0x0000002c7c007986 */ /* 0x0083e2000c101d36 */
[----:B------:R-:W-:Y:S05]  /*f5a0*/  BRA `(.L_x_369) ;  /* 0x0000000000d87947 */ /* 0x000fea0003800000 */
.L_x_336:
[----:B------:R-:W-:-:S06]  /*f5b0*/  UISETP.NE.AND UP0, UPT, UR53, 0x3, UPT ;  /* 0x000000033500788c */ /* 0x000fcc000bf05270 */
[----:B------:R-:W-:-:S13]  /*f5c0*/  PLOP3.LUT P2, PT, PT, PT, UP0, 0x80, 0x0 ;  /* 0x000000000000781c */ /* 0x000fda0003f4f008 */
[----:B------:R-:W-:Y:S05]  /*f5d0*/  @!P2 BRA `(.L_x_421) ;  /* 0x000000000004a947 */ /* 0x000fea0003800000 */
[----:B------:R-:W-:Y:S01]  /*f5e0*/  BPT.TRAP 0x1 ;  /* 0x000000040000795c */ /* 0x000fe20000300000 */
.L_x_421:
[----:B------:R-:W-:Y:S01]  /*f5f0*/  IMAD R97, R17, 0x8, R16 ;  /* 0x0000000811617824 */ /* 0x000fe200078e0210 */
[----:B------:R-:W-:Y:S01]  /*f600*/  SHF.L.U32 R98, R169, 0x1f, RZ ;  /* 0x0000001fa9627819 */ /* 0x000fe200000006ff */
[----:B------:R-:W-:Y:S01]  /*f610*/  IMAD R96, R24, -0xa0, R2 ;  /* 0xffffff6018607824 */ /* 0x000fe200078e0202 */
[----:B------:R-:W-:Y:S02]  /*f620*/  BSSY B1, `(.L_x_422) ;  /* 0x0000004000017945 */ /* 0x000fe40003800000 */
[----:B------:R-:W1:Y:S02]  /*f630*/  SYNCS.PHASECHK.TRANS64.TRYWAIT P3, [R97+URZ+0x29890], R98 ;  /* 0x02989062610075a7 */ /* 0x000e64000806017f */
[----:B------:R-:W-:Y:S01]  /*f640*/  VIMNMX R96, R96, 0xa0, PT ;  /* 0x000000a060607848 */ /* 0x000fe20003fe0100 */
[----:B-1----:R-:W-:Y:S06]  /*f650*/  @!P3 BRA `(.L_x_423) ;  /* 0x000001a400e0b947 */ /* 0x002fec0003800000 */
.L_x_665:
[----:B------:R-:W-:Y:S05]  /*f660*/  BSYNC B1 ;  /* 0x0000000000017941 */ /* 0x000fea0003800000 */
.L_x_422:
[----:B------:R-:W-:Y:S01]  /*f670*/  ISETP.GE.AND P3, PT, R168, R96, PT ;  /* 0x00000060a800720c */ /* 0x000fe20003f66270 */
[----:B------:R-:W-:-:S12]  /*f680*/  BSSY B1, `(.L_x_424) ;  /* 0x0000014000017945 */ /* 0x000fd80003800000 */
[----:B------:R-:W-:Y:S05]  /*f690*/  @P3 BRA `(.L_x_425) ;  /* 0x0000000000483947 */ /* 0x000fea0003800000 */
[----:B------:R-:W-:-:S13]  /*f6a0*/  ISETP.NE.AND P3, PT, R34, RZ, PT ;  /* 0x000000ff2200720c */ /* 0x000fda0003f65270 */
[----:B0-----:R-:W0:Y:S04]  /*f6b0*/  @P3 LDS.128 R40, [R47+0x1a400] ;  /* 0x01a400002f283984 */ /* 0x001e280000000c00 */
[----:B0-----:R-:W-:Y:S01]  /*f6c0*/  @P3 STG.E.128 desc[UR54][R48.64], R40 ;  /* 0x0000002830003986 */ /* 0x001fe2000c101d36 */
[----:B------:R-:W-:-:S13]  /*f6d0*/  ISETP.NE.AND P3, PT, R35, RZ, PT ;  /* 0x000000ff2300720c */ /* 0x000fda0003f65270 */
[----:B------:R-:W0:Y:S04]  /*f6e0*/  @P3 LDS.128 R40, [R46+0x1a400] ;  /* 0x01a400002e283984 */ /* 0x000e280000000c00 */
        /* <DEDUP_REMOVED lines=12> */
[----:B0-----:R2:W-:Y:S02]  /*f7b0*/  @P3 STG.E.128 desc[UR54][R48.64+0xa0], R40 ;  /* 0x0000a02830003986 */ /* 0x0015e4000c101d36 */
.L_x_425:
[----:B------:R-:W-:Y:S05]  /*f7c0*/  BSYNC B1 ;  /* 0x0000000000017941 */ /* 0x000fea0003800000 */
.L_x_424:
[----:B------:R-:W-:-:S13]  /*f7d0*/  ISETP.GE.AND P3, PT, R216, R96, PT ;  /* 0x00000060d800720c */ /* 0x000fda0003f66270 */
[----:B------:R-:W-:Y:S05]  /*f7e0*/  @P3 BRA `(.L_x_369) ;  /* 0x0000000000483947 */ /* 0x000fea0003800000 */
[----:B------:R-:W-:-:S13]  /*f7f0*/  ISETP.NE.AND P3, PT, R34, RZ, PT ;  /* 0x000000ff2200720c */ /* 0x000fda0003f65270 */
[----:B0-2---:R-:W0:Y:S04]  /*f800*/  @P3 LDS.128 R40, [R47+0x1c400] ;  /* 0x01c400002f283984 */ /* 0x005e280000000c00 */
        /* <DEDUP_REMOVED lines=16> */
.L_x_369:
[----:B------:R-:W-:Y:S05]  /*f910*/  BSYNC B0 ;  /* 0x0000000000007941 */ /* 0x000fea0003800000 */
.L_x_335:
[----:B012-4-:R-:W0:Y:S01]  /*f920*/  S2R R40, SR_TID.X ;  /* 0x0000000000287919 */ /* 0x017e220000002100 */
[----:B------:R-:W-:Y:S01]  /*f930*/  @!PT LDS RZ, [RZ] ;  /* 0x00000000fffff984 */ /* 0x000fe20000000800 */
[----:B------:R-:W-:Y:S01]  /*f940*/  @!PT LDS RZ, [RZ] ;  /* 0x00000000fffff984 */ /* 0x000fe20000000800 */
[----:B------:R-:W-:Y:S01]  /*f950*/  @!PT LDS RZ, [RZ] ;  /* 0x00000000fffff984 */ /* 0x000fe20000000800 */
[----:B------:R-:W-:Y:S01]  /*f960*/  @!PT LDS RZ, [RZ] ;  /* 0x00000000fffff984 */ /* 0x000fe20000000800 */
[----:B------:R1:W-:Y:S06]  /*f970*/  MEMBAR.ALL.CTA ;  /* 0x0000000000007992 */ /* 0x0003ec0000008000 */
[----:B-1----:R-:W1:Y:S01]  /*f980*/  FENCE.VIEW.ASYNC.S ;  /* 0x00000000000073c6 */ /* 0x002e620000000000 */
[----:B------:R-:W-:Y:S05]  /*f990*/  WARPSYNC.ALL ;  /* 0x0000000000007948 */ /* 0x000fea0003800000 */
[----:B------:R-:W-:Y:S01]  /*f9a0*/  BSSY B0, `(.L_x_426) ;  /* 0x0000009000007945 */ /* 0x000fe20003800000 */
[----:B0-----:R-:W-:Y:S01]  /*f9b0*/  LOP3.LUT R40, R40, 0x7f, RZ, 0xc0, !PT ;  /* 0x0000007f28287812 */ /* 0x001fe200078ec0ff */
[----:B-1----:R0:W-:Y:S03]  /*f9c0*/  BAR.SYNC.DEFER_BLOCKING R195, 0x80 ;  /* 0x000200c30000751d */ /* 0x0021e60000010000 */
[----:B------:R-:W-:-:S13]  /*f9d0*/  ISETP.NE.AND P3, PT, R40, RZ, PT ;  /* 0x000000ff2800720c */ /* 0x000fda0003f65270 */
[----:B------:R-:W-:-:S04]  /*f9e0*/  @!P3 IADD3 R40, R97, 0x298a0, RZ ;  /* 0x000298a06128b810 */ /* 0x000fc80007ffe0ff */
[----:B------:R-:W-:-:S04]  /*f9f0*/  @!P3 PRMT R40, RZ, 0x654, R40 ;  /* 0x00000654ff28b816 */ /* 0x000fc80000000028 */
[----:B------:R0:W-:Y:S01]  /*fa00*/  @!P3 SYNCS.ARRIVE.TRANS64.RED.A1T0 RZ, [R40+URZ], RZ ;  /* 0x000000ff28ffb9a7 */ /* 0x0001e2000810043f */
[----:B------:R-:W-:Y:S05]  /*fa10*/  @!P2 BRA `(.L_x_427) ;  /* 0x000000000004a947 */ /* 0x000fea0003800000 */
[----:B------:R-:W-:Y:S01]  /*fa20*/  BPT.TRAP 0x1 ;  /* 0x000000040000795c */ /* 0x000fe20000300000 */
.L_x_427:
[----:B------:R-:W-:Y:S05]  /*fa30*/  BSYNC B0 ;  /* 0x0000000000007941 */ /* 0x000fea0003800000 */
.L_x_426:
[----:B------:R-:W1:Y:S01]  /*fa40*/  SYNCS.PHASECHK.TRANS64.TRYWAIT P2, [R97+URZ+0x298b0], R98 ;  /* 0x0298b062610075a7 */ /* 0x000e62000804017f */
[----:B------:R-:W-:Y:S01]  /*fa50*/  IMAD R41, R17, 0x5000, R208 ;  /* 0x0000500011297824 */ /* 0x000fe200078e02d0 */
[----:B------:R-:W-:Y:S01]  /*fa60*/  ULDC UR42, c[0x0][0x320] ;  /* 0x0000c800002a7ab9 */ /* 0x000fe20000000800 */
[----:B------:R-:W-:Y:S01]  /*fa70*/  ULDC.64 UR40, c[0x0][0x328] ;  /* 0x0000ca0000287ab9 */ /* 0x000fe20000000a00 */
[----:B------:R-:W-:Y:S01]  /*fa80*/  ULDC.64 UR38, c[0x0][0x318] ;  /* 0x0000c60000267ab9 */ /* 0x000fe20000000a00 */
[----:B------:R-:W-:Y:S01]  /*fa90*/  BSSY B0, `(.L_x_428) ;  /* 0x0000003000007945 */ /* 0x000fe20003800000 */
[----:B------:R-:W-:-:S03]  /*faa0*/  IMAD.IADD R48, R16, 0x1, R41 ;  /* 0x0000000110307824 */ /* 0x000fc600078e0229 */
[----:B-1----:R-:W-:Y:S05]  /*fab0*/  @!P2 BRA `(.L_x_429) ;  /* 0x000001a000dca947 */ /* 0x002fea0003800000 */
.L_x_666:
[----:B------:R-:W-:Y:S05]  /*fac0*/  BSYNC B0 ;  /* 0x0000000000007941 */ /* 0x000fea0003800000 */
.L_x_428:
[----:B------:R-:W-:Y:S01]  /*fad0*/  ISETP.GE.AND P2, PT, R168, R96, PT ;  /* 0x00000060a800720c */ /* 0x000fe20003f46270 */
[----:B------:R-:W-:Y:S01]  /*fae0*/  BSSY B0, `(.L_x_430) ;  /* 0x0000019000007945 */ /* 0x000fe20003800000 */
[-C--:B------:R-:W-:Y:S01]  /*faf0*/  IADD3 R49, R16, R41.reuse, R122 ;  /* 0x0000002910317210 */ /* 0x080fe20007ffe07a */
[----:B---3--:R-:W-:Y:S01]  /*fb00*/  IMAD.WIDE R44, R24, 0xa0, R118 ;  /* 0x000000a0182c7825 */ /* 0x008fe200078e0276 */
[CC--:B------:R-:W-:Y:S02]  /*fb10*/  IADD3 R50, R16.reuse, R41.reuse, R120 ;  /* 0x0000002910327210 */ /* 0x0c0fe40007ffe078 */
[----:B------:R-:W-:-:S07]  /*fb20*/  IADD3 R51, R16, R41, R130 ;  /* 0x0000002910337210 */ /* 0x000fce0007ffe082 */
[----:B------:R-:W-:Y:S05]  /*fb30*/  @P2 BRA `(.L_x_431) ;  /* 0x00000000004c2947 */ /* 0x000fea0003800000 */
[----:B0-----:R-:W-:Y:S02]  /*fb40*/  IMAD.MOV.U32 R40, RZ, RZ, R114 ;  /* 0x000000ffff287224 */ /* 0x001fe400078e0072 */
[----:B------:R-:W-:Y:S02]  /*fb50*/  IMAD.MOV.U32 R41, RZ, RZ, R33 ;  /* 0x000000ffff297224 */ /* 0x000fe400078e0021 */
[----:B------:R-:W-:Y:S02]  /*fb60*/  IMAD R43, R45, UR40, RZ ;  /* 0x000000282d2b7c24 */ /* 0x000fe4000f8e02ff */
[----:B------:R-:W-:-:S04]  /*fb70*/  IMAD.WIDE.U32 R40, R44, UR40, R40 ;  /* 0x000000282c287c25 */ /* 0x000fc8000f8e0028 */
[----:B------:R-:W-:Y:S01]  /*fb80*/  IMAD R43, R44, UR41, R43 ;  /* 0x000000292c2b7c24 */ /* 0x000fe2000f8e022b */
[----:B------:R-:W-:-:S04]  /*fb90*/  IADD3 R46, P2, R40, UR38, RZ ;  /* 0x00000026282e7c10 */ /* 0x000fc8000ff5e0ff */
[----:B------:R-:W-:Y:S02]  /*fba0*/  IADD3.X R47, R41, UR39, R43, P2, !PT ;  /* 0x00000027292f7c10 */ /* 0x000fe400097fe42b */
[----:B------:R-:W-:-:S13]  /*fbb0*/  ISETP.GE.AND P2, PT, R18, UR42, PT ;  /* 0x0000002a12007c0c */ /* 0x000fda000bf46270 */
[----:B------:R-:W0:Y:S04]  /*fbc0*/  @!P2 LDS.128 R40, [R48+0xa400] ;  /* 0x00a400003028a984 */ /* 0x000e280000000c00 */
[----:B0-----:R-:W-:Y:S01]  /*fbd0*/  @!P2 STG.E.128 desc[UR54][R46.64], R40 ;  /* 0x000000282e00a986 */ /* 0x001fe2000c101d36 */
        /* <DEDUP_REMOVED lines=8> */
[----:B0-----:R2:W-:Y:S02]  /*fc60*/  @!P2 STG.E.128 desc[UR54][R46.64+0x60], R40 ;  /* 0x000060282e00a986 */ /* 0x0015e4000c101d36 */
.L_x_431:
[----:B------:R-:W-:Y:S05]  /*fc70*/  BSYNC B0 ;  /* 0x0000000000007941 */ /* 0x000fea0003800000 */
.L_x_430:
[----:B------:R-:W-:Y:S01]  /*fc80*/  ISETP.GE.AND P2, PT, R216, R96, PT ;  /* 0x00000060d800720c */ /* 0x000fe20003f46270 */
[----:B------:R-:W-:-:S12]  /*fc90*/  BSSY B0, `(.L_x_432) ;  /* 0x0000017000007945 */ /* 0x000fd80003800000 */
[----:B------:R-:W-:Y:S05]  /*fca0*/  @P2 BRA `(.L_x_433) ;  /* 0x0000000000542947 */ /* 0x000fea0003800000 */
[----:B--2---:R-:W-:Y:S01]  /*fcb0*/  IADD3 R43, P2, R44, 0x80, RZ ;  /* 0x000000802c2b7810 */ /* 0x004fe20007f5e0ff */
[----:B0-----:R-:W-:Y:S01]  /*fcc0*/  IMAD.MOV.U32 R40, RZ, RZ, R114 ;  /* 0x000000ffff287224 */ /* 0x001fe200078e0072 */
[----:B------:R-:W-:-:S03]  /*fcd0*/  MOV R41, R33 ;  /* 0x0000002100297202 */ /* 0x000fc60000000f00 */
[----:B------:R-:W-:Y:S02]  /*fce0*/  IMAD.X R44, RZ, RZ, R45, P2 ;  /* 0x000000ffff2c7224 */ /* 0x000fe400010e062d */
[----:B------:R-:W-:-:S04]  /*fcf0*/  IMAD.WIDE.U32 R40, R43, UR40, R40 ;  /* 0x000000282b287c25 */ /* 0x000fc8000f8e0028 */
[----:B------:R-:W-:-:S04]  /*fd00*/  IMAD R44, R44, UR40, RZ ;  /* 0x000000282c2c7c24 */ /* 0x000fc8000f8e02ff */
        /* <DEDUP_REMOVED lines=15> */
.L_x_433:
[----:B------:R-:W-:Y:S05]  /*fe00*/  BSYNC B0 ;  /* 0x0000000000007941 */ /* 0x000fea0003800000 */
.L_x_432:
[----:B0-23--:R-:W2:Y:S01]  /*fe10*/  LDL R40, [R1+0x10] ;  /* 0x0000100001287983 */ /* 0x00dea20000100800 */
[----:B------:R-:W-:Y:S02]  /*fe20*/  VIADD R17, R17, 0x1 ;  /* 0x0000000111117836 */ /* 0x000fe40000000000 */
[----:B-1----:R-:W-:Y:S01]  /*fe30*/  @!P3 VIADD R97, R97, 0x298c0 ;  /* 0x000298c06161b836 */ /* 0x002fe20000000000 */
[----:B------:R-:W-:Y:S01]  /*fe40*/  @!PT LDS RZ, [RZ] ;  /* 0x00000000fffff984 */ /* 0x000fe20000000800 */
[----:B------:R-:W-:Y:S01]  /*fe50*/  @!PT LDS RZ, [RZ] ;  /* 0x00000000fffff984 */ /* 0x000fe20000000800 */
[----:B------:R-:W-:Y:S01]  /*fe60*/  @!PT LDS RZ, [RZ] ;  /* 0x00000000fffff984 */ /* 0x000fe20000000800 */
[----:B------:R-:W-:Y:S01]  /*fe70*/  @!PT LDS RZ, [RZ] ;  /* 0x00000000fffff984 */ /* 0x000fe20000000800 */
[----:B------:R0:W-:Y:S06]  /*fe80*/  MEMBAR.ALL.CTA ;  /* 0x0000000000007992 */ /* 0x0001ec0000008000 */
[----:B0-----:R-:W0:Y:S02]  /*fe90*/  FENCE.VIEW.ASYNC.S ;  /* 0x00000000000073c6 */ /* 0x001e240000000000 */
[----:B0-----:R0:W-:Y:S01]  /*fea0*/  BAR.SYNC.DEFER_BLOCKING R195, 0x80 ;  /* 0x000200c30000751d */ /* 0x0011e20000010000 */
[----:B------:R-:W-:-:S02]  /*feb0*/  ISETP.NE.AND P2, PT, R17, 0x2, PT ;  /* 0x000000021100780c */ /* 0x000fc40003f45270 */
[----:B------:R-:W-:Y:S02]  /*fec0*/  @!P3 PRMT R97, RZ, 0x654, R97 ;  /* 0x00000654ff61b816 */ /* 0x000fe40000000061 */
[----:B------:R-:W-:Y:S02]  /*fed0*/  SEL R17, R17, RZ, P2 ;  /* 0x000000ff11117207 */ /* 0x000fe40001000000 */
[----:B------:R0:W-:Y:S01]  /*fee0*/  @!P3 SYNCS.ARRIVE.TRANS64.RED.A1T0 RZ, [R97+URZ], RZ ;  /* 0x000000ff61ffb9a7 */ /* 0x0001e2000810043f */
[----:B--2---:R-:W-:Y:S02]  /*fef0*/  LOP3.LUT P4, RZ, R40, 0x2, RZ, 0xc0, !PT ;  /* 0x0000000228ff7812 */ /* 0x004fe4000788c0ff */
[----:B------:R-:W-:-:S04]  /*ff00*/  SEL R40, RZ, 0x1, P2 ;  /* 0x00000001ff287807 */ /* 0x000fc80001000000 */
[----:B------:R-:W-:-:S07]  /*ff10*/  LOP3.LUT R169, R169, R40, RZ, 0x3c, !PT ;  /* 0x00000028a9a97212 */ /* 0x000fce00078e3cff */
[----:B0-----:R-:W-:Y:S05]  /*ff20*/  @P4 BRA `(.L_x_434) ;  /* 0xffffff2c00b44947 */ /* 0x001fea000383ffff */
[----:B------:R-:W0:Y:S01]  /*ff30*/  S2R R41, SR_TID.X ;  /* 0x0000000000297919 */ /* 0x000e220000002100 */
[----:B------:R-:W-:Y:S02]  /*ff40*/  PLOP3.LUT P0, PT, PT, PT, PT, 0x8, 0x0 ;  /* 0x000000000000781c */ /* 0x000fe40003f0e170 */
[----:B0-----:R-:W-:-:S04]  /*ff50*/  SHF.R.U32.HI R41, RZ, 0x7, R41 ;  /* 0x00000007ff297819 */ /* 0x001fc80000011629 */
[----:B------:R-:W-:-:S13]  /*ff60*/  ISETP.NE.AND P4, PT, R41, 0x1, PT ;  /* 0x000000012900780c */ /* 0x000fda0003f85270 */
[----:B------:R-:W-:Y:S06]  /*ff70*/  @!P4 BAR.ARV 0x9, 0x100 ;  /* 0x024400000000cb1d */ /* 0x000fec0000002000 */
.L_x_330:
[----:B------:R-:W-:Y:S05]  /*ff80*/  @P0 BRA `(.L_x_435) ;  /* 0x00000000000c0947 */ /* 0x000fea0003800000 */
[----:B------:R-:W1:Y:S01]  /*ff90*/  FENCE.VIEW.ASYNC.G ;  /* 0x00000000000073c6 */ /* 0x000e620000000100 */
[----:B------:R-:W-:Y:S05]  /*ffa0*/  WARPSYNC.ALL ;  /* 0x0000000000007948 */ /* 0x000fea0003800000 */
[----:B-1----:R-:W-:Y:S06]  /*ffb0*/  BAR.ARV 0xc, 0x180 ;  /* 0x0306000000007b1d */ /* 0x002fec0000002000 */
.L_x_435:
[----:B------:R-:W2:Y:S01]  /*ffc0*/  LDL R0, [R1+0x10] ;  /* 0x0000100001007983 */ /* 0x000ea20000100800 */
[----:B------:R-:W-:Y:S01]  /*ffd0*/  ULDC.64 UR6, c[0x0][0x998] ;  /* 0x0002660000067ab9 */ /* 0x000fe20000000a00 */
[----:B------:R-:W-:Y:S01]  /*ffe0*/  ULDC.64 UR4, c[0x0][0x990] ;  /* 0x0002640000047ab9 */ /* 0x000fe20000000a00 */
[----:B------:R-:W-:Y:S02]  /*fff0*/  ISETP.NE.U32.AND P1, PT, RZ, UR6, PT ;  /* 0x00000006ff007c0c */ /* 0x000fe4000bf25070 */
[----:B------:R-:W-:Y:S02]  /*10000*/  ISETP.NE.U32.AND P0, PT, RZ, UR4, PT ;  /* 0x00000004ff007c0c */ /* 0x000fe4000bf05070 */
[----:B------:R-:W-:Y:S02]  /*10010*/  ISETP.NE.AND.EX P1, PT, RZ, UR7, PT, P1 ;  /* 0x00000007ff007c0c */ /* 0x000fe4000bf25310 */
[----:B------:R-:W-:-:S11]  /*10020*/  ISETP.NE.AND.EX P0, PT, RZ, UR5, PT, P0 ;  /* 0x00000005ff007c0c */ /* 0x000fd6000bf05300 */
[----:B------:R-:W1:Y:S08]  /*10030*/  @P1 LDC.64 R8, c[0x0][0x9b8] ;  /* 0x00026e00ff081b82 */ /* 0x000e700000000a00 */
[----:B0-----:R-:W0:Y:S08]  /*10040*/  @P0 LDC.64 R6, c[0x0][0x9a8] ;  /* 0x00026a00ff060b82 */ /* 0x001e300000000a00 */
[----:B------:R-:W3:Y:S08]  /*10050*/  @P0 LDC.64 R10, c[0x0][0x9b0] ;  /* 0x00026c00ff0a0b82 */ /* 0x000ef00000000a00 */
[----:B------:R-:W4:Y:S01]  /*10060*/  @P1 LDC.64 R12, c[0x0][0x9c0] ;  /* 0x00027000ff0c1b82 */ /* 0x000f220000000a00 */
[----:B-1----:R-:W-:-:S02]  /*10070*/  @P1 IMAD R2, R214, R8, RZ ;  /* 0x00000008d6021224 */ /* 0x002fc400078e02ff */
[----:B------:R-:W-:-:S04]  /*10080*/  @P1 IMAD.WIDE.U32 R4, R206, R8, RZ ;  /* 0x00000008ce041225 */ /* 0x000fc800078e00ff */
[C---:B------:R-:W-:Y:S02]  /*10090*/  @P1 IMAD R9, R206.reuse, R9, R2 ;  /* 0x00000009ce091224 */ /* 0x040fe400078e0202 */
[----:B0-----:R-:W-:-:S04]  /*100a0*/  @P0 IMAD.WIDE.U32 R2, R206, R6, RZ ;  /* 0x00000006ce020225 */ /* 0x001fc800078e00ff */
[----:B------:R-:W-:Y:S01]  /*100b0*/  @P1 IMAD.IADD R5, R5, 0x1, R9 ;  /* 0x0000000105051824 */ /* 0x000fe200078e0209 */
[----:B--2---:R-:W-:Y:S01]  /*100c0*/  LOP3.LUT P4, RZ, R0, 0x4, RZ, 0xc0, !PT ;  /* 0x0000000400ff7812 */ /* 0x004fe2000788c0ff */
[----:B------:R-:W-:-:S04]  /*100d0*/  @P0 IMAD R0, R214, R6, RZ ;  /* 0x00000006d6000224 */ /* 0x000fc800078e02ff */
[----:B------:R-:W-:Y:S01]  /*100e0*/  @P0 IMAD R7, R206, R7, R0 ;  /* 0x00000007ce070224 */ /* 0x000fe200078e0200 */
[----:B------:R-:W-:-:S03]  /*100f0*/  MOV R0, 0x3f800000 ;  /* 0x3f80000000007802 */ /* 0x000fc60000000f00 */
[----:B------:R-:W-:Y:S02]  /*10100*/  @P0 IMAD.IADD R3, R3, 0x1, R7 ;  /* 0x0000000103030824 */ /* 0x000fe400078e0207 */
[----:B----4-:R-:W-:-:S04]  /*10110*/  @P1 IMAD.WIDE.U32 R6, R204, R12, R4 ;  /* 0x0000000ccc061225 */ /* 0x010fc800078e0004 */
[----:B---3--:R-:W-:Y:S01]  /*10120*/  @P0 IMAD.WIDE.U32 R2, R204, R10, R2 ;  /* 0x0000000acc020225 */ /* 0x008fe200078e0002 */
[----:B------:R-:W-:-:S03]  /*10130*/  @P1 LEA R8, P3, R6, UR6, 0x2 ;  /* 0x0000000606081c11 */ /* 0x000fc6000f8610ff */
[----:B------:R-:W-:Y:S01]  /*10140*/  @P0 IMAD R5, R204, R11, R3 ;  /* 0x0000000bcc050224 */ /* 0x000fe200078e0203 */
[----:B------:R-:W-:Y:S01]  /*10150*/  @P0 LEA R4, P2, R2, UR4, 0x2 ;  /* 0x0000000402040c11 */ /* 0x000fe2000f8410ff */
[----:B------:R-:W-:Y:S01]  /*10160*/  @P1 IMAD R3, R204, R13, R7 ;  /* 0x0000000dcc031224 */ /* 0x000fe200078e0207 */
[----:B------:R-:W-:Y:S02]  /*10170*/  ULDC UR4, c[0x0][0x988] ;  /* 0x0002620000047ab9 */ /* 0x000fe40000000800 */
[----:B------:R-:W-:Y:S02]  /*10180*/  @P0 LEA.HI.X R5, R2, UR5, R5, 0x2, P2 ;  /* 0x0000000502050c11 */ /* 0x000fe400090f1405 */
[----:B------:R-:W-:Y:S01]  /*10190*/  @P1 LEA.HI.X R9, R6, UR7, R3, 0x2, P3 ;  /* 0x0000000706091c11 */ /* 0x000fe200098f1403 */
[----:B------:R-:W-:-:S04]  /*101a0*/  IMAD.MOV.U32 R3, RZ, RZ, 0x3f800000 ;  /* 0x3f800000ff037424 */ /* 0x000fc800078e00ff */
[----:B------:R-:W2:Y:S04]  /*101b0*/  @P1 LDG.E R0, desc[UR54][R8.64] ;  /* 0x0000003608001981 */ /* 0x000ea8000c1e1900 */
[----:B------:R-:W2:Y:S01]  /*101c0*/  @P0 LDG.E R3, desc[UR54][R4.64] ;  /* 0x0000003604030981 */ /* 0x000ea2000c1e1900 */
[----:B------:R-:W-:Y:S01]  /*101d0*/  BSSY B0, `(.L_x_436) ;  /* 0x0000022000007945 */ /* 0x000fe20003800000 */
[----:B------:R-:W-:Y:S02]  /*101e0*/  IMAD.MOV.U32 R6, RZ, RZ, RZ ;  /* 0x000000ffff067224 */ /* 0x000fe400078e00ff */
[----:B--2---:R-:W-:-:S04]  /*101f0*/  FMUL.FTZ R0, R3, R0 ;  /* 0x0000000003007220 */ /* 0x004fc80000410000 */
[----:B------:R-:W-:Y:S01]  /*10200*/  FMUL.FTZ R2, R0, UR4 ;  /* 0x0000000400027c20 */ /* 0x000fe20008410000 */
[----:B------:R-:W-:Y:S06]  /*10210*/  @!P4 BRA `(.L_x_437) ;  /* 0x000000000074c947 */ /* 0x000fec0003800000 */
[----:B------:R-:W-:Y:S01]  /*10220*/  ISETP.NE.AND P0, PT, R211, RZ, PT ;  /* 0x000000ffd300720c */ /* 0x000fe20003f05270 */
[----:B------:R-:W-:-:S03]  /*10230*/  ULDC UR4, c[0x0][0x9f0] ;  /* 0x00027c0000047ab9 */ /* 0x000fc60000000800 */
[----:B------:R-:W-:-:S04]  /*10240*/  SEL R9, R211, UR4, P0 ;  /* 0x00000004d3097c07 */ /* 0x000fc80008000000 */
[-C--:B------:R-:W-:Y:S02]  /*10250*/  IABS R6, R9.reuse ;  /* 0x0000000900067213 */ /* 0x080fe40000000000 */
[----:B------:R-:W-:Y:S02]  /*10260*/  IADD3 R0, R147, -0x1, R9 ;  /* 0xffffffff93007810 */ /* 0x000fe40007ffe009 */
[----:B------:R-:W0:Y:S01]  /*10270*/  I2F.RP R3, R6 ;  /* 0x0000000600037306 */ /* 0x000e220000209400 */
[-C--:B------:R-:W-:Y:S02]  /*10280*/  IABS R10, R9.reuse ;  /* 0x00000009000a7213 */ /* 0x080fe40000000000 */
        /* <DEDUP_REMOVED lines=19> */
[----:B------:R-:W-:Y:S01]  /*103c0*/  @!P2 IMAD.MOV R5, RZ, RZ, -R5 ;  /* 0x000000ffff05a224 */ /* 0x000fe200078e0a05 */
[----:B------:R-:W-:-:S05]  /*103d0*/  @!P1 LOP3.LUT R5, RZ, R9, RZ, 0x33, !PT ;  /* 0x00000009ff059212 */ /* 0x000fca00078e33ff */
[----:B------:R-:W-:-:S07]  /*103e0*/  IMAD.MOV.U32 R6, RZ, RZ, R5 ;  /* 0x000000ffff067224 */ /* 0x000fce00078e0005 */
.L_x_437:
[----:B------:R-:W-:Y:S05]  /*103f0*/  BSYNC B0 ;  /* 0x0000000000007941 */ /* 0x000fea0003800000 */
.L_x_436:
[-C--:B------:R-:W-:Y:S01]  /*10400*/  IMAD R201, R217, R6.reuse, RZ ;  /* 0x00000006d9c97224 */ /* 0x080fe200078e02ff */
[----:B------:R-:W-:Y:S02]  /*10410*/  PLOP3.LUT P0, PT, PT, PT, PT, 0x80, 0x0 ;  /* 0x000000000000781c */ /* 0x000fe40003f0f070 */
[----:B------:R-:W-:Y:S02]  /*10420*/  CS2R R8, SRZ ;  /* 0x0000000000087805 */ /* 0x000fe4000001ff00 */
[----:B------:R-:W-:Y:S02]  /*10430*/  CS2R R88, SRZ ;  /* 0x0000000000587805 */ /* 0x000fe4000001ff00 */
[----:B------:R-:W-:Y:S02]  /*10440*/  CS2R R4, SRZ ;  /* 0x0000000000047805 */ /* 0x000fe4000001ff00 */
[----:B------:R-:W-:Y:S01]  /*10450*/  VIADDMNMX R147, R201, R6, R147, PT ;  /* 0x00000006c9937246 */ /* 0x000fe20003800193 */
[----:B------:R-:W-:Y:S01]  /*10460*/  IMAD.MOV.U32 R104, RZ, RZ, RZ ;  /* 0x000000ffff687224 */ /* 0x000fe200078e00ff */
[----:B------:R-:W-:-:S02]  /*10470*/  CS2R R52, SRZ ;  /* 0x0000000000347805 */ /* 0x000fc4000001ff00 */
[----:B------:R-:W-:Y:S02]  /*10480*/  CS2R R48, SRZ ;  /* 0x0000000000307805 */ /* 0x000fe4000001ff00 */
[----:B------:R-:W-:Y:S02]  /*10490*/  ISETP.GT.AND P1, PT, R147, R201, PT ;  /* 0x000000c99300720c */ /* 0x000fe40003f24270 */
[----:B------:R-:W-:Y:S02]  /*104a0*/  CS2R R108, SRZ ;  /* 0x00000000006c7805 */ /* 0x000fe4000001ff00 */
[----:B------:R-:W-:Y:S02]  /*104b0*/  MOV R42, RZ ;  /* 0x000000ff002a7202 */ /* 0x000fe40000000f00 */
        /* <DEDUP_REMOVED lines=10> */
[----:B------:R-:W-:-:S02]  /*10560*/  CS2R R64, SRZ ;  /* 0x0000000000407805 */ /* 0x000fc4000001ff00 */
[----:B------:R-:W-:Y:S02]  /*10570*/  MOV R47, RZ ;  /* 0x000000ff002f7202 */ /* 0x000fe40000000f00 */
[----:B------:R-:W-:Y:S01]  /*10580*/  CS2R R98, SRZ ;  /* 0x0000000000627805 */ /* 0x000fe2000001ff00 */
[----:B------:R-:W-:Y:S01]  /*10590*/  IMAD.MOV.U32 R120, RZ, RZ, RZ ;  /* 0x000000ffff787224 */ /* 0x000fe200078e00ff */
[----:B------:R-:W-:Y:S01]  /*105a0*/  CS2R R72, SRZ ;  /* 0x0000000000487805 */ /* 0x000fe2000001ff00 */
[----:B------:R-:W-:Y:S01]  /*105b0*/  IMAD.MOV.U32 R39, RZ, RZ, RZ ;  /* 0x000000ffff277224 */ /* 0x000fe200078e00ff */
[----:B------:R-:W-:Y:S02]  /*105c0*/  CS2R R110, SRZ ;  /* 0x00000000006e7805 */ /* 0x000fe4000001ff00 */
[----:B------:R-:W-:Y:S01]  /*105d0*/  CS2R R54, SRZ ;  /* 0x0000000000367805 */ /* 0x000fe2000001ff00 */
[----:B------:R-:W-:Y:S01]  /*105e0*/  IMAD.MOV.U32 R152, RZ, RZ, RZ ;  /* 0x000000ffff987224 */ /* 0x000fe200078e00ff */
[----:B------:R-:W-:Y:S01]  /*105f0*/  MOV R74, RZ ;  /* 0x000000ff004a7202 */ /* 0x000fe20000000f00 */
[----:B------:R-:W-:Y:S01]  /*10600*/  IMAD.MOV.U32 R77, RZ, RZ, RZ ;  /* 0x000000ffff4d7224 */ /* 0x000fe200078e00ff */
[----:B------:R-:W-:Y:S01]  /*10610*/  CS2R R32, SRZ ;  /* 0x0000000000207805 */ /* 0x000fe2000001ff00 */
[----:B------:R-:W-:Y:S01]  /*10620*/  IMAD.MOV.U32 R112, RZ, RZ, RZ ;  /* 0x000000ffff707224 */ /* 0x000fe200078e00ff */
[----:B------:R-:W-:Y:S01]  /*10630*/  CS2R R84, SRZ ;  /* 0x0000000000547805 */ /* 0x000fe2000001ff00 */
[----:B------:R-:W-:Y:S01]  /*10640*/  IMAD.MOV.U32 R118, RZ, RZ, RZ ;  /* 0x000000ffff767224 */ /* 0x000fe200078e00ff */
[----:B------:R-:W-:Y:S01]  /*10650*/  CS2R R24, SRZ ;  /* 0x0000000000187805 */ /* 0x000fe2000001ff00 */
[----:B------:R-:W-:Y:S01]  /*10660*/  IMAD.MOV.U32 R63, RZ, RZ, RZ ;  /* 0x000000ffff3f7224 */ /* 0x000fe200078e00ff */
[----:B------:R-:W-:Y:S01]  /*10670*/  MOV R12, RZ ;  /* 0x000000ff000c7202 */ /* 0x000fe20000000f00 */
[----:B------:R-:W-:Y:S01]  /*10680*/  IMAD.MOV.U32 R69, RZ, RZ, RZ ;  /* 0x000000ffff457224 */ /* 0x000fe200078e00ff */
[----:B------:R-:W-:Y:S01]  /*10690*/  MOV R81, RZ ;  /* 0x000000ff00517202 */ /* 0x000fe20000000f00 */
[----:B------:R-:W-:-:S02]  /*106a0*/  IMAD.MOV.U32 R34, RZ, RZ, RZ ;  /* 0x000000ffff227224 */ /* 0x000fc400078e00ff */
[----:B------:R-:W-:Y:S02]  /*106b0*/  IMAD.MOV.U32 R67, RZ, RZ, RZ ;  /* 0x000000ffff437224 */ /* 0x000fe400078e00ff */
[----:B------:R-:W-:Y:S02]  /*106c0*/  IMAD.MOV.U32 R79, RZ, RZ, RZ ;  /* 0x000000ffff4f7224 */ /* 0x000fe400078e00ff */
[----:B------:R-:W-:Y:S02]  /*106d0*/  IMAD.MOV.U32 R61, RZ, RZ, RZ ;  /* 0x000000ffff3d7224 */ /* 0x000fe400078e00ff */
[----:B------:R-:W-:Y:S02]  /*106e0*/  IMAD.MOV.U32 R150, RZ, RZ, RZ ;  /* 0x000000ffff967224 */ /* 0x000fe400078e00ff */
[----:B------:R-:W-:Y:S02]  /*106f0*/  IMAD.MOV.U32 R6, RZ, RZ, RZ ;  /* 0x000000ffff067224 */ /* 0x000fe400078e00ff */
[----:B------:R-:W-:-:S02]  /*10700*/  IMAD.MOV.U32 R0, RZ, RZ, RZ ;  /* 0x000000ffff007224 */ /* 0x000fc400078e00ff */
[----:B------:R-:W-:Y:S02]  /*10710*/  IMAD.MOV.U32 R87, RZ, RZ, RZ ;  /* 0x000000ffff577224 */ /* 0x000fe400078e00ff */
[----:B------:R-:W-:Y:S01]  /*10720*/  IMAD.MOV.U32 R83, RZ, RZ, RZ ;  /* 0x000000ffff537224 */ /* 0x000fe200078e00ff */
[----:B------:R-:W-:Y:S06]  /*10730*/  @!P1 BRA `(.L_x_438) ;  /* 0x000000e400089947 */ /* 0x000fec0003800000 */
[----:B------:R-:W-:-:S03]  /*10740*/  UMOV UR4, 0xffffffff ;  /* 0xffffffff00047882 */ /* 0x000fc60000000000 */
[----:B------:R-:W-:Y:S05]  /*10750*/  BRA.DIV UR4, `(.L_x_439) ;  /* 0x0000019604c87947 */ /* 0x000fea000b800000 */
[----:B------:R-:W0:Y:S02]  /*10760*/  S2R R0, SR_TID.X ;  /* 0x0000000000007919 */ /* 0x000e240000002100 */
[----:B0-----:R-:W-:-:S05]  /*10770*/  VIADD R3, R0, 0xffffff80 ;  /* 0xffffff8000037836 */ /* 0x001fca0000000000 */
[----:B------:R-:W-:-:S04]  /*10780*/  SHF.R.S32.HI R0, RZ, 0x1f, R3 ;  /* 0x0000001fff007819 */ /* 0x000fc80000011403 */
[----:B------:R-:W-:-:S04]  /*10790*/  LEA.HI R0, R0, R3, RZ, 0x7 ;  /* 0x0000000300007211 */ /* 0x000fc800078f38ff */
[----:B------:R-:W-:-:S05]  /*107a0*/  SHF.R.S32.HI R0, RZ, 0x7, R0 ;  /* 0x00000007ff007819 */ /* 0x000fca0000011400 */
[----:B------:R0:W1:Y:S02]  /*107b0*/  SHFL.IDX PT, R202, R0, RZ, 0x1f ;  /* 0x00001fff00ca7589 */ /* 0x00006400000e0000 */
.L_x_669:
[----:B01----:R-:W-:Y:S01]  /*107c0*/  LEA.HI R0, R202, R202, RZ, 0x1 ;  /* 0x000000caca007211 */ /* 0x003fe200078f08ff */
[----:B------:R-:W-:-:S03]  /*107d0*/  ULOP3.LUT UP0, URZ, UR52, 0x9f, URZ, 0xc0, !UPT ;  /* 0x0000009f343f7892 */ /* 0x000fc6000f80c03f */
[----:B------:R-:W-:-:S03]  /*107e0*/  LOP3.LUT R3, R0, 0x3e, RZ, 0xc0, !PT ;  /* 0x0000003e00037812 */ /* 0x000fc600078ec0ff */
[----:B------:R-:W-:Y:S02]  /*107f0*/  PLOP3.LUT P0, PT, PT, PT, UP0, 0x80, 0x0 ;  /* 0x000000000000781c */ /* 0x000fe40003f0f008 */
[----:B------:R-:W-:-:S05]  /*10800*/  IMAD.IADD R3, R202, 0x1, -R3 ;  /* 0x00000001ca037824 */ /* 0x000fca00078e0a03 */
[----:B------:R-:W-:-:S04]  /*10810*/  LEA R3, R3, UR52, 0xc ;  /* 0x0000003403037c11 */ /* 0x000fc8000f8e60ff */
[----:B------:R-:W-:-:S04]  /*10820*/  SHF.R.U32.HI R3, RZ, 0x4, R3 ;  /* 0x00000004ff037819 */ /* 0x000fc80000011603 */
[----:B------:R-:W-:Y:S01]  /*10830*/  LOP3.LUT R44, R3, 0x3fff, RZ, 0xc0, !PT ;  /* 0x00003fff032c7812 */ /* 0x000fe200078ec0ff */
[----:B------:R-:W-:Y:S06]  /*10840*/  @!P0 BRA `(.L_x_440) ;  /* 0x0000000000408947 */ /* 0x000fec0003800000 */
[----:B------:R-:W-:Y:S01]  /*10850*/  MOV R0, 0x0 ;  /* 0x0000000000007802 */ /* 0x000fe20000000f00 */
[----:B------:R-:W-:Y:S01]  /*10860*/  ULDC.64 UR4, c[0x4][0xa0] ;  /* 0x0100280000047ab9 */ /* 0x000fe20000000a00 */
[----:B------:R-:W-:Y:S01]  /*10870*/  ULDC.64 UR6, c[0x4][0xa8] ;  /* 0x01002a0000067ab9 */ /* 0x000fe20000000a00 */
[----:B------:R-:W-:Y:S01]  /*10880*/  IMAD.U32 R4, RZ, RZ, UR4 ;  /* 0x00000004ff047e24 */ /* 0x000fe2000f8e00ff */
[----:B------:R0:W1:Y:S01]  /*10890*/  LDC.64 R14, c[0x4][R0] ;  /* 0x01000000000e7b82 */ /* 0x0000620000000a00 */
[----:B------:R-:W-:Y:S01]  /*108a0*/  MOV R5, UR5 ;  /* 0x0000000500057c02 */ /* 0x000fe20008000f00 */
[----:B------:R-:W-:Y:S01]  /*108b0*/  ULDC.64 UR4, c[0x4][0x38] ;  /* 0x01000e0000047ab9 */ /* 0x000fe20000000a00 */
[----:B------:R-:W-:Y:S01]  /*108c0*/  IMAD.U32 R6, RZ, RZ, UR6 ;  /* 0x00000006ff067e24 */ /* 0x000fe2000f8e00ff */
[----:B------:R-:W-:Y:S01]  /*108d0*/  MOV R12, 0x1 ;  /* 0x00000001000c7802 */ /* 0x000fe20000000f00 */
[----:B------:R-:W-:Y:S02]  /*108e0*/  IMAD.U32 R7, RZ, RZ, UR7 ;  /* 0x00000007ff077e24 */ /* 0x000fe4000f8e00ff */
[----:B------:R-:W-:-:S02]  /*108f0*/  IMAD.U32 R10, RZ, RZ, UR4 ;  /* 0x00000004ff0a7e24 */ /* 0x000fc4000f8e00ff */
[----:B------:R-:W-:Y:S02]  /*10900*/  IMAD.U32 R11, RZ, RZ, UR5 ;  /* 0x00000005ff0b7e24 */ /* 0x000fe4000f8e00ff */
[----:B------:R-:W-:Y:S02]  /*10910*/  IMAD.MOV.U32 R8, RZ, RZ, 0x70 ;  /* 0x00000070ff087424 */ /* 0x000fe400078e00ff */
[----:B0-----:R-:W-:-:S07]  /*10920*/  IMAD.MOV.U32 R13, RZ, RZ, RZ ;  /* 0x000000ffff0d7224 */ /* 0x001fce00078e00ff */
[----:B------:R-:W-:-:S07]  /*10930*/  LEPC R20, `(.L_x_440) ;  /* 0x000000001014794e */ /* 0x000fce0000000000 */
[----:B-1---5:R-:W-:Y:S05]  /*10940*/  CALL.ABS.NOINC R14 ;  /* 0x000000000e007343 */ /* 0x022fea0003c00000 */
.L_x_440:
[----:B------:R-:W-:Y:S02]  /*10950*/  ULDC UR4, c[0x0][0x3f4] ;  /* 0x0000fd0000047ab9 */ /* 0x000fe40000000800 */
[----:B------:R-:W-:-:S13]  /*10960*/  ISETP.LT.AND P0, PT, RZ, UR4, PT ;  /* 0x00000004ff007c0c */ /* 0x000fda000bf01270 */
[----:B------:R-:W-:Y:S05]  /*10970*/  @P0 BRA `(.L_x_441) ;  /* 0x0000000000400947 */ /* 0x000fea0003800000 */
[----:B------:R-:W-:-:S04]  /*10980*/  ULEA.HI UR4, UR43, UR43, URZ, 0x1 ;  /* 0x0000002b2b047291 */ /* 0x000fc8000f8f083f */
[----:B------:R-:W-:-:S04]  /*10990*/  ULOP3.LUT UR4, UR4, 0xfffffffe, URZ, 0xc0, !UPT ;  /* 0xfffffffe04047892 */ /* 0x000fc8000f8ec03f */
[----:B------:R-:W-:-:S06]  /*109a0*/  UIADD3 UR4, UR43, -UR4, URZ ;  /* 0x800000042b047290 */ /* 0x000fcc000fffe03f */
[----:B------:R-:W-:-:S05]  /*109b0*/  IMAD.U32 R3, RZ, RZ, UR4 ;  /* 0x00000004ff037e24 */ /* 0x000fca000f8e00ff */
[----:B------:R-:W-:-:S04]  /*109c0*/  SHF.L.U32 R3, R3, 0x1f, RZ ;  /* 0x0000001f03037819 */ /* 0x000fc800000006ff */
[----:B------:R0:W1:Y:S03]  /*109d0*/  SYNCS.PHASECHK.TRANS64.TRYWAIT P0, [R16+URZ+0x29800], R3 ;  /* 0x02980003100075a7 */ /* 0x000066000800017f */
[----:B-1----:R-:W-:Y:S05]  /*109e0*/  @!P0 NANOSLEEP.SYNCS 0x989680 ;  /* 0x009896800000895d */ /* 0x002fea0003900000 */
[----:B------:R-:W1:Y:S01]  /*109f0*/  @!P0 SYNCS.PHASECHK.TRANS64 P0, [R16+URZ+0x29800], R3 ;  /* 0x02980003100085a7 */ /* 0x000e62000800007f */
[----:B------:R-:W-:Y:S04]  /*10a00*/  BSSY B0, `(.L_x_442) ;  /* 0x0000006000007945 */ /* 0x000fe80003800000 */
[----:B-1----:R-:W-:Y:S05]  /*10a10*/  @P0 BRA `(.L_x_443) ;  /* 0x0000000000100947 */ /* 0x002fea0003800000 */
.L_x_444:
[----:B-1----:R1:W2:Y:S02]  /*10a20*/  SYNCS.PHASECHK.TRANS64.TRYWAIT P0, [R16+URZ+0x29800], R3 ;  /* 0x02980003100075a7 */ /* 0x0022a4000800017f */
[----:B--2---:R-:W-:Y:S05]  /*10a30*/  @!P0 NANOSLEEP.SYNCS 0x989680 ;  /* 0x009896800000895d */ /* 0x004fea0003900000 */
[----:B------:R-:W2:Y:S02]  /*10a40*/  @!P0 SYNCS.PHASECHK.TRANS64 P0, [R16+URZ+0x29800], R3 ;  /* 0x02980003100085a7 */ /* 0x000ea4000800007f */
[----:B--2---:R-:W-:Y:S05]  /*10a50*/  @!P0 BRA `(.L_x_444) ;  /* 0xfffffffc00f08947 */ /* 0x004fea000383ffff */
.L_x_443:
[----:B------:R-:W-:Y:S05]  /*10a60*/  BSYNC B0 ;  /* 0x0000000000007941 */ /* 0x000fea0003800000 */
.L_x_442:
[----:B------:R-:W-:Y:S05]  /*10a70*/  BRA `(.L_x_445) ;  /* 0x0000006c00287947 */ /* 0x000fea0003800000 */
.L_x_441:
[----:B------:R-:W0:Y:S01]  /*10a80*/  LDC.64 R26, c[0x0][0x3e8] ;  /* 0x0000fa00ff1a7b82 */ /* 0x000e220000000a00 */
[----:B------:R-:W-:Y:S01]  /*10a90*/  ULOP3.LUT UP0, URZ, UR52, 0x1bf, URZ, 0xc0, !UPT ;  /* 0x000001bf343f7892 */ /* 0x000fe2000f80c03f */
[----:B-----5:R-:W-:Y:S01]  /*10aa0*/  SHF.R.S32.HI R0, RZ, 0x1f, R144 ;  /* 0x0000001fff007819 */ /* 0x020fe20000011490 */
[----:B------:R-:W-:Y:S01]  /*10ab0*/  ULDC.64 UR4, c[0x0][0x3f8] ;  /* 0x0000fe0000047ab9 */ /* 0x000fe20000000a00 */
[----:B------:R-:W-:-:S03]  /*10ac0*/  ULDC.64 UR6, c[0x0][0x408] ;  /* 0x0001020000067ab9 */ /* 0x000fc60000000a00 */
[----:B------:R-:W-:Y:S01]  /*10ad0*/  PLOP3.LUT P0, PT, PT, PT, UP0, 0x80, 0x0 ;  /* 0x000000000000781c */ /* 0x000fe20003f0f008 */
[----:B------:R-:W1:Y:S01]  /*10ae0*/  LDC.64 R24, c[0x0][0x400] ;  /* 0x00010000ff187b82 */ /* 0x000e620000000a00 */
[C---:B------:R-:W-:Y:S02]  /*10af0*/  IMAD R3, R0.reuse, UR4, RZ ;  /* 0x0000000400037c24 */ /* 0x040fe4000f8e02ff */
[----:B------:R-:W-:Y:S02]  /*10b00*/  IMAD R5, R0, UR6, RZ ;  /* 0x0000000600057c24 */ /* 0x000fe4000f8e02ff */
[C---:B------:R-:W-:Y:S02]  /*10b10*/  IMAD R3, R144.reuse, UR5, R3 ;  /* 0x0000000590037c24 */ /* 0x040fe4000f8e0203 */
[C---:B------:R-:W-:Y:S02]  /*10b20*/  IMAD R5, R144.reuse, UR7, R5 ;  /* 0x0000000790057c24 */ /* 0x040fe4000f8e0205 */
[----:B0-----:R-:W-:-:S04]  /*10b30*/  IMAD.WIDE.U32 R26, R144, UR4, R26 ;  /* 0x00000004901a7c25 */ /* 0x001fc8000f8e001a */
[----:B------:R-:W-:Y:S02]  /*10b40*/  IMAD.IADD R28, R3, 0x1, R27 ;  /* 0x00000001031c7824 */ /* 0x000fe400078e021b */
[----:B-1----:R-:W-:-:S04]  /*10b50*/  IMAD.WIDE.U32 R24, R144, UR6, R24 ;  /* 0x0000000690187c25 */ /* 0x002fc8000f8e0018 */
[----:B------:R-:W-:Y:S01]  /*10b60*/  IMAD.IADD R29, R5, 0x1, R25 ;  /* 0x00000001051d7824 */ /* 0x000fe200078e0219 */
        /* <DEDUP_REMOVED lines=16> */
[----:B-1----:R-:W-:Y:S05]  /*10c70*/  CALL.ABS.NOINC R14 ;  /* 0x000000000e007343 */ /* 0x002fea0003c00000 */
.L_x_446:
[----:B------:R-:W-:Y:S01]  /*10c80*/  ULDC.U8 UR4, c[0x0][0x410] ;  /* 0x0001040000047ab9 */ /* 0x000fe20000000000 */
[----:B------:R-:W-:Y:S01]  /*10c90*/  BSSY B0, `(.L_x_447) ;  /* 0x00006a0000007945 */ /* 0x000fe20003800000 */
[----:B------:R-:W-:Y:S01]  /*10ca0*/  ISETP.NE.AND P0, PT, RZ, UR4, PT ;  /* 0x00000004ff007c0c */ /* 0x000fe2000bf05270 */
[----:B------:R-:W-:-:S12]  /*10cb0*/  IMAD R4, R145, 0x80, R168 ;  /* 0x0000008091047824 */ /* 0x000fd800078e02a8 */
[----:B------:R-:W-:Y:S05]  /*10cc0*/  @!P0 BRA `(.L_x_448) ;  /* 0x00000034002c8947 */ /* 0x000fea0003800000 */
[----:B------:R-:W-:-:S03]  /*10cd0*/  UMOV UR4, 0xffffffff ;  /* 0xffffffff00047882 */ /* 0x000fc60000000000 */
[----:B------:R-:W-:Y:S05]  /*10ce0*/  BRA.DIV UR4, `(.L_x_449) ;  /* 0x0000019204a47947 */ /* 0x000fea000b800000 */
[----:B------:R0:W1:Y:S04]  /*10cf0*/  SHFL.IDX PT, R27, R26, RZ, 0x1e1f ;  /* 0x001e1fff1a1b7589 */ /* 0x00006800000e0000 */
[----:B------:R0:W2:Y:S04]  /*10d00*/  SHFL.IDX PT, R14, R24, RZ, 0x1e1f ;  /* 0x001e1fff180e7589 */ /* 0x0000a800000e0000 */
[----:B------:R0:W3:Y:S04]  /*10d10*/  SHFL.IDX PT, R0, R28, RZ, 0x1e1f ;  /* 0x001e1fff1c007589 */ /* 0x0000e800000e0000 */
[----:B------:R0:W4:Y:S02]  /*10d20*/  SHFL.IDX PT, R3, R29, RZ, 0x1e1f ;  /* 0x001e1fff1d037589 */ /* 0x00012400000e0000 */
.L_x_675:
[----:B------:R-:W-:Y:S01]  /*10d30*/  ULDC UR4, c[0x0][0x448] ;  /* 0x0001120000047ab9 */ /* 0x000fe20000000800 */
[----:B------:R-:W-:Y:S01]  /*10d40*/  BSSY B1, `(.L_x_450) ;  /* 0x000004d000017945 */ /* 0x000fe20003800000 */
[----:B------:R-:W-:Y:S01]  /*10d50*/  IMAD R149, R149, UR4, RZ ;  /* 0x0000000495957c24 */ /* 0x000fe2000f8e02ff */
[----:B------:R-:W-:Y:S02]  /*10d60*/  CS2R R40, SRZ ;  /* 0x0000000000287805 */ /* 0x000fe4000001ff00 */
[----:B------:R-:W-:Y:S02]  /*10d70*/  CS2R R34, SRZ ;  /* 0x0000000000227805 */ /* 0x000fe4000001ff00 */
[----:B------:R-:W-:Y:S02]  /*10d80*/  CS2R R32, SRZ ;  /* 0x0000000000207805 */ /* 0x000fe4000001ff00 */
[----:B0-----:R-:W-:Y:S02]  /*10d90*/  CS2R R24, SRZ ;  /* 0x0000000000187805 */ /* 0x001fe4000001ff00 */
[----:B------:R-:W-:-:S02]  /*10da0*/  ISETP.GE.AND P0, PT, R4, R149, PT ;  /* 0x000000950400720c */ /* 0x000fc40003f06270 */
        /* <DEDUP_REMOVED lines=8> */
[----:B------:R-:W-:Y:S06]  /*10e30*/  @P0 BRA `(.L_x_451) ;  /* 0x0000000000f40947 */ /* 0x000fec0003800000 */
[----:B------:R-:W-:Y:S01]  /*10e40*/  ULDC UR4, c[0x0][0x3f4] ;  /* 0x0000fd0000047ab9 */ /* 0x000fe20000000800 */
[----:B------:R-:W-:Y:S02]  /*10e50*/  SHF.R.S32.HI R7, RZ, 0x1f, R170 ;  /* 0x0000001fff077819 */ /* 0x000fe400000114aa */
[----:B------:R-:W-:Y:S02]  /*10e60*/  CS2R R36, SRZ ;  /* 0x0000000000247805 */ /* 0x000fe4000001ff00 */
[----:B------:R-:W-:Y:S02]  /*10e70*/  ISETP.GE.AND P4, PT, R170, UR4, PT ;  /* 0x00000004aa007c0c */ /* 0x000fe4000bf86270 */
[----:B------:R-:W-:Y:S02]  /*10e80*/  CS2R R34, SRZ ;  /* 0x0000000000227805 */ /* 0x000fe4000001ff00 */
[----:B------:R-:W-:Y:S02]  /*10e90*/  ISETP.GE.AND P3, PT, R172, UR4, PT ;  /* 0x00000004ac007c0c */ /* 0x000fe4000bf66270 */
[----:B------:R-:W-:-:S07]  /*10ea0*/  ISETP.GE.AND P2, PT, R173, UR4, PT ;  /* 0x00000004ad007c0c */ /* 0x000fce000bf46270 */
[C---:B-1----:R-:W-:Y:S02]  /*10eb0*/  @!P4 IADD3 R4, P0, R170.reuse, R27, RZ ;  /* 0x0000001baa04c210 */ /* 0x042fe40007f1e0ff */
[----:B--2---:R-:W-:-:S03]  /*10ec0*/  @!P4 IADD3 R6, P1, R170, R14, RZ ;  /* 0x0000000eaa06c210 */ /* 0x004fc60007f3e0ff */
[--C-:B---3--:R-:W-:Y:S02]  /*10ed0*/  @!P4 IMAD.X R5, R0, 0x1, R7.reuse, P0 ;  /* 0x000000010005c824 */ /* 0x108fe400000e0607 */
[----:B----4-:R-:W-:Y:S01]  /*10ee0*/  @!P4 IMAD.X R7, R3, 0x1, R7, P1 ;  /* 0x000000010307c824 */ /* 0x010fe200008e0607 */
[----:B------:R-:W-:Y:S02]  /*10ef0*/  ISETP.GE.AND P1, PT, R171, UR4, PT ;  /* 0x00000004ab007c0c */ /* 0x000fe4000bf26270 */
[----:B------:R0:W5:Y:S01]  /*10f00*/  @!P4 LD.E.64 R36, desc[UR54][R4.64] ;  /* 0x000000360424c980 */ /* 0x000162000c101b00 */
[----:B------:R-:W-:-:S03]  /*10f10*/  SHF.R.S32.HI R11, RZ, 0x1f, R172 ;  /* 0x0000001fff0b7819 */ /* 0x000fc600000114ac */
[----:B------:R1:W5:Y:S01]  /*10f20*/  @!P4 LD.E.64 R34, desc[UR54][R6.64] ;  /* 0x000000360622c980 */ /* 0x000362000c101b00 */
[CC--:B------:R-:W-:Y:S02]  /*10f30*/  @!P3 IADD3 R8, P4, R172.reuse, R27.reuse, RZ ;  /* 0x0000001bac08b210 */ /* 0x0c0fe40007f9e0ff */
[----:B------:R-:W-:Y:S02]  /*10f40*/  CS2R R30, SRZ ;  /* 0x00000000001e7805 */ /* 0x000fe4000001ff00 */
[----:B------:R-:W-:Y:S02]  /*10f50*/  @!P3 IADD3 R10, P5, R172, R14, RZ ;  /* 0x0000000eac0ab210 */ /* 0x000fe40007fbe0ff */
[----:B------:R-:W-:Y:S02]  /*10f60*/  CS2R R32, SRZ ;  /* 0x0000000000207805 */ /* 0x000fe4000001ff00 */
[----:B------:R-:W-:Y:S01]  /*10f70*/  SHF.R.S32.HI R12, RZ, 0x1f, R173 ;  /* 0x0000001fff0c7819 */ /* 0x000fe200000114ad */
[----:B------:R-:W-:Y:S01]  /*10f80*/  @!P3 IMAD.X R9, R0, 0x1, R11, P4 ;  /* 0x000000010009b824 */ /* 0x000fe200020e060b */
[----:B------:R-:W-:-:S02]  /*10f90*/  @!P2 IADD3 R48, P4, R173, R27, RZ ;  /* 0x0000001bad30a210 */ /* 0x000fc40007f9e0ff */
[----:B------:R-:W-:Y:S02]  /*10fa0*/  ISETP.GE.AND P0, PT, R22, UR4, PT ;  /* 0x0000000416007c0c */ /* 0x000fe4000bf06270 */
[----:B------:R-:W-:Y:S01]  /*10fb0*/  @!P3 IADD3.X R11, R3, R11, RZ, P5, !PT ;  /* 0x0000000b030bb210 */ /* 0x000fe20002ffe4ff */
[C-C-:B------:R-:W-:Y:S01]  /*10fc0*/  @!P2 IMAD.X R49, R0.reuse, 0x1, R12.reuse, P4 ;  /* 0x000000010031a824 */ /* 0x140fe200020e060c */
[-C--:B------:R-:W-:Y:S01]  /*10fd0*/  @!P2 IADD3 R50, P5, R173, R14.reuse, RZ ;  /* 0x0000000ead32a210 */ /* 0x080fe20007fbe0ff */
[----:B------:R-:W5:Y:S01]  /*10fe0*/  @!P3 LD.E.64 R30, desc[UR54][R8.64] ;  /* 0x00000036081eb980 */ /* 0x000f62000c101b00 */
[----:B------:R-:W-:Y:S02]  /*10ff0*/  SHF.R.S32.HI R13, RZ, 0x1f, R171 ;  /* 0x0000001fff0d7819 */ /* 0x000fe400000114ab */
[----:B------:R-:W-:Y:S01]  /*11000*/  @!P1 IADD3 R42, P4, R171, R27, RZ ;  /* 0x0000001bab2a9210 */ /* 0x000fe20007f9e0ff */
[----:B------:R-:W-:Y:S01]  /*11010*/  @!P2 IMAD.X R51, R3, 0x1, R12, P5 ;  /* 0x000000010333a824 */ /* 0x000fe200028e060c */
[----:B------:R-:W-:Y:S01]  /*11020*/  @!P1 IADD3 R46, P5, R171, R14, RZ ;  /* 0x0000000eab2e9210 */ /* 0x000fe20007fbe0ff */
[----:B------:R2:W5:Y:S01]  /*11030*/  @!P3 LD.E.64 R32, desc[UR54][R10.64] ;  /* 0x000000360a20b980 */ /* 0x000562000c101b00 */
[----:B------:R-:W-:Y:S01]  /*11040*/  SHF.R.S32.HI R12, RZ, 0x1f, R174 ;  /* 0x0000001fff0c7819 */ /* 0x000fe200000114ae */
[--C-:B------:R-:W-:Y:S01]  /*11050*/  @!P1 IMAD.X R43, R0, 0x1, R13.reuse, P4 ;  /* 0x00000001002b9824 */ /* 0x100fe200020e060d */
[----:B------:R-:W-:Y:S01]  /*11060*/  ISETP.GE.AND P4, PT, R174, UR4, PT ;  /* 0x00000004ae007c0c */ /* 0x000fe2000bf86270 */
[----:B------:R-:W-:Y:S01]  /*11070*/  @!P1 IMAD.X R47, R3, 0x1, R13, P5 ;  /* 0x00000001032f9824 */ /* 0x000fe200028e060d */
[----:B0-----:R-:W-:-:S02]  /*11080*/  @!P0 SHF.R.S32.HI R5, RZ, 0x1f, R22 ;  /* 0x0000001fff058819 */ /* 0x001fc40000011416 */
[----:B-1----:R-:W-:-:S05]  /*11090*/  @!P0 IADD3 R6, P5, R22, R27, RZ ;  /* 0x0000001b16068210 */ /* 0x002fca0007fbe0ff */
[----:B------:R-:W-:Y:S01]  /*110a0*/  @!P0 IMAD.X R7, R0, 0x1, R5, P5 ;  /* 0x0000000100078824 */ /* 0x000fe200028e0605 */
[----:B------:R-:W-:-:S04]  /*110b0*/  @!P0 IADD3 R4, P5, R22, R14, RZ ;  /* 0x0000000e16048210 */ /* 0x000fc80007fbe0ff */
[----:B------:R-:W-:Y:S02]  /*110c0*/  @!P0 IADD3.X R5, R3, R5, RZ, P5, !PT ;  /* 0x0000000503058210 */ /* 0x000fe40002ffe4ff */
[----:B------:R-:W-:-:S05]  /*110d0*/  @!P4 IADD3 R26, P5, R174, R27, RZ ;  /* 0x0000001bae1ac210 */ /* 0x000fca0007fbe0ff */
[--C-:B------:R-:W-:Y:S01]  /*110e0*/  @!P4 IMAD.X R27, R0, 0x1, R12.reuse, P5 ;  /* 0x00000001001bc824 */ /* 0x100fe200028e060c */
[----:B------:R-:W-:Y:S02]  /*110f0*/  @!P4 IADD3 R14, P5, R174, R14, RZ ;  /* 0x0000000eae0ec210 */ /* 0x000fe40007fbe0ff */
[----:B------:R-:W-:Y:S02]  /*11100*/  CS2R R28, SRZ ;  /* 0x00000000001c7805 */ /* 0x000fe4000001ff00 */
[----:B------:R-:W-:Y:S02]  /*11110*/  CS2R R24, SRZ ;  /* 0x0000000000187805 */ /* 0x000fe4000001ff00 */
[----:B------:R-:W-:Y:S02]  /*11120*/  CS2R R20, SRZ ;  /* 0x0000000000147805 */ /* 0x000fe4000001ff00 */
[----:B------:R-:W-:Y:S01]  /*11130*/  CS2R R38, SRZ ;  /* 0x0000000000267805 */ /* 0x000fe2000001ff00 */
[----:B------:R-:W-:Y:S01]  /*11140*/  @!P4 IMAD.X R15, R3, 0x1, R12, P5 ;  /* 0x00000001030fc824 */ /* 0x000fe200028e060c */
[----:B------:R-:W-:-:S02]  /*11150*/  CS2R R12, SRZ ;  /* 0x00000000000c7805 */ /* 0x000fc4000001ff00 */
[----:B------:R-:W-:Y:S02]  /*11160*/  CS2R R40, SRZ ;  /* 0x0000000000287805 */ /* 0x000fe4000001ff00 */
[----:B--2---:R-:W-:Y:S02]  /*11170*/  CS2R R10, SRZ ;  /* 0x00000000000a7805 */ /* 0x004fe4000001ff00 */
[----:B------:R-:W-:Y:S01]  /*11180*/  CS2R R8, SRZ ;  /* 0x0000000000087805 */ /* 0x000fe2000001ff00 */
[----:B------:R0:W5:Y:S04]  /*11190*/  @!P2 LD.E.64 R28, desc[UR54][R48.64] ;  /* 0x00000036301ca980 */ /* 0x000168000c101b00 */
[----:B------:R0:W5:Y:S04]  /*111a0*/  @!P2 LD.E.64 R24, desc[UR54][R50.64] ;  /* 0x000000363218a980 */ /* 0x000168000c101b00 */
[----:B------:R0:W5:Y:S04]  /*111b0*/  @!P1 LD.E.64 R20, desc[UR54][R42.64] ;  /* 0x000000362a149980 */ /* 0x000168000c101b00 */
[----:B------:R0:W5:Y:S04]  /*111c0*/  @!P1 LD.E.64 R12, desc[UR54][R46.64] ;  /* 0x000000362e0c9980 */ /* 0x000168000c101b00 */
[----:B------:R0:W5:Y:S04]  /*111d0*/  @!P0 LD.E.64 R38, desc[UR54][R6.64] ;  /* 0x0000003606268980 */ /* 0x000168000c101b00 */
[----:B------:R0:W5:Y:S04]  /*111e0*/  @!P0 LD.E.64 R40, desc[UR54][R4.64] ;  /* 0x0000003604288980 */ /* 0x000168000c101b00 */
[----:B------:R0:W5:Y:S04]  /*111f0*/  @!P4 LD.E.64 R10, desc[UR54][R26.64] ;  /* 0x000000361a0ac980 */ /* 0x000168000c101b00 */
[----:B------:R0:W5:Y:S02]  /*11200*/  @!P4 LD.E.64 R8, desc[UR54][R14.64] ;  /* 0x000000360e08c980 */ /* 0x000164000c101b00 */
.L_x_451:
[----:B------:R-:W-:Y:S05]  /*11210*/  BSYNC B1 ;  /* 0x0000000000017941 */ /* 0x000fea0003800000 */
.L_x_450:
[----:B------:R-:W-:Y:S01]  /*11220*/  ULEA.HI UR4, UR43, UR43, URZ, 0x1 ;  /* 0x0000002b2b047291 */ /* 0x000fe2000f8f083f */
[----:B---3--:R-:W-:Y:S01]  /*11230*/  IMAD R0, R145, -0x80, R149 ;  /* 0xffffff8091007824 */ /* 0x008fe200078e0295 */
[----:B------:R-:W-:Y:S02]  /*11240*/  BSSY B1, `(.L_x_452) ;  /* 0x0000009000017945 */ /* 0x000fe40003800000 */
[----:B------:R-:W-:Y:S02]  /*11250*/  ULOP3.LUT UR4, UR4, 0xfffffffe, URZ, 0xc0, !UPT ;  /* 0xfffffffe04047892 */ /* 0x000fe4000f8ec03f */
[----:B----4-:R-:W-:Y:S02]  /*11260*/  VIMNMX R3, R0, 0x80, PT ;  /* 0x0000008000037848 */ /* 0x010fe40003fe0100 */
[----:B------:R-:W-:Y:S02]  /*11270*/  UIADD3 UR4, UR43, -UR4, URZ ;  /* 0x800000042b047290 */ /* 0x000fe4000fffe03f */
[----:B------:R-:W-:-:S04]  /*11280*/  ISETP.GE.AND P1, PT, R168, R3, PT ;  /* 0x00000003a800720c */ /* 0x000fc80003f26270 */
[----:B0-----:R-:W-:-:S05]  /*11290*/  IMAD.U32 R5, RZ, RZ, UR4 ;  /* 0x00000004ff057e24 */ /* 0x001fca000f8e00ff */
[----:B------:R-:W-:-:S04]  /*112a0*/  SHF.L.U32 R5, R5, 0x1f, RZ ;  /* 0x0000001f05057819 */ /* 0x000fc800000006ff */
[----:B------:R-:W0:Y:S02]  /*112b0*/  SYNCS.PHASECHK.TRANS64.TRYWAIT P0, [R16+URZ+0x29800], R5 ;  /* 0x02980005100075a7 */ /* 0x000e24000800017f */
[----:B0-----:R-:W-:Y:S05]  /*112c0*/  @!P0 BRA `(.L_x_453) ;  /* 0x0000018c009c8947 */ /* 0x001fea0003800000 */
.L_x_676:
[----:B------:R-:W-:Y:S05]  /*112d0*/  BSYNC B1 ;  /* 0x0000000000017941 */ /* 0x000fea0003800000 */
.L_x_452:
[----:B------:R-:W-:Y:S05]  /*112e0*/  @P1 BRA `(.L_x_454) ;  /* 0x0000006000e81947 */ /* 0x000fea0003800000 */
[----:B------:R-:W3:Y:S01]  /*112f0*/  LDC R3, c[0x0][0x3f4] ;  /* 0x0000fd00ff037b82 */ /* 0x000ee20000000800 */
[----:B------:R-:W-:Y:S01]  /*11300*/  BSSY B1, `(.L_x_455) ;  /* 0x000007f000017945 */ /* 0x000fe20003800000 */
[----:B------:R-:W-:Y:S01]  /*11310*/  IMAD.IADD R0, R16, 0x1, R205 ;  /* 0x0000000110007824 */ /* 0x000fe200078e02cd */
[-C--:B---3--:R-:W-:Y:S02]  /*11320*/  ISETP.GE.AND P0, PT, R22, R3.reuse, PT ;  /* 0x000000031600720c */ /* 0x088fe40003f06270 */
[-C--:B------:R-:W-:Y:S02]  /*11330*/  ISETP.GE.AND P1, PT, R170, R3.reuse, PT ;  /* 0x00000003aa00720c */ /* 0x080fe40003f26270 */
[-C--:B------:R-:W-:Y:S02]  /*11340*/  ISETP.GE.AND P2, PT, R172, R3.reuse, PT ;  /* 0x00000003ac00720c */ /* 0x080fe40003f46270 */
[-C--:B------:R-:W-:Y:S02]  /*11350*/  ISETP.GE.AND P3, PT, R173, R3.reuse, PT ;  /* 0x00000003ad00720c */ /* 0x080fe40003f66270 */
[----:B------:R-:W-:-:S02]  /*11360*/  ISETP.GE.AND P4, PT, R171, R3, PT ;  /* 0x00000003ab00720c */ /* 0x000fc40003f86270 */
[----:B------:R-:W-:-:S03]  /*11370*/  ISETP.GE.AND P5, PT, R174, R3, PT ;  /* 0x00000003ae00720c */ /* 0x000fc60003fa6270 */
[----:B------:R-:W-:Y:S10]  /*11380*/  @P0 BRA `(.L_x_456) ;  /* 0x0000000400d80947 */ /* 0x000ff40003800000 */
[----:B0-----:R-:W0:Y:S01]  /*11390*/  LDS.128 R4, [R0+0x14400] ;  /* 0x0144000000047984 */ /* 0x001e220000000c00 */
[----:B--2--5:R-:W-:Y:S02]  /*113a0*/  SHF.R.U32.HI R14, RZ, 0x8, R38 ;  /* 0x00000008ff0e7819 */ /* 0x024fe40000011626 */
[----:B------:R-:W-:Y:S02]  /*113b0*/  LOP3.LUT R3, R38, 0xff, RZ, 0xc0, !PT ;  /* 0x000000ff26037812 */ /* 0x000fe400078ec0ff */
[----:B------:R-:W-:Y:S02]  /*113c0*/  LOP3.LUT R14, R14, 0xff, RZ, 0xc0, !PT ;  /* 0x000000ff0e0e7812 */ /* 0x000fe400078ec0ff */
[----:B------:R-:W-:Y:S02]  /*113d0*/  SHF.R.U32.HI R26, RZ, 0x8, R39 ;  /* 0x00000008ff1a7819 */ /* 0x000fe40000011627 */
[----:B------:R-:W-:Y:S02]  /*113e0*/  SHF.R.U32.HI R43, RZ, 0x8, R41 ;  /* 0x00000008ff2b7819 */ /* 0x000fe40000011629 */
[----:B------:R-:W-:-:S02]  /*113f0*/  PRMT R3, R14, 0x7604, R3 ;  /* 0x000076040e037816 */ /* 0x000fc40000000003 */
[----:B------:R-:W-:Y:S02]  /*11400*/  LOP3.LUT R15, R39, 0xff, RZ, 0xc0, !PT ;  /* 0x000000ff270f7812 */ /* 0x000fe400078ec0ff */
[----:B------:R-:W-:Y:S02]  /*11410*/  LOP3.LUT R26, R26, 0xff, RZ, 0xc0, !PT ;  /* 0x000000ff1a1a7812 */ /* 0x000fe400078ec0ff */
[----:B------:R-:W-:Y:S02]  /*11420*/  SHF.R.U32.HI R46, RZ, 0x10, R39 ;  /* 0x00000010ff2e7819 */ /* 0x000fe40000011627 */
[----:B------:R-:W-:Y:S02]  /*11430*/  SHF.R.U32.HI R14, RZ, 0x8, R40 ;  /* 0x00000008ff0e7819 */ /* 0x000fe40000011628 */
[----:B------:R-:W-:Y:S02]  /*11440*/  LOP3.LUT R42, R41, 0xff, RZ, 0xc0, !PT ;  /* 0x000000ff292a7812 */ /* 0x000fe400078ec0ff */
[----:B------:R-:W-:-:S02]  /*11450*/  LOP3.LUT R43, R43, 0xff, RZ, 0xc0, !PT ;  /* 0x000000ff2b2b7812 */ /* 0x000fc400078ec0ff */
[----:B------:R-:W-:Y:S02]  /*11460*/  SHF.R.U32.HI R45, RZ, 0x10, R41 ;  /* 0x00000010ff2d7819 */ /* 0x000fe40000011629 */
[----:B------:R-:W-:Y:S02]  /*11470*/  PRMT R15, R26, 0x7604, R15 ;  /* 0x000076041a0f7816 */ /* 0x000fe4000000000f */
[----:B-1----:R-:W-:Y:S01]  /*11480*/  LOP3.LUT R27, R14, 0xff, RZ, 0xc0, !PT ;  /* 0x000000ff0e1b7812 */ /* 0x002fe200078ec0ff */
[----:B------:R-:W-:Y:S01]  /*11490*/  IMAD.U32 R14, R46, 0x10000, RZ ;  /* 0x000100002e0e7824 */ /* 0x000fe200078e00ff */
[----:B------:R-:W-:Y:S02]  /*114a0*/  LOP3.LUT R26, R40, 0xff, RZ, 0xc0, !PT ;  /* 0x000000ff281a7812 */ /* 0x000fe400078ec0ff */
[----:B------:R-:W-:Y:S02]  /*114b0*/  PRMT R42, R43, 0x7604, R42 ;  /* 0x000076042b2a7816 */ /* 0x000fe4000000002a */
[----:B------:R-:W-:-:S02]  /*114c0*/  SHF.L.U32 R45, R45, 0x10, RZ ;  /* 0x000000102d2d7819 */ /* 0x000fc400000006ff */
[----:B------:R-:W-:Y:S02]  /*114d0*/  PRMT R43, R27, 0x7604, R26 ;  /* 0x000076041b2b7816 */ /* 0x000fe4000000001a */
[----:B------:R-:W-:Y:S02]  /*114e0*/  LOP3.LUT R27, R15, 0xff0000, R14, 0xf8, !PT ;  /* 0x00ff00000f1b7812 */ /* 0x000fe400078ef80e */
[----:B------:R-:W-:Y:S02]  /*114f0*/  LOP3.LUT R45, R42, 0xff0000, R45, 0xf8, !PT ;  /* 0x00ff00002a2d7812 */ /* 0x000fe400078ef82d */
[----:B------:R-:W-:Y:S02]  /*11500*/  LOP3.LUT R43, R43, 0xff0000, R40, 0xf8, !PT ;  /* 0x00ff00002b2b7812 */ /* 0x000fe400078ef828 */
[----:B------:R-:W-:Y:S02]  /*11510*/  LOP3.LUT R45, R45, 0xff000000, R41, 0xf8, !PT ;  /* 0xff0000002d2d7812 */ /* 0x000fe400078ef829 */
[----:B------:R-:W-:-:S02]  /*11520*/  LOP3.LUT R39, R27, 0xff000000, R39, 0xf8, !PT ;  /* 0xff0000001b277812 */ /* 0x000fc400078ef827 */
[----:B------:R-:W-:Y:S02]  /*11530*/  LOP3.LUT R15, R3, 0xff0000, R38, 0xf8, !PT ;  /* 0x00ff0000030f7812 */ /* 0x000fe400078ef826 */
[----:B------:R-:W-:Y:S02]  /*11540*/  LOP3.LUT R43, R43, 0xff000000, R40, 0xf8, !PT ;  /* 0xff0000002b2b7812 */ /* 0x000fe400078ef828 */
[-C--:B0-----:R-:W-:Y:S02]  /*11550*/  F2FP.F16.E4M3.UNPACK_B R3, R6.reuse.H1 ;  /* 0x00000006ff03723e */ /* 0x081fe400030006ff */
[----:B------:R-:W-:Y:S02]  /*11560*/  F2FP.F16.E4M3.UNPACK_B R42, R45 ;  /* 0x0000002dff2a723e */ /* 0x000fe400020006ff */
[----:B------:R-:W-:Y:S01]  /*11570*/  F2FP.F16.E4M3.UNPACK_B R40, R39 ;  /* 0x00000027ff28723e */ /* 0x000fe200020006ff */
[--C-:B------:R-:W-:Y:S01]  /*11580*/  HADD2.F32 R14, -RZ, R3.reuse.H1_H1 ;  /* 0x30000003ff0e7230 */ /* 0x100fe20000004100 */
[----:B------:R-:W-:Y:S01]  /*11590*/  F2FP.F16.E4M3.UNPACK_B R6, R6 ;  /* 0x00000006ff06723e */ /* 0x000fe200020006ff */
[----:B------:R-:W-:Y:S01]  /*115a0*/  HADD2.F32 R46, -RZ, R42.H1_H1 ;  /* 0x3000002aff2e7230 */ /* 0x000fe20000004100 */
[----:B------:R-:W-:Y:S01]  /*115b0*/  LOP3.LUT R38, R15, 0xff000000, R38, 0xf8, !PT ;  /* 0xff0000000f267812 */ /* 0x000fe200078ef826 */
[----:B------:R-:W-:Y:S01]  /*115c0*/  HADD2.F32 R41, -RZ, R40.H1_H1 ;  /* 0x30000028ff297230 */ /* 0x000fe20000004100 */
[-C--:B------:R-:W-:Y:S01]  /*115d0*/  F2FP.F16.E4M3.UNPACK_B R26, R7.reuse ;  /* 0x00000007ff1a723e */ /* 0x080fe200020006ff */
[----:B------:R-:W-:Y:S01]  /*115e0*/  HADD2.F32 R15, -RZ, R3.H0_H0 ;  /* 0x20000003ff0f7230 */ /* 0x000fe20000004100 */
[----:B------:R-:W-:Y:S01]  /*115f0*/  F2FP.F16.E4M3.UNPACK_B R27, R7.H1 ;  /* 0x00000007ff1b723e */ /* 0x000fe200030006ff */
[C---:B------:R-:W-:Y:S01]  /*11600*/  FMUL.FTZ R48, R14.reuse, R46 ;  /* 0x0000002e0e307220 */ /* 0x040fe20000410000 */
[----:B------:R-:W-:Y:S01]  /*11610*/  FMUL.FTZ R47, R14, R41 ;  /* 0x000000290e2f7220 */ /* 0x000fe20000410000 */
[-C--:B------:R-:W-:Y:S01]  /*11620*/  F2FP.F16.E4M3.UNPACK_B R7, R5.reuse ;  /* 0x00000005ff07723e */ /* 0x080fe200020006ff */
[----:B------:R-:W-:Y:S01]  /*11630*/  HADD2.F32 R42, -RZ, R42.H0_H0 ;  /* 0x2000002aff2a7230 */ /* 0x000fe20000004100 */
[----:B------:R-:W-:Y:S01]  /*11640*/  F2FP.F16.E4M3.UNPACK_B R14, R5.H1 ;  /* 0x00000005ff0e723e */ /* 0x000fe200030006ff */
[----:B------:R-:W-:-:S02]  /*11650*/  HADD2.F32 R5, -RZ, R6.H1_H1 ;  /* 0x30000006ff057230 */ /* 0x000fc40000004100 */
[C---:B------:R-:W-:Y:S01]  /*11660*/  FFMA.FTZ R48, R15.reuse, R41, -R48 ;  /* 0x000000290f307223 */ /* 0x040fe20000010830 */
[----:B------:R-:W-:Y:S02]  /*11670*/  HADD2.F32 R40, -RZ, R40.H0_H0 ;  /* 0x20000028ff287230 */ /* 0x000fe40000004100 */
[----:B------:R-:W-:Y:S01]  /*11680*/  FFMA.FTZ R49, R15, R46, R47 ;  /* 0x0000002e0f317223 */ /* 0x000fe2000001002f */
[----:B------:R-:W-:Y:S01]  /*11690*/  HADD2.F32 R6, -RZ, R6.H0_H0 ;  /* 0x20000006ff067230 */ /* 0x000fe20000004100 */
[----:B------:R-:W-:Y:S01]  /*116a0*/  F2FP.F16.E4M3.UNPACK_B R45, R45.H1 ;  /* 0x0000002dff2d723e */ /* 0x000fe200030006ff */
[C---:B------:R-:W-:Y:S01]  /*116b0*/  FMUL.FTZ R15, R5.reuse, R42 ;  /* 0x0000002a050f7220 */ /* 0x040fe20000410000 */
[----:B------:R-:W-:Y:S01]  /*116c0*/  F2FP.F16.E4M3.UNPACK_B R39, R39.H1 ;  /* 0x00000027ff27723e */ /* 0x000fe200030006ff */
[-C--:B------:R-:W-:Y:S01]  /*116d0*/  FMUL.FTZ R47, R5, R40.reuse ;  /* 0x00000028052f7220 */ /* 0x080fe20000410000 */
[----:B------:R-:W-:Y:S02]  /*116e0*/  HADD2.F32 R5, -RZ, R26.H1_H1 ;  /* 0x3000001aff057230 */ /* 0x000fe40000004100 */
[----:B------:R-:W-:Y:S01]  /*116f0*/  FFMA.FTZ R46, R6, R40, -R15 ;  /* 0x00000028062e7223 */ /* 0x000fe2000001080f */
[----:B------:R-:W-:-:S02]  /*11700*/  HADD2.F32 R41, -RZ, R45.H0_H0 ;  /* 0x2000002dff297230 */ /* 0x000fc40000004100 */
[----:B------:R-:W-:Y:S01]  /*11710*/  FFMA.FTZ R47, R6, R42, R47 ;  /* 0x0000002a062f7223 */ /* 0x000fe2000001002f */
[----:B------:R-:W-:Y:S01]  /*11720*/  HADD2.F32 R15, -RZ, R39.H0_H0 ;  /* 0x20000027ff0f7230 */ /* 0x000fe20000004100 */
[----:B------:R-:W-:Y:S01]  /*11730*/  F2FP.F16.E4M3.UNPACK_B R3, R4 ;  /* 0x00000004ff03723e */ /* 0x000fe200020006ff */
[----:B------:R-:W-:Y:S02]  /*11740*/  HADD2.F32 R26, -RZ, R26.H0_H0 ;  /* 0x2000001aff1a7230 */ /* 0x000fe40000004100 */
[C---:B------:R-:W-:Y:S01]  /*11750*/  FMUL.FTZ R51, R5.reuse, R41 ;  /* 0x0000002905337220 */ /* 0x040fe20000410000 */
[----:B------:R-:W-:Y:S02]  /*11760*/  HADD2.F32 R45, -RZ, R45.H1_H1 ;  /* 0x3000002dff2d7230 */ /* 0x000fe40000004100 */
[-C--:B------:R-:W-:Y:S01]  /*11770*/  FMUL.FTZ R5, R5, R15.reuse ;  /* 0x0000000f05057220 */ /* 0x080fe20000410000 */
[----:B------:R-:W-:Y:S02]  /*11780*/  HADD2.F32 R6, -RZ, R27.H1_H1 ;  /* 0x3000001bff067230 */ /* 0x000fe40000004100 */
[----:B------:R-:W-:Y:S01]  /*11790*/  FFMA.FTZ R51, R26, R15, -R51 ;  /* 0x0000000f1a337223 */ /* 0x000fe20000010833 */
[----:B------:R-:W-:-:S02]  /*117a0*/  HADD2.F32 R39, -RZ, R39.H1_H1 ;  /* 0x30000027ff277230 */ /* 0x000fc40000004100 */
[----:B------:R-:W-:Y:S01]  /*117b0*/  FFMA.FTZ R50, R26, R41, R5 ;  /* 0x000000291a327223 */ /* 0x000fe20000010005 */
[----:B------:R-:W-:Y:S02]  /*117c0*/  HADD2.F32 R27, -RZ, R27.H0_H0 ;  /* 0x2000001bff1b7230 */ /* 0x000fe40000004100 */
[C---:B------:R-:W-:Y:S01]  /*117d0*/  FMUL.FTZ R40, R6.reuse, R45 ;  /* 0x0000002d06287220 */ /* 0x040fe20000410000 */
[----:B------:R-:W-:Y:S01]  /*117e0*/  F2FP.F16.E4M3.UNPACK_B R5, R43 ;  /* 0x0000002bff05723e */ /* 0x000fe200020006ff */
[-C--:B------:R-:W-:Y:S01]  /*117f0*/  FMUL.FTZ R26, R6, R39.reuse ;  /* 0x00000027061a7220 */ /* 0x080fe20000410000 */
[----:B------:R-:W-:Y:S01]  /*11800*/  F2FP.F16.E4M3.UNPACK_B R4, R4.H1 ;  /* 0x00000004ff04723e */ /* 0x000fe200030006ff */
[C---:B------:R-:W-:Y:S01]  /*11810*/  FFMA.FTZ R52, R27.reuse, R39, -R40 ;  /* 0x000000271b347223 */ /* 0x040fe20000010828 */
[-C--:B------:R-:W-:Y:S01]  /*11820*/  F2FP.F16.E4M3.UNPACK_B R15, R38.reuse ;  /* 0x00000026ff0f723e */ /* 0x080fe200020006ff */
[----:B------:R-:W-:Y:S01]  /*11830*/  FFMA.FTZ R45, R27, R45, R26 ;  /* 0x0000002d1b2d7223 */ /* 0x000fe2000001001a */
[--C-:B------:R-:W-:Y:S01]  /*11840*/  HADD2.F32 R39, -RZ, R5.reuse.H1_H1 ;  /* 0x30000005ff277230 */ /* 0x100fe20000004100 */
[----:B------:R-:W-:Y:S01]  /*11850*/  F2FP.F16.E4M3.UNPACK_B R38, R38.H1 ;  /* 0x00000026ff26723e */ /* 0x000fe200030006ff */
[----:B------:R-:W-:Y:S01]  /*11860*/  HADD2.F32 R27, -RZ, R5.H0_H0 ;  /* 0x20000005ff1b7230 */ /* 0x000fe20000004100 */
[----:B------:R-:W-:Y:S01]  /*11870*/  F2FP.F16.E4M3.UNPACK_B R43, R43.H1 ;  /* 0x0000002bff2b723e */ /* 0x000fe200030006ff */
[----:B------:R-:W-:-:S02]  /*11880*/  HADD2.F32 R6, -RZ, R4.H1_H1 ;  /* 0x30000004ff067230 */ /* 0x000fc40000004100 */
[----:B------:R-:W-:Y:S02]  /*11890*/  HADD2.F32 R26, -RZ, R15.H1_H1 ;  /* 0x3000000fff1a7230 */ /* 0x000fe40000004100 */
[----:B------:R-:W-:Y:S02]  /*118a0*/  HADD2.F32 R5, -RZ, R4.H0_H0 ;  /* 0x20000004ff057230 */ /* 0x000fe40000004100 */
[C---:B------:R-:W-:Y:S01]  /*118b0*/  FMUL.FTZ R40, R6.reuse, R39 ;  /* 0x0000002706287220 */ /* 0x040fe20000410000 */
[----:B------:R-:W-:Y:S02]  /*118c0*/  HADD2.F32 R4, -RZ, R3.H1_H1 ;  /* 0x30000003ff047230 */ /* 0x000fe40000004100 */
[-C--:B------:R-:W-:Y:S01]  /*118d0*/  FMUL.FTZ R42, R6, R26.reuse ;  /* 0x0000001a062a7220 */ /* 0x080fe20000410000 */
[----:B------:R-:W-:Y:S02]  /*118e0*/  HADD2.F32 R15, -RZ, R15.H0_H0 ;  /* 0x2000000fff0f7230 */ /* 0x000fe40000004100 */
[----:B------:R-:W-:Y:S01]  /*118f0*/  FFMA.FTZ R40, R5, R26, -R40 ;  /* 0x0000001a05287223 */ /* 0x000fe20000010828 */
[----:B------:R-:W-:-:S02]  /*11900*/  HADD2.F32 R3, -RZ, R3.H0_H0 ;  /* 0x20000003ff037230 */ /* 0x000fc40000004100 */
[C---:B------:R-:W-:Y:S01]  /*11910*/  FMUL.FTZ R6, R4.reuse, R27 ;  /* 0x0000001b04067220 */ /* 0x040fe20000410000 */
[----:B------:R-:W-:Y:S01]  /*11920*/  FFMA.FTZ R39, R5, R39, R42 ;  /* 0x0000002705277223 */ /* 0x000fe2000001002a */
[-C--:B------:R-:W-:Y:S01]  /*11930*/  FMUL.FTZ R4, R4, R15.reuse ;  /* 0x0000000f04047220 */ /* 0x080fe20000410000 */
[----:B------:R-:W-:Y:S02]  /*11940*/  HADD2.F32 R5, -RZ, R38.H1_H1 ;  /* 0x30000026ff057230 */ /* 0x000fe40000004100 */
[C---:B------:R-:W-:Y:S01]  /*11950*/  FFMA.FTZ R26, R3.reuse, R15, -R6 ;  /* 0x0000000f031a7223 */ /* 0x040fe20000010806 */
[--C-:B------:R-:W-:Y:S02]  /*11960*/  HADD2.F32 R15, -RZ, R43.reuse.H1_H1 ;  /* 0x3000002bff0f7230 */ /* 0x100fe40000004100 */
[----:B------:R-:W-:Y:S01]  /*11970*/  FFMA.FTZ R27, R3, R27, R4 ;  /* 0x0000001b031b7223 */ /* 0x000fe20000010004 */
[----:B------:R-:W-:Y:S02]  /*11980*/  HADD2.F32 R4, -RZ, R14.H1_H1 ;  /* 0x3000000eff047230 */ /* 0x000fe40000004100 */
[----:B------:R-:W-:-:S02]  /*11990*/  HADD2.F32 R6, -RZ, R43.H0_H0 ;  /* 0x2000002bff067230 */ /* 0x000fc40000004100 */
[--C-:B------:R-:W-:Y:S02]  /*119a0*/  HADD2.F32 R3, -RZ, R7.reuse.H1_H1 ;  /* 0x30000007ff037230 */ /* 0x100fe40000004100 */
[C---:B------:R-:W-:Y:S01]  /*119b0*/  FMUL.FTZ R41, R4.reuse, R15 ;  /* 0x0000000f04297220 */ /* 0x040fe20000410000 */
[----:B------:R-:W-:Y:S02]  /*119c0*/  HADD2.F32 R38, -RZ, R38.H0_H0 ;  /* 0x20000026ff267230 */ /* 0x000fe40000004100 */
[-C--:B------:R-:W-:Y:S01]  /*119d0*/  FMUL.FTZ R42, R4, R5.reuse ;  /* 0x00000005042a7220 */ /* 0x080fe20000410000 */
[----:B------:R-:W-:Y:S02]  /*119e0*/  HADD2.F32 R14, -RZ, R14.H0_H0 ;  /* 0x2000000eff0e7230 */ /* 0x000fe40000004100 */
[C---:B------:R-:W-:Y:S01]  /*119f0*/  FMUL.FTZ R4, R3.reuse, R6 ;  /* 0x0000000603047220 */ /* 0x040fe20000410000 */
[----:B------:R-:W-:Y:S02]  /*11a00*/  HADD2.F32 R7, -RZ, R7.H0_H0 ;  /* 0x20000007ff077230 */ /* 0x000fe40000004100 */
[-C--:B------:R-:W-:Y:S01]  /*11a10*/  FMUL.FTZ R3, R3, R38.reuse ;  /* 0x0000002603037220 */ /* 0x080fe20000410000 */
[C---:B------:R-:W-:Y:S01]  /*11a20*/  FFMA.FTZ R41, R14.reuse, R5, -R41 ;  /* 0x000000050e297223 */ /* 0x040fe20000010829 */
[----:B------:R-:W-:Y:S01]  /*11a30*/  FFMA.FTZ R42, R14, R15, R42 ;  /* 0x0000000f0e2a7223 */ /* 0x000fe2000001002a */
[C---:B------:R-:W-:Y:S01]  /*11a40*/  FFMA.FTZ R5, R7.reuse, R38, -R4 ;  /* 0x0000002607057223 */ /* 0x040fe20000010804 */
[----:B------:R-:W-:Y:S01]  /*11a50*/  FFMA.FTZ R14, R7, R6, R3 ;  /* 0x00000006070e7223 */ /* 0x000fe20000010003 */
[----:B------:R-:W-:-:S02]  /*11a60*/  F2FP.SATFINITE.E4M3.F32.PACK_AB_MERGE_C R6, R49, R48, RZ ;  /* 0x000000303106723e */ /* 0x000fc400048070ff */
[----:B------:R-:W-:Y:S02]  /*11a70*/  F2FP.SATFINITE.E4M3.F32.PACK_AB_MERGE_C R7, R45, R52, RZ ;  /* 0x000000342d07723e */ /* 0x000fe400048070ff */
[----:B------:R-:W-:Y:S02]  /*11a80*/  F2FP.SATFINITE.E4M3.F32.PACK_AB_MERGE_C R4, R39, R40, RZ ;  /* 0x000000282704723e */ /* 0x000fe400048070ff */
[----:B------:R-:W-:Y:S02]  /*11a90*/  F2FP.SATFINITE.E4M3.F32.PACK_AB_MERGE_C R41, R42, R41, RZ ;  /* 0x000000292a29723e */ /* 0x000fe400048070ff */
[----:B------:R-:W-:Y:S02]  /*11aa0*/  F2FP.SATFINITE.E4M3.F32.PACK_AB_MERGE_C R6, R47, R46, R6 ;  /* 0x0000002e2f06723e */ /* 0x000fe40004807006 */
[----:B------:R-:W-:Y:S02]  /*11ab0*/  F2FP.SATFINITE.E4M3.F32.PACK_AB_MERGE_C R7, R50, R51, R7 ;  /* 0x000000333207723e */ /* 0x000fe40004807007 */
[----:B------:R-:W-:-:S02]  /*11ac0*/  F2FP.SATFINITE.E4M3.F32.PACK_AB_MERGE_C R4, R27, R26, R4 ;  /* 0x0000001a1b04723e */ /* 0x000fc40004807004 */
[----:B------:R-:W-:-:S05]  /*11ad0*/  F2FP.SATFINITE.E4M3.F32.PACK_AB_MERGE_C R5, R14, R5, R41 ;  /* 0x000000050e05723e */ /* 0x000fca0004807029 */
[----:B------:R3:W-:Y:S02]  /*11ae0*/  STS.128 [R0+0x14400], R4 ;  /* 0x0144000400007388 */ /* 0x0007e40000000c00 */
.L_x_456:
[----:B------:R-:W-:Y:S05]  /*11af0*/  BSYNC B1 ;  /* 0x0000000000017941 */ /* 0x000fea0003800000 */
.L_x_455:
[----:B------:R-:W-:Y:S04]  /*11b00*/  BSSY B1, `(.L_x_457) ;  /* 0x000007c000017945 */ /* 0x000fe80003800000 */
[----:B------:R-:W-:Y:S05]  /*11b10*/  @P1 BRA `(.L_x_458) ;  /* 0x0000000400e81947 */ /* 0x000fea0003800000 */
[----:B0--3--:R-:W0:Y:S01]  /*11b20*/  LDS.128 R4, [R234] ;  /* 0x00000000ea047984 */ /* 0x009e220000000c00 */
[----:B-----5:R-:W-:Y:S02]  /*11b30*/  SHF.R.U32.HI R15, RZ, 0x8, R37 ;  /* 0x00000008ff0f7819 */ /* 0x020fe40000011625 */
[----:B------:R-:W-:Y:S02]  /*11b40*/  SHF.R.U32.HI R40, RZ, 0x8, R35 ;  /* 0x00000008ff287819 */ /* 0x000fe40000011623 */
[----:B-1----:R-:W-:Y:S02]  /*11b50*/  SHF.R.U32.HI R27, RZ, 0x8, R34 ;  /* 0x00000008ff1b7819 */ /* 0x002fe40000011622 */
[----:B------:R-:W-:Y:S02]  /*11b60*/  LOP3.LUT R26, R37, 0xff, RZ, 0xc0, !PT ;  /* 0x000000ff251a7812 */ /* 0x000fe400078ec0ff */
[----:B------:R-:W-:Y:S02]  /*11b70*/  LOP3.LUT R41, R35, 0xff, RZ, 0xc0, !PT ;  /* 0x000000ff23297812 */ /* 0x000fe400078ec0ff */
[----:B------:R-:W-:-:S02]  /*11b80*/  LOP3.LUT R15, R15, 0xff, RZ, 0xc0, !PT ;  /* 0x000000ff0f0f7812 */ /* 0x000fc400078ec0ff */
[----:B------:R-:W-:Y:S02]  /*11b90*/  LOP3.LUT R40, R40, 0xff, RZ, 0xc0, !PT ;  /* 0x000000ff28287812 */ /* 0x000fe400078ec0ff */
[----:B------:R-:W-:Y:S02]  /*11ba0*/  SHF.R.U32.HI R3, RZ, 0x8, R36 ;  /* 0x00000008ff037819 */ /* 0x000fe40000011624 */
[----:B------:R-:W-:Y:S02]  /*11bb0*/  LOP3.LUT R38, R27, 0xff, RZ, 0xc0, !PT ;  /* 0x000000ff1b267812 */ /* 0x000fe400078ec0ff */
[----:B------:R-:W-:Y:S02]  /*11bc0*/  PRMT R27, R15, 0x7604, R26 ;  /* 0x000076040f1b7816 */ /* 0x000fe4000000001a */
[----:B------:R-:W-:Y:S02]  /*11bd0*/  PRMT R41, R40, 0x7604, R41 ;  /* 0x0000760428297816 */ /* 0x000fe40000000029 */
[----:B------:R-:W-:-:S02]  /*11be0*/  SHF.R.U32.HI R26, RZ, 0x10, R37 ;  /* 0x00000010ff1a7819 */ /* 0x000fc40000011625 */
[----:B------:R-:W-:Y:S02]  /*11bf0*/  SHF.R.U32.HI R40, RZ, 0x10, R35 ;  /* 0x00000010ff287819 */ /* 0x000fe40000011623 */
[----:B--2---:R-:W-:Y:S02]  /*11c00*/  LOP3.LUT R14, R36, 0xff, RZ, 0xc0, !PT ;  /* 0x000000ff240e7812 */ /* 0x004fe400078ec0ff */
[----:B------:R-:W-:Y:S02]  /*11c10*/  LOP3.LUT R39, R34, 0xff, RZ, 0xc0, !PT ;  /* 0x000000ff22277812 */ /* 0x000fe400078ec0ff */
[----:B------:R-:W-:Y:S02]  /*11c20*/  LOP3.LUT R3, R3, 0xff, RZ, 0xc0, !PT ;  /* 0x000000ff03037812 */ /* 0x000fe400078ec0ff */
[----:B------:R-:W-:Y:S02]  /*11c30*/  SHF.R.U32.HI R15, RZ, 0x10, R34 ;  /* 0x00000010ff0f7819 */ /* 0x000fe40000011622 */
[----:B------:R-:W-:-:S02]  /*11c40*/  LOP3.LUT R26, R26, 0xff, RZ, 0xc0, !PT ;  /* 0x000000ff1a1a7812 */ /* 0x000fc400078ec0ff */
[----:B------:R-:W-:Y:S02]  /*11c50*/  LOP3.LUT R40, R40, 0xff, RZ, 0xc0, !PT ;  /* 0x000000ff28287812 */ /* 0x000fe400078ec0ff */
[----:B------:R-:W-:Y:S02]  /*11c60*/  PRMT R14, R3, 0x7604, R14 ;  /* 0x00007604030e7816 */ /* 0x000fe4000000000e */
[----:B------:R-:W-:Y:S02]  /*11c70*/  PRMT R39, R38, 0x7604, R39 ;  /* 0x0000760426277816 */ /* 0x000fe40000000027 */
[----:B------:R-:W-:Y:S02]  /*11c80*/  SHF.R.U32.HI R3, RZ, 0x10, R36 ;  /* 0x00000010ff037819 */ /* 0x000fe40000011624 */
[----:B------:R-:W-:Y:S02]  /*11c90*/  LOP3.LUT R38, R15, 0xff, RZ, 0xc0, !PT ;  /* 0x000000ff0f267812 */ /* 0x000fe400078ec0ff */
[----:B------:R-:W-:-:S02]  /*11ca0*/  PRMT R27, R26, 0x7054, R27 ;  /* 0x000070541a1b7816 */ /* 0x000fc4000000001b */
[----:B------:R-:W-:Y:S02]  /*11cb0*/  PRMT R41, R40, 0x7054, R41 ;  /* 0x0000705428297816 */ /* 0x000fe40000000029 */
[----:B------:R-:W-:Y:S02]  /*11cc0*/  LOP3.LUT R3, R3, 0xff, RZ, 0xc0, !PT ;  /* 0x000000ff03037812 */ /* 0x000fe400078ec0ff */
[----:B------:R-:W-:Y:S02]  /*11cd0*/  PRMT R39, R38, 0x7054, R39 ;  /* 0x0000705426277816 */ /* 0x000fe40000000027 */
[----:B------:R-:W-:Y:S02]  /*11ce0*/  LOP3.LUT R41, R41, 0xff000000, R35, 0xf8, !PT ;  /* 0xff00000029297812 */ /* 0x000fe400078ef823 */
[----:B------:R-:W-:Y:S02]  /*11cf0*/  LOP3.LUT R37, R27, 0xff000000, R37, 0xf8, !PT ;  /* 0xff0000001b257812 */ /* 0x000fe400078ef825 */
[----:B------:R-:W-:-:S02]  /*11d00*/  PRMT R15, R3, 0x7054, R14 ;  /* 0x00007054030f7816 */ /* 0x000fc4000000000e */
        /* <DEDUP_REMOVED lines=90> */
[----:B------:R4:W-:Y:S02]  /*122b0*/  STS.128 [R234], R4 ;  /* 0x00000004ea007388 */ /* 0x0009e40000000c00 */
.L_x_458:
[----:B------:R-:W-:Y:S05]  /*122c0*/  BSYNC B1 ;  /* 0x0000000000017941 */ /* 0x000fea0003800000 */
.L_x_457:
[----:B------:R-:W-:Y:S04]  /*122d0*/  BSSY B1, `(.L_x_459) ;  /* 0x0000078000017945 */ /* 0x000fe80003800000 */
[----:B------:R-:W-:Y:S05]  /*122e0*/  @P2 BRA `(.L_x_460) ;  /* 0x0000000400d82947 */ /* 0x000fea0003800000 */
[----:B0--34-:R-:W0:Y:S01]  /*122f0*/  LDS.128 R4, [R0+0x16400] ;  /* 0x0164000000047984 */ /* 0x019e220000000c00 */
        /* <DEDUP_REMOVED lines=10> */
[----:B------:R-:W-:Y:S02]  /*123a0*/  SHF.R.U32.HI R37, RZ, 0x10, R33 ;  /* 0x00000010ff257819 */ /* 0x000fe40000011621 */
[----:B------:R-:W-:-:S02]  /*123b0*/  LOP3.LUT R34, R33, 0xff, RZ, 0xc0, !PT ;  /* 0x000000ff21227812 */ /* 0x000fc400078ec0ff */
[----:B------:R-:W-:Y:S01]  /*123c0*/  LOP3.LUT R35, R35, 0xff, RZ, 0xc0, !PT ;  /* 0x000000ff23237812 */ /* 0x000fe200078ec0ff */
[----:B------:R-:W-:Y:S01]  /*123d0*/  IMAD.U32 R37, R37, 0x10000, RZ ;  /* 0x0001000025257824 */ /* 0x000fe200078e00ff */
[----:B------:R-:W-:Y:S02]  /*123e0*/  PRMT R15, R26, 0x7604, R15 ;  /* 0x000076041a0f7816 */ /* 0x000fe4000000000f */
[----:B-1----:R-:W-:Y:S01]  /*123f0*/  LOP3.LUT R27, R14, 0xff, RZ, 0xc0, !PT ;  /* 0x000000ff0e1b7812 */ /* 0x002fe200078ec0ff */
[----:B------:R-:W-:Y:S01]  /*12400*/  IMAD.U32 R14, R36, 0x10000, RZ ;  /* 0x00010000240e7824 */ /* 0x000fe200078e00ff */
[----:B------:R-:W-:Y:S02]  /*12410*/  LOP3.LUT R26, R32, 0xff, RZ, 0xc0, !PT ;  /* 0x000000ff201a7812 */ /* 0x000fe400078ec0ff */
[----:B------:R-:W-:Y:S02]  /*12420*/  PRMT R34, R35, 0x7604, R34 ;  /* 0x0000760423227816 */ /* 0x000fe40000000022 */
[----:B------:R-:W-:-:S02]  /*12430*/  PRMT R35, R27, 0x7604, R26 ;  /* 0x000076041b237816 */ /* 0x000fc4000000001a */
[----:B------:R-:W-:Y:S02]  /*12440*/  LOP3.LUT R27, R15, 0xff0000, R14, 0xf8, !PT ;  /* 0x00ff00000f1b7812 */ /* 0x000fe400078ef80e */
[----:B------:R-:W-:Y:S02]  /*12450*/  LOP3.LUT R37, R34, 0xff0000, R37, 0xf8, !PT ;  /* 0x00ff000022257812 */ /* 0x000fe400078ef825 */
[----:B------:R-:W-:Y:S02]  /*12460*/  LOP3.LUT R35, R35, 0xff0000, R32, 0xf8, !PT ;  /* 0x00ff000023237812 */ /* 0x000fe400078ef820 */
[----:B------:R-:W-:Y:S02]  /*12470*/  LOP3.LUT R37, R37, 0xff000000, R33, 0xf8, !PT ;  /* 0xff00000025257812 */ /* 0x000fe400078ef821 */
[----:B------:R-:W-:Y:S02]  /*12480*/  LOP3.LUT R31, R27, 0xff000000, R31, 0xf8, !PT ;  /* 0xff0000001b1f7812 */ /* 0x000fe400078ef81f */
[----:B------:R-:W-:-:S02]  /*12490*/  LOP3.LUT R15, R3, 0xff0000, R30, 0xf8, !PT ;  /* 0x00ff0000030f7812 */ /* 0x000fc400078ef81e */
        /* <DEDUP_REMOVED lines=91> */
.L_x_460:
[----:B------:R-:W-:Y:S05]  /*12a50*/  BSYNC B1 ;  /* 0x0000000000017941 */ /* 0x000fea0003800000 */
.L_x_459:
[----:B------:R-:W-:Y:S04]  /*12a60*/  BSSY B1, `(.L_x_461) ;  /* 0x000007c000017945 */ /* 0x000fe80003800000 */
[----:B------:R-:W-:Y:S05]  /*12a70*/  @P3 BRA `(.L_x_462) ;  /* 0x0000000400e83947 */ /* 0x000fea0003800000 */
[----:B0--34-:R-:W0:Y:S01]  /*12a80*/  LDS.128 R4, [R234+0x2000] ;  /* 0x00200000ea047984 */ /* 0x019e220000000c00 */
[----:B-----5:R-:W-:Y:S02]  /*12a90*/  SHF.R.U32.HI R15, RZ, 0x8, R29 ;  /* 0x00000008ff0f7819 */ /* 0x020fe4000001161d */
[----:B------:R-:W-:Y:S02]  /*12aa0*/  SHF.R.U32.HI R32, RZ, 0x8, R25 ;  /* 0x00000008ff207819 */ /* 0x000fe40000011619 */
[----:B------:R-:W-:Y:S02]  /*12ab0*/  SHF.R.U32.HI R3, RZ, 0x8, R28 ;  /* 0x00000008ff037819 */ /* 0x000fe4000001161c */
[----:B-1----:R-:W-:Y:S02]  /*12ac0*/  SHF.R.U32.HI R27, RZ, 0x8, R24 ;  /* 0x00000008ff1b7819 */ /* 0x002fe40000011618 */
[----:B------:R-:W-:Y:S02]  /*12ad0*/  LOP3.LUT R26, R29, 0xff, RZ, 0xc0, !PT ;  /* 0x000000ff1d1a7812 */ /* 0x000fe400078ec0ff */
[----:B------:R-:W-:-:S02]  /*12ae0*/  LOP3.LUT R33, R25, 0xff, RZ, 0xc0, !PT ;  /* 0x000000ff19217812 */ /* 0x000fc400078ec0ff */
[----:B------:R-:W-:Y:S02]  /*12af0*/  LOP3.LUT R15, R15, 0xff, RZ, 0xc0, !PT ;  /* 0x000000ff0f0f7812 */ /* 0x000fe400078ec0ff */
[----:B------:R-:W-:Y:S02]  /*12b00*/  LOP3.LUT R32, R32, 0xff, RZ, 0xc0, !PT ;  /* 0x000000ff20207812 */ /* 0x000fe400078ec0ff */
[----:B--2---:R-:W-:Y:S02]  /*12b10*/  LOP3.LUT R14, R28, 0xff, RZ, 0xc0, !PT ;  /* 0x000000ff1c0e7812 */ /* 0x004fe400078ec0ff */
[----:B------:R-:W-:Y:S02]  /*12b20*/  LOP3.LUT R3, R3, 0xff, RZ, 0xc0, !PT ;  /* 0x000000ff03037812 */ /* 0x000fe400078ec0ff */
[----:B------:R-:W-:Y:S02]  /*12b30*/  LOP3.LUT R30, R27, 0xff, RZ, 0xc0, !PT ;  /* 0x000000ff1b1e7812 */ /* 0x000fe400078ec0ff */
[----:B------:R-:W-:-:S02]  /*12b40*/  PRMT R27, R15, 0x7604, R26 ;  /* 0x000076040f1b7816 */ /* 0x000fc4000000001a */
[----:B------:R-:W-:Y:S02]  /*12b50*/  PRMT R33, R32, 0x7604, R33 ;  /* 0x0000760420217816 */ /* 0x000fe40000000021 */
[----:B------:R-:W-:Y:S02]  /*12b60*/  SHF.R.U32.HI R26, RZ, 0x10, R29 ;  /* 0x00000010ff1a7819 */ /* 0x000fe4000001161d */
[----:B------:R-:W-:Y:S02]  /*12b70*/  SHF.R.U32.HI R32, RZ, 0x10, R25 ;  /* 0x00000010ff207819 */ /* 0x000fe40000011619 */
[----:B------:R-:W-:Y:S02]  /*12b80*/  PRMT R14, R3, 0x7604, R14 ;  /* 0x00007604030e7816 */ /* 0x000fe4000000000e */
[----:B------:R-:W-:Y:S02]  /*12b90*/  SHF.R.U32.HI R3, RZ, 0x10, R28 ;  /* 0x00000010ff037819 */ /* 0x000fe4000001161c */
[----:B------:R-:W-:-:S02]  /*12ba0*/  LOP3.LUT R26, R26, 0xff, RZ, 0xc0, !PT ;  /* 0x000000ff1a1a7812 */ /* 0x000fc400078ec0ff */
[----:B------:R-:W-:Y:S02]  /*12bb0*/  LOP3.LUT R32, R32, 0xff, RZ, 0xc0, !PT ;  /* 0x000000ff20207812 */ /* 0x000fe400078ec0ff */
[----:B------:R-:W-:Y:S02]  /*12bc0*/  LOP3.LUT R31, R24, 0xff, RZ, 0xc0, !PT ;  /* 0x000000ff181f7812 */ /* 0x000fe400078ec0ff */
[----:B------:R-:W-:Y:S02]  /*12bd0*/  SHF.R.U32.HI R15, RZ, 0x10, R24 ;  /* 0x00000010ff0f7819 */ /* 0x000fe40000011618 */
[----:B------:R-:W-:Y:S02]  /*12be0*/  LOP3.LUT R3, R3, 0xff, RZ, 0xc0, !PT ;  /* 0x000000ff03037812 */ /* 0x000fe400078ec0ff */
[----:B------:R-:W-:Y:S02]  /*12bf0*/  PRMT R27, R26, 0x7054, R27 ;  /* 0x000070541a1b7816 */ /* 0x000fe4000000001b */
        /* <DEDUP_REMOVED lines=98> */
.L_x_462:
[----:B------:R-:W-:Y:S05]  /*13220*/  BSYNC B1 ;  /* 0x0000000000017941 */ /* 0x000fea0003800000 */
.L_x_461:
[----:B------:R-:W-:Y:S04]  /*13230*/  BSSY B1, `(.L_x_463) ;  /* 0x0000078000017945 */ /* 0x000fe80003800000 */
[----:B------:R-:W-:Y:S05]  /*13240*/  @P4 BRA `(.L_x_464) ;  /* 0x0000000400d84947 */ /* 0x000fea0003800000 */
[----:B0--34-:R-:W0:Y:S01]  /*13250*/  LDS.128 R4, [R0+0x18400] ;  /* 0x0184000000047984 */ /* 0x019e220000000c00 */
[----:B--2--5:R-:W-:Y:S02]  /*13260*/  SHF.R.U32.HI R14, RZ, 0x8, R20 ;  /* 0x00000008ff0e7819 */ /* 0x024fe40000011614 */
[----:B------:R-:W-:Y:S02]  /*13270*/  LOP3.LUT R3, R20, 0xff, RZ, 0xc0, !PT ;  /* 0x000000ff14037812 */ /* 0x000fe400078ec0ff */
[----:B------:R-:W-:Y:S02]  /*13280*/  LOP3.LUT R14, R14, 0xff, RZ, 0xc0, !PT ;  /* 0x000000ff0e0e7812 */ /* 0x000fe400078ec0ff */
[----:B------:R-:W-:Y:S02]  /*13290*/  SHF.R.U32.HI R24, RZ, 0x8, R21 ;  /* 0x00000008ff187819 */ /* 0x000fe40000011615 */
[----:B-1----:R-:W-:Y:S02]  /*132a0*/  SHF.R.U32.HI R27, RZ, 0x8, R13 ;  /* 0x00000008ff1b7819 */ /* 0x002fe4000001160d */
        /* <DEDUP_REMOVED lines=10> */
[----:B------:R-:W-:Y:S01]  /*13350*/  LOP3.LUT R25, R14, 0xff, RZ, 0xc0, !PT ;  /* 0x000000ff0e197812 */ /* 0x000fe200078ec0ff */
        /* <DEDUP_REMOVED lines=9> */
[----:B0-----:R-:W-:-:S02]  /*133f0*/  F2FP.F16.E4M3.UNPACK_B R3, R6.H1 ;  /* 0x00000006ff03723e */ /* 0x001fc400030006ff */
[--C-:B------:R-:W-:Y:S02]  /*13400*/  LOP3.LUT R27, R27, 0xff0000, R12.reuse, 0xf8, !PT ;  /* 0x00ff00001b1b7812 */ /* 0x100fe400078ef80c */
[----:B------:R-:W-:Y:S01]  /*13410*/  F2FP.F16.E4M3.UNPACK_B R26, R29 ;  /* 0x0000001dff1a723e */ /* 0x000fe200020006ff */
[--C-:B------:R-:W-:Y:S01]  /*13420*/  HADD2.F32 R13, -RZ, R3.reuse.H0_H0 ;  /* 0x20000003ff0d7230 */ /* 0x100fe20000004100 */
[----:B------:R-:W-:Y:S02]  /*13430*/  F2FP.F16.E4M3.UNPACK_B R21, R25 ;  /* 0x00000019ff15723e */ /* 0x000fe400020006ff */
[----:B------:R-:W-:Y:S01]  /*13440*/  LOP3.LUT R27, R27, 0xff000000, R12, 0xf8, !PT ;  /* 0xff0000001b1b7812 */ /* 0x000fe200078ef80c */
[----:B------:R-:W-:Y:S01]  /*13450*/  HADD2.F32 R12, -RZ, R3.H1_H1 ;  /* 0x30000003ff0c7230 */ /* 0x000fe20000004100 */
[----:B------:R-:W-:Y:S01]  /*13460*/  F2FP.F16.E4M3.UNPACK_B R6, R6 ;  /* 0x00000006ff06723e */ /* 0x000fe200020006ff */
[--C-:B------:R-:W-:Y:S01]  /*13470*/  HADD2.F32 R28, -RZ, R26.reuse.H1_H1 ;  /* 0x3000001aff1c7230 */ /* 0x100fe20000004100 */
[----:B------:R-:W-:Y:S01]  /*13480*/  LOP3.LUT R20, R15, 0xff000000, R20, 0xf8, !PT ;  /* 0xff0000000f147812 */ /* 0x000fe200078ef814 */
[--C-:B------:R-:W-:Y:S01]  /*13490*/  HADD2.F32 R24, -RZ, R21.reuse.H1_H1 ;  /* 0x30000015ff187230 */ /* 0x100fe20000004100 */
        /* <DEDUP_REMOVED lines=81> */
.L_x_464:
[----:B------:R-:W-:Y:S05]  /*139b0*/  BSYNC B1 ;  /* 0x0000000000017941 */ /* 0x000fea0003800000 */
.L_x_463:
[----:B------:R-:W-:Y:S05]  /*139c0*/  @P5 BRA `(.L_x_454) ;  /* 0x0000003c00305947 */ /* 0x000fea0003800000 */
[----:B0--34-:R-:W0:Y:S01]  /*139d0*/  LDS.128 R4, [R234+0x4000] ;  /* 0x00400000ea047984 */ /* 0x019e220000000c00 */
[----:B-----5:R-:W-:Y:S02]  /*139e0*/  SHF.R.U32.HI R12, RZ, 0x8, R11 ;  /* 0x00000008ff0c7819 */ /* 0x020fe4000001160b */
[----:B------:R-:W-:Y:S02]  /*139f0*/  SHF.R.U32.HI R20, RZ, 0x8, R9 ;  /* 0x00000008ff147819 */ /* 0x000fe40000011609 */
[----:B------:R-:W-:Y:S02]  /*13a00*/  LOP3.LUT R13, R11, 0xff, RZ, 0xc0, !PT ;  /* 0x000000ff0b0d7812 */ /* 0x000fe400078ec0ff */
[----:B------:R-:W-:Y:S02]  /*13a10*/  LOP3.LUT R21, R9, 0xff, RZ, 0xc0, !PT ;  /* 0x000000ff09157812 */ /* 0x000fe400078ec0ff */
[----:B------:R-:W-:Y:S02]  /*13a20*/  LOP3.LUT R12, R12, 0xff, RZ, 0xc0, !PT ;  /* 0x000000ff0c0c7812 */ /* 0x000fe400078ec0ff */
[----:B------:R-:W-:-:S02]  /*13a30*/  LOP3.LUT R20, R20, 0xff, RZ, 0xc0, !PT ;  /* 0x000000ff14147812 */ /* 0x000fc400078ec0ff */
[----:B------:R-:W-:Y:S02]  /*13a40*/  SHF.R.U32.HI R0, RZ, 0x8, R10 ;  /* 0x00000008ff007819 */ /* 0x000fe4000001160a */
[----:B--2---:R-:W-:Y:S02]  /*13a50*/  SHF.R.U32.HI R14, RZ, 0x8, R8 ;  /* 0x00000008ff0e7819 */ /* 0x004fe40000011608 */
[----:B------:R-:W-:Y:S02]  /*13a60*/  PRMT R13, R12, 0x7604, R13 ;  /* 0x000076040c0d7816 */ /* 0x000fe4000000000d */
[----:B------:R-:W-:Y:S02]  /*13a70*/  PRMT R21, R20, 0x7604, R21 ;  /* 0x0000760414157816 */ /* 0x000fe40000000015 */
[----:B------:R-:W-:Y:S02]  /*13a80*/  SHF.R.U32.HI R12, RZ, 0x10, R11 ;  /* 0x00000010ff0c7819 */ /* 0x000fe4000001160b */
[----:B------:R-:W-:-:S02]  /*13a90*/  SHF.R.U32.HI R20, RZ, 0x10, R9 ;  /* 0x00000010ff147819 */ /* 0x000fc40000011609 */
[----:B------:R-:W-:Y:S02]  /*13aa0*/  LOP3.LUT R3, R10, 0xff, RZ, 0xc0, !PT ;  /* 0x000000ff0a037812 */ /* 0x000fe400078ec0ff */
[----:B------:R-:W-:Y:S02]  /*13ab0*/  LOP3.LUT R15, R8, 0xff, RZ, 0xc0, !PT ;  /* 0x000000ff080f7812 */ /* 0x000fe400078ec0ff */
[----:B------:R-:W-:Y:S02]  /*13ac0*/  LOP3.LUT R0, R0, 0xff, RZ, 0xc0, !PT ;  /* 0x000000ff00007812 */ /* 0x000fe400078ec0ff */
[----:B------:R-:W-:Y:S02]  /*13ad0*/  LOP3.LUT R14, R14, 0xff, RZ, 0xc0, !PT ;  /* 0x000000ff0e0e7812 */ /* 0x000fe400078ec0ff */
[----:B------:R-:W-:Y:S02]  /*13ae0*/  LOP3.LUT R12, R12, 0xff, RZ, 0xc0, !PT ;  /* 0x000000ff0c0c7812 */ /* 0x000fe400078ec0ff */
[----:B------:R-:W-:-:S02]  /*13af0*/  LOP3.LUT R20, R20, 0xff, RZ, 0xc0, !PT ;  /* 0x000000ff14147812 */ /* 0x000fc400078ec0ff */
[----:B------:R-:W-:Y:S02]  /*13b00*/  PRMT R3, R0, 0x7604, R3 ;  /* 0x0000760400037816 */ /* 0x000fe40000000003 */
[----:B------:R-:W-:Y:S02]  /*13b10*/  PRMT R15, R14, 0x7604, R15 ;  /* 0x000076040e0f7816 */ /* 0x000fe4000000000f */
[----:B------:R-:W-:Y:S02]  /*13b20*/  SHF.R.U32.HI R0, RZ, 0x10, R10 ;  /* 0x00000010ff007819 */ /* 0x000fe4000001160a */
[----:B------:R-:W-:Y:S02]  /*13b30*/  SHF.R.U32.HI R14, RZ, 0x10, R8 ;  /* 0x00000010ff0e7819 */ /* 0x000fe40000011608 */
[----:B------:R-:W-:Y:S02]  /*13b40*/  PRMT R13, R12, 0x7054, R13 ;  /* 0x000070540c0d7816 */ /* 0x000fe4000000000d */
[----:B------:R-:W-:-:S02]  /*13b50*/  PRMT R21, R20, 0x7054, R21 ;  /* 0x0000705414157816 */ /* 0x000fc40000000015 */
[----:B------:R-:W-:Y:S02]  /*13b60*/  LOP3.LUT R0, R0, 0xff, RZ, 0xc0, !PT ;  /* 0x000000ff00007812 */ /* 0x000fe400078ec0ff */
[----:B------:R-:W-:Y:S02]  /*13b70*/  LOP3.LUT R14, R14, 0xff, RZ, 0xc0, !PT ;  /* 0x000000ff0e0e7812 */ /* 0x000fe400078ec0ff */
[----:B------:R-:W-:Y:S02]  /*13b80*/  LOP3.LUT R21, R21, 0xff000000, R9, 0xf8, !PT ;  /* 0xff00000015157812 */ /* 0x000fe400078ef809 */
[----:B------:R-:W-:Y:S02]  /*13b90*/  LOP3.LUT R13, R13, 0xff000000, R11, 0xf8, !PT ;  /* 0xff0000000d0d7812 */ /* 0x000fe400078ef80b */
[----:B------:R-:W-:Y:S02]  /*13ba0*/  PRMT R3, R0, 0x7054, R3 ;  /* 0x0000705400037816 */ /* 0x000fe40000000003 */
[----:B------:R-:W-:-:S02]  /*13bb0*/  PRMT R15, R14, 0x7054, R15 ;  /* 0x000070540e0f7816 */ /* 0x000fc4000000000f */
[-C--:B0-----:R-:W-:Y:S02]  /*13bc0*/  F2FP.F16.E4M3.UNPACK_B R0, R6.reuse.H1 ;  /* 0x00000006ff00723e */ /* 0x081fe400030006ff */
[----:B------:R-:W-:Y:S02]  /*13bd0*/  F2FP.F16.E4M3.UNPACK_B R24, R21 ;  /* 0x00000015ff18723e */ /* 0x000fe400020006ff */
[----:B------:R-:W-:Y:S01]  /*13be0*/  F2FP.F16.E4M3.UNPACK_B R14, R13 ;  /* 0x0000000dff0e723e */ /* 0x000fe200020006ff */
[----:B------:R-:W-:Y:S01]  /*13bf0*/  HADD2.F32 R9, -RZ, R0.H1_H1 ;  /* 0x30000000ff097230 */ /* 0x000fe20000004100 */
[----:B------:R-:W-:Y:S01]  /*13c00*/  LOP3.LUT R12, R3, 0xff000000, R10, 0xf8, !PT ;  /* 0xff000000030c7812 */ /* 0x000fe200078ef80a */
[----:B------:R-:W-:Y:S01]  /*13c10*/  HADD2.F32 R25, -RZ, R24.H1_H1 ;  /* 0x30000018ff197230 */ /* 0x000fe20000004100 */
[----:B------:R-:W-:Y:S01]  /*13c20*/  LOP3.LUT R20, R15, 0xff000000, R8, 0xf8, !PT ;  /* 0xff0000000f147812 */ /* 0x000fe200078ef808 */
[----:B------:R-:W-:Y:S01]  /*13c30*/  HADD2.F32 R15, -RZ, R14.H1_H1 ;  /* 0x3000000eff0f7230 */ /* 0x000fe20000004100 */
[----:B------:R-:W-:Y:S01]  /*13c40*/  F2FP.F16.E4M3.UNPACK_B R3, R6 ;  /* 0x00000006ff03723e */ /* 0x000fe200020006ff */
[----:B------:R-:W-:Y:S01]  /*13c50*/  HADD2.F32 R8, -RZ, R0.H0_H0 ;  /* 0x20000000ff087230 */ /* 0x000fe20000004100 */
[----:B------:R-:W-:Y:S01]  /*13c60*/  F2FP.F16.E4M3.UNPACK_B R10, R7 ;  /* 0x00000007ff0a723e */ /* 0x000fe200020006ff */
[C---:B-1----:R-:W-:Y:S01]  /*13c70*/  FMUL.FTZ R27, R9.reuse, R25 ;  /* 0x00000019091b7220 */ /* 0x042fe20000410000 */
[----:B------:R-:W-:Y:S01]  /*13c80*/  F2FP.F16.E4M3.UNPACK_B R11, R7.H1 ;  /* 0x00000007ff0b723e */ /* 0x000fe200030006ff */
[----:B------:R-:W-:Y:S01]  /*13c90*/  FMUL.FTZ R26, R9, R15 ;  /* 0x0000000f091a7220 */ /* 0x000fe20000410000 */
[-C--:B------:R-:W-:Y:S01]  /*13ca0*/  F2FP.F16.E4M3.UNPACK_B R6, R5.reuse ;  /* 0x00000005ff06723e */ /* 0x080fe200020006ff */
[----:B------:R-:W-:Y:S01]  /*13cb0*/  HADD2.F32 R24, -RZ, R24.H0_H0 ;  /* 0x20000018ff187230 */ /* 0x000fe20000004100 */
[----:B------:R-:W-:Y:S01]  /*13cc0*/  F2FP.F16.E4M3.UNPACK_B R7, R5.H1 ;  /* 0x00000005ff07723e */ /* 0x000fe200030006ff */
[----:B------:R-:W-:Y:S01]  /*13cd0*/  HADD2.F32 R5, -RZ, R3.H1_H1 ;  /* 0x30000003ff057230 */ /* 0x000fe20000004100 */
[----:B------:R-:W-:Y:S01]  /*13ce0*/  F2FP.F16.E4M3.UNPACK_B R21, R21.H1 ;  /* 0x00000015ff15723e */ /* 0x000fe200030006ff */
[----:B------:R-:W-:-:S02]  /*13cf0*/  HADD2.F32 R14, -RZ, R14.H0_H0 ;  /* 0x2000000eff0e7230 */ /* 0x000fc40000004100 */
[C---:B------:R-:W-:Y:S01]  /*13d00*/  FFMA.FTZ R27, R8.reuse, R15, -R27 ;  /* 0x0000000f081b7223 */ /* 0x040fe2000001081b */
[----:B------:R-:W-:Y:S01]  /*13d10*/  FFMA.FTZ R26, R8, R25, R26 ;  /* 0x00000019081a7223 */ /* 0x000fe2000001001a */
[----:B------:R-:W-:Y:S01]  /*13d20*/  HADD2.F32 R3, -RZ, R3.H0_H0 ;  /* 0x20000003ff037230 */ /* 0x000fe20000004100 */
[----:B------:R-:W-:Y:S01]  /*13d30*/  F2FP.F16.E4M3.UNPACK_B R13, R13.H1 ;  /* 0x0000000dff0d723e */ /* 0x000fe200030006ff */
[C---:B------:R-:W-:Y:S01]  /*13d40*/  FMUL.FTZ R8, R5.reuse, R24 ;  /* 0x0000001805087220 */ /* 0x040fe20000410000 */
[----:B------:R-:W-:Y:S01]  /*13d50*/  FMUL.FTZ R15, R5, R14 ;  /* 0x0000000e050f7220 */ /* 0x000fe20000410000 */
[--C-:B------:R-:W-:Y:S01]  /*13d60*/  HADD2.F32 R5, -RZ, R10.reuse.H1_H1 ;  /* 0x3000000aff057230 */ /* 0x100fe20000004100 */
[----:B------:R-:W-:Y:S01]  /*13d70*/  F2FP.F16.E4M3.UNPACK_B R0, R4 ;  /* 0x00000004ff00723e */ /* 0x000fe200020006ff */
[----:B------:R-:W-:Y:S02]  /*13d80*/  HADD2.F32 R9, -RZ, R21.H0_H0 ;  /* 0x20000015ff097230 */ /* 0x000fe40000004100 */
[C---:B------:R-:W-:Y:S01]  /*13d90*/  FFMA.FTZ R25, R3.reuse, R14, -R8 ;  /* 0x0000000e03197223 */ /* 0x040fe20000010808 */
[----:B------:R-:W-:Y:S01]  /*13da0*/  FFMA.FTZ R24, R3, R24, R15 ;  /* 0x0000001803187223 */ /* 0x000fe2000001000f */
[----:B------:R-:W-:Y:S01]  /*13db0*/  HADD2.F32 R8, -RZ, R13.H0_H0 ;  /* 0x2000000dff087230 */ /* 0x000fe20000004100 */
[----:B------:R-:W-:Y:S01]  /*13dc0*/  F2FP.F16.E4M3.UNPACK_B R4, R4.H1 ;  /* 0x00000004ff04723e */ /* 0x000fe200030006ff */
[----:B------:R-:W-:-:S02]  /*13dd0*/  HADD2.F32 R10, -RZ, R10.H0_H0 ;  /* 0x2000000aff0a7230 */ /* 0x000fc40000004100 */
[CC--:B------:R-:W-:Y:S01]  /*13de0*/  FMUL.FTZ R15, R5.reuse, R9.reuse ;  /* 0x00000009050f7220 */ /* 0x0c0fe20000410000 */
[----:B------:R-:W-:Y:S02]  /*13df0*/  HADD2.F32 R14, -RZ, R21.H1_H1 ;  /* 0x30000015ff0e7230 */ /* 0x000fe40000004100 */
[-C--:B------:R-:W-:Y:S01]  /*13e00*/  FMUL.FTZ R5, R5, R8.reuse ;  /* 0x0000000805057220 */ /* 0x080fe20000410000 */
[----:B------:R-:W-:Y:S02]  /*13e10*/  HADD2.F32 R3, -RZ, R11.H1_H1 ;  /* 0x3000000bff037230 */ /* 0x000fe40000004100 */
[C---:B------:R-:W-:Y:S01]  /*13e20*/  FFMA.FTZ R21, R10.reuse, R8, -R15 ;  /* 0x000000080a157223 */ /* 0x040fe2000001080f */
[----:B------:R-:W-:Y:S02]  /*13e30*/  HADD2.F32 R8, -RZ, R13.H1_H1 ;  /* 0x3000000dff087230 */ /* 0x000fe40000004100 */
[----:B------:R-:W-:Y:S01]  /*13e40*/  FFMA.FTZ R28, R10, R9, R5 ;  /* 0x000000090a1c7223 */ /* 0x000fe20000010005 */
[----:B------:R-:W-:-:S02]  /*13e50*/  HADD2.F32 R11, -RZ, R11.H0_H0 ;  /* 0x2000000bff0b7230 */ /* 0x000fc40000004100 */
[C---:B------:R-:W-:Y:S01]  /*13e60*/  FMUL.FTZ R30, R3.reuse, R14 ;  /* 0x0000000e031e7220 */ /* 0x040fe20000410000 */
[----:B------:R-:W-:Y:S01]  /*13e70*/  F2FP.F16.E4M3.UNPACK_B R9, R20 ;  /* 0x00000014ff09723e */ /* 0x000fe200020006ff */
[-C--:B------:R-:W-:Y:S01]  /*13e80*/  FMUL.FTZ R10, R3, R8.reuse ;  /* 0x00000008030a7220 */ /* 0x080fe20000410000 */
[----:B------:R-:W-:Y:S02]  /*13e90*/  HADD2.F32 R5, -RZ, R4.H1_H1 ;  /* 0x30000004ff057230 */ /* 0x000fe40000004100 */
[C---:B------:R-:W-:Y:S01]  /*13ea0*/  FFMA.FTZ R30, R11.reuse, R8, -R30 ;  /* 0x000000080b1e7223 */ /* 0x040fe2000001081e */
[----:B------:R-:W-:Y:S01]  /*13eb0*/  F2FP.F16.E4M3.UNPACK_B R8, R12 ;  /* 0x0000000cff08723e */ /* 0x000fe200020006ff */
[----:B------:R-:W-:Y:S01]  /*13ec0*/  FFMA.FTZ R29, R11, R14, R10 ;  /* 0x0000000e0b1d7223 */ /* 0x000fe2000001000a */
[--C-:B------:R-:W-:Y:S01]  /*13ed0*/  HADD2.F32 R13, -RZ, R9.reuse.H1_H1 ;  /* 0x30000009ff0d7230 */ /* 0x100fe20000004100 */
[----:B------:R-:W-:Y:S01]  /*13ee0*/  F2FP.F16.E4M3.UNPACK_B R12, R12.H1 ;  /* 0x0000000cff0c723e */ /* 0x000fe200030006ff */
[----:B------:R-:W-:Y:S01]  /*13ef0*/  HADD2.F32 R10, -RZ, R9.H0_H0 ;  /* 0x20000009ff0a7230 */ /* 0x000fe20000004100 */
[----:B------:R-:W-:Y:S01]  /*13f00*/  F2FP.F16.E4M3.UNPACK_B R20, R20.H1 ;  /* 0x00000014ff14723e */ /* 0x000fe200030006ff */
[----:B------:R-:W-:-:S02]  /*13f10*/  HADD2.F32 R9, -RZ, R8.H1_H1 ;  /* 0x30000008ff097230 */ /* 0x000fc40000004100 */
[C---:B------:R-:W-:Y:S01]  /*13f20*/  FMUL.FTZ R11, R5.reuse, R13 ;  /* 0x0000000d050b7220 */ /* 0x040fe20000410000 */
[----:B------:R-:W-:Y:S02]  /*13f30*/  HADD2.F32 R3, -RZ, R0.H1_H1 ;  /* 0x30000000ff037230 */ /* 0x000fe40000004100 */
        /* <DEDUP_REMOVED lines=10> */
[----:B------:R-:W-:-:S02]  /*13fe0*/  HADD2.F32 R4, -RZ, R12.H1_H1 ;  /* 0x3000000cff047230 */ /* 0x000fc40000004100 */
[--C-:B------:R-:W-:Y:S02]  /*13ff0*/  HADD2.F32 R3, -RZ, R7.reuse.H1_H1 ;  /* 0x30000007ff037230 */ /* 0x100fe40000004100 */
[--C-:B------:R-:W-:Y:S02]  /*14000*/  HADD2.F32 R8, -RZ, R20.reuse.H1_H1 ;  /* 0x30000014ff087230 */ /* 0x100fe40000004100 */
[----:B------:R-:W-:Y:S02]  /*14010*/  HADD2.F32 R9, -RZ, R20.H0_H0 ;  /* 0x20000014ff097230 */ /* 0x000fe40000004100 */
[C---:B------:R-:W-:Y:S01]  /*14020*/  FMUL.FTZ R13, R3.reuse, R4 ;  /* 0x00000004030d7220 */ /* 0x040fe20000410000 */
[----:B------:R-:W-:Y:S02]  /*14030*/  HADD2.F32 R0, -RZ, R6.H1_H1 ;  /* 0x30000006ff007230 */ /* 0x000fe40000004100 */
[----:B------:R-:W-:Y:S02]  /*14040*/  HADD2.F32 R5, -RZ, R12.H0_H0 ;  /* 0x2000000cff057230 */ /* 0x000fe40000004100 */
[----:B------:R-:W-:Y:S01]  /*14050*/  FMUL.FTZ R12, R3, R8 ;  /* 0x00000008030c7220 */ /* 0x000fe20000410000 */
[----:B------:R-:W-:-:S02]  /*14060*/  HADD2.F32 R7, -RZ, R7.H0_H0 ;  /* 0x20000007ff077230 */ /* 0x000fc40000004100 */
[C---:B------:R-:W-:Y:S01]  /*14070*/  FMUL.FTZ R3, R0.reuse, R9 ;  /* 0x0000000900037220 */ /* 0x040fe20000410000 */
[----:B------:R-:W-:Y:S02]  /*14080*/  HADD2.F32 R6, -RZ, R6.H0_H0 ;  /* 0x20000006ff067230 */ /* 0x000fe40000004100 */
[-C--:B------:R-:W-:Y:S01]  /*14090*/  FMUL.FTZ R0, R0, R5.reuse ;  /* 0x0000000500007220 */ /* 0x080fe20000410000 */
[C---:B------:R-:W-:Y:S01]  /*140a0*/  FFMA.FTZ R12, R7.reuse, R4, -R12 ;  /* 0x00000004070c7223 */ /* 0x040fe2000001080c */
[----:B------:R-:W-:Y:S01]  /*140b0*/  FFMA.FTZ R13, R7, R8, R13 ;  /* 0x00000008070d7223 */ /* 0x000fe2000001000d */
[C---:B------:R-:W-:Y:S01]  /*140c0*/  FFMA.FTZ R5, R6.reuse, R5, -R3 ;  /* 0x0000000506057223 */ /* 0x040fe20000010803 */
[----:B------:R-:W-:Y:S01]  /*140d0*/  FFMA.FTZ R0, R6, R9, R0 ;  /* 0x0000000906007223 */ /* 0x000fe20000010000 */
[----:B------:R-:W-:Y:S02]  /*140e0*/  F2FP.SATFINITE.E4M3.F32.PACK_AB_MERGE_C R6, R26, R27, RZ ;  /* 0x0000001b1a06723e */ /* 0x000fe400048070ff */
[----:B------:R-:W-:-:S02]  /*140f0*/  F2FP.SATFINITE.E4M3.F32.PACK_AB_MERGE_C R7, R29, R30, RZ ;  /* 0x0000001e1d07723e */ /* 0x000fc400048070ff */
[----:B------:R-:W-:Y:S02]  /*14100*/  F2FP.SATFINITE.E4M3.F32.PACK_AB_MERGE_C R4, R15, R14, RZ ;  /* 0x0000000e0f04723e */ /* 0x000fe400048070ff */
[----:B------:R-:W-:Y:S02]  /*14110*/  F2FP.SATFINITE.E4M3.F32.PACK_AB_MERGE_C R12, R13, R12, RZ ;  /* 0x0000000c0d0c723e */ /* 0x000fe400048070ff */
[----:B------:R-:W-:Y:S02]  /*14120*/  F2FP.SATFINITE.E4M3.F32.PACK_AB_MERGE_C R6, R24, R25, R6 ;  /* 0x000000191806723e */ /* 0x000fe40004807006 */
[----:B------:R-:W-:Y:S02]  /*14130*/  F2FP.SATFINITE.E4M3.F32.PACK_AB_MERGE_C R7, R28, R21, R7 ;  /* 0x000000151c07723e */ /* 0x000fe40004807007 */
[----:B------:R-:W-:Y:S02]  /*14140*/  F2FP.SATFINITE.E4M3.F32.PACK_AB_MERGE_C R4, R10, R11, R4 ;  /* 0x0000000b0a04723e */ /* 0x000fe40004807004 */
[----:B------:R-:W-:-:S05]  /*14150*/  F2FP.SATFINITE.E4M3.F32.PACK_AB_MERGE_C R5, R0, R5, R12 ;  /* 0x000000050005723e */ /* 0x000fca000480700c */
[----:B------:R0:W-:Y:S01]  /*14160*/  STS.128 [R234+0x4000], R4 ;  /* 0x00400004ea007388 */ /* 0x0001e20000000c00 */
[----:B------:R-:W-:Y:S05]  /*14170*/  BRA `(.L_x_454) ;  /* 0x0000003400447947 */ /* 0x000fea0003800000 */
.L_x_448:
[----:B------:R-:W-:-:S03]  /*14180*/  UMOV UR4, 0xffffffff ;  /* 0xffffffff00047882 */ /* 0x000fc60000000000 */
[----:B------:R-:W-:Y:S05]  /*14190*/  BRA.DIV UR4, `(.L_x_465) ;  /* 0x0000015e04fc7947 */ /* 0x000fea000b800000 */
[----:B------:R0:W1:Y:S04]  /*141a0*/  SHFL.IDX PT, R3, R26, RZ, 0x1e1f ;  /* 0x001e1fff1a037589 */ /* 0x00006800000e0000 */
[----:B------:R0:W2:Y:S04]  /*141b0*/  SHFL.IDX PT, R21, R24, RZ, 0x1e1f ;  /* 0x001e1fff18157589 */ /* 0x0000a800000e0000 */
[----:B------:R0:W3:Y:S04]  /*141c0*/  SHFL.IDX PT, R0, R28, RZ, 0x1e1f ;  /* 0x001e1fff1c007589 */ /* 0x0000e800000e0000 */
[----:B------:R0:W4:Y:S02]  /*141d0*/  SHFL.IDX PT, R20, R29, RZ, 0x1e1f ;  /* 0x001e1fff1d147589 */ /* 0x00012400000e0000 */
.L_x_682:
[----:B------:R-:W-:Y:S01]  /*141e0*/  ULDC UR4, c[0x0][0x448] ;  /* 0x0001120000047ab9 */ /* 0x000fe20000000800 */
[----:B------:R-:W-:Y:S01]  /*141f0*/  BSSY B1, `(.L_x_466) ;  /* 0x000003b000017945 */ /* 0x000fe20003800000 */
[----:B------:R-:W-:Y:S01]  /*14200*/  IMAD R149, R149, UR4, RZ ;  /* 0x0000000495957c24 */ /* 0x000fe2000f8e02ff */
[----:B0-----:R-:W-:Y:S02]  /*14210*/  CS2R R28, SRZ ;  /* 0x00000000001c7805 */ /* 0x001fe4000001ff00 */
[----:B------:R-:W-:Y:S02]  /*14220*/  CS2R R30, SRZ ;  /* 0x00000000001e7805 */ /* 0x000fe4000001ff00 */
[----:B------:R-:W-:Y:S02]  /*14230*/  CS2R R6, SRZ ;  /* 0x0000000000067805 */ /* 0x000fe4000001ff00 */
[----:B------:R-:W-:Y:S02]  /*14240*/  CS2R R8, SRZ ;  /* 0x0000000000087805 */ /* 0x000fe4000001ff00 */
        /* <DEDUP_REMOVED lines=10> */
[----:B------:R-:W4:Y:S04]  /*142f0*/  LDL R41, [R1] ;  /* 0x0000000001297983 */ /* 0x000f280000100800 */
[----:B------:R-:W4:Y:S01]  /*14300*/  LDL R40, [R1+0xc] ;  /* 0x00000c0001287983 */ /* 0x000f220000100800 */
[C---:B------:R-:W-:Y:S01]  /*14310*/  VIADD R4, R18.reuse, 0x20 ;  /* 0x0000002012047836 */ /* 0x040fe20000000000 */
[----:B------:R-:W-:Y:S01]  /*14320*/  ULDC UR4, c[0x0][0x3f4] ;  /* 0x0000fd0000047ab9 */ /* 0x000fe20000000800 */
[C---:B------:R-:W-:Y:S02]  /*14330*/  IADD3 R5, R18.reuse, 0x40, RZ ;  /* 0x0000004012057810 */ /* 0x040fe40007ffe0ff */
[----:B------:R-:W-:Y:S02]  /*14340*/  CS2R R32, SRZ ;  /* 0x0000000000207805 */ /* 0x000fe4000001ff00 */
[----:B------:R-:W-:-:S02]  /*14350*/  ISETP.GE.AND P2, PT, R18, UR4, PT ;  /* 0x0000000412007c0c */ /* 0x000fc4000bf46270 */
[----:B------:R-:W-:Y:S02]  /*14360*/  CS2R R34, SRZ ;  /* 0x0000000000227805 */ /* 0x000fe4000001ff00 */
[----:B------:R-:W-:Y:S02]  /*14370*/  ISETP.GE.AND P1, PT, R4, UR4, PT ;  /* 0x0000000404007c0c */ /* 0x000fe4000bf26270 */
[----:B------:R-:W-:Y:S02]  /*14380*/  CS2R R28, SRZ ;  /* 0x00000000001c7805 */ /* 0x000fe4000001ff00 */
[----:B------:R-:W-:Y:S02]  /*14390*/  ISETP.GE.AND P0, PT, R5, UR4, PT ;  /* 0x0000000405007c0c */ /* 0x000fe4000bf06270 */
[----:B------:R-:W-:Y:S02]  /*143a0*/  CS2R R30, SRZ ;  /* 0x00000000001e7805 */ /* 0x000fe4000001ff00 */
[----:B------:R-:W-:-:S02]  /*143b0*/  CS2R R12, SRZ ;  /* 0x00000000000c7805 */ /* 0x000fc4000001ff00 */
[----:B------:R-:W-:Y:S02]  /*143c0*/  CS2R R14, SRZ ;  /* 0x00000000000e7805 */ /* 0x000fe4000001ff00 */
[----:B------:R-:W-:Y:S02]  /*143d0*/  @!P2 SHF.R.S32.HI R5, RZ, 0x1f, R18 ;  /* 0x0000001fff05a819 */ /* 0x000fe40000011412 */
[C---:B-1----:R-:W-:Y:S02]  /*143e0*/  @!P2 IADD3 R36, P3, R18.reuse, R3, RZ ;  /* 0x000000031224a210 */ /* 0x042fe40007f7e0ff */
[----:B--2---:R-:W-:-:S03]  /*143f0*/  @!P2 IADD3 R38, P4, R18, R21, RZ ;  /* 0x000000151226a210 */ /* 0x004fc60007f9e0ff */
[--C-:B---3--:R-:W-:Y:S02]  /*14400*/  @!P2 IMAD.X R37, R0, 0x1, R5.reuse, P3 ;  /* 0x000000010025a824 */ /* 0x108fe400018e0605 */
[----:B----4-:R-:W-:Y:S01]  /*14410*/  @!P2 IMAD.X R39, R20, 0x1, R5, P4 ;  /* 0x000000011427a824 */ /* 0x010fe200020e0605 */
[----:B------:R-:W-:Y:S02]  /*14420*/  CS2R R6, SRZ ;  /* 0x0000000000067805 */ /* 0x000fe4000001ff00 */
[----:B------:R-:W-:Y:S02]  /*14430*/  CS2R R24, SRZ ;  /* 0x0000000000187805 */ /* 0x000fe4000001ff00 */
[----:B------:R-:W-:Y:S02]  /*14440*/  CS2R R26, SRZ ;  /* 0x00000000001a7805 */ /* 0x000fe4000001ff00 */
[----:B------:R-:W-:Y:S02]  /*14450*/  CS2R R8, SRZ ;  /* 0x0000000000087805 */ /* 0x000fe4000001ff00 */
[----:B------:R-:W-:Y:S01]  /*14460*/  CS2R R10, SRZ ;  /* 0x00000000000a7805 */ /* 0x000fe2000001ff00 */
[----:B------:R0:W5:Y:S04]  /*14470*/  @!P2 LD.E.128 R32, desc[UR54][R36.64] ;  /* 0x000000362420a980 */ /* 0x000168000c101d00 */
[----:B------:R0:W5:Y:S01]  /*14480*/  @!P2 LD.E.128 R28, desc[UR54][R38.64] ;  /* 0x00000036261ca980 */ /* 0x000162000c101d00 */
[----:B------:R-:W-:-:S02]  /*14490*/  @!P1 IMAD.SHL.U32 R42, R41, 0x10, RZ ;  /* 0x00000010292a9824 */ /* 0x000fc400078e00ff */
[----:B------:R-:W-:-:S03]  /*144a0*/  @!P0 IMAD.SHL.U32 R48, R40, 0x10, RZ ;  /* 0x0000001028308824 */ /* 0x000fc600078e00ff */
[----:B------:R-:W-:Y:S02]  /*144b0*/  @!P1 SHF.R.S32.HI R5, RZ, 0x1f, R42 ;  /* 0x0000001fff059819 */ /* 0x000fe4000001142a */
[C---:B------:R-:W-:Y:S02]  /*144c0*/  @!P1 IADD3 R40, P5, R3.reuse, R42, RZ ;  /* 0x0000002a03289210 */ /* 0x040fe40007fbe0ff */
[----:B------:R-:W-:Y:S02]  /*144d0*/  @!P0 IADD3 R46, P3, R3, R48, RZ ;  /* 0x00000030032e8210 */ /* 0x000fe40007f7e0ff */
[C---:B------:R-:W-:Y:S01]  /*144e0*/  @!P1 IADD3 R42, P4, R21.reuse, R42, RZ ;  /* 0x0000002a152a9210 */ /* 0x040fe20007f9e0ff */
[----:B------:R-:W-:Y:S01]  /*144f0*/  @!P1 IMAD.X R41, R0, 0x1, R5, P5 ;  /* 0x0000000100299824 */ /* 0x000fe200028e0605 */
[----:B------:R-:W-:Y:S02]  /*14500*/  @!P0 SHF.R.S32.HI R3, RZ, 0x1f, R48 ;  /* 0x0000001fff038819 */ /* 0x000fe40000011430 */
[----:B------:R-:W-:-:S02]  /*14510*/  @!P0 IADD3 R48, P5, R21, R48, RZ ;  /* 0x0000003015308210 */ /* 0x000fc40007fbe0ff */
[----:B------:R-:W-:Y:S02]  /*14520*/  @!P1 IADD3.X R43, R20, R5, RZ, P4, !PT ;  /* 0x00000005142b9210 */ /* 0x000fe400027fe4ff */
[----:B------:R-:W-:Y:S01]  /*14530*/  CS2R R4, SRZ ;  /* 0x0000000000047805 */ /* 0x000fe2000001ff00 */
[--C-:B------:R-:W-:Y:S01]  /*14540*/  @!P0 IMAD.X R47, R0, 0x1, R3.reuse, P3 ;  /* 0x00000001002f8824 */ /* 0x100fe200018e0603 */
[----:B------:R0:W5:Y:S01]  /*14550*/  @!P1 LD.E.128 R12, desc[UR54][R40.64] ;  /* 0x00000036280c9980 */ /* 0x000162000c101d00 */
[----:B------:R-:W-:-:S03]  /*14560*/  @!P0 IMAD.X R49, R20, 0x1, R3, P5 ;  /* 0x0000000114318824 */ /* 0x000fc600028e0603 */
[----:B------:R0:W5:Y:S04]  /*14570*/  @!P1 LD.E.128 R4, desc[UR54][R42.64] ;  /* 0x000000362a049980 */ /* 0x000168000c101d00 */
[----:B------:R0:W5:Y:S04]  /*14580*/  @!P0 LD.E.128 R24, desc[UR54][R46.64] ;  /* 0x000000362e188980 */ /* 0x000168000c101d00 */
[----:B------:R0:W5:Y:S02]  /*14590*/  @!P0 LD.E.128 R8, desc[UR54][R48.64] ;  /* 0x0000003630088980 */ /* 0x000164000c101d00 */
.L_x_467:
[----:B------:R-:W-:Y:S05]  /*145a0*/  BSYNC B1 ;  /* 0x0000000000017941 */ /* 0x000fea0003800000 */
.L_x_466:
[----:B------:R-:W-:Y:S01]  /*145b0*/  ULEA.HI UR4, UR43, UR43, URZ, 0x1 ;  /* 0x0000002b2b047291 */ /* 0x000fe2000f8f083f */
[----:B---3--:R-:W-:Y:S01]  /*145c0*/  IMAD R0, R145, -0x80, R149 ;  /* 0xffffff8091007824 */ /* 0x008fe200078e0295 */
[----:B------:R-:W-:Y:S02]  /*145d0*/  BSSY B1, `(.L_x_468) ;  /* 0x0000009000017945 */ /* 0x000fe40003800000 */
[----:B------:R-:W-:Y:S02]  /*145e0*/  ULOP3.LUT UR4, UR4, 0xfffffffe, URZ, 0xc0, !UPT ;  /* 0xfffffffe04047892 */ /* 0x000fe4000f8ec03f */
[----:B-1----:R-:W-:Y:S02]  /*145f0*/  VIMNMX R3, R0, 0x80, PT ;  /* 0x0000008000037848 */ /* 0x002fe40003fe0100 */
[----:B------:R-:W-:Y:S02]  /*14600*/  UIADD3 UR4, UR43, -UR4, URZ ;  /* 0x800000042b047290 */ /* 0x000fe4000fffe03f */
[----:B------:R-:W-:-:S04]  /*14610*/  ISETP.GE.AND P1, PT, R168, R3, PT ;  /* 0x00000003a800720c */ /* 0x000fc80003f26270 */
[----:B--2---:R-:W-:-:S05]  /*14620*/  IMAD.U32 R21, RZ, RZ, UR4 ;  /* 0x00000004ff157e24 */ /* 0x004fca000f8e00ff */
[----:B------:R-:W-:-:S04]  /*14630*/  SHF.L.U32 R21, R21, 0x1f, RZ ;  /* 0x0000001f15157819 */ /* 0x000fc800000006ff */
[----:B------:R-:W1:Y:S02]  /*14640*/  SYNCS.PHASECHK.TRANS64.TRYWAIT P0, [R16+URZ+0x29800], R21 ;  /* 0x02980015100075a7 */ /* 0x000e64000800017f */
[----:B-1----:R-:W-:Y:S05]  /*14650*/  @!P0 BRA `(.L_x_469) ;  /* 0x0000015c00408947 */ /* 0x002fea0003800000 */
.L_x_683:
[----:B------:R-:W-:Y:S05]  /*14660*/  BSYNC B1 ;  /* 0x0000000000017941 */ /* 0x000fea0003800000 */
.L_x_468:
[----:B------:R-:W-:Y:S05]  /*14670*/  @P1 BRA `(.L_x_454) ;  /* 0x0000003000041947 */ /* 0x000fea0003800000 */
[----:B------:R-:W2:Y:S01]  /*14680*/  LDC R3, c[0x0][0x3f4] ;  /* 0x0000fd00ff037b82 */ /* 0x000ea20000000800 */
[C---:B------:R-:W-:Y:S01]  /*14690*/  VIADD R0, R18.reuse, 0x20 ;  /* 0x0000002012007836 */ /* 0x040fe20000000000 */
[----:B------:R-:W-:Y:S01]  /*146a0*/  BSSY B1, `(.L_x_470) ;  /* 0x0000102000017945 */ /* 0x000fe20003800000 */
[C---:B----4-:R-:W-:Y:S01]  /*146b0*/  VIADD R20, R18.reuse, 0x40 ;  /* 0x0000004012147836 */ /* 0x050fe20000000000 */
[-C--:B--2---:R-:W-:Y:S02]  /*146c0*/  ISETP.GE.AND P0, PT, R18, R3.reuse, PT ;  /* 0x000000031200720c */ /* 0x084fe40003f06270 */
[-C--:B------:R-:W-:Y:S02]  /*146d0*/  ISETP.GE.AND P1, PT, R0, R3.reuse, PT ;  /* 0x000000030000720c */ /* 0x080fe40003f26270 */
[----:B------:R-:W-:-:S09]  /*146e0*/  ISETP.GE.AND P2, PT, R20, R3, PT ;  /* 0x000000031400720c */ /* 0x000fd20003f46270 */
[----:B------:R-:W-:Y:S05]  /*146f0*/  @P0 BRA `(.L_x_471) ;  /* 0x0000000c00f00947 */ /* 0x000fea0003800000 */
[----:B------:R-:W2:Y:S01]  /*14700*/  LDL R65, [R1+0x58] ;  /* 0x0000580001417983 */ /* 0x000ea20000100800 */
[----:B0-----:R-:W0:Y:S01]  /*14710*/  S2R R36, SR_TID.X ;  /* 0x0000000000247919 */ /* 0x001e220000002100 */
[----:B-----5:R-:W-:Y:S02]  /*14720*/  SHF.R.U32.HI R0, RZ, 0x8, R32 ;  /* 0x00000008ff007819 */ /* 0x020fe40000011620 */
[----:B------:R-:W-:Y:S02]  /*14730*/  LOP3.LUT R20, R32, 0xff, RZ, 0xc0, !PT ;  /* 0x000000ff20147812 */ /* 0x000fe400078ec0ff */
[----:B-1----:R-:W-:-:S04]  /*14740*/  LOP3.LUT R21, R0, 0xff, RZ, 0xc0, !PT ;  /* 0x000000ff00157812 */ /* 0x002fc800078ec0ff */
[----:B------:R-:W-:Y:S02]  /*14750*/  PRMT R45, R21, 0x7604, R20 ;  /* 0x00007604152d7816 */ /* 0x000fe40000000014 */
[----:B0-----:R-:W-:-:S04]  /*14760*/  IADD3 R38, R36, -0x80, RZ ;  /* 0xffffff8024267810 */ /* 0x001fc80007ffe0ff */
[----:B------:R-:W-:-:S04]  /*14770*/  LEA.HI R40, R38, R38, RZ, 0x1 ;  /* 0x0000002626287211 */ /* 0x000fc800078f08ff */
[----:B------:R-:W-:-:S05]  /*14780*/  LOP3.LUT R40, R40, 0xfffffffe, RZ, 0xc0, !PT ;  /* 0xfffffffe28287812 */ /* 0x000fca00078ec0ff */
[----:B------:R-:W-:-:S05]  /*14790*/  IMAD.IADD R40, R38, 0x1, -R40 ;  /* 0x0000000126287824 */ /* 0x000fca00078e0a28 */
[----:B------:R-:W-:-:S04]  /*147a0*/  LEA.HI R0, R3, R40, RZ, 0x1c ;  /* 0x0000002803007211 */ /* 0x000fc800078fe0ff */
[----:B------:R-:W-:-:S04]  /*147b0*/  SHF.R.S32.HI R21, RZ, 0x1f, R0 ;  /* 0x0000001fff157819 */ /* 0x000fc80000011400 */
[----:B------:R-:W-:Y:S01]  /*147c0*/  LEA.HI R20, R21, R0, RZ, 0x2 ;  /* 0x0000000015147211 */ /* 0x000fe200078f10ff */
[----:B------:R-:W-:-:S04]  /*147d0*/  IMAD.SHL.U32 R0, R0, 0x10, RZ ;  /* 0x0000001000007824 */ /* 0x000fc800078e00ff */
[----:B------:R-:W-:Y:S01]  /*147e0*/  IMAD.SHL.U32 R20, R20, 0x800, RZ ;  /* 0x0000080014147824 */ /* 0x000fe200078e00ff */
[----:B------:R-:W-:Y:S02]  /*147f0*/  LOP3.LUT R21, R175, 0x30, R0, 0xf8, !PT ;  /* 0x00000030af157812 */ /* 0x000fe400078ef800 */
[----:B------:R-:W-:Y:S02]  /*14800*/  SHF.R.U32.HI R37, RZ, 0x8, R33 ;  /* 0x00000008ff257819 */ /* 0x000fe40000011621 */
[----:B------:R-:W-:Y:S02]  /*14810*/  SHF.R.U32.HI R39, RZ, 0x8, R34 ;  /* 0x00000008ff277819 */ /* 0x000fe40000011622 */
[----:B------:R-:W-:Y:S02]  /*14820*/  LOP3.LUT R21, R21, R196, RZ, 0x3c, !PT ;  /* 0x000000c415157212 */ /* 0x000fe400078e3cff */
[----:B------:R-:W-:Y:S02]  /*14830*/  LOP3.LUT R20, R20, 0xffffe000, RZ, 0xc0, !PT ;  /* 0xffffe00014147812 */ /* 0x000fe400078ec0ff */
[----:B------:R-:W-:-:S02]  /*14840*/  LOP3.LUT R36, R33, 0xff, RZ, 0xc0, !PT ;  /* 0x000000ff21247812 */ /* 0x000fc400078ec0ff */
[----:B------:R-:W-:Y:S02]  /*14850*/  LOP3.LUT R38, R34, 0xff, RZ, 0xc0, !PT ;  /* 0x000000ff22267812 */ /* 0x000fe400078ec0ff */
[----:B------:R-:W-:Y:S02]  /*14860*/  LOP3.LUT R37, R37, 0xff, RZ, 0xc0, !PT ;  /* 0x000000ff25257812 */ /* 0x000fe400078ec0ff */
[----:B------:R-:W-:Y:S02]  /*14870*/  LOP3.LUT R39, R39, 0xff, RZ, 0xc0, !PT ;  /* 0x000000ff27277812 */ /* 0x000fe400078ec0ff */
[----:B------:R-:W-:Y:S02]  /*14880*/  IADD3 R21, R21, R197, R20 ;  /* 0x000000c515157210 */ /* 0x000fe40007ffe014 */
[----:B------:R-:W-:Y:S02]  /*14890*/  PRMT R46, R37, 0x7604, R36 ;  /* 0x00007604252e7816 */ /* 0x000fe40000000024 */
[----:B------:R-:W-:Y:S01]  /*148a0*/  PRMT R47, R39, 0x7604, R38 ;  /* 0x00007604272f7816 */ /* 0x000fe20000000026 */
[----:B------:R-:W-:Y:S01]  /*148b0*/  IMAD.IADD R0, R16, 0x1, R21 ;  /* 0x0000000110007824 */ /* 0x000fe200078e0215 */
[----:B------:R-:W-:-:S02]  /*148c0*/  SHF.R.U32.HI R37, RZ, 0x8, R35 ;  /* 0x00000008ff257819 */ /* 0x000fc40000011623 */
[----:B------:R-:W-:Y:S02]  /*148d0*/  SHF.R.U32.HI R39, RZ, 0x8, R28 ;  /* 0x00000008ff277819 */ /* 0x000fe4000001161c */
[----:B------:R-:W-:Y:S02]  /*148e0*/  SHF.R.U32.HI R40, RZ, 0x8, R29 ;  /* 0x00000008ff287819 */ /* 0x000fe4000001161d */
[----:B------:R-:W-:Y:S02]  /*148f0*/  LOP3.LUT R36, R35, 0xff, RZ, 0xc0, !PT ;  /* 0x000000ff23247812 */ /* 0x000fe400078ec0ff */
[----:B------:R-:W-:Y:S02]  /*14900*/  LOP3.LUT R38, R28, 0xff, RZ, 0xc0, !PT ;  /* 0x000000ff1c267812 */ /* 0x000fe400078ec0ff */
[----:B------:R-:W-:Y:S02]  /*14910*/  LOP3.LUT R37, R37, 0xff, RZ, 0xc0, !PT ;  /* 0x000000ff25257812 */ /* 0x000fe400078ec0ff */
[----:B------:R-:W-:-:S02]  /*14920*/  LOP3.LUT R39, R39, 0xff, RZ, 0xc0, !PT ;  /* 0x000000ff27277812 */ /* 0x000fc400078ec0ff */
[----:B------:R-:W-:Y:S02]  /*14930*/  LOP3.LUT R21, R40, 0xff, RZ, 0xc0, !PT ;  /* 0x000000ff28157812 */ /* 0x000fe400078ec0ff */
[----:B------:R-:W0:Y:S01]  /*14940*/  LDS.128 R40, [R0+0x14400] ;  /* 0x0144000000287984 */ /* 0x000e220000000c00 */
[----:B------:R-:W-:Y:S02]  /*14950*/  PRMT R48, R37, 0x7604, R36 ;  /* 0x0000760425307816 */ /* 0x000fe40000000024 */
[----:B------:R-:W-:Y:S02]  /*14960*/  PRMT R51, R39, 0x7604, R38 ;  /* 0x0000760427337816 */ /* 0x000fe40000000026 */
[----:B------:R-:W-:Y:S02]  /*14970*/  SHF.R.U32.HI R53, RZ, 0x8, R31 ;  /* 0x00000008ff357819 */ /* 0x000fe4000001161f */
[----:B------:R-:W-:Y:S02]  /*14980*/  LOP3.LUT R52, R31, 0xff, RZ, 0xc0, !PT ;  /* 0x000000ff1f347812 */ /* 0x000fe400078ec0ff */
[----:B------:R-:W-:-:S02]  /*14990*/  LOP3.LUT R53, R53, 0xff, RZ, 0xc0, !PT ;  /* 0x000000ff35357812 */ /* 0x000fc400078ec0ff */
[----:B------:R-:W-:Y:S02]  /*149a0*/  LOP3.LUT R20, R29, 0xff, RZ, 0xc0, !PT ;  /* 0x000000ff1d147812 */ /* 0x000fe400078ec0ff */
[----:B------:R-:W-:Y:S02]  /*149b0*/  SHF.R.U32.HI R50, RZ, 0x8, R30 ;  /* 0x00000008ff327819 */ /* 0x000fe4000001161e */
[----:B------:R-:W-:Y:S02]  /*149c0*/  PRMT R52, R53, 0x7604, R52 ;  /* 0x0000760435347816 */ /* 0x000fe40000000034 */
[----:B------:R-:W-:Y:S02]  /*149d0*/  LOP3.LUT R49, R30, 0xff, RZ, 0xc0, !PT ;  /* 0x000000ff1e317812 */ /* 0x000fe400078ec0ff */
[----:B------:R-:W-:Y:S02]  /*149e0*/  LOP3.LUT R50, R50, 0xff, RZ, 0xc0, !PT ;  /* 0x000000ff32327812 */ /* 0x000fe400078ec0ff */
[----:B------:R-:W-:-:S02]  /*149f0*/  PRMT R20, R21, 0x7604, R20 ;  /* 0x0000760415147816 */ /* 0x000fc40000000014 */
[----:B------:R-:W-:Y:S02]  /*14a00*/  SHF.R.U32.HI R53, RZ, 0x10, R29 ;  /* 0x00000010ff357819 */ /* 0x000fe4000001161d */
[----:B------:R-:W-:Y:S02]  /*14a10*/  SHF.R.U32.HI R21, RZ, 0x10, R33 ;  /* 0x00000010ff157819 */ /* 0x000fe40000011621 */
[----:B------:R-:W-:Y:S01]  /*14a20*/  PRMT R57, R50, 0x7604, R49 ;  /* 0x0000760432397816 */ /* 0x000fe20000000031 */
[----:B------:R-:W-:Y:S01]  /*14a30*/  IMAD.U32 R53, R53, 0x10000, RZ ;  /* 0x0001000035357824 */ /* 0x000fe200078e00ff */
[----:B------:R-:W-:Y:S01]  /*14a40*/  SHF.R.U32.HI R49, RZ, 0x10, R35 ;  /* 0x00000010ff317819 */ /* 0x000fe20000011623 */
[----:B------:R-:W-:Y:S01]  /*14a50*/  IMAD.U32 R21, R21, 0x10000, RZ ;  /* 0x0001000015157824 */ /* 0x000fe200078e00ff */
[----:B------:R-:W-:Y:S02]  /*14a60*/  SHF.R.U32.HI R59, RZ, 0x10, R31 ;  /* 0x00000010ff3b7819 */ /* 0x000fe4000001161f */
[----:B------:R-:W-:-:S02]  /*14a70*/  SHF.L.U32 R49, R49, 0x10, RZ ;  /* 0x0000001031317819 */ /* 0x000fc400000006ff */
[----:B------:R-:W-:Y:S01]  /*14a80*/  LOP3.LUT R55, R20, 0xff0000, R53, 0xf8, !PT ;  /* 0x00ff000014377812 */ /* 0x000fe200078ef835 */
[----:B------:R-:W-:Y:S01]  /*14a90*/  IMAD.U32 R59, R59, 0x10000, RZ ;  /* 0x000100003b3b7824 */ /* 0x000fe200078e00ff */
[----:B------:R-:W-:Y:S02]  /*14aa0*/  LOP3.LUT R21, R46, 0xff0000, R21, 0xf8, !PT ;  /* 0x00ff00002e157812 */ /* 0x000fe400078ef815 */
[----:B------:R-:W-:Y:S02]  /*14ab0*/  LOP3.LUT R49, R48, 0xff0000, R49, 0xf8, !PT ;  /* 0x00ff000030317812 */ /* 0x000fe400078ef831 */
[----:B------:R-:W-:Y:S02]  /*14ac0*/  LOP3.LUT R45, R45, 0xff0000, R32, 0xf8, !PT ;  /* 0x00ff00002d2d7812 */ /* 0x000fe400078ef820 */
[----:B------:R-:W-:Y:S02]  /*14ad0*/  LOP3.LUT R47, R47, 0xff0000, R34, 0xf8, !PT ;  /* 0x00ff00002f2f7812 */ /* 0x000fe400078ef822 */
[----:B------:R-:W-:-:S02]  /*14ae0*/  LOP3.LUT R55, R55, 0xff000000, R29, 0xf8, !PT ;  /* 0xff00000037377812 */ /* 0x000fc400078ef81d */
[----:B------:R-:W-:Y:S02]  /*14af0*/  LOP3.LUT R53, R21, 0xff000000, R33, 0xf8, !PT ;  /* 0xff00000015357812 */ /* 0x000fe400078ef821 */
[----:B------:R-:W-:Y:S02]  /*14b00*/  LOP3.LUT R59, R52, 0xff0000, R59, 0xf8, !PT ;  /* 0x00ff0000343b7812 */ /* 0x000fe400078ef83b */
[----:B------:R-:W-:Y:S02]  /*14b10*/  LOP3.LUT R45, R45, 0xff000000, R32, 0xf8, !PT ;  /* 0xff0000002d2d7812 */ /* 0x000fe400078ef820 */
[----:B------:R-:W-:Y:S02]  /*14b20*/  LOP3.LUT R54, R49, 0xff000000, R35, 0xf8, !PT ;  /* 0xff00000031367812 */ /* 0x000fe400078ef823 */
[----:B------:R-:W-:Y:S02]  /*14b30*/  LOP3.LUT R20, R47, 0xff000000, R34, 0xf8, !PT ;  /* 0xff0000002f147812 */ /* 0x000fe400078ef822 */
[----:B------:R-:W-:-:S02]  /*14b40*/  F2FP.F16.E4M3.UNPACK_B R35, R55 ;  /* 0x00000037ff23723e */ /* 0x000fc400020006ff */
[----:B0-----:R-:W-:Y:S02]  /*14b50*/  F2FP.F16.E4M3.UNPACK_B R32, R41 ;  /* 0x00000029ff20723e */ /* 0x001fe400020006ff */
[----:B------:R-:W-:Y:S02]  /*14b60*/  F2FP.F16.E4M3.UNPACK_B R34, R53 ;  /* 0x00000035ff22723e */ /* 0x000fe400020006ff */
[----:B------:R-:W-:Y:S01]  /*14b70*/  LOP3.LUT R59, R59, 0xff000000, R31, 0xf8, !PT ;  /* 0xff0000003b3b7812 */ /* 0x000fe200078ef81f */
[----:B------:R-:W-:Y:S01]  /*14b80*/  HADD2.F32 R56, -RZ, R35.H0_H0 ;  /* 0x20000023ff387230 */ /* 0x000fe20000004100 */
[----:B------:R-:W-:Y:S01]  /*14b90*/  LOP3.LUT R51, R51, 0xff0000, R28, 0xf8, !PT ;  /* 0x00ff000033337812 */ /* 0x000fe200078ef81c */
[----:B------:R-:W-:Y:S01]  /*14ba0*/  HADD2.F32 R29, -RZ, R32.H0_H0 ;  /* 0x20000020ff1d7230 */ /* 0x000fe20000004100 */
[----:B------:R-:W-:Y:S02]  /*14bb0*/  LOP3.LUT R21, R57, 0xff0000, R30, 0xf8, !PT ;  /* 0x00ff000039157812 */ /* 0x000fe400078ef81e */
[----:B------:R-:W-:-:S02]  /*14bc0*/  LOP3.LUT R57, R51, 0xff000000, R28, 0xf8, !PT ;  /* 0xff00000033397812 */ /* 0x000fc400078ef81c */
[-C--:B------:R-:W-:Y:S02]  /*14bd0*/  F2FP.F16.E4M3.UNPACK_B R50, R40.reuse ;  /* 0x00000028ff32723e */ /* 0x080fe400020006ff */
[----:B------:R-:W-:Y:S01]  /*14be0*/  F2FP.F16.E4M3.UNPACK_B R51, R40.H1 ;  /* 0x00000028ff33723e */ /* 0x000fe200030006ff */
[----:B------:R-:W-:Y:S01]  /*14bf0*/  FMUL.FTZ R40, R29, R56 ;  /* 0x000000381d287220 */ /* 0x000fe20000410000 */
[-C--:B------:R-:W-:Y:S02]  /*14c00*/  F2FP.F16.E4M3.UNPACK_B R49, R43.reuse ;  /* 0x0000002bff31723e */ /* 0x080fe400020006ff */
[----:B------:R-:W-:Y:S02]  /*14c10*/  F2FP.F16.E4M3.UNPACK_B R52, R43.H1 ;  /* 0x0000002bff34723e */ /* 0x000fe400030006ff */
[----:B------:R-:W-:Y:S02]  /*14c20*/  F2FP.F16.E4M3.UNPACK_B R41, R41.H1 ;  /* 0x00000029ff29723e */ /* 0x000fe400030006ff */
[----:B------:R-:W-:Y:S01]  /*14c30*/  F2FP.F16.E4M3.UNPACK_B R55, R55.H1 ;  /* 0x00000037ff37723e */ /* 0x000fe200030006ff */
[----:B------:R-:W-:Y:S01]  /*14c40*/  HADD2.F32 R32, -RZ, R32.H1_H1 ;  /* 0x30000020ff207230 */ /* 0x000fe20000004100 */
[----:B------:R-:W-:Y:S01]  /*14c50*/  F2FP.F16.E4M3.UNPACK_B R53, R53.H1 ;  /* 0x00000035ff35723e */ /* 0x000fe200030006ff */
[----:B--2---:R-:W0:Y:S02]  /*14c60*/  LDS.128 R36, [R65+0x14400] ;  /* 0x0144000041247984 */ /* 0x004e240000000c00 */
[----:B0-----:R-:W-:-:S02]  /*14c70*/  F2FP.F16.E4M3.UNPACK_B R31, R37 ;  /* 0x00000025ff1f723e */ /* 0x001fc400020006ff */
[-C--:B------:R-:W-:Y:S02]  /*14c80*/  F2FP.F16.E4M3.UNPACK_B R46, R39.reuse ;  /* 0x00000027ff2e723e */ /* 0x080fe400020006ff */
[----:B------:R-:W-:Y:S02]  /*14c90*/  F2FP.F16.E4M3.UNPACK_B R48, R39.H1 ;  /* 0x00000027ff30723e */ /* 0x000fe400030006ff */
[-C--:B------:R-:W-:Y:S02]  /*14ca0*/  F2FP.F16.E4M3.UNPACK_B R39, R36.reuse ;  /* 0x00000024ff27723e */ /* 0x080fe400020006ff */
[----:B------:R-:W-:Y:S01]  /*14cb0*/  F2FP.F16.E4M3.UNPACK_B R47, R36.H1 ;  /* 0x00000024ff2f723e */ /* 0x000fe200030006ff */
[----:B------:R-:W-:Y:S02]  /*14cc0*/  HADD2.F32 R36, -RZ, R34.H0_H0 ;  /* 0x20000022ff247230 */ /* 0x000fe40000004100 */
[----:B------:R-:W-:-:S03]  /*14cd0*/  HADD2.F32 R33, -RZ, R31.H0_H0 ;  /* 0x2000001fff217230 */ /* 0x000fc60000004100 */
[-C--:B------:R-:W-:Y:S02]  /*14ce0*/  FMUL.FTZ R43, R29, R36.reuse ;  /* 0x000000241d2b7220 */ /* 0x080fe40000410000 */
[C---:B------:R-:W-:Y:S02]  /*14cf0*/  FFMA.FTZ R29, R33.reuse, R36, -R40 ;  /* 0x00000024211d7223 */ /* 0x040fe40000010828 */
[----:B------:R-:W-:Y:S01]  /*14d00*/  FFMA.FTZ R33, R33, R56, R43 ;  /* 0x0000003821217223 */ /* 0x000fe2000001002b */
[----:B------:R-:W-:Y:S01]  /*14d10*/  HADD2.F32 R43, -RZ, R35.H1_H1 ;  /* 0x30000023ff2b7230 */ /* 0x000fe20000004100 */
[----:B------:R-:W-:Y:S01]  /*14d20*/  F2FP.F16.E4M3.UNPACK_B R37, R37.H1 ;  /* 0x00000025ff25723e */ /* 0x000fe200030006ff */
[----:B------:R-:W-:Y:S02]  /*14d30*/  HADD2.F32 R36, -RZ, R34.H1_H1 ;  /* 0x30000022ff247230 */ /* 0x000fe40000004100 */
[----:B------:R-:W-:Y:S02]  /*14d40*/  HADD2.F32 R56, -RZ, R55.H0_H0 ;  /* 0x20000037ff387230 */ /* 0x000fe40000004100 */
[----:B------:R-:W-:-:S02]  /*14d50*/  HADD2.F32 R34, -RZ, R41.H0_H0 ;  /* 0x20000029ff227230 */ /* 0x000fc40000004100 */
[C---:B------:R-:W-:Y:S01]  /*14d60*/  FMUL.FTZ R58, R32.reuse, R43 ;  /* 0x0000002b203a7220 */ /* 0x040fe20000410000 */
[----:B------:R-:W-:Y:S02]  /*14d70*/  HADD2.F32 R31, -RZ, R31.H1_H1 ;  /* 0x3000001fff1f7230 */ /* 0x000fe40000004100 */
[----:B------:R-:W-:Y:S02]  /*14d80*/  HADD2.F32 R40, -RZ, R53.H0_H0 ;  /* 0x20000035ff287230 */ /* 0x000fe40000004100 */
[----:B------:R-:W-:Y:S01]  /*14d90*/  FMUL.FTZ R60, R32, R36 ;  /* 0x00000024203c7220 */ /* 0x000fe20000410000 */
[----:B------:R-:W-:Y:S02]  /*14da0*/  HADD2.F32 R35, -RZ, R37.H0_H0 ;  /* 0x20000025ff237230 */ /* 0x000fe40000004100 */
[C---:B------:R-:W-:Y:S01]  /*14db0*/  FMUL.FTZ R62, R34.reuse, R56 ;  /* 0x00000038223e7220 */ /* 0x040fe20000410000 */
[C---:B------:R-:W-:Y:S01]  /*14dc0*/  FFMA.FTZ R32, R31.reuse, R36, -R58 ;  /* 0x000000241f207223 */ /* 0x040fe2000001083a */
[-C--:B------:R-:W-:Y:S01]  /*14dd0*/  FMUL.FTZ R61, R34, R40.reuse ;  /* 0x00000028223d7220 */ /* 0x080fe20000410000 */
[----:B------:R-:W-:Y:S01]  /*14de0*/  F2FP.F16.E4M3.UNPACK_B R58, R59 ;  /* 0x0000003bff3a723e */ /* 0x000fe200020006ff */
[----:B------:R-:W-:Y:S01]  /*14df0*/  FFMA.FTZ R34, R31, R43, R60 ;  /* 0x0000002b1f227223 */ /* 0x000fe2000001003c */
[C---:B------:R-:W-:Y:S01]  /*14e00*/  FFMA.FTZ R31, R35.reuse, R40, -R62 ;  /* 0x00000028231f7223 */ /* 0x040fe2000001083e */
[----:B------:R-:W-:Y:S01]  /*14e10*/  F2FP.F16.E4M3.UNPACK_B R43, R54 ;  /* 0x00000036ff2b723e */ /* 0x000fe200020006ff */
[----:B------:R-:W-:Y:S01]  /*14e20*/  FFMA.FTZ R35, R35, R56, R61 ;  /* 0x0000003823237223 */ /* 0x000fe2000001003d */
[----:B------:R-:W-:-:S02]  /*14e30*/  HADD2.F32 R53, -RZ, R53.H1_H1 ;  /* 0x30000035ff357230 */ /* 0x000fc40000004100 */
[----:B------:R-:W-:Y:S02]  /*14e40*/  HADD2.F32 R56, -RZ, R55.H1_H1 ;  /* 0x30000037ff387230 */ /* 0x000fe40000004100 */
[----:B------:R-:W-:Y:S02]  /*14e50*/  HADD2.F32 R36, -RZ, R41.H1_H1 ;  /* 0x30000029ff247230 */ /* 0x000fe40000004100 */
[----:B------:R-:W-:Y:S02]  /*14e60*/  HADD2.F32 R60, -RZ, R58.H0_H0 ;  /* 0x2000003aff3c7230 */ /* 0x000fe40000004100 */
[----:B------:R-:W-:Y:S02]  /*14e70*/  HADD2.F32 R40, -RZ, R49.H0_H0 ;  /* 0x20000031ff287230 */ /* 0x000fe40000004100 */
[----:B------:R-:W-:Y:S02]  /*14e80*/  HADD2.F32 R55, -RZ, R43.H0_H0 ;  /* 0x2000002bff377230 */ /* 0x000fe40000004100 */
[----:B------:R-:W-:Y:S01]  /*14e90*/  FMUL.FTZ R62, R36, R56 ;  /* 0x00000038243e7220 */ /* 0x000fe20000410000 */
[----:B------:R-:W-:-:S02]  /*14ea0*/  HADD2.F32 R37, -RZ, R37.H1_H1 ;  /* 0x30000025ff257230 */ /* 0x000fc40000004100 */
[----:B------:R-:W-:Y:S01]  /*14eb0*/  FMUL.FTZ R61, R36, R53 ;  /* 0x00000035243d7220 */ /* 0x000fe20000410000 */
[----:B------:R-:W-:Y:S02]  /*14ec0*/  HADD2.F32 R41, -RZ, R46.H0_H0 ;  /* 0x2000002eff297230 */ /* 0x000fe40000004100 */
[C---:B------:R-:W-:Y:S01]  /*14ed0*/  FMUL.FTZ R64, R40.reuse, R60 ;  /* 0x0000003c28407220 */ /* 0x040fe20000410000 */
[----:B------:R-:W-:Y:S01]  /*14ee0*/  FMUL.FTZ R63, R40, R55 ;  /* 0x00000037283f7220 */ /* 0x000fe20000410000 */
[----:B------:R-:W-:Y:S01]  /*14ef0*/  F2FP.F16.E4M3.UNPACK_B R59, R59.H1 ;  /* 0x0000003bff3b723e */ /* 0x000fe200030006ff */
[C---:B------:R-:W-:Y:S01]  /*14f00*/  FFMA.FTZ R36, R37.reuse, R53, -R62 ;  /* 0x0000003525247223 */ /* 0x040fe2000001083e */
[----:B------:R-:W-:Y:S01]  /*14f10*/  FFMA.FTZ R40, R37, R56, R61 ;  /* 0x0000003825287223 */ /* 0x000fe2000001003d */
[----:B------:R-:W-:Y:S01]  /*14f20*/  F2FP.F16.E4M3.UNPACK_B R54, R54.H1 ;  /* 0x00000036ff36723e */ /* 0x000fe200030006ff */
[----:B------:R-:W-:Y:S01]  /*14f30*/  FFMA.FTZ R37, R41, R55, -R64 ;  /* 0x0000003729257223 */ /* 0x000fe20000010840 */
[----:B------:R-:W-:-:S02]  /*14f40*/  HADD2.F32 R55, -RZ, R43.H1_H1 ;  /* 0x3000002bff377230 */ /* 0x000fc40000004100 */
[----:B------:R-:W-:Y:S01]  /*14f50*/  FFMA.FTZ R41, R41, R60, R63 ;  /* 0x0000003c29297223 */ /* 0x000fe2000001003f */
[----:B------:R-:W-:Y:S02]  /*14f60*/  HADD2.F32 R43, -RZ, R46.H1_H1 ;  /* 0x3000002eff2b7230 */ /* 0x000fe40000004100 */
[----:B------:R-:W-:Y:S02]  /*14f70*/  HADD2.F32 R46, -RZ, R49.H1_H1 ;  /* 0x30000031ff2e7230 */ /* 0x000fe40000004100 */
[----:B------:R-:W-:Y:S02]  /*14f80*/  HADD2.F32 R60, -RZ, R59.H0_H0 ;  /* 0x2000003bff3c7230 */ /* 0x000fe40000004100 */
[----:B------:R-:W-:Y:S02]  /*14f90*/  HADD2.F32 R53, -RZ, R52.H0_H0 ;  /* 0x20000034ff357230 */ /* 0x000fe40000004100 */
[----:B------:R-:W-:Y:S02]  /*14fa0*/  HADD2.F32 R56, -RZ, R54.H0_H0 ;  /* 0x20000036ff387230 */ /* 0x000fe40000004100 */
[----:B------:R-:W-:Y:S01]  /*14fb0*/  FMUL.FTZ R61, R46, R55 ;  /* 0x000000372e3d7220 */ /* 0x000fe20000410000 */
[----:B------:R-:W-:-:S02]  /*14fc0*/  HADD2.F32 R58, -RZ, R58.H1_H1 ;  /* 0x3000003aff3a7230 */ /* 0x000fc40000004100 */
[C---:B------:R-:W-:Y:S01]  /*14fd0*/  FMUL.FTZ R66, R53.reuse, R60 ;  /* 0x0000003c35427220 */ /* 0x040fe20000410000 */
[----:B------:R-:W-:Y:S02]  /*14fe0*/  HADD2.F32 R49, -RZ, R48.H0_H0 ;  /* 0x20000030ff317230 */ /* 0x000fe40000004100 */
[----:B------:R-:W-:Y:S01]  /*14ff0*/  FMUL.FTZ R53, R53, R56 ;  /* 0x0000003835357220 */ /* 0x000fe20000410000 */
[-C--:B------:R-:W-:Y:S01]  /*15000*/  FMUL.FTZ R62, R46, R58.reuse ;  /* 0x0000003a2e3e7220 */ /* 0x080fe20000410000 */
[----:B------:R-:W-:Y:S01]  /*15010*/  FFMA.FTZ R64, R43, R58, R61 ;  /* 0x0000003a2b407223 */ /* 0x000fe2000001003d */
[C---:B------:R-:W-:Y:S01]  /*15020*/  FFMA.FTZ R66, R49.reuse, R56, -R66 ;  /* 0x0000003831427223 */ /* 0x040fe20000010842 */
[----:B------:R-:W-:Y:S01]  /*15030*/  FFMA.FTZ R61, R49, R60, R53 ;  /* 0x0000003c313d7223 */ /* 0x000fe20000010035 */
[----:B------:R-:W-:Y:S02]  /*15040*/  F2FP.F16.E4M3.UNPACK_B R56, R57.H1 ;  /* 0x00000039ff38723e */ /* 0x000fe400030006ff */
[----:B------:R-:W-:Y:S01]  /*15050*/  F2FP.F16.E4M3.UNPACK_B R53, R45.H1 ;  /* 0x0000002dff35723e */ /* 0x000fe200030006ff */
[----:B------:R-:W-:Y:S01]  /*15060*/  FFMA.FTZ R46, R43, R55, -R62 ;  /* 0x000000372b2e7223 */ /* 0x000fe2000001083e */
        /* <DEDUP_REMOVED lines=8> */
[-C--:B------:R-:W-:Y:S01]  /*150f0*/  FMUL.FTZ R60, R52, R55.reuse ;  /* 0x00000037343c7220 */ /* 0x080fe20000410000 */
[----:B------:R-:W-:Y:S02]  /*15100*/  HADD2.F32 R43, -RZ, R47.H0_H0 ;  /* 0x2000002fff2b7230 */ /* 0x000fe40000004100 */
[C---:B------:R-:W-:Y:S01]  /*15110*/  FMUL.FTZ R52, R49.reuse, R58 ;  /* 0x0000003a31347220 */ /* 0x040fe20000410000 */
[-C--:B------:R-:W-:Y:S01]  /*15120*/  FMUL.FTZ R49, R49, R54.reuse ;  /* 0x0000003631317220 */ /* 0x080fe20000410000 */
[----:B------:R-:W-:Y:S02]  /*15130*/  HADD2.F32 R56, -RZ, R56.H1_H1 ;  /* 0x30000038ff387230 */ /* 0x000fe40000004100 */
[----:B------:R-:W-:Y:S02]  /*15140*/  HADD2.F32 R51, -RZ, R51.H1_H1 ;  /* 0x30000033ff337230 */ /* 0x000fe40000004100 */
[C---:B------:R-:W-:Y:S01]  /*15150*/  FFMA.FTZ R63, R48.reuse, R55, -R63 ;  /* 0x00000037303f7223 */ /* 0x040fe2000001083f */
[----:B------:R-:W-:Y:S01]  /*15160*/  FFMA.FTZ R68, R48, R59, R60 ;  /* 0x0000003b30447223 */ /* 0x000fe2000001003c */
[C---:B------:R-:W-:Y:S01]  /*15170*/  FFMA.FTZ R55, R43.reuse, R54, -R52 ;  /* 0x000000362b377223 */ /* 0x040fe20000010834 */
[----:B------:R-:W-:Y:S01]  /*15180*/  FFMA.FTZ R59, R43, R58, R49 ;  /* 0x0000003a2b3b7223 */ /* 0x000fe20000010031 */
[----:B------:R-:W-:Y:S01]  /*15190*/  HADD2.F32 R52, -RZ, R53.H1_H1 ;  /* 0x30000035ff347230 */ /* 0x000fe20000004100 */
[----:B------:R-:W-:Y:S01]  /*151a0*/  F2FP.F16.E4M3.UNPACK_B R57, R57 ;  /* 0x00000039ff39723e */ /* 0x000fe200020006ff */
[----:B------:R-:W-:Y:S01]  /*151b0*/  HADD2.F32 R47, -RZ, R47.H1_H1 ;  /* 0x3000002fff2f7230 */ /* 0x000fe20000004100 */
[----:B------:R-:W-:Y:S01]  /*151c0*/  F2FP.F16.E4M3.UNPACK_B R48, R45 ;  /* 0x0000002dff30723e */ /* 0x000fe200020006ff */
[C---:B------:R-:W-:Y:S01]  /*151d0*/  FMUL.FTZ R58, R51.reuse, R56 ;  /* 0x00000038333a7220 */ /* 0x040fe20000410000 */
[----:B------:R-:W-:Y:S01]  /*151e0*/  FMUL.FTZ R51, R51, R52 ;  /* 0x0000003433337220 */ /* 0x000fe20000410000 */
[----:B------:R-:W-:-:S02]  /*151f0*/  HADD2.F32 R54, -RZ, R57.H0_H0 ;  /* 0x20000039ff367230 */ /* 0x000fc40000004100 */
[----:B------:R-:W-:Y:S01]  /*15200*/  FFMA.FTZ R60, R47, R52, -R58 ;  /* 0x000000342f3c7223 */ /* 0x000fe2000001083a */
[----:B------:R-:W-:Y:S02]  /*15210*/  HADD2.F32 R45, -RZ, R50.H0_H0 ;  /* 0x20000032ff2d7230 */ /* 0x000fe40000004100 */
[----:B------:R-:W-:Y:S01]  /*15220*/  HADD2.F32 R52, -RZ, R48.H0_H0 ;  /* 0x20000030ff347230 */ /* 0x000fe20000004100 */
[----:B------:R-:W-:Y:S01]  /*15230*/  LOP3.LUT R28, R21, 0xff000000, R30, 0xf8, !PT ;  /* 0xff000000151c7812 */ /* 0x000fe200078ef81e */
[----:B------:R-:W-:Y:S01]  /*15240*/  FFMA.FTZ R62, R47, R56, R51 ;  /* 0x000000382f3e7223 */ /* 0x000fe20000010033 */
[----:B------:R-:W-:Y:S01]  /*15250*/  HADD2.F32 R43, -RZ, R39.H0_H0 ;  /* 0x20000027ff2b7230 */ /* 0x000fe20000004100 */
[----:B------:R-:W-:Y:S01]  /*15260*/  F2FP.F16.E4M3.UNPACK_B R30, R42 ;  /* 0x0000002aff1e723e */ /* 0x000fe200020006ff */
[C---:B------:R-:W-:Y:S01]  /*15270*/  FMUL.FTZ R56, R45.reuse, R54 ;  /* 0x000000362d387220 */ /* 0x040fe20000410000 */
[----:B------:R-:W-:Y:S02]  /*15280*/  HADD2.F32 R57, -RZ, R57.H1_H1 ;  /* 0x30000039ff397230 */ /* 0x000fe40000004100 */
[----:B------:R-:W-:Y:S01]  /*15290*/  FMUL.FTZ R58, R45, R52 ;  /* 0x000000342d3a7220 */ /* 0x000fe20000410000 */
[----:B------:R-:W-:Y:S01]  /*152a0*/  HADD2.F32 R50, -RZ, R50.H1_H1 ;  /* 0x30000032ff327230 */ /* 0x000fe20000004100 */
[----:B------:R-:W-:Y:S01]  /*152b0*/  F2FP.F16.E4M3.UNPACK_B R42, R42.H1 ;  /* 0x0000002aff2a723e */ /* 0x000fe200030006ff */
[----:B------:R-:W-:Y:S01]  /*152c0*/  HADD2.F32 R48, -RZ, R48.H1_H1 ;  /* 0x30000030ff307230 */ /* 0x000fe20000004100 */
[----:B------:R-:W-:Y:S01]  /*152d0*/  F2FP.F16.E4M3.UNPACK_B R47, R28.H1 ;  /* 0x0000001cff2f723e */ /* 0x000fe200030006ff */
[----:B------:R-:W-:Y:S01]  /*152e0*/  FFMA.FTZ R56, R43, R52, -R56 ;  /* 0x000000342b387223 */ /* 0x000fe20000010838 */
[----:B------:R-:W-:Y:S01]  /*152f0*/  F2FP.F16.E4M3.UNPACK_B R21, R38 ;  /* 0x00000026ff15723e */ /* 0x000fe200020006ff */
[----:B------:R-:W-:-:S02]  /*15300*/  HADD2.F32 R39, -RZ, R39.H1_H1 ;  /* 0x30000027ff277230 */ /* 0x000fc40000004100 */
[----:B------:R-:W-:Y:S01]  /*15310*/  FFMA.FTZ R58, R43, R54, R58 ;  /* 0x000000362b3a7223 */ /* 0x000fe2000001003a */
[----:B------:R-:W-:Y:S01]  /*15320*/  F2FP.F16.E4M3.UNPACK_B R38, R38.H1 ;  /* 0x00000026ff26723e */ /* 0x000fe200030006ff */
[CC--:B------:R-:W-:Y:S01]  /*15330*/  FMUL.FTZ R52, R50.reuse, R57.reuse ;  /* 0x0000003932347220 */ /* 0x0c0fe20000410000 */
[----:B------:R-:W-:Y:S01]  /*15340*/  F2FP.F16.E4M3.UNPACK_B R45, R20.H1 ;  /* 0x00000014ff2d723e */ /* 0x000fe200030006ff */
[-C--:B------:R-:W-:Y:S01]  /*15350*/  FMUL.FTZ R54, R50, R48.reuse ;  /* 0x0000003032367220 */ /* 0x080fe20000410000 */
[----:B------:R-:W-:Y:S02]  /*15360*/  HADD2.F32 R50, -RZ, R47.H0_H0 ;  /* 0x2000002fff327230 */ /* 0x000fe40000004100 */
[----:B------:R-:W-:Y:S02]  /*15370*/  HADD2.F32 R43, -RZ, R42.H0_H0 ;  /* 0x2000002aff2b7230 */ /* 0x000fe40000004100 */
[C---:B------:R-:W-:Y:S01]  /*15380*/  FFMA.FTZ R49, R39.reuse, R48, -R52 ;  /* 0x0000003027317223 */ /* 0x040fe20000010834 */
[----:B------:R-:W-:Y:S01]  /*15390*/  FFMA.FTZ R57, R39, R57, R54 ;  /* 0x0000003927397223 */ /* 0x000fe20000010036 */
[----:B------:R-:W-:-:S02]  /*153a0*/  HADD2.F32 R48, -RZ, R45.H0_H0 ;  /* 0x2000002dff307230 */ /* 0x000fc40000004100 */
[----:B------:R-:W-:Y:S02]  /*153b0*/  HADD2.F32 R39, -RZ, R38.H0_H0 ;  /* 0x20000026ff277230 */ /* 0x000fe40000004100 */
[C---:B------:R-:W-:Y:S01]  /*153c0*/  FMUL.FTZ R52, R43.reuse, R50 ;  /* 0x000000322b347220 */ /* 0x040fe20000410000 */
[----:B------:R-:W-:Y:S02]  /*153d0*/  HADD2.F32 R45, -RZ, R45.H1_H1 ;  /* 0x3000002dff2d7230 */ /* 0x000fe40000004100 */
[----:B------:R-:W-:Y:S02]  /*153e0*/  HADD2.F32 R47, -RZ, R47.H1_H1 ;  /* 0x3000002fff2f7230 */ /* 0x000fe40000004100 */
[----:B------:R-:W-:Y:S02]  /*153f0*/  HADD2.F32 R42, -RZ, R42.H1_H1 ;  /* 0x3000002aff2a7230 */ /* 0x000fe40000004100 */
[-C--:B------:R-:W-:Y:S01]  /*15400*/  FMUL.FTZ R54, R43, R48.reuse ;  /* 0x000000302b367220 */ /* 0x080fe20000410000 */
[----:B------:R-:W-:Y:S01]  /*15410*/  FFMA.FTZ R52, R39, R48, -R52 ;  /* 0x0000003027347223 */ /* 0x000fe20000010834 */
[----:B------:R-:W-:-:S02]  /*15420*/  HADD2.F32 R38, -RZ, R38.H1_H1 ;  /* 0x30000026ff267230 */ /* 0x000fc40000004100 */
[C---:B------:R-:W-:Y:S01]  /*15430*/  FMUL.FTZ R43, R42.reuse, R47 ;  /* 0x0000002f2a2b7220 */ /* 0x040fe20000410000 */
[-C--:B------:R-:W-:Y:S01]  /*15440*/  FMUL.FTZ R48, R42, R45.reuse ;  /* 0x0000002d2a307220 */ /* 0x080fe20000410000 */
[----:B------:R-:W-:Y:S02]  /*15450*/  F2FP.F16.E4M3.UNPACK_B R42, R28 ;  /* 0x0000001cff2a723e */ /* 0x000fe400020006ff */
[----:B------:R-:W-:Y:S01]  /*15460*/  F2FP.F16.E4M3.UNPACK_B R20, R20 ;  /* 0x00000014ff14723e */ /* 0x000fe200020006ff */
[C---:B------:R-:W-:Y:S01]  /*15470*/  FFMA.FTZ R51, R38.reuse, R45, -R43 ;  /* 0x0000002d26337223 */ /* 0x040fe2000001082b */
[----:B------:R-:W-:Y:S01]  /*15480*/  FFMA.FTZ R54, R39, R50, R54 ;  /* 0x0000003227367223 */ /* 0x000fe20000010036 */
[----:B------:R-:W-:Y:S02]  /*15490*/  HADD2.F32 R43, -RZ, R42.H0_H0 ;  /* 0x2000002aff2b7230 */ /* 0x000fe40000004100 */
[----:B------:R-:W-:Y:S01]  /*154a0*/  FFMA.FTZ R53, R38, R47, R48 ;  /* 0x0000002f26357223 */ /* 0x000fe20000010030 */
[----:B------:R-:W-:-:S02]  /*154b0*/  HADD2.F32 R28, -RZ, R30.H0_H0 ;  /* 0x2000001eff1c7230 */ /* 0x000fc40000004100 */
[----:B------:R-:W-:Y:S02]  /*154c0*/  HADD2.F32 R39, -RZ, R20.H0_H0 ;  /* 0x20000014ff277230 */ /* 0x000fe40000004100 */
[----:B------:R-:W-:Y:S02]  /*154d0*/  HADD2.F32 R42, -RZ, R42.H1_H1 ;  /* 0x3000002aff2a7230 */ /* 0x000fe40000004100 */
[----:B------:R-:W-:Y:S02]  /*154e0*/  HADD2.F32 R30, -RZ, R30.H1_H1 ;  /* 0x3000001eff1e7230 */ /* 0x000fe40000004100 */
[----:B------:R-:W-:Y:S02]  /*154f0*/  HADD2.F32 R38, -RZ, R20.H1_H1 ;  /* 0x30000014ff267230 */ /* 0x000fe40000004100 */
[C---:B------:R-:W-:Y:S01]  /*15500*/  FMUL.FTZ R45, R28.reuse, R43 ;  /* 0x0000002b1c2d7220 */ /* 0x040fe20000410000 */
[--C-:B------:R-:W-:Y:S02]  /*15510*/  HADD2.F32 R20, -RZ, R21.reuse.H0_H0 ;  /* 0x20000015ff147230 */ /* 0x100fe40000004100 */
[----:B------:R-:W-:Y:S01]  /*15520*/  FMUL.FTZ R28, R28, R39 ;  /* 0x000000271c1c7220 */ /* 0x000fe20000410000 */
[----:B------:R-:W-:-:S02]  /*15530*/  HADD2.F32 R21, -RZ, R21.H1_H1 ;  /* 0x30000015ff157230 */ /* 0x000fc40000004100 */
[C---:B------:R-:W-:Y:S01]  /*15540*/  FMUL.FTZ R48, R30.reuse, R42 ;  /* 0x0000002a1e307220 */ /* 0x040fe20000410000 */
[-C--:B------:R-:W-:Y:S01]  /*15550*/  FMUL.FTZ R47, R30, R38.reuse ;  /* 0x000000261e2f7220 */ /* 0x080fe20000410000 */
[C---:B------:R-:W-:Y:S01]  /*15560*/  FFMA.FTZ R30, R20.reuse, R39, -R45 ;  /* 0x00000027141e7223 */ /* 0x040fe2000001082d */
[----:B------:R-:W-:Y:S01]  /*15570*/  FFMA.FTZ R20, R20, R43, R28 ;  /* 0x0000002b14147223 */ /* 0x000fe2000001001c */
[C---:B------:R-:W-:Y:S01]  /*15580*/  FFMA.FTZ R39, R21.reuse, R38, -R48 ;  /* 0x0000002615277223 */ /* 0x040fe20000010830 */
[----:B------:R-:W-:Y:S01]  /*15590*/  F2FP.SATFINITE.E4M3.F32.PACK_AB_MERGE_C R31, R36, R31, RZ ;  /* 0x0000001f241f723e */ /* 0x000fe200048070ff */
[----:B------:R-:W-:Y:S01]  /*155a0*/  FFMA.FTZ R47, R21, R42, R47 ;  /* 0x0000002a152f7223 */ /* 0x000fe2000001002f */
[----:B------:R-:W-:Y:S02]  /*155b0*/  F2FP.SATFINITE.E4M3.F32.PACK_AB_MERGE_C R63, R63, R66, RZ ;  /* 0x000000423f3f723e */ /* 0x000fe400048070ff */
[----:B------:R-:W-:Y:S02]  /*155c0*/  F2FP.SATFINITE.E4M3.F32.PACK_AB_MERGE_C R35, R40, R35, RZ ;  /* 0x000000232823723e */ /* 0x000fe400048070ff */
[----:B------:R-:W-:-:S02]  /*155d0*/  F2FP.SATFINITE.E4M3.F32.PACK_AB_MERGE_C R28, R60, R55, RZ ;  /* 0x000000373c1c723e */ /* 0x000fc400048070ff */
[----:B------:R-:W-:Y:S02]  /*155e0*/  F2FP.SATFINITE.E4M3.F32.PACK_AB_MERGE_C R51, R51, R52, RZ ;  /* 0x000000343333723e */ /* 0x000fe400048070ff */
[----:B------:R-:W-:Y:S02]  /*155f0*/  F2FP.SATFINITE.E4M3.F32.PACK_AB_MERGE_C R61, R68, R61, RZ ;  /* 0x0000003d443d723e */ /* 0x000fe400048070ff */
[----:B------:R-:W-:Y:S02]  /*15600*/  F2FP.SATFINITE.E4M3.F32.PACK_AB_MERGE_C R59, R62, R59, RZ ;  /* 0x0000003b3e3b723e */ /* 0x000fe400048070ff */
[----:B------:R-:W-:Y:S02]  /*15610*/  F2FP.SATFINITE.E4M3.F32.PACK_AB_MERGE_C R53, R53, R54, RZ ;  /* 0x000000363535723e */ /* 0x000fe400048070ff */
[----:B------:R-:W-:Y:S02]  /*15620*/  F2FP.SATFINITE.E4M3.F32.PACK_AB_MERGE_C R29, R32, R29, R31 ;  /* 0x0000001d201d723e */ /* 0x000fe4000480701f */
[----:B------:R-:W-:-:S02]  /*15630*/  F2FP.SATFINITE.E4M3.F32.PACK_AB_MERGE_C R31, R46, R37, R63 ;  /* 0x000000252e1f723e */ /* 0x000fc4000480703f */
[----:B------:R-:W-:Y:S02]  /*15640*/  F2FP.SATFINITE.E4M3.F32.PACK_AB_MERGE_C R33, R34, R33, R35 ;  /* 0x000000212221723e */ /* 0x000fe40004807023 */
[----:B------:R-:W-:Y:S02]  /*15650*/  F2FP.SATFINITE.E4M3.F32.PACK_AB_MERGE_C R28, R49, R56, R28 ;  /* 0x00000038311c723e */ /* 0x000fe4000480701c */
[----:B------:R-:W-:Y:S02]  /*15660*/  F2FP.SATFINITE.E4M3.F32.PACK_AB_MERGE_C R30, R39, R30, R51 ;  /* 0x0000001e271e723e */ /* 0x000fe40004807033 */
[----:B------:R-:W-:Y:S02]  /*15670*/  F2FP.SATFINITE.E4M3.F32.PACK_AB_MERGE_C R35, R64, R41, R61 ;  /* 0x000000294023723e */ /* 0x000fe4000480703d */
[----:B------:R-:W-:Y:S02]  /*15680*/  F2FP.SATFINITE.E4M3.F32.PACK_AB_MERGE_C R32, R57, R58, R59 ;  /* 0x0000003a3920723e */ /* 0x000fe4000480703b */
[----:B------:R-:W-:Y:S01]  /*15690*/  F2FP.SATFINITE.E4M3.F32.PACK_AB_MERGE_C R34, R47, R20, R53 ;  /* 0x000000142f22723e */ /* 0x000fe20004807035 */
[----:B------:R2:W-:Y:S04]  /*156a0*/  STS.128 [R65+0x14400], R28 ;  /* 0x0144001c41007388 */ /* 0x0005e80000000c00 */
[----:B------:R2:W-:Y:S02]  /*156b0*/  STS.128 [R0+0x14400], R32 ;  /* 0x0144002000007388 */ /* 0x0005e40000000c00 */
.L_x_471:
[----:B------:R-:W-:Y:S05]  /*156c0*/  BSYNC B1 ;  /* 0x0000000000017941 */ /* 0x000fea0003800000 */
.L_x_470:
[----:B------:R-:W-:Y:S04]  /*156d0*/  BSSY B1, `(.L_x_472) ;  /* 0x0000102000017945 */ /* 0x000fe80003800000 */
[----:B------:R-:W-:Y:S05]  /*156e0*/  @P1 BRA `(.L_x_473) ;  /* 0x0000001000001947 */ /* 0x000fea0003800000 */
[----:B--2--5:R-:W2:Y:S04]  /*156f0*/  LDL R30, [R1] ;  /* 0x00000000011e7983 */ /* 0x024ea80000100800 */
[----:B------:R-:W3:Y:S01]  /*15700*/  LDL R60, [R1+0x54] ;  /* 0x00005400013c7983 */ /* 0x000ee20000100800 */
[----:B------:R-:W-:Y:S02]  /*15710*/  SHF.R.U32.HI R0, RZ, 0x8, R12 ;  /* 0x00000008ff007819 */ /* 0x000fe4000001160c */
[----:B-1----:R-:W-:Y:S02]  /*15720*/  LOP3.LUT R21, R12, 0xff, RZ, 0xc0, !PT ;  /* 0x000000ff0c157812 */ /* 0x002fe400078ec0ff */
[----:B------:R-:W-:Y:S02]  /*15730*/  LOP3.LUT R20, R0, 0xff, RZ, 0xc0, !PT ;  /* 0x000000ff00147812 */ /* 0x000fe400078ec0ff */
[----:B------:R-:W-:-:S02]  /*15740*/  SHF.R.U32.HI R32, RZ, 0x8, R15 ;  /* 0x00000008ff207819 */ /* 0x000fc4000001160f */
[----:B0-----:R-:W-:Y:S02]  /*15750*/  PRMT R37, R20, 0x7604, R21 ;  /* 0x0000760414257816 */ /* 0x001fe40000000015 */
[----:B------:R-:W-:Y:S02]  /*15760*/  LOP3.LUT R31, R15, 0xff, RZ, 0xc0, !PT ;  /* 0x000000ff0f1f7812 */ /* 0x000fe400078ec0ff */
[----:B------:R-:W-:Y:S02]  /*15770*/  SHF.R.U32.HI R28, RZ, 0x8, R13 ;  /* 0x00000008ff1c7819 */ /* 0x000fe4000001160d */
[----:B------:R-:W-:Y:S02]  /*15780*/  LOP3.LUT R33, R4, 0xff, RZ, 0xc0, !PT ;  /* 0x000000ff04217812 */ /* 0x000fe400078ec0ff */
[----:B------:R-:W-:Y:S02]  /*15790*/  LOP3.LUT R29, R13, 0xff, RZ, 0xc0, !PT ;  /* 0x000000ff0d1d7812 */ /* 0x000fe400078ec0ff */
[----:B------:R-:W-:-:S02]  /*157a0*/  LOP3.LUT R28, R28, 0xff, RZ, 0xc0, !PT ;  /* 0x000000ff1c1c7812 */ /* 0x000fc400078ec0ff */
[----:B------:R-:W-:Y:S02]  /*157b0*/  LOP3.LUT R35, R6, 0xff, RZ, 0xc0, !PT ;  /* 0x000000ff06237812 */ /* 0x000fe400078ec0ff */
[----:B------:R-:W-:Y:S02]  /*157c0*/  PRMT R36, R28, 0x7604, R29 ;  /* 0x000076041c247816 */ /* 0x000fe4000000001d */
[----:B------:R-:W-:Y:S02]  /*157d0*/  SHF.R.U32.HI R28, RZ, 0x8, R14 ;  /* 0x00000008ff1c7819 */ /* 0x000fe4000001160e */
[----:B------:R-:W-:Y:S02]  /*157e0*/  LOP3.LUT R47, R7, 0xff, RZ, 0xc0, !PT ;  /* 0x000000ff072f7812 */ /* 0x000fe400078ec0ff */
[----:B------:R-:W-:Y:S02]  /*157f0*/  LOP3.LUT R29, R14, 0xff, RZ, 0xc0, !PT ;  /* 0x000000ff0e1d7812 */ /* 0x000fe400078ec0ff */
[----:B------:R-:W-:-:S02]  /*15800*/  LOP3.LUT R28, R28, 0xff, RZ, 0xc0, !PT ;  /* 0x000000ff1c1c7812 */ /* 0x000fc400078ec0ff */
[----:B------:R-:W-:Y:S02]  /*15810*/  SHF.R.U32.HI R38, RZ, 0x10, R14 ;  /* 0x00000010ff267819 */ /* 0x000fe4000001160e */
[----:B------:R-:W-:Y:S02]  /*15820*/  PRMT R39, R28, 0x7604, R29 ;  /* 0x000076041c277816 */ /* 0x000fe4000000001d */
[----:B------:R-:W-:Y:S02]  /*15830*/  LOP3.LUT R38, R38, 0xff, RZ, 0xc0, !PT ;  /* 0x000000ff26267812 */ /* 0x000fe400078ec0ff */
[----:B------:R-:W-:Y:S02]  /*15840*/  SHF.R.U32.HI R40, RZ, 0x10, R15 ;  /* 0x00000010ff287819 */ /* 0x000fe4000001160f */
[----:B------:R-:W-:Y:S02]  /*15850*/  PRMT R39, R38, 0x7054, R39 ;  /* 0x0000705426277816 */ /* 0x000fe40000000027 */
[----:B------:R-:W-:-:S02]  /*15860*/  SHF.R.U32.HI R38, RZ, 0x10, R6 ;  /* 0x00000010ff267819 */ /* 0x000fc40000011606 */
[----:B------:R-:W-:Y:S02]  /*15870*/  LOP3.LUT R40, R40, 0xff, RZ, 0xc0, !PT ;  /* 0x000000ff28287812 */ /* 0x000fe400078ec0ff */
[----:B------:R-:W-:Y:S02]  /*15880*/  LOP3.LUT R38, R38, 0xff, RZ, 0xc0, !PT ;  /* 0x000000ff26267812 */ /* 0x000fe400078ec0ff */
[----:B--2---:R-:W-:Y:S02]  /*15890*/  LEA.HI R0, R3, R30, RZ, 0x1c ;  /* 0x0000001e03007211 */ /* 0x004fe400078fe0ff */
[----:B------:R-:W-:Y:S02]  /*158a0*/  SHF.R.U32.HI R30, RZ, 0x8, R4 ;  /* 0x00000008ff1e7819 */ /* 0x000fe40000011604 */
[----:B------:R-:W-:Y:S02]  /*158b0*/  SHF.R.S32.HI R21, RZ, 0x1f, R0 ;  /* 0x0000001fff157819 */ /* 0x000fe40000011400 */
[----:B------:R-:W-:-:S02]  /*158c0*/  LOP3.LUT R30, R30, 0xff, RZ, 0xc0, !PT ;  /* 0x000000ff1e1e7812 */ /* 0x000fc400078ec0ff */
[----:B------:R-:W-:Y:S01]  /*158d0*/  LEA.HI R20, R21, R0, RZ, 0x2 ;  /* 0x0000000015147211 */ /* 0x000fe200078f10ff */
[----:B------:R-:W-:Y:S01]  /*158e0*/  IMAD.SHL.U32 R0, R0, 0x10, RZ ;  /* 0x0000001000007824 */ /* 0x000fe200078e00ff */
[----:B------:R-:W-:Y:S02]  /*158f0*/  PRMT R43, R30, 0x7604, R33 ;  /* 0x000076041e2b7816 */ /* 0x000fe40000000021 */
[----:B------:R-:W-:Y:S01]  /*15900*/  LOP3.LUT R33, R5, 0xff, RZ, 0xc0, !PT ;  /* 0x000000ff05217812 */ /* 0x000fe200078ec0ff */
[----:B------:R-:W-:Y:S01]  /*15910*/  IMAD.SHL.U32 R20, R20, 0x800, RZ ;  /* 0x0000080014147824 */ /* 0x000fe200078e00ff */
[----:B------:R-:W-:Y:S02]  /*15920*/  LOP3.LUT R21, R175, 0x30, R0, 0xf8, !PT ;  /* 0x00000030af157812 */ /* 0x000fe400078ef800 */
[----:B------:R-:W-:Y:S02]  /*15930*/  LOP3.LUT R0, R32, 0xff, RZ, 0xc0, !PT ;  /* 0x000000ff20007812 */ /* 0x000fe400078ec0ff */
[----:B------:R-:W-:-:S02]  /*15940*/  LOP3.LUT R21, R21, R196, RZ, 0x3c, !PT ;  /* 0x000000c415157212 */ /* 0x000fc400078e3cff */
[----:B------:R-:W-:Y:S02]  /*15950*/  PRMT R41, R0, 0x7604, R31 ;  /* 0x0000760400297816 */ /* 0x000fe4000000001f */
[----:B------:R-:W-:Y:S01]  /*15960*/  LOP3.LUT R20, R20, 0xffffe000, RZ, 0xc0, !PT ;  /* 0xffffe00014147812 */ /* 0x000fe200078ec0ff */
[----:B---3--:R-:W-:Y:S01]  /*15970*/  LDS.128 R28, [R60+0x14400] ;  /* 0x014400003c1c7984 */ /* 0x008fe20000000c00 */
[----:B------:R-:W-:Y:S02]  /*15980*/  SHF.R.U32.HI R0, RZ, 0x8, R5 ;  /* 0x00000008ff007819 */ /* 0x000fe40000011605 */
[----:B------:R-:W-:Y:S02]  /*15990*/  IADD3 R21, R21, R197, R20 ;  /* 0x000000c515157210 */ /* 0x000fe40007ffe014 */
[----:B------:R-:W-:Y:S02]  /*159a0*/  SHF.R.U32.HI R32, RZ, 0x8, R7 ;  /* 0x00000008ff207819 */ /* 0x000fe40000011607 */
[----:B------:R-:W-:-:S02]  /*159b0*/  LOP3.LUT R0, R0, 0xff, RZ, 0xc0, !PT ;  /* 0x000000ff00007812 */ /* 0x000fc400078ec0ff */
[----:B------:R-:W-:Y:S02]  /*159c0*/  SHF.R.U32.HI R20, RZ, 0x8, R6 ;  /* 0x00000008ff147819 */ /* 0x000fe40000011606 */
[----:B------:R-:W-:Y:S02]  /*159d0*/  LOP3.LUT R32, R32, 0xff, RZ, 0xc0, !PT ;  /* 0x000000ff20207812 */ /* 0x000fe400078ec0ff */
[----:B------:R-:W-:Y:S01]  /*159e0*/  PRMT R45, R0, 0x7604, R33 ;  /* 0x00007604002d7816 */ /* 0x000fe20000000021 */
[----:B------:R-:W-:Y:S01]  /*159f0*/  IMAD.IADD R0, R16, 0x1, R21 ;  /* 0x0000000110007824 */ /* 0x000fe200078e0215 */
[----:B------:R-:W-:Y:S02]  /*15a00*/  LOP3.LUT R20, R20, 0xff, RZ, 0xc0, !PT ;  /* 0x000000ff14147812 */ /* 0x000fe400078ec0ff */
[----:B------:R-:W-:Y:S02]  /*15a10*/  PRMT R53, R32, 0x7604, R47 ;  /* 0x0000760420357816 */ /* 0x000fe4000000002f */
[----:B------:R-:W-:-:S02]  /*15a20*/  PRMT R49, R20, 0x7604, R35 ;  /* 0x0000760414317816 */ /* 0x000fc40000000023 */
[----:B------:R-:W0:Y:S01]  /*15a30*/  LDS.128 R32, [R0+0x14400] ;  /* 0x0144000000207984 */ /* 0x000e220000000c00 */
[----:B------:R-:W-:Y:S02]  /*15a40*/  SHF.R.U32.HI R21, RZ, 0x10, R13 ;  /* 0x00000010ff157819 */ /* 0x000fe4000001160d */
[----:B------:R-:W-:Y:S02]  /*15a50*/  SHF.R.U32.HI R20, RZ, 0x10, R12 ;  /* 0x00000010ff147819 */ /* 0x000fe4000001160c */
[----:B------:R-:W-:Y:S02]  /*15a60*/  LOP3.LUT R21, R21, 0xff, RZ, 0xc0, !PT ;  /* 0x000000ff15157812 */ /* 0x000fe400078ec0ff */
[----:B------:R-:W-:Y:S02]  /*15a70*/  LOP3.LUT R20, R20, 0xff, RZ, 0xc0, !PT ;  /* 0x000000ff14147812 */ /* 0x000fe400078ec0ff */
[----:B------:R-:W-:Y:S02]  /*15a80*/  PRMT R21, R21, 0x7054, R36 ;  /* 0x0000705415157816 */ /* 0x000fe40000000024 */
[----:B------:R-:W-:-:S02]  /*15a90*/  SHF.R.U32.HI R36, RZ, 0x10, R5 ;  /* 0x00000010ff247819 */ /* 0x000fc40000011605 */
[----:B------:R-:W-:Y:S02]  /*15aa0*/  PRMT R37, R20, 0x7054, R37 ;  /* 0x0000705414257816 */ /* 0x000fe40000000025 */
[----:B------:R-:W-:Y:S02]  /*15ab0*/  SHF.R.U32.HI R20, RZ, 0x10, R4 ;  /* 0x00000010ff147819 */ /* 0x000fe40000011604 */
[----:B------:R-:W-:Y:S02]  /*15ac0*/  LOP3.LUT R36, R36, 0xff, RZ, 0xc0, !PT ;  /* 0x000000ff24247812 */ /* 0x000fe400078ec0ff */
[----:B------:R-:W-:Y:S02]  /*15ad0*/  LOP3.LUT R20, R20, 0xff, RZ, 0xc0, !PT ;  /* 0x000000ff14147812 */ /* 0x000fe400078ec0ff */
[----:B------:R-:W-:Y:S02]  /*15ae0*/  PRMT R47, R36, 0x7054, R45 ;  /* 0x00007054242f7816 */ /* 0x000fe4000000002d */
[----:B------:R-:W-:-:S02]  /*15af0*/  PRMT R41, R40, 0x7054, R41 ;  /* 0x0000705428297816 */ /* 0x000fc40000000029 */
[----:B------:R-:W-:Y:S02]  /*15b00*/  PRMT R43, R20, 0x7054, R43 ;  /* 0x00007054142b7816 */ /* 0x000fe4000000002b */
[----:B------:R-:W-:Y:S02]  /*15b10*/  LOP3.LUT R47, R47, 0xff000000, R5, 0xf8, !PT ;  /* 0xff0000002f2f7812 */ /* 0x000fe400078ef805 */
[----:B------:R-:W-:Y:S02]  /*15b20*/  LOP3.LUT R21, R21, 0xff000000, R13, 0xf8, !PT ;  /* 0xff00000015157812 */ /* 0x000fe400078ef80d */
[----:B------:R-:W-:Y:S02]  /*15b30*/  PRMT R51, R38, 0x7054, R49 ;  /* 0x0000705426337816 */ /* 0x000fe40000000031 */
[----:B------:R-:W-:Y:S02]  /*15b40*/  LOP3.LUT R46, R41, 0xff000000, R15, 0xf8, !PT ;  /* 0xff000000292e7812 */ /* 0x000fe400078ef80f */
[----:B------:R-:W-:-:S02]  /*15b50*/  LOP3.LUT R49, R43, 0xff000000, R4, 0xf8, !PT ;  /* 0xff0000002b317812 */ /* 0x000fc400078ef804 */
[----:B------:R-:W-:Y:S02]  /*15b60*/  SHF.R.U32.HI R40, RZ, 0x10, R7 ;  /* 0x00000010ff287819 */ /* 0x000fe40000011607 */
[----:B------:R-:W-:Y:S02]  /*15b70*/  F2FP.F16.E4M3.UNPACK_B R43, R47 ;  /* 0x0000002fff2b723e */ /* 0x000fe400020006ff */
[----:B0-----:R-:W-:Y:S02]  /*15b80*/  F2FP.F16.E4M3.UNPACK_B R15, R33 ;  /* 0x00000021ff0f723e */ /* 0x001fe400020006ff */
[----:B------:R-:W-:Y:S02]  /*15b90*/  F2FP.F16.E4M3.UNPACK_B R20, R21 ;  /* 0x00000015ff14723e */ /* 0x000fe400020006ff */
[----:B------:R-:W-:Y:S02]  /*15ba0*/  LOP3.LUT R45, R37, 0xff000000, R12, 0xf8, !PT ;  /* 0xff000000252d7812 */ /* 0x000fe400078ef80c */
[----:B------:R-:W-:-:S02]  /*15bb0*/  LOP3.LUT R12, R39, 0xff000000, R14, 0xf8, !PT ;  /* 0xff000000270c7812 */ /* 0x000fc400078ef80e */
[----:B------:R-:W-:Y:S02]  /*15bc0*/  LOP3.LUT R40, R40, 0xff, RZ, 0xc0, !PT ;  /* 0x000000ff28287812 */ /* 0x000fe400078ec0ff */
[----:B------:R-:W-:Y:S01]  /*15bd0*/  LOP3.LUT R5, R51, 0xff000000, R6, 0xf8, !PT ;  /* 0xff00000033057812 */ /* 0x000fe200078ef806 */
[--C-:B------:R-:W-:Y:S01]  /*15be0*/  HADD2.F32 R6, -RZ, R15.reuse.H0_H0 ;  /* 0x2000000fff067230 */ /* 0x100fe20000004100 */
[----:B------:R-:W-:Y:S01]  /*15bf0*/  F2FP.F16.E4M3.UNPACK_B R14, R29 ;  /* 0x0000001dff0e723e */ /* 0x000fe200020006ff */
[----:B------:R-:W-:Y:S01]  /*15c00*/  HADD2.F32 R15, -RZ, R15.H1_H1 ;  /* 0x3000000fff0f7230 */ /* 0x000fe20000004100 */
[-C--:B------:R-:W-:Y:S02]  /*15c10*/  F2FP.F16.E4M3.UNPACK_B R38, R31.reuse ;  /* 0x0000001fff26723e */ /* 0x080fe400020006ff */
[----:B------:R-:W-:Y:S01]  /*15c20*/  F2FP.F16.E4M3.UNPACK_B R39, R31.H1 ;  /* 0x0000001fff27723e */ /* 0x000fe200030006ff */
[--C-:B------:R-:W-:Y:S01]  /*15c30*/  HADD2.F32 R31, -RZ, R43.reuse.H0_H0 ;  /* 0x2000002bff1f7230 */ /* 0x100fe20000004100 */
[-C--:B------:R-:W-:Y:S01]  /*15c40*/  F2FP.F16.E4M3.UNPACK_B R36, R28.reuse ;  /* 0x0000001cff24723e */ /* 0x080fe200020006ff */
[----:B------:R-:W-:Y:S01]  /*15c50*/  HADD2.F32 R13, -RZ, R14.H0_H0 ;  /* 0x2000000eff0d7230 */ /* 0x000fe20000004100 */
[----:B------:R-:W-:Y:S01]  /*15c60*/  F2FP.F16.E4M3.UNPACK_B R37, R28.H1 ;  /* 0x0000001cff25723e */ /* 0x000fe200030006ff */
[----:B------:R-:W-:Y:S01]  /*15c70*/  HADD2.F32 R28, -RZ, R20.H0_H0 ;  /* 0x20000014ff1c7230 */ /* 0x000fe20000004100 */
[----:B------:R-:W-:Y:S01]  /*15c80*/  PRMT R53, R40, 0x7054, R53 ;  /* 0x0000705428357816 */ /* 0x000fe20000000035 */
[----:B------:R-:W-:Y:S01]  /*15c90*/  HADD2.F32 R43, -RZ, R43.H1_H1 ;  /* 0x3000002bff2b7230 */ /* 0x000fe20000004100 */
[-C--:B------:R-:W-:Y:S01]  /*15ca0*/  F2FP.F16.E4M3.UNPACK_B R41, R35.reuse ;  /* 0x00000023ff29723e */ /* 0x080fe200020006ff */
[----:B------:R-:W-:Y:S01]  /*15cb0*/  HADD2.F32 R14, -RZ, R14.H1_H1 ;  /* 0x3000000eff0e7230 */ /* 0x000fe20000004100 */
[----:B------:R-:W-:Y:S01]  /*15cc0*/  F2FP.F16.E4M3.UNPACK_B R42, R35.H1 ;  /* 0x00000023ff2a723e */ /* 0x000fe200030006ff */
[C---:B------:R-:W-:Y:S01]  /*15cd0*/  FMUL.FTZ R48, R6.reuse, R28 ;  /* 0x0000001c06307220 */ /* 0x040fe20000410000 */
[-C--:B------:R-:W-:Y:S01]  /*15ce0*/  F2FP.F16.E4M3.UNPACK_B R35, R32.reuse ;  /* 0x00000020ff23723e */ /* 0x080fe200020006ff */
[----:B------:R-:W-:Y:S01]  /*15cf0*/  FMUL.FTZ R51, R15, R43 ;  /* 0x0000002b0f337220 */ /* 0x000fe20000410000 */
[----:B------:R-:W-:Y:S01]  /*15d00*/  F2FP.F16.E4M3.UNPACK_B R40, R32.H1 ;  /* 0x00000020ff28723e */ /* 0x000fe200030006ff */
[----:B------:R-:W-:Y:S01]  /*15d10*/  FMUL.FTZ R32, R6, R31 ;  /* 0x0000001f06207220 */ /* 0x000fe20000410000 */
[----:B------:R-:W-:-:S02]  /*15d20*/  F2FP.F16.E4M3.UNPACK_B R33, R33.H1 ;  /* 0x00000021ff21723e */ /* 0x000fc400030006ff */
[----:B------:R-:W-:Y:S01]  /*15d30*/  F2FP.F16.E4M3.UNPACK_B R47, R47.H1 ;  /* 0x0000002fff2f723e */ /* 0x000fe200030006ff */
[C---:B------:R-:W-:Y:S01]  /*15d40*/  FFMA.FTZ R6, R13.reuse, R28, -R32 ;  /* 0x0000001c0d067223 */ /* 0x040fe20000010820 */
[----:B------:R-:W-:Y:S01]  /*15d50*/  FFMA.FTZ R13, R13, R31, R48 ;  /* 0x0000001f0d0d7223 */ /* 0x000fe20000010030 */
[----:B------:R-:W-:Y:S01]  /*15d60*/  HADD2.F32 R31, -RZ, R20.H1_H1 ;  /* 0x30000014ff1f7230 */ /* 0x000fe20000004100 */
[----:B------:R-:W-:Y:S01]  /*15d70*/  F2FP.F16.E4M3.UNPACK_B R28, R21.H1 ;  /* 0x00000015ff1c723e */ /* 0x000fe200030006ff */
[----:B------:R-:W-:Y:S01]  /*15d80*/  HADD2.F32 R48, -RZ, R47.H0_H0 ;  /* 0x2000002fff307230 */ /* 0x000fe20000004100 */
[----:B------:R-:W-:Y:S01]  /*15d90*/  F2FP.F16.E4M3.UNPACK_B R29, R29.H1 ;  /* 0x0000001dff1d723e */ /* 0x000fe200030006ff */
[----:B------:R-:W-:Y:S02]  /*15da0*/  HADD2.F32 R20, -RZ, R33.H0_H0 ;  /* 0x20000021ff147230 */ /* 0x000fe40000004100 */
[----:B------:R-:W-:Y:S01]  /*15db0*/  FMUL.FTZ R50, R15, R31 ;  /* 0x0000001f0f327220 */ /* 0x000fe20000410000 */
[----:B------:R-:W-:Y:S01]  /*15dc0*/  LOP3.LUT R53, R53, 0xff000000, R7, 0xf8, !PT ;  /* 0xff00000035357812 */ /* 0x000fe200078ef807 */
[----:B------:R-:W-:-:S02]  /*15dd0*/  HADD2.F32 R32, -RZ, R28.H0_H0 ;  /* 0x2000001cff207230 */ /* 0x000fc40000004100 */
[C---:B------:R-:W-:Y:S01]  /*15de0*/  FFMA.FTZ R15, R14.reuse, R31, -R51 ;  /* 0x0000001f0e0f7223 */ /* 0x040fe20000010833 */
[----:B------:R-:W-:Y:S02]  /*15df0*/  HADD2.F32 R21, -RZ, R29.H0_H0 ;  /* 0x2000001dff157230 */ /* 0x000fe40000004100 */
[----:B------:R-:W-:Y:S01]  /*15e00*/  FFMA.FTZ R14, R14, R43, R50 ;  /* 0x0000002b0e0e7223 */ /* 0x000fe20000010032 */
[C---:B------:R-:W-:Y:S01]  /*15e10*/  FMUL.FTZ R52, R20.reuse, R48 ;  /* 0x0000003014347220 */ /* 0x040fe20000410000 */
[----:B------:R-:W-:Y:S01]  /*15e20*/  F2FP.F16.E4M3.UNPACK_B R51, R53 ;  /* 0x00000035ff33723e */ /* 0x000fe200020006ff */
[----:B------:R-:W-:Y:S02]  /*15e30*/  HADD2.F32 R50, -RZ, R47.H1_H1 ;  /* 0x3000002fff327230 */ /* 0x000fe40000004100 */
[----:B------:R-:W-:Y:S01]  /*15e40*/  FMUL.FTZ R55, R20, R32 ;  /* 0x0000002014377220 */ /* 0x000fe20000410000 */
[----:B------:R-:W-:Y:S01]  /*15e50*/  F2FP.F16.E4M3.UNPACK_B R47, R46 ;  /* 0x0000002eff2f723e */ /* 0x000fe200020006ff */
[----:B------:R-:W-:Y:S01]  /*15e60*/  FFMA.FTZ R20, R21, R32, -R52 ;  /* 0x0000002015147223 */ /* 0x000fe20000010834 */
[----:B------:R-:W-:-:S02]  /*15e70*/  HADD2.F32 R43, -RZ, R28.H1_H1 ;  /* 0x3000001cff2b7230 */ /* 0x000fc40000004100 */
[----:B------:R-:W-:Y:S01]  /*15e80*/  FFMA.FTZ R21, R21, R48, R55 ;  /* 0x0000003015157223 */ /* 0x000fe20000010037 */
[----:B------:R-:W-:Y:S01]  /*15e90*/  HADD2.F32 R33, -RZ, R33.H1_H1 ;  /* 0x30000021ff217230 */ /* 0x000fe20000004100 */
[----:B------:R-:W-:Y:S01]  /*15ea0*/  F2FP.F16.E4M3.UNPACK_B R53, R53.H1 ;  /* 0x00000035ff35723e */ /* 0x000fe200030006ff */
[----:B------:R-:W-:Y:S01]  /*15eb0*/  HADD2.F32 R52, -RZ, R51.H0_H0 ;  /* 0x20000033ff347230 */ /* 0x000fe20000004100 */
[----:B------:R-:W-:Y:S01]  /*15ec0*/  F2FP.F16.E4M3.UNPACK_B R46, R46.H1 ;  /* 0x0000002eff2e723e */ /* 0x000fe200030006ff */
[----:B------:R-:W-:Y:S01]  /*15ed0*/  HADD2.F32 R28, -RZ, R41.H0_H0 ;  /* 0x20000029ff1c7230 */ /* 0x000fe20000004100 */
[-C--:B------:R-:W-:Y:S01]  /*15ee0*/  F2FP.F16.E4M3.UNPACK_B R7, R34.reuse ;  /* 0x00000022ff07723e */ /* 0x080fe200020006ff */
[----:B------:R-:W-:Y:S01]  /*15ef0*/  HADD2.F32 R48, -RZ, R47.H0_H0 ;  /* 0x2000002fff307230 */ /* 0x000fe20000004100 */
[----:B------:R-:W-:Y:S01]  /*15f00*/  F2FP.F16.E4M3.UNPACK_B R34, R34.H1 ;  /* 0x00000022ff22723e */ /* 0x000fe200030006ff */
[----:B------:R-:W-:Y:S02]  /*15f10*/  HADD2.F32 R32, -RZ, R29.H1_H1 ;  /* 0x3000001dff207230 */ /* 0x000fe40000004100 */
[----:B------:R-:W-:Y:S01]  /*15f20*/  FMUL.FTZ R29, R33, R50 ;  /* 0x00000032211d7220 */ /* 0x000fe20000410000 */
[----:B------:R-:W-:-:S02]  /*15f30*/  HADD2.F32 R31, -RZ, R38.H0_H0 ;  /* 0x20000026ff1f7230 */ /* 0x000fc40000004100 */
[C---:B------:R-:W-:Y:S01]  /*15f40*/  FMUL.FTZ R54, R28.reuse, R52 ;  /* 0x000000341c367220 */ /* 0x040fe20000410000 */
[-C--:B------:R-:W-:Y:S01]  /*15f50*/  FMUL.FTZ R33, R33, R43.reuse ;  /* 0x0000002b21217220 */ /* 0x080fe20000410000 */
[-C--:B------:R-:W-:Y:S01]  /*15f60*/  FMUL.FTZ R55, R28, R48.reuse ;  /* 0x000000301c377220 */ /* 0x080fe20000410000 */
[----:B------:R-:W-:Y:S02]  /*15f70*/  HADD2.F32 R51, -RZ, R51.H1_H1 ;  /* 0x30000033ff337230 */ /* 0x000fe40000004100 */
[C---:B------:R-:W-:Y:S01]  /*15f80*/  FFMA.FTZ R29, R32.reuse, R43, -R29 ;  /* 0x0000002b201d7223 */ /* 0x040fe2000001081d */
[----:B------:R-:W-:Y:S02]  /*15f90*/  HADD2.F32 R41, -RZ, R41.H1_H1 ;  /* 0x30000029ff297230 */ /* 0x000fe40000004100 */
[C---:B------:R-:W-:Y:S01]  /*15fa0*/  FFMA.FTZ R28, R31.reuse, R48, -R54 ;  /* 0x000000301f1c7223 */ /* 0x040fe20000010836 */
[----:B------:R-:W-:Y:S01]  /*15fb0*/  FFMA.FTZ R32, R32, R50, R33 ;  /* 0x0000003220207223 */ /* 0x000fe20000010021 */
[----:B------:R-:W-:Y:S01]  /*15fc0*/  FFMA.FTZ R31, R31, R52, R55 ;  /* 0x000000341f1f7223 */ /* 0x000fe20000010037 */
[----:B------:R-:W-:-:S02]  /*15fd0*/  HADD2.F32 R47, -RZ, R47.H1_H1 ;  /* 0x3000002fff2f7230 */ /* 0x000fc40000004100 */
[C---:B------:R-:W-:Y:S01]  /*15fe0*/  FMUL.FTZ R55, R41.reuse, R51 ;  /* 0x0000003329377220 */ /* 0x040fe20000410000 */
[----:B------:R-:W-:Y:S01]  /*15ff0*/  HADD2.F32 R38, -RZ, R38.H1_H1 ;  /* 0x30000026ff267230 */ /* 0x000fe20000004100 */
[----:B------:R-:W-:Y:S01]  /*16000*/  F2FP.F16.E4M3.UNPACK_B R4, R30 ;  /* 0x0000001eff04723e */ /* 0x000fe200020006ff */
[----:B------:R-:W-:Y:S02]  /*16010*/  HADD2.F32 R50, -RZ, R53.H0_H0 ;  /* 0x20000035ff327230 */ /* 0x000fe40000004100 */
[-C--:B------:R-:W-:Y:S01]  /*16020*/  FMUL.FTZ R52, R41, R47.reuse ;  /* 0x0000002f29347220 */ /* 0x080fe20000410000 */
[----:B------:R-:W-:Y:S02]  /*16030*/  HADD2.F32 R43, -RZ, R42.H0_H0 ;  /* 0x2000002aff2b7230 */ /* 0x000fe40000004100 */
[----:B------:R-:W-:Y:S01]  /*16040*/  FFMA.FTZ R55, R38, R47, -R55 ;  /* 0x0000002f26377223 */ /* 0x000fe20000010837 */
[----:B------:R-:W-:Y:S01]  /*16050*/  HADD2.F32 R48, -RZ, R46.H0_H0 ;  /* 0x2000002eff307230 */ /* 0x000fe20000004100 */
[----:B------:R-:W-:Y:S01]  /*16060*/  F2FP.F16.E4M3.UNPACK_B R47, R49.H1 ;  /* 0x00000031ff2f723e */ /* 0x000fe200030006ff */
[----:B------:R-:W-:-:S02]  /*16070*/  HADD2.F32 R33, -RZ, R39.H0_H0 ;  /* 0x20000027ff217230 */ /* 0x000fc40000004100 */
[C---:B------:R-:W-:Y:S01]  /*16080*/  FMUL.FTZ R56, R43.reuse, R50 ;  /* 0x000000322b387220 */ /* 0x040fe20000410000 */
[----:B------:R-:W-:Y:S01]  /*16090*/  F2FP.F16.E4M3.UNPACK_B R41, R45.H1 ;  /* 0x0000002dff29723e */ /* 0x000fe200030006ff */
[-C--:B------:R-:W-:Y:S01]  /*160a0*/  FMUL.FTZ R43, R43, R48.reuse ;  /* 0x000000302b2b7220 */ /* 0x080fe20000410000 */
[----:B------:R-:W-:Y:S01]  /*160b0*/  FFMA.FTZ R54, R38, R51, R52 ;  /* 0x0000003326367223 */ /* 0x000fe20000010034 */
[C---:B------:R-:W-:Y:S01]  /*160c0*/  FFMA.FTZ R56, R33.reuse, R48, -R56 ;  /* 0x0000003021387223 */ /* 0x040fe20000010838 */
[----:B------:R-:W-:Y:S02]  /*160d0*/  HADD2.F32 R46, -RZ, R46.H1_H1 ;  /* 0x3000002eff2e7230 */ /* 0x000fe40000004100 */
[----:B------:R-:W-:Y:S01]  /*160e0*/  FFMA.FTZ R57, R33, R50, R43 ;  /* 0x0000003221397223 */ /* 0x000fe2000001002b */
[----:B------:R-:W-:Y:S01]  /*160f0*/  HADD2.F32 R53, -RZ, R53.H1_H1 ;  /* 0x30000035ff357230 */ /* 0x000fe20000004100 */
[----:B------:R-:W-:Y:S01]  /*16100*/  F2FP.F16.E4M3.UNPACK_B R49, R49 ;  /* 0x00000031ff31723e */ /* 0x000fe200020006ff */
[----:B------:R-:W-:Y:S01]  /*16110*/  HADD2.F32 R42, -RZ, R42.H1_H1 ;  /* 0x3000002aff2a7230 */ /* 0x000fe20000004100 */
[----:B------:R-:W-:Y:S01]  /*16120*/  F2FP.F16.E4M3.UNPACK_B R45, R45 ;  /* 0x0000002dff2d723e */ /* 0x000fe200020006ff */
[----:B------:R-:W-:Y:S01]  /*16130*/  HADD2.F32 R48, -RZ, R47.H0_H0 ;  /* 0x2000002fff307230 */ /* 0x000fe20000004100 */
[----:B------:R-:W-:Y:S01]  /*16140*/  F2FP.F16.E4M3.UNPACK_B R30, R30.H1 ;  /* 0x0000001eff1e723e */ /* 0x000fe200030006ff */
[----:B------:R-:W-:-:S02]  /*16150*/  HADD2.F32 R38, -RZ, R40.H0_H0 ;  /* 0x20000028ff267230 */ /* 0x000fc40000004100 */
[C---:B------:R-:W-:Y:S01]  /*16160*/  FMUL.FTZ R50, R42.reuse, R53 ;  /* 0x000000352a327220 */ /* 0x040fe20000410000 */
[----:B------:R-:W-:Y:S02]  /*16170*/  HADD2.F32 R43, -RZ, R41.H0_H0 ;  /* 0x20000029ff2b7230 */ /* 0x000fe40000004100 */
[----:B------:R-:W-:Y:S01]  /*16180*/  FMUL.FTZ R52, R42, R46 ;  /* 0x0000002e2a347220 */ /* 0x000fe20000410000 */
[----:B------:R-:W-:Y:S02]  /*16190*/  HADD2.F32 R33, -RZ, R37.H0_H0 ;  /* 0x20000025ff217230 */ /* 0x000fe40000004100 */
[C---:B------:R-:W-:Y:S01]  /*161a0*/  FMUL.FTZ R42, R38.reuse, R48 ;  /* 0x00000030262a7220 */ /* 0x040fe20000410000 */
[----:B------:R-:W-:Y:S02]  /*161b0*/  HADD2.F32 R47, -RZ, R47.H1_H1 ;  /* 0x3000002fff2f7230 */ /* 0x000fe40000004100 */
[----:B------:R-:W-:Y:S01]  /*161c0*/  FMUL.FTZ R51, R38, R43 ;  /* 0x0000002b26337220 */ /* 0x000fe20000410000 */
[----:B------:R-:W-:-:S02]  /*161d0*/  HADD2.F32 R40, -RZ, R40.H1_H1 ;  /* 0x30000028ff287230 */ /* 0x000fc40000004100 */
[C---:B------:R-:W-:Y:S01]  /*161e0*/  FFMA.FTZ R43, R33.reuse, R43, -R42 ;  /* 0x0000002b212b7223 */ /* 0x040fe2000001082a */
[----:B------:R-:W-:Y:S02]  /*161f0*/  HADD2.F32 R41, -RZ, R41.H1_H1 ;  /* 0x30000029ff297230 */ /* 0x000fe40000004100 */
[----:B------:R-:W-:Y:S01]  /*16200*/  FFMA.FTZ R51, R33, R48, R51 ;  /* 0x0000003021337223 */ /* 0x000fe20000010033 */
[----:B------:R-:W-:Y:S02]  /*16210*/  HADD2.F32 R39, -RZ, R39.H1_H1 ;  /* 0x30000027ff277230 */ /* 0x000fe40000004100 */
[C---:B------:R-:W-:Y:S01]  /*16220*/  FMUL.FTZ R42, R40.reuse, R47 ;  /* 0x0000002f282a7220 */ /* 0x040fe20000410000 */
[----:B------:R-:W-:Y:S02]  /*16230*/  HADD2.F32 R37, -RZ, R37.H1_H1 ;  /* 0x30000025ff257230 */ /* 0x000fe40000004100 */
[----:B------:R-:W-:Y:S01]  /*16240*/  FMUL.FTZ R40, R40, R41 ;  /* 0x0000002928287220 */ /* 0x000fe20000410000 */
[----:B------:R-:W-:-:S02]  /*16250*/  HADD2.F32 R38, -RZ, R35.H0_H0 ;  /* 0x20000023ff267230 */ /* 0x000fc40000004100 */
[C---:B------:R-:W-:Y:S01]  /*16260*/  FFMA.FTZ R59, R39.reuse, R46, -R50 ;  /* 0x0000002e273b7223 */ /* 0x040fe20000010832 */
[----:B------:R-:W-:Y:S01]  /*16270*/  FFMA.FTZ R58, R39, R53, R52 ;  /* 0x00000035273a7223 */ /* 0x000fe20000010034 */
[C---:B------:R-:W-:Y:S01]  /*16280*/  FFMA.FTZ R50, R37.reuse, R41, -R42 ;  /* 0x0000002925327223 */ /* 0x040fe2000001082a */
[----:B------:R-:W-:Y:S01]  /*16290*/  FFMA.FTZ R52, R37, R47, R40 ;  /* 0x0000002f25347223 */ /* 0x000fe20000010028 */
[----:B------:R-:W-:Y:S01]  /*162a0*/  HADD2.F32 R39, -RZ, R49.H0_H0 ;  /* 0x20000031ff277230 */ /* 0x000fe20000004100 */
[----:B------:R-:W-:Y:S01]  /*162b0*/  F2FP.SATFINITE.E4M3.F32.PACK_AB_MERGE_C R21, R32, R21, RZ ;  /* 0x000000152015723e */ /* 0x000fe200048070ff */
[----:B------:R-:W-:Y:S01]  /*162c0*/  HADD2.F32 R37, -RZ, R45.H0_H0 ;  /* 0x2000002dff257230 */ /* 0x000fe20000004100 */
[----:B------:R-:W-:Y:S01]  /*162d0*/  F2FP.SATFINITE.E4M3.F32.PACK_AB_MERGE_C R57, R58, R57, RZ ;  /* 0x000000393a39723e */ /* 0x000fe200048070ff */
[----:B------:R-:W-:Y:S02]  /*162e0*/  HADD2.F32 R33, -RZ, R36.H0_H0 ;  /* 0x20000024ff217230 */ /* 0x000fe40000004100 */
[----:B------:R-:W-:Y:S01]  /*162f0*/  FMUL.FTZ R40, R38, R39 ;  /* 0x0000002726287220 */ /* 0x000fe20000410000 */
[----:B------:R-:W-:-:S02]  /*16300*/  HADD2.F32 R49, -RZ, R49.H1_H1 ;  /* 0x30000031ff317230 */ /* 0x000fc40000004100 */
[-C--:B------:R-:W-:Y:S01]  /*16310*/  FMUL.FTZ R42, R38, R37.reuse ;  /* 0x00000025262a7220 */ /* 0x080fe20000410000 */
[----:B------:R-:W-:Y:S02]  /*16320*/  HADD2.F32 R35, -RZ, R35.H1_H1 ;  /* 0x30000023ff237230 */ /* 0x000fe40000004100 */
[C---:B------:R-:W-:Y:S01]  /*16330*/  FFMA.FTZ R41, R33.reuse, R37, -R40 ;  /* 0x0000002521297223 */ /* 0x040fe20000010828 */
[----:B------:R-:W-:Y:S02]  /*16340*/  HADD2.F32 R45, -RZ, R45.H1_H1 ;  /* 0x3000002dff2d7230 */ /* 0x000fe40000004100 */
[----:B------:R-:W-:Y:S01]  /*16350*/  FFMA.FTZ R42, R33, R39, R42 ;  /* 0x00000027212a7223 */ /* 0x000fe2000001002a */
[----:B------:R-:W-:Y:S01]  /*16360*/  HADD2.F32 R36, -RZ, R36.H1_H1 ;  /* 0x30000024ff247230 */ /* 0x000fe20000004100 */
[----:B------:R-:W-:Y:S01]  /*16370*/  F2FP.F16.E4M3.UNPACK_B R38, R5.H1 ;  /* 0x00000005ff26723e */ /* 0x000fe200030006ff */
[C---:B------:R-:W-:Y:S01]  /*16380*/  FMUL.FTZ R37, R35.reuse, R49 ;  /* 0x0000003123257220 */ /* 0x040fe20000410000 */
[----:B------:R-:W-:Y:S01]  /*16390*/  F2FP.F16.E4M3.UNPACK_B R33, R12.H1 ;  /* 0x0000000cff21723e */ /* 0x000fe200030006ff */
[----:B------:R-:W-:Y:S01]  /*163a0*/  FMUL.FTZ R48, R35, R45 ;  /* 0x0000002d23307220 */ /* 0x000fe20000410000 */
[----:B------:R-:W-:-:S02]  /*163b0*/  HADD2.F32 R35, -RZ, R34.H0_H0 ;  /* 0x20000022ff237230 */ /* 0x000fc40000004100 */
[C---:B------:R-:W-:Y:S01]  /*163c0*/  FFMA.FTZ R46, R36.reuse, R45, -R37 ;  /* 0x0000002d242e7223 */ /* 0x040fe20000010825 */
[--C-:B------:R-:W-:Y:S02]  /*163d0*/  HADD2.F32 R40, -RZ, R38.reuse.H0_H0 ;  /* 0x20000026ff287230 */ /* 0x100fe40000004100 */
[----:B------:R-:W-:Y:S01]  /*163e0*/  FFMA.FTZ R49, R36, R49, R48 ;  /* 0x0000003124317223 */ /* 0x000fe20000010030 */
[--C-:B------:R-:W-:Y:S01]  /*163f0*/  HADD2.F32 R36, -RZ, R33.reuse.H0_H0 ;  /* 0x20000021ff247230 */ /* 0x100fe20000004100 */
[----:B------:R-:W-:Y:S01]  /*16400*/  F2FP.F16.E4M3.UNPACK_B R12, R12 ;  /* 0x0000000cff0c723e */ /* 0x000fe200020006ff */
[----:B------:R-:W-:Y:S02]  /*16410*/  HADD2.F32 R39, -RZ, R38.H1_H1 ;  /* 0x30000026ff277230 */ /* 0x000fe40000004100 */
[C---:B------:R-:W-:Y:S01]  /*16420*/  FMUL.FTZ R48, R35.reuse, R40 ;  /* 0x0000002823307220 */ /* 0x040fe20000410000 */
[----:B------:R-:W-:Y:S02]  /*16430*/  HADD2.F32 R34, -RZ, R34.H1_H1 ;  /* 0x30000022ff227230 */ /* 0x000fe40000004100 */
[----:B------:R-:W-:Y:S01]  /*16440*/  FMUL.FTZ R38, R35, R36 ;  /* 0x0000002423267220 */ /* 0x000fe20000410000 */
[----:B------:R-:W-:Y:S01]  /*16450*/  HADD2.F32 R37, -RZ, R33.H1_H1 ;  /* 0x30000021ff257230 */ /* 0x000fe20000004100 */
[----:B------:R-:W-:Y:S01]  /*16460*/  F2FP.F16.E4M3.UNPACK_B R5, R5 ;  /* 0x00000005ff05723e */ /* 0x000fe200020006ff */
[----:B------:R-:W-:-:S02]  /*16470*/  HADD2.F32 R33, -RZ, R30.H0_H0 ;  /* 0x2000001eff217230 */ /* 0x000fc40000004100 */
[C---:B------:R-:W-:Y:S01]  /*16480*/  FMUL.FTZ R35, R34.reuse, R39 ;  /* 0x0000002722237220 */ /* 0x040fe20000410000 */
[----:B------:R-:W-:Y:S02]  /*16490*/  HADD2.F32 R30, -RZ, R30.H1_H1 ;  /* 0x3000001eff1e7230 */ /* 0x000fe40000004100 */
[----:B------:R-:W-:Y:S01]  /*164a0*/  FMUL.FTZ R34, R34, R37 ;  /* 0x0000002522227220 */ /* 0x000fe20000410000 */
[----:B------:R-:W-:Y:S01]  /*164b0*/  F2FP.SATFINITE.E4M3.F32.PACK_AB_MERGE_C R13, R14, R13, R21 ;  /* 0x0000000d0e0d723e */ /* 0x000fe20004807015 */
[C---:B------:R-:W-:Y:S01]  /*164c0*/  FFMA.FTZ R48, R33.reuse, R36, -R48 ;  /* 0x0000002421307223 */ /* 0x040fe20000010830 */
[----:B------:R-:W-:Y:S01]  /*164d0*/  FFMA.FTZ R38, R33, R40, R38 ;  /* 0x0000002821267223 */ /* 0x000fe20000010026 */
[C---:B------:R-:W-:Y:S01]  /*164e0*/  FFMA.FTZ R45, R30.reuse, R37, -R35 ;  /* 0x000000251e2d7223 */ /* 0x040fe20000010823 */
[----:B------:R-:W-:Y:S01]  /*164f0*/  FFMA.FTZ R47, R30, R39, R34 ;  /* 0x000000271e2f7223 */ /* 0x000fe20000010022 */
[--C-:B------:R-:W-:Y:S02]  /*16500*/  HADD2.F32 R30, -RZ, R12.reuse.H0_H0 ;  /* 0x2000000cff1e7230 */ /* 0x100fe40000004100 */
[----:B------:R-:W-:Y:S01]  /*16510*/  HADD2.F32 R33, -RZ, R12.H1_H1 ;  /* 0x3000000cff217230 */ /* 0x000fe20000004100 */
[----:B------:R-:W-:Y:S01]  /*16520*/  F2FP.SATFINITE.E4M3.F32.PACK_AB_MERGE_C R45, R45, R48, RZ ;  /* 0x000000302d2d723e */ /* 0x000fe200048070ff */
[----:B------:R-:W-:Y:S01]  /*16530*/  HADD2.F32 R34, -RZ, R5.H0_H0 ;  /* 0x20000005ff227230 */ /* 0x000fe20000004100 */
[----:B------:R-:W-:Y:S01]  /*16540*/  F2FP.SATFINITE.E4M3.F32.PACK_AB_MERGE_C R38, R47, R38, RZ ;  /* 0x000000262f26723e */ /* 0x000fe200048070ff */
[----:B------:R-:W-:-:S02]  /*16550*/  HADD2.F32 R12, -RZ, R7.H0_H0 ;  /* 0x20000007ff0c7230 */ /* 0x000fc40000004100 */
[----:B------:R-:W-:Y:S02]  /*16560*/  HADD2.F32 R35, -RZ, R5.H1_H1 ;  /* 0x30000005ff237230 */ /* 0x000fe40000004100 */
[----:B------:R-:W-:Y:S02]  /*16570*/  HADD2.F32 R7, -RZ, R7.H1_H1 ;  /* 0x30000007ff077230 */ /* 0x000fe40000004100 */
[C---:B------:R-:W-:Y:S01]  /*16580*/  FMUL.FTZ R36, R12.reuse, R34 ;  /* 0x000000220c247220 */ /* 0x040fe20000410000 */
[--C-:B------:R-:W-:Y:S02]  /*16590*/  HADD2.F32 R5, -RZ, R4.reuse.H0_H0 ;  /* 0x20000004ff057230 */ /* 0x100fe40000004100 */
[-C--:B------:R-:W-:Y:S01]  /*165a0*/  FMUL.FTZ R37, R12, R30.reuse ;  /* 0x0000001e0c257220 */ /* 0x080fe20000410000 */
[----:B------:R-:W-:Y:S02]  /*165b0*/  HADD2.F32 R4, -RZ, R4.H1_H1 ;  /* 0x30000004ff047230 */ /* 0x000fe40000004100 */
[C---:B------:R-:W-:Y:S01]  /*165c0*/  FMUL.FTZ R39, R7.reuse, R35 ;  /* 0x0000002307277220 */ /* 0x040fe20000410000 */
        /* <DEDUP_REMOVED lines=12> */
[----:B------:R-:W-:Y:S02]  /*16690*/  F2FP.SATFINITE.E4M3.F32.PACK_AB_MERGE_C R6, R39, R36, R45 ;  /* 0x000000242706723e */ /* 0x000fe4000480702d */
[----:B------:R-:W-:Y:S02]  /*166a0*/  F2FP.SATFINITE.E4M3.F32.PACK_AB_MERGE_C R15, R54, R31, R57 ;  /* 0x0000001f360f723e */ /* 0x000fe40004807039 */
[----:B------:R-:W-:Y:S01]  /*166b0*/  F2FP.SATFINITE.E4M3.F32.PACK_AB_MERGE_C R12, R49, R42, R12 ;  /* 0x0000002a310c723e */ /* 0x000fe2000480700c */
[----:B------:R3:W-:Y:S01]  /*166c0*/  STS.128 [R60+0x14400], R4 ;  /* 0x014400043c007388 */ /* 0x0007e20000000c00 */
[----:B------:R-:W-:-:S05]  /*166d0*/  F2FP.SATFINITE.E4M3.F32.PACK_AB_MERGE_C R14, R30, R37, R38 ;  /* 0x000000251e0e723e */ /* 0x000fca0004807026 */
[----:B------:R3:W-:Y:S02]  /*166e0*/  STS.128 [R0+0x14400], R12 ;  /* 0x0144000c00007388 */ /* 0x0007e40000000c00 */
.L_x_473:
[----:B------:R-:W-:Y:S05]  /*166f0*/  BSYNC B1 ;  /* 0x0000000000017941 */ /* 0x000fea0003800000 */
.L_x_472:
[----:B------:R-:W-:Y:S05]  /*16700*/  @P2 BRA `(.L_x_454) ;  /* 0x0000000c00e02947 */ /* 0x000fea0003800000 */
[----:B--23--:R-:W2:Y:S04]  /*16710*/  LDL R0, [R1+0xc] ;  /* 0x00000c0001007983 */ /* 0x00cea80000100800 */
[----:B------:R-:W3:Y:S01]  /*16720*/  LDL R52, [R1+0x50] ;  /* 0x0000500001347983 */ /* 0x000ee20000100800 */
[----:B-----5:R-:W-:Y:S02]  /*16730*/  SHF.R.U32.HI R4, RZ, 0x8, R24 ;  /* 0x00000008ff047819 */ /* 0x020fe40000011618 */
        /* <DEDUP_REMOVED lines=8> */
[----:B------:R-:W-:-:S02]  /*167c0*/  SHF.R.U32.HI R12, RZ, 0x8, R8 ;  /* 0x00000008ff0c7819 */ /* 0x000fc40000011608 */
[----:B------:R-:W-:Y:S02]  /*167d0*/  PRMT R20, R7, 0x7604, R6 ;  /* 0x0000760407147816 */ /* 0x000fe40000000006 */
[----:B------:R-:W-:Y:S02]  /*167e0*/  LOP3.LUT R7, R8, 0xff, RZ, 0xc0, !PT ;  /* 0x000000ff08077812 */ /* 0x000fe400078ec0ff */
[----:B------:R-:W-:Y:S02]  /*167f0*/  LOP3.LUT R12, R12, 0xff, RZ, 0xc0, !PT ;  /* 0x000000ff0c0c7812 */ /* 0x000fe400078ec0ff */
[----:B------:R-:W-:Y:S02]  /*16800*/  SHF.R.U32.HI R6, RZ, 0x8, R27 ;  /* 0x00000008ff067819 */ /* 0x000fe4000001161b */
[----:B------:R-:W-:Y:S02]  /*16810*/  PRMT R35, R12, 0x7604, R7 ;  /* 0x000076040c237816 */ /* 0x000fe40000000007 */
[----:B------:R-:W-:-:S02]  /*16820*/  SHF.R.U32.HI R12, RZ, 0x8, R9 ;  /* 0x00000008ff0c7819 */ /* 0x000fc40000011609 */
[----:B------:R-:W-:Y:S02]  /*16830*/  LOP3.LUT R6, R6, 0xff, RZ, 0xc0, !PT ;  /* 0x000000ff06067812 */ /* 0x000fe400078ec0ff */
[----:B------:R-:W-:Y:S02]  /*16840*/  SHF.R.U32.HI R34, RZ, 0x8, R11 ;  /* 0x00000008ff227819 */ /* 0x000fe4000001160b */
[----:B------:R-:W-:Y:S02]  /*16850*/  LOP3.LUT R33, R11, 0xff, RZ, 0xc0, !PT ;  /* 0x000000ff0b217812 */ /* 0x000fe400078ec0ff */
[----:B------:R-:W-:Y:S02]  /*16860*/  LOP3.LUT R34, R34, 0xff, RZ, 0xc0, !PT ;  /* 0x000000ff22227812 */ /* 0x000fe400078ec0ff */
[----:B------:R-:W-:Y:S02]  /*16870*/  LOP3.LUT R30, R9, 0xff, RZ, 0xc0, !PT ;  /* 0x000000ff091e7812 */ /* 0x000fe400078ec0ff */
[----:B------:R-:W-:-:S02]  /*16880*/  PRMT R34, R34, 0x7604, R33 ;  /* 0x0000760422227816 */ /* 0x000fc40000000021 */
[----:B------:R-:W-:Y:S02]  /*16890*/  SHF.R.U32.HI R33, RZ, 0x10, R9 ;  /* 0x00000010ff217819 */ /* 0x000fe40000011609 */
[----:B------:R-:W-:Y:S02]  /*168a0*/  SHF.R.U32.HI R32, RZ, 0x8, R10 ;  /* 0x00000008ff207819 */ /* 0x000fe4000001160a */
[----:B0-----:R-:W-:Y:S01]  /*168b0*/  SHF.R.U32.HI R41, RZ, 0x10, R11 ;  /* 0x00000010ff297819 */ /* 0x001fe2000001160b */
[----:B------:R-:W-:Y:S01]  /*168c0*/  IMAD.U32 R33, R33, 0x10000, RZ ;  /* 0x0001000021217824 */ /* 0x000fe200078e00ff */
[----:B------:R-:W-:Y:S02]  /*168d0*/  LOP3.LUT R31, R10, 0xff, RZ, 0xc0, !PT ;  /* 0x000000ff0a1f7812 */ /* 0x000fe400078ec0ff */
[----:B------:R-:W-:Y:S02]  /*168e0*/  LOP3.LUT R32, R32, 0xff, RZ, 0xc0, !PT ;  /* 0x000000ff20207812 */ /* 0x000fe400078ec0ff */
[----:B------:R-:W-:-:S02]  /*168f0*/  SHF.L.U32 R41, R41, 0x10, RZ ;  /* 0x0000001029297819 */ /* 0x000fc400000006ff */
[----:B------:R-:W-:Y:S02]  /*16900*/  PRMT R37, R32, 0x7604, R31 ;  /* 0x0000760420257816 */ /* 0x000fe4000000001f */
[----:B------:R-:W-:Y:S02]  /*16910*/  SHF.R.U32.HI R31, RZ, 0x10, R27 ;  /* 0x00000010ff1f7819 */ /* 0x000fe4000001161b */
[----:B------:R-:W-:Y:S02]  /*16920*/  LOP3.LUT R41, R34, 0xff0000, R41, 0xf8, !PT ;  /* 0x00ff000022297812 */ /* 0x000fe400078ef829 */
[--C-:B------:R-:W-:Y:S01]  /*16930*/  LOP3.LUT R35, R35, 0xff0000, R8.reuse, 0xf8, !PT ;  /* 0x00ff000023237812 */ /* 0x100fe200078ef808 */
[----:B------:R-:W-:Y:S01]  /*16940*/  IMAD.U32 R31, R31, 0x10000, RZ ;  /* 0x000100001f1f7824 */ /* 0x000fe200078e00ff */
[----:B------:R-:W-:Y:S02]  /*16950*/  LOP3.LUT R42, R41, 0xff000000, R11, 0xf8, !PT ;  /* 0xff000000292a7812 */ /* 0x000fe400078ef80b */
[----:B------:R-:W-:-:S02]  /*16960*/  LOP3.LUT R38, R35, 0xff000000, R8, 0xf8, !PT ;  /* 0xff00000023267812 */ /* 0x000fc400078ef808 */
[----:B------:R-:W-:Y:S02]  /*16970*/  LOP3.LUT R29, R29, 0xff0000, R26, 0xf8, !PT ;  /* 0x00ff00001d1d7812 */ /* 0x000fe400078ef81a */
[----:B--2---:R-:W-:Y:S02]  /*16980*/  LEA.HI R3, R3, R0, RZ, 0x1c ;  /* 0x0000000003037211 */ /* 0x004fe400078fe0ff */
[----:B------:R-:W-:-:S04]  /*16990*/  LOP3.LUT R0, R24, 0xff, RZ, 0xc0, !PT ;  /* 0x000000ff18007812 */ /* 0x000fc800078ec0ff */
[----:B-1----:R-:W-:Y:S02]  /*169a0*/  PRMT R21, R5, 0x7604, R0 ;  /* 0x0000760405157816 */ /* 0x002fe40000000000 */
[----:B------:R-:W-:Y:S02]  /*169b0*/  SHF.R.S32.HI R0, RZ, 0x1f, R3 ;  /* 0x0000001fff007819 */ /* 0x000fe40000011403 */
[----:B------:R-:W-:Y:S02]  /*169c0*/  LOP3.LUT R5, R27, 0xff, RZ, 0xc0, !PT ;  /* 0x000000ff1b057812 */ /* 0x000fe400078ec0ff */
[----:B------:R-:W-:Y:S02]  /*169d0*/  LEA.HI R4, R0, R3, RZ, 0x2 ;  /* 0x0000000300047211 */ /* 0x000fe400078f10ff */
[----:B------:R-:W-:Y:S02]  /*169e0*/  SHF.L.U32 R0, R3, 0x4, RZ ;  /* 0x0000000403007819 */ /* 0x000fe400000006ff */
[----:B------:R-:W-:Y:S01]  /*169f0*/  PRMT R28, R6, 0x7604, R5 ;  /* 0x00007604061c7816 */ /* 0x000fe20000000005 */
[----:B------:R-:W-:Y:S01]  /*16a00*/  IMAD.SHL.U32 R4, R4, 0x800, RZ ;  /* 0x0000080004047824 */ /* 0x000fe200078e00ff */
[----:B------:R-:W-:-:S02]  /*16a10*/  LOP3.LUT R3, R175, 0x30, R0, 0xf8, !PT ;  /* 0x00000030af037812 */ /* 0x000fc400078ef800 */
[----:B------:R-:W-:Y:S02]  /*16a20*/  LOP3.LUT R21, R21, 0xff0000, R24, 0xf8, !PT ;  /* 0x00ff000015157812 */ /* 0x000fe400078ef818 */
[----:B------:R-:W-:Y:S02]  /*16a30*/  LOP3.LUT R3, R3, R196, RZ, 0x3c, !PT ;  /* 0x000000c403037212 */ /* 0x000fe400078e3cff */
[----:B------:R-:W-:Y:S02]  /*16a40*/  LOP3.LUT R0, R4, 0xffffe000, RZ, 0xc0, !PT ;  /* 0xffffe00004007812 */ /* 0x000fe400078ec0ff */
[----:B---3--:R-:W0:Y:S01]  /*16a50*/  LDS.128 R4, [R52+0x14400] ;  /* 0x0144000034047984 */ /* 0x008e220000000c00 */
[----:B------:R-:W-:Y:S02]  /*16a60*/  LOP3.LUT R31, R28, 0xff0000, R31, 0xf8, !PT ;  /* 0x00ff00001c1f7812 */ /* 0x000fe400078ef81f */
[----:B------:R-:W-:-:S05]  /*16a70*/  IADD3 R3, R3, R197, R0 ;  /* 0x000000c503037210 */ /* 0x000fca0007ffe000 */
[----:B------:R-:W-:Y:S01]  /*16a80*/  IMAD.IADD R0, R16, 0x1, R3 ;  /* 0x0000000110007824 */ /* 0x000fe200078e0203 */
[----:B------:R-:W-:-:S04]  /*16a90*/  LOP3.LUT R3, R12, 0xff, RZ, 0xc0, !PT ;  /* 0x000000ff0c037812 */ /* 0x000fc800078ec0ff */
[----:B------:R-:W1:Y:S01]  /*16aa0*/  LDS.128 R12, [R0+0x14400] ;  /* 0x01440000000c7984 */ /* 0x000e620000000c00 */
[----:B------:R-:W-:Y:S02]  /*16ab0*/  PRMT R30, R3, 0x7604, R30 ;  /* 0x00007604031e7816 */ /* 0x000fe4000000001e */
[----:B------:R-:W-:Y:S02]  /*16ac0*/  SHF.R.U32.HI R3, RZ, 0x10, R25 ;  /* 0x00000010ff037819 */ /* 0x000fe40000011619 */
[----:B------:R-:W-:Y:S02]  /*16ad0*/  LOP3.LUT R39, R30, 0xff0000, R33, 0xf8, !PT ;  /* 0x00ff00001e277812 */ /* 0x000fe400078ef821 */
[----:B------:R-:W-:Y:S01]  /*16ae0*/  LOP3.LUT R33, R21, 0xff000000, R24, 0xf8, !PT ;  /* 0xff00000015217812 */ /* 0x000fe200078ef818 */
[----:B------:R-:W-:Y:S01]  /*16af0*/  IMAD.U32 R3, R3, 0x10000, RZ ;  /* 0x0001000003037824 */ /* 0x000fe200078e00ff */
[----:B------:R-:W-:Y:S02]  /*16b00*/  LOP3.LUT R39, R39, 0xff000000, R9, 0xf8, !PT ;  /* 0xff00000027277812 */ /* 0x000fe400078ef809 */
[----:B------:R-:W-:-:S02]  /*16b10*/  LOP3.LUT R21, R37, 0xff0000, R10, 0xf8, !PT ;  /* 0x00ff000025157812 */ /* 0x000fc400078ef80a */
[----:B------:R-:W-:Y:S02]  /*16b20*/  LOP3.LUT R3, R20, 0xff0000, R3, 0xf8, !PT ;  /* 0x00ff000014037812 */ /* 0x000fe400078ef803 */
[----:B------:R-:W-:Y:S02]  /*16b30*/  F2FP.F16.E4M3.UNPACK_B R35, R39 ;  /* 0x00000027ff23723e */ /* 0x000fe400020006ff */
[----:B------:R-:W-:Y:S02]  /*16b40*/  LOP3.LUT R32, R3, 0xff000000, R25, 0xf8, !PT ;  /* 0xff00000003207812 */ /* 0x000fe400078ef819 */
[----:B------:R-:W-:Y:S01]  /*16b50*/  LOP3.LUT R8, R21, 0xff000000, R10, 0xf8, !PT ;  /* 0xff00000015087812 */ /* 0x000fe200078ef80a */
[--C-:B------:R-:W-:Y:S01]  /*16b60*/  HADD2.F32 R40, -RZ, R35.reuse.H0_H0 ;  /* 0x20000023ff287230 */ /* 0x100fe20000004100 */
[----:B------:R-:W-:Y:S01]  /*16b70*/  F2FP.F16.E4M3.UNPACK_B R34, R32 ;  /* 0x00000020ff22723e */ /* 0x000fe200020006ff */
[----:B------:R-:W-:Y:S01]  /*16b80*/  HADD2.F32 R35, -RZ, R35.H1_H1 ;  /* 0x30000023ff237230 */ /* 0x000fe20000004100 */
[----:B------:R-:W-:-:S02]  /*16b90*/  LOP3.LUT R37, R31, 0xff000000, R27, 0xf8, !PT ;  /* 0xff0000001f257812 */ /* 0x000fc400078ef81b */
[----:B------:R-:W-:Y:S01]  /*16ba0*/  F2FP.F16.E4M3.UNPACK_B R39, R39.H1 ;  /* 0x00000027ff27723e */ /* 0x000fe200030006ff */
[--C-:B------:R-:W-:Y:S01]  /*16bb0*/  HADD2.F32 R36, -RZ, R34.reuse.H0_H0 ;  /* 0x20000022ff247230 */ /* 0x100fe20000004100 */
[-C--:B0-----:R-:W-:Y:S01]  /*16bc0*/  F2FP.F16.E4M3.UNPACK_B R10, R5.reuse ;  /* 0x00000005ff0a723e */ /* 0x081fe200020006ff */
[----:B------:R-:W-:Y:S01]  /*16bd0*/  HADD2.F32 R34, -RZ, R34.H1_H1 ;  /* 0x30000022ff227230 */ /* 0x000fe20000004100 */
[----:B------:R-:W-:Y:S02]  /*16be0*/  F2FP.F16.E4M3.UNPACK_B R24, R5.H1 ;  /* 0x00000005ff18723e */ /* 0x000fe400030006ff */
[----:B------:R-:W-:Y:S01]  /*16bf0*/  F2FP.F16.E4M3.UNPACK_B R32, R32.H1 ;  /* 0x00000020ff20723e */ /* 0x000fe200030006ff */
[----:B------:R-:W-:Y:S01]  /*16c00*/  HADD2.F32 R9, -RZ, R10.H0_H0 ;  /* 0x2000000aff097230 */ /* 0x000fe20000004100 */
[----:B------:R-:W-:Y:S02]  /*16c10*/  LOP3.LUT R3, R29, 0xff000000, R26, 0xf8, !PT ;  /* 0xff0000001d037812 */ /* 0x000fe400078ef81a */
[----:B------:R-:W-:-:S02]  /*16c20*/  F2FP.F16.E4M3.UNPACK_B R25, R7 ;  /* 0x00000007ff19723e */ /* 0x000fc400020006ff */
[----:B------:R-:W-:Y:S02]  /*16c30*/  F2FP.F16.E4M3.UNPACK_B R26, R7.H1 ;  /* 0x00000007ff1a723e */ /* 0x000fe400030006ff */
[----:B------:R-:W-:Y:S02]  /*16c40*/  F2FP.F16.E4M3.UNPACK_B R20, R4 ;  /* 0x00000004ff14723e */ /* 0x000fe400020006ff */
[----:B-1----:R-:W-:Y:S02]  /*16c50*/  F2FP.F16.E4M3.UNPACK_B R11, R13 ;  /* 0x0000000dff0b723e */ /* 0x002fe400020006ff */
[-C--:B------:R-:W-:Y:S02]  /*16c60*/  F2FP.F16.E4M3.UNPACK_B R30, R15.reuse ;  /* 0x0000000fff1e723e */ /* 0x080fe400020006ff */
[----:B------:R-:W-:Y:S01]  /*16c70*/  F2FP.F16.E4M3.UNPACK_B R31, R15.H1 ;  /* 0x0000000fff1f723e */ /* 0x000fe200030006ff */
[--C-:B------:R-:W-:Y:S01]  /*16c80*/  HADD2.F32 R5, -RZ, R11.reuse.H0_H0 ;  /* 0x2000000bff057230 */ /* 0x100fe20000004100 */
[-C--:B------:R-:W-:Y:S01]  /*16c90*/  F2FP.F16.E4M3.UNPACK_B R15, R12.reuse ;  /* 0x0000000cff0f723e */ /* 0x080fe200020006ff */
[----:B------:R-:W-:Y:S01]  /*16ca0*/  HADD2.F32 R11, -RZ, R11.H1_H1 ;  /* 0x3000000bff0b7230 */ /* 0x000fe20000004100 */
[----:B------:R-:W-:-:S02]  /*16cb0*/  F2FP.F16.E4M3.UNPACK_B R27, R12.H1 ;  /* 0x0000000cff1b723e */ /* 0x000fc400030006ff */
[C---:B------:R-:W-:Y:S01]  /*16cc0*/  FMUL.FTZ R12, R5.reuse, R40 ;  /* 0x00000028050c7220 */ /* 0x040fe20000410000 */
[----:B------:R-:W-:Y:S01]  /*16cd0*/  F2FP.F16.E4M3.UNPACK_B R28, R13.H1 ;  /* 0x0000000dff1c723e */ /* 0x000fe200030006ff */
[----:B------:R-:W-:Y:S01]  /*16ce0*/  FMUL.FTZ R13, R5, R36 ;  /* 0x00000024050d7220 */ /* 0x000fe20000410000 */
[----:B------:R-:W-:Y:S01]  /*16cf0*/  F2FP.F16.E4M3.UNPACK_B R21, R4.H1 ;  /* 0x00000004ff15723e */ /* 0x000fe200030006ff */
[----:B------:R-:W-:Y:S01]  /*16d00*/  FFMA.FTZ R5, R9, R36, -R12 ;  /* 0x0000002409057223 */ /* 0x000fe2000001080c */
[-C--:B------:R-:W-:Y:S01]  /*16d10*/  F2FP.F16.E4M3.UNPACK_B R4, R6.reuse ;  /* 0x00000006ff04723e */ /* 0x080fe200020006ff */
[----:B------:R-:W-:Y:S01]  /*16d20*/  HADD2.F32 R12, -RZ, R10.H1_H1 ;  /* 0x3000000aff0c7230 */ /* 0x000fe20000004100 */
[----:B------:R-:W-:Y:S01]  /*16d30*/  F2FP.F16.E4M3.UNPACK_B R7, R6.H1 ;  /* 0x00000006ff07723e */ /* 0x000fe200030006ff */
[----:B------:R-:W-:Y:S01]  /*16d40*/  HADD2.F32 R36, -RZ, R39.H0_H0 ;  /* 0x20000027ff247230 */ /* 0x000fe20000004100 */
[-C--:B------:R-:W-:Y:S01]  /*16d50*/  F2FP.F16.E4M3.UNPACK_B R6, R14.reuse ;  /* 0x0000000eff06723e */ /* 0x080fe200020006ff */
[----:B------:R-:W-:Y:S01]  /*16d60*/  HADD2.F32 R10, -RZ, R28.H0_H0 ;  /* 0x2000001cff0a7230 */ /* 0x000fe20000004100 */
[----:B------:R-:W-:Y:S01]  /*16d70*/  F2FP.F16.E4M3.UNPACK_B R29, R14.H1 ;  /* 0x0000000eff1d723e */ /* 0x000fe200030006ff */
[----:B------:R-:W-:-:S02]  /*16d80*/  HADD2.F32 R14, -RZ, R32.H0_H0 ;  /* 0x20000020ff0e7230 */ /* 0x000fc40000004100 */
[----:B------:R-:W-:Y:S01]  /*16d90*/  FFMA.FTZ R9, R9, R40, R13 ;  /* 0x0000002809097223 */ /* 0x000fe2000001000d */
[----:B------:R-:W-:Y:S02]  /*16da0*/  HADD2.F32 R13, -RZ, R24.H0_H0 ;  /* 0x20000018ff0d7230 */ /* 0x000fe40000004100 */
[C---:B------:R-:W-:Y:S01]  /*16db0*/  FMUL.FTZ R46, R10.reuse, R36 ;  /* 0x000000240a2e7220 */ /* 0x040fe20000410000 */
[CC--:B------:R-:W-:Y:S01]  /*16dc0*/  FMUL.FTZ R41, R11.reuse, R35.reuse ;  /* 0x000000230b297220 */ /* 0x0c0fe20000410000 */
[----:B------:R-:W-:Y:S01]  /*16dd0*/  FMUL.FTZ R43, R10, R14 ;  /* 0x0000000e0a2b7220 */ /* 0x000fe20000410000 */
[----:B------:R-:W-:Y:S01]  /*16de0*/  FMUL.FTZ R40, R11, R34 ;  /* 0x000000220b287220 */ /* 0x000fe20000410000 */
[C---:B------:R-:W-:Y:S01]  /*16df0*/  FFMA.FTZ R11, R13.reuse, R14, -R46 ;  /* 0x0000000e0d0b7223 */ /* 0x040fe2000001082e */
[C---:B------:R-:W-:Y:S01]  /*16e00*/  FFMA.FTZ R10, R12.reuse, R34, -R41 ;  /* 0x000000220c0a7223 */ /* 0x040fe20000010829 */
[----:B------:R-:W-:Y:S01]  /*16e10*/  FFMA.FTZ R13, R13, R36, R43 ;  /* 0x000000240d0d7223 */ /* 0x000fe2000001002b */
[-C--:B------:R-:W-:Y:S01]  /*16e20*/  F2FP.F16.E4M3.UNPACK_B R36, R42.reuse ;  /* 0x0000002aff24723e */ /* 0x080fe200020006ff */
[----:B------:R-:W-:Y:S01]  /*16e30*/  FFMA.FTZ R12, R12, R35, R40 ;  /* 0x000000230c0c7223 */ /* 0x000fe20000010028 */
[----:B------:R-:W-:Y:S01]  /*16e40*/  HADD2.F32 R35, -RZ, R32.H1_H1 ;  /* 0x30000020ff237230 */ /* 0x000fe20000004100 */
[-C--:B------:R-:W-:Y:S01]  /*16e50*/  F2FP.F16.E4M3.UNPACK_B R34, R37.reuse ;  /* 0x00000025ff22723e */ /* 0x080fe200020006ff */
[----:B------:R-:W-:Y:S01]  /*16e60*/  HADD2.F32 R41, -RZ, R39.H1_H1 ;  /* 0x30000027ff297230 */ /* 0x000fe20000004100 */
[----:B------:R-:W-:Y:S01]  /*16e70*/  F2FP.F16.E4M3.UNPACK_B R42, R42.H1 ;  /* 0x0000002aff2a723e */ /* 0x000fe200030006ff */
[----:B------:R-:W-:Y:S01]  /*16e80*/  HADD2.F32 R28, -RZ, R28.H1_H1 ;  /* 0x3000001cff1c7230 */ /* 0x000fe20000004100 */
[----:B------:R-:W-:Y:S01]  /*16e90*/  F2FP.F16.E4M3.UNPACK_B R37, R37.H1 ;  /* 0x00000025ff25723e */ /* 0x000fe200030006ff */
[----:B------:R-:W-:-:S02]  /*16ea0*/  HADD2.F32 R43, -RZ, R36.H0_H0 ;  /* 0x20000024ff2b7230 */ /* 0x000fc40000004100 */
[----:B------:R-:W-:Y:S02]  /*16eb0*/  HADD2.F32 R32, -RZ, R30.H0_H0 ;  /* 0x2000001eff207230 */ /* 0x000fe40000004100 */
[C---:B------:R-:W-:Y:S01]  /*16ec0*/  FMUL.FTZ R45, R28.reuse, R41 ;  /* 0x000000291c2d7220 */ /* 0x040fe20000410000 */
[----:B------:R-:W-:Y:S02]  /*16ed0*/  HADD2.F32 R24, -RZ, R24.H1_H1 ;  /* 0x30000018ff187230 */ /* 0x000fe40000004100 */
[----:B------:R-:W-:Y:S01]  /*16ee0*/  FMUL.FTZ R28, R28, R35 ;  /* 0x000000231c1c7220 */ /* 0x000fe20000410000 */
[----:B------:R-:W-:Y:S02]  /*16ef0*/  HADD2.F32 R39, -RZ, R34.H0_H0 ;  /* 0x20000022ff277230 */ /* 0x000fe40000004100 */
[----:B------:R-:W-:Y:S01]  /*16f00*/  FMUL.FTZ R47, R32, R43 ;  /* 0x0000002b202f7220 */ /* 0x000fe20000410000 */
[----:B------:R-:W-:Y:S02]  /*16f10*/  HADD2.F32 R14, -RZ, R25.H0_H0 ;  /* 0x20000019ff0e7230 */ /* 0x000fe40000004100 */
[----:B------:R-:W-:Y:S01]  /*16f20*/  FFMA.FTZ R40, R24, R35, -R45 ;  /* 0x0000002318287223 */ /* 0x000fe2000001082d */
[----:B------:R-:W-:-:S02]  /*16f30*/  HADD2.F32 R36, -RZ, R36.H1_H1 ;  /* 0x30000024ff247230 */ /* 0x000fc40000004100 */
[----:B------:R-:W-:Y:S01]  /*16f40*/  FMUL.FTZ R32, R32, R39 ;  /* 0x0000002720207220 */ /* 0x000fe20000410000 */
[----:B------:R-:W-:Y:S02]  /*16f50*/  HADD2.F32 R30, -RZ, R30.H1_H1 ;  /* 0x3000001eff1e7230 */ /* 0x000fe40000004100 */
[----:B------:R-:W-:Y:S01]  /*16f60*/  FFMA.FTZ R46, R24, R41, R28 ;  /* 0x00000029182e7223 */ /* 0x000fe2000001001c */
[----:B------:R-:W-:Y:S02]  /*16f70*/  HADD2.F32 R34, -RZ, R34.H1_H1 ;  /* 0x30000022ff227230 */ /* 0x000fe40000004100 */
[----:B------:R-:W-:Y:S01]  /*16f80*/  FFMA.FTZ R47, R14, R39, -R47 ;  /* 0x000000270e2f7223 */ /* 0x000fe2000001082f */
[----:B------:R-:W-:Y:S02]  /*16f90*/  HADD2.F32 R25, -RZ, R25.H1_H1 ;  /* 0x30000019ff197230 */ /* 0x000fe40000004100 */
[----:B------:R-:W-:Y:S01]  /*16fa0*/  FMUL.FTZ R28, R30, R36 ;  /* 0x000000241e1c7220 */ /* 0x000fe20000410000 */
[----:B------:R-:W-:-:S02]  /*16fb0*/  HADD2.F32 R39, -RZ, R42.H0_H0 ;  /* 0x2000002aff277230 */ /* 0x000fc40000004100 */
[-C--:B------:R-:W-:Y:S01]  /*16fc0*/  FMUL.FTZ R41, R30, R34.reuse ;  /* 0x000000221e297220 */ /* 0x080fe20000410000 */
[----:B------:R-:W-:Y:S02]  /*16fd0*/  HADD2.F32 R24, -RZ, R31.H0_H0 ;  /* 0x2000001fff187230 */ /* 0x000fe40000004100 */
[----:B------:R-:W-:Y:S01]  /*16fe0*/  FFMA.FTZ R43, R14, R43, R32 ;  /* 0x0000002b0e2b7223 */ /* 0x000fe20000010020 */
[--C-:B------:R-:W-:Y:S02]  /*16ff0*/  HADD2.F32 R35, -RZ, R37.reuse.H0_H0 ;  /* 0x20000025ff237230 */ /* 0x100fe40000004100 */
[C---:B------:R-:W-:Y:S01]  /*17000*/  FFMA.FTZ R48, R25.reuse, R34, -R28 ;  /* 0x0000002219307223 */ /* 0x040fe2000001081c */
[----:B------:R-:W-:Y:S02]  /*17010*/  HADD2.F32 R14, -RZ, R26.H0_H0 ;  /* 0x2000001aff0e7230 */ /* 0x000fe40000004100 */
[C---:B------:R-:W-:Y:S01]  /*17020*/  FMUL.FTZ R45, R24.reuse, R39 ;  /* 0x00000027182d7220 */ /* 0x040fe20000410000 */
[----:B------:R-:W-:Y:S01]  /*17030*/  FFMA.FTZ R36, R25, R36, R41 ;  /* 0x0000002419247223 */ /* 0x000fe20000010029 */
[----:B------:R-:W-:Y:S01]  /*17040*/  FMUL.FTZ R24, R24, R35 ;  /* 0x0000002318187220 */ /* 0x000fe20000410000 */
[----:B------:R-:W-:Y:S01]  /*17050*/  F2FP.F16.E4M3.UNPACK_B R28, R38.H1 ;  /* 0x00000026ff1c723e */ /* 0x000fe200030006ff */
[----:B------:R-:W-:Y:S01]  /*17060*/  HADD2.F32 R37, -RZ, R37.H1_H1 ;  /* 0x30000025ff257230 */ /* 0x000fe20000004100 */
[----:B------:R-:W-:Y:S01]  /*17070*/  F2FP.F16.E4M3.UNPACK_B R25, R33.H1 ;  /* 0x00000021ff19723e */ /* 0x000fe200030006ff */
[----:B------:R-:W-:Y:S01]  /*17080*/  FFMA.FTZ R49, R14, R39, R24 ;  /* 0x000000270e317223 */ /* 0x000fe20000010018 */
[----:B------:R-:W-:-:S02]  /*17090*/  HADD2.F32 R42, -RZ, R42.H1_H1 ;  /* 0x3000002aff2a7230 */ /* 0x000fc40000004100 */
[----:B------:R-:W-:Y:S01]  /*170a0*/  FFMA.FTZ R45, R14, R35, -R45 ;  /* 0x000000230e2d7223 */ /* 0x000fe2000001082d */
[----:B------:R-:W-:Y:S01]  /*170b0*/  HADD2.F32 R31, -RZ, R31.H1_H1 ;  /* 0x3000001fff1f7230 */ /* 0x000fe20000004100 */
[----:B------:R-:W-:Y:S01]  /*170c0*/  F2FP.F16.E4M3.UNPACK_B R38, R38 ;  /* 0x00000026ff26723e */ /* 0x000fe200020006ff */
[----:B------:R-:W-:Y:S01]  /*170d0*/  HADD2.F32 R39, -RZ, R28.H0_H0 ;  /* 0x2000001cff277230 */ /* 0x000fe20000004100 */
[----:B------:R-:W-:Y:S01]  /*170e0*/  F2FP.F16.E4M3.UNPACK_B R33, R33 ;  /* 0x00000021ff21723e */ /* 0x000fe200020006ff */
[----:B------:R-:W-:Y:S02]  /*170f0*/  HADD2.F32 R24, -RZ, R27.H0_H0 ;  /* 0x2000001bff187230 */ /* 0x000fe40000004100 */
[C---:B------:R-:W-:Y:S01]  /*17100*/  FMUL.FTZ R41, R31.reuse, R42 ;  /* 0x0000002a1f297220 */ /* 0x040fe20000410000 */
[----:B------:R-:W-:Y:S02]  /*17110*/  HADD2.F32 R35, -RZ, R25.H0_H0 ;  /* 0x20000019ff237230 */ /* 0x000fe40000004100 */
[----:B------:R-:W-:Y:S01]  /*17120*/  FMUL.FTZ R51, R31, R37 ;  /* 0x000000251f337220 */ /* 0x000fe20000410000 */
[----:B------:R-:W-:-:S02]  /*17130*/  HADD2.F32 R14, -RZ, R21.H0_H0 ;  /* 0x20000015ff0e7230 */ /* 0x000fc40000004100 */
[C---:B------:R-:W-:Y:S01]  /*17140*/  FMUL.FTZ R31, R24.reuse, R39 ;  /* 0x00000027181f7220 */ /* 0x040fe20000410000 */
[----:B------:R-:W-:Y:S02]  /*17150*/  HADD2.F32 R26, -RZ, R26.H1_H1 ;  /* 0x3000001aff1a7230 */ /* 0x000fe40000004100 */
[-C--:B------:R-:W-:Y:S01]  /*17160*/  FMUL.FTZ R24, R24, R35.reuse ;  /* 0x0000002318187220 */ /* 0x080fe20000410000 */
[----:B------:R-:W-:Y:S02]  /*17170*/  HADD2.F32 R28, -RZ, R28.H1_H1 ;  /* 0x3000001cff1c7230 */ /* 0x000fe40000004100 */
[C---:B------:R-:W-:Y:S01]  /*17180*/  FFMA.FTZ R30, R14.reuse, R35, -R31 ;  /* 0x000000230e1e7223 */ /* 0x040fe2000001081f */
[----:B------:R-:W-:Y:S02]  /*17190*/  HADD2.F32 R27, -RZ, R27.H1_H1 ;  /* 0x3000001bff1b7230 */ /* 0x000fe40000004100 */
[----:B------:R-:W-:Y:S01]  /*171a0*/  FFMA.FTZ R39, R14, R39, R24 ;  /* 0x000000270e277223 */ /* 0x000fe20000010018 */
[----:B------:R-:W-:-:S02]  /*171b0*/  HADD2.F32 R14, -RZ, R25.H1_H1 ;  /* 0x30000019ff0e7230 */ /* 0x000fc40000004100 */
[C---:B------:R-:W-:Y:S01]  /*171c0*/  FFMA.FTZ R50, R26.reuse, R37, -R41 ;  /* 0x000000251a327223 */ /* 0x040fe20000010829 */
[----:B------:R-:W-:Y:S01]  /*171d0*/  FFMA.FTZ R42, R26, R42, R51 ;  /* 0x0000002a1a2a7223 */ /* 0x000fe20000010033 */
[----:B------:R-:W-:Y:S02]  /*171e0*/  HADD2.F32 R21, -RZ, R21.H1_H1 ;  /* 0x30000015ff157230 */ /* 0x000fe40000004100 */
[C---:B------:R-:W-:Y:S01]  /*171f0*/  FMUL.FTZ R26, R27.reuse, R28 ;  /* 0x0000001c1b1a7220 */ /* 0x040fe20000410000 */
[-C--:B------:R-:W-:Y:S01]  /*17200*/  FMUL.FTZ R27, R27, R14.reuse ;  /* 0x0000000e1b1b7220 */ /* 0x080fe20000410000 */
[----:B------:R-:W-:Y:S01]  /*17210*/  HADD2.F32 R25, -RZ, R38.H0_H0 ;  /* 0x20000026ff197230 */ /* 0x000fe20000004100 */
[----:B------:R-:W-:Y:S01]  /*17220*/  F2FP.SATFINITE.E4M3.F32.PACK_AB_MERGE_C R11, R40, R11, RZ ;  /* 0x0000000b280b723e */ /* 0x000fe200048070ff */
[----:B------:R-:W-:Y:S02]  /*17230*/  HADD2.F32 R24, -RZ, R15.H0_H0 ;  /* 0x2000000fff187230 */ /* 0x000fe40000004100 */
[C---:B------:R-:W-:Y:S01]  /*17240*/  FFMA.FTZ R41, R21.reuse, R14, -R26 ;  /* 0x0000000e15297223 */ /* 0x040fe2000001081a */
[----:B------:R-:W-:Y:S01]  /*17250*/  FFMA.FTZ R32, R21, R28, R27 ;  /* 0x0000001c15207223 */ /* 0x000fe2000001001b */
[----:B------:R-:W-:Y:S01]  /*17260*/  HADD2.F32 R21, -RZ, R33.H0_H0 ;  /* 0x20000021ff157230 */ /* 0x000fe20000004100 */
[----:B------:R-:W-:Y:S01]  /*17270*/  F2FP.SATFINITE.E4M3.F32.PACK_AB_MERGE_C R13, R46, R13, RZ ;  /* 0x0000000d2e0d723e */ /* 0x000fe200048070ff */
[----:B------:R-:W-:-:S02]  /*17280*/  HADD2.F32 R14, -RZ, R20.H0_H0 ;  /* 0x20000014ff0e7230 */ /* 0x000fc40000004100 */
[C---:B------:R-:W-:Y:S01]  /*17290*/  FMUL.FTZ R27, R24.reuse, R25 ;  /* 0x00000019181b7220 */ /* 0x040fe20000410000 */
[----:B------:R-:W-:Y:S02]  /*172a0*/  HADD2.F32 R38, -RZ, R38.H1_H1 ;  /* 0x30000026ff267230 */ /* 0x000fe40000004100 */
[-C--:B------:R-:W-:Y:S01]  /*172b0*/  FMUL.FTZ R31, R24, R21.reuse ;  /* 0x00000015181f7220 */ /* 0x080fe20000410000 */
[----:B------:R-:W-:Y:S02]  /*172c0*/  HADD2.F32 R15, -RZ, R15.H1_H1 ;  /* 0x3000000fff0f7230 */ /* 0x000fe40000004100 */
[C---:B------:R-:W-:Y:S01]  /*172d0*/  FFMA.FTZ R27, R14.reuse, R21, -R27 ;  /* 0x000000150e1b7223 */ /* 0x040fe2000001081b */
[----:B------:R-:W-:Y:S01]  /*172e0*/  HADD2.F32 R33, -RZ, R33.H1_H1 ;  /* 0x30000021ff217230 */ /* 0x000fe20000004100 */
[----:B------:R-:W-:Y:S01]  /*172f0*/  F2FP.F16.E4M3.UNPACK_B R21, R8.H1 ;  /* 0x00000008ff15723e */ /* 0x000fe200030006ff */
[----:B------:R-:W-:Y:S02]  /*17300*/  HADD2.F32 R20, -RZ, R20.H1_H1 ;  /* 0x30000014ff147230 */ /* 0x000fe40000004100 */
[----:B------:R-:W-:Y:S01]  /*17310*/  FFMA.FTZ R31, R14, R25, R31 ;  /* 0x000000190e1f7223 */ /* 0x000fe2000001001f */
[C---:B------:R-:W-:Y:S01]  /*17320*/  FMUL.FTZ R35, R15.reuse, R38 ;  /* 0x000000260f237220 */ /* 0x040fe20000410000 */
[----:B------:R-:W-:Y:S01]  /*17330*/  F2FP.F16.E4M3.UNPACK_B R14, R3.H1 ;  /* 0x00000003ff0e723e */ /* 0x000fe200030006ff */
[----:B------:R-:W-:Y:S01]  /*17340*/  FMUL.FTZ R37, R15, R33 ;  /* 0x000000210f257220 */ /* 0x000fe20000410000 */
[----:B------:R-:W-:-:S02]  /*17350*/  HADD2.F32 R25, -RZ, R21.H0_H0 ;  /* 0x20000015ff197230 */ /* 0x000fc40000004100 */
[C---:B------:R-:W-:Y:S01]  /*17360*/  FFMA.FTZ R28, R20.reuse, R33, -R35 ;  /* 0x00000021141c7223 */ /* 0x040fe20000010823 */
[----:B------:R-:W-:Y:S02]  /*17370*/  HADD2.F32 R15, -RZ, R29.H0_H0 ;  /* 0x2000001dff0f7230 */ /* 0x000fe40000004100 */
[----:B------:R-:W-:Y:S01]  /*17380*/  FFMA.FTZ R38, R20, R38, R37 ;  /* 0x0000002614267223 */ /* 0x000fe20000010025 */
[--C-:B------:R-:W-:Y:S01]  /*17390*/  HADD2.F32 R20, -RZ, R14.reuse.H0_H0 ;  /* 0x2000000eff147230 */ /* 0x100fe20000004100 */
[----:B------:R-:W-:Y:S01]  /*173a0*/  F2FP.F16.E4M3.UNPACK_B R3, R3 ;  /* 0x00000003ff03723e */ /* 0x000fe200020006ff */
[----:B------:R-:W-:Y:S02]  /*173b0*/  HADD2.F32 R24, -RZ, R14.H1_H1 ;  /* 0x3000000eff187230 */ /* 0x000fe40000004100 */
[C---:B------:R-:W-:Y:S01]  /*173c0*/  FMUL.FTZ R33, R15.reuse, R25 ;  /* 0x000000190f217220 */ /* 0x040fe20000410000 */
[----:B------:R-:W-:Y:S02]  /*173d0*/  HADD2.F32 R14, -RZ, R7.H0_H0 ;  /* 0x20000007ff0e7230 */ /* 0x000fe40000004100 */
[----:B------:R-:W-:Y:S01]  /*173e0*/  FMUL.FTZ R15, R15, R20 ;  /* 0x000000140f0f7220 */ /* 0x000fe20000410000 */
[----:B------:R-:W-:Y:S01]  /*173f0*/  HADD2.F32 R26, -RZ, R21.H1_H1 ;  /* 0x30000015ff1a7230 */ /* 0x000fe20000004100 */
[----:B------:R-:W-:Y:S01]  /*17400*/  F2FP.SATFINITE.E4M3.F32.PACK_AB_MERGE_C R42, R42, R49, RZ ;  /* 0x000000312a2a723e */ /* 0x000fe200048070ff */
[----:B------:R-:W-:-:S02]  /*17410*/  HADD2.F32 R29, -RZ, R29.H1_H1 ;  /* 0x3000001dff1d7230 */ /* 0x000fc40000004100 */
[----:B------:R-:W-:Y:S01]  /*17420*/  FFMA.FTZ R33, R14, R20, -R33 ;  /* 0x000000140e217223 */ /* 0x000fe20000010821 */
[----:B------:R-:W-:Y:S01]  /*17430*/  HADD2.F32 R7, -RZ, R7.H1_H1 ;  /* 0x30000007ff077230 */ /* 0x000fe20000004100 */
[----:B------:R-:W-:Y:S01]  /*17440*/  F2FP.SATFINITE.E4M3.F32.PACK_AB_MERGE_C R5, R10, R5, R11 ;  /* 0x000000050a05723e */ /* 0x000fe2000480700b */
[C---:B------:R-:W-:Y:S01]  /*17450*/  FMUL.FTZ R20, R29.reuse, R26 ;  /* 0x0000001a1d147220 */ /* 0x040fe20000410000 */
[----:B------:R-:W-:Y:S01]  /*17460*/  FMUL.FTZ R21, R29, R24 ;  /* 0x000000181d157220 */ /* 0x000fe20000410000 */
[----:B------:R-:W-:Y:S01]  /*17470*/  FFMA.FTZ R29, R14, R25, R15 ;  /* 0x000000190e1d7223 */ /* 0x000fe2000001000f */
[----:B------:R-:W-:Y:S01]  /*17480*/  F2FP.F16.E4M3.UNPACK_B R14, R8 ;  /* 0x00000008ff0e723e */ /* 0x000fe200020006ff */
[C---:B------:R-:W-:Y:S01]  /*17490*/  FFMA.FTZ R34, R7.reuse, R24, -R20 ;  /* 0x0000001807227223 */ /* 0x040fe20000010814 */
[----:B------:R-:W-:Y:S01]  /*174a0*/  FFMA.FTZ R26, R7, R26, R21 ;  /* 0x0000001a071a7223 */ /* 0x000fe20000010015 */
[----:B------:R-:W-:Y:S01]  /*174b0*/  HADD2.F32 R7, -RZ, R6.H0_H0 ;  /* 0x20000006ff077230 */ /* 0x000fe20000004100 */
[----:B------:R-:W-:Y:S01]  /*174c0*/  F2FP.SATFINITE.E4M3.F32.PACK_AB_MERGE_C R9, R12, R9, R13 ;  /* 0x000000090c09723e */ /* 0x000fe2000480700d */
[--C-:B------:R-:W-:Y:S01]  /*174d0*/  HADD2.F32 R20, -RZ, R14.reuse.H0_H0 ;  /* 0x2000000eff147230 */ /* 0x100fe20000004100 */
[----:B------:R-:W-:Y:S01]  /*174e0*/  F2FP.SATFINITE.E4M3.F32.PACK_AB_MERGE_C R33, R34, R33, RZ ;  /* 0x000000212221723e */ /* 0x000fe200048070ff */
[--C-:B------:R-:W-:Y:S01]  /*174f0*/  HADD2.F32 R8, -RZ, R3.reuse.H0_H0 ;  /* 0x20000003ff087230 */ /* 0x100fe20000004100 */
[----:B------:R-:W-:Y:S01]  /*17500*/  F2FP.SATFINITE.E4M3.F32.PACK_AB_MERGE_C R26, R26, R29, RZ ;  /* 0x0000001d1a1a723e */ /* 0x000fe200048070ff */
[----:B------:R-:W-:Y:S01]  /*17510*/  HADD2.F32 R15, -RZ, R3.H1_H1 ;  /* 0x30000003ff0f7230 */ /* 0x000fe20000004100 */
[----:B------:R-:W-:Y:S01]  /*17520*/  F2FP.SATFINITE.E4M3.F32.PACK_AB_MERGE_C R11, R36, R43, R42 ;  /* 0x0000002b240b723e */ /* 0x000fe2000480702a */
[----:B------:R-:W-:-:S02]  /*17530*/  HADD2.F32 R21, -RZ, R14.H1_H1 ;  /* 0x3000000eff157230 */ /* 0x000fc40000004100 */
[C---:B------:R-:W-:Y:S01]  /*17540*/  FMUL.FTZ R14, R7.reuse, R20 ;  /* 0x00000014070e7220 */ /* 0x040fe20000410000 */
[----:B------:R-:W-:Y:S02]  /*17550*/  HADD2.F32 R6, -RZ, R6.H1_H1 ;  /* 0x30000006ff067230 */ /* 0x000fe40000004100 */
[-C--:B------:R-:W-:Y:S01]  /*17560*/  FMUL.FTZ R7, R7, R8.reuse ;  /* 0x0000000807077220 */ /* 0x080fe20000410000 */
[--C-:B------:R-:W-:Y:S02]  /*17570*/  HADD2.F32 R3, -RZ, R4.reuse.H0_H0 ;  /* 0x20000004ff037230 */ /* 0x100fe40000004100 */
        /* <DEDUP_REMOVED lines=10> */
[----:B------:R-:W-:Y:S02]  /*17620*/  F2FP.SATFINITE.E4M3.F32.PACK_AB_MERGE_C R7, R48, R47, R7 ;  /* 0x0000002f3007723e */ /* 0x000fe40004807007 */
[----:B------:R-:W-:Y:S02]  /*17630*/  F2FP.SATFINITE.E4M3.F32.PACK_AB_MERGE_C R4, R28, R27, R4 ;  /* 0x0000001b1c04723e */ /* 0x000fe40004807004 */
[----:B------:R-:W-:Y:S02]  /*17640*/  F2FP.SATFINITE.E4M3.F32.PACK_AB_MERGE_C R6, R25, R6, R33 ;  /* 0x000000061906723e */ /* 0x000fe40004807021 */
[----:B------:R-:W-:-:S02]  /*17650*/  F2FP.SATFINITE.E4M3.F32.PACK_AB_MERGE_C R8, R38, R31, R8 ;  /* 0x0000001f2608723e */ /* 0x000fc40004807008 */
[----:B------:R-:W-:Y:S01]  /*17660*/  F2FP.SATFINITE.E4M3.F32.PACK_AB_MERGE_C R10, R24, R3, R26 ;  /* 0x00000003180a723e */ /* 0x000fe2000480701a */
[----:B------:R0:W-:Y:S04]  /*17670*/  STS.128 [R52+0x14400], R4 ;  /* 0x0144000434007388 */ /* 0x0001e80000000c00 */
[----:B------:R0:W-:Y:S02]  /*17680*/  STS.128 [R0+0x14400], R8 ;  /* 0x0144000800007388 */ /* 0x0001e40000000c00 */
.L_x_454:
[----:B------:R-:W-:Y:S05]  /*17690*/  BSYNC B0 ;  /* 0x0000000000007941 */ /* 0x000fea0003800000 */
.L_x_447:
[----:B------:R-:W-:Y:S01]  /*176a0*/  @!PT LDS RZ, [RZ] ;  /* 0x00000000fffff984 */ /* 0x000fe20000000800 */
[----:B------:R-:W-:Y:S01]  /*176b0*/  @!PT LDS RZ, [RZ] ;  /* 0x00000000fffff984 */ /* 0x000fe20000000800 */
[----:B------:R-:W-:Y:S01]  /*176c0*/  @!PT LDS RZ, [RZ] ;  /* 0x00000000fffff984 */ /* 0x000fe20000000800 */
[----:B------:R-:W-:Y:S01]  /*176d0*/  @!PT LDS RZ, [RZ] ;  /* 0x00000000fffff984 */ /* 0x000fe20000000800 */
[----:B------:R1:W-:Y:S06]  /*176e0*/  MEMBAR.ALL.CTA ;  /* 0x0000000000007992 */ /* 0x0003ec0000008000 */
[----:B-1----:R-:W1:Y:S01]  /*176f0*/  FENCE.VIEW.ASYNC.S ;  /* 0x00000000000073c6 */ /* 0x002e620000000000 */
[----:B------:R-:W-:Y:S05]  /*17700*/  WARPSYNC.ALL ;  /* 0x0000000000007948 */ /* 0x000fea0003800000 */
[----:B-1----:R-:W-:Y:S06]  /*17710*/  BAR.SYNC.DEFER_BLOCKING 0xd, 0x100 ;  /* 0x0344000000007b1d */ /* 0x002fec0000010000 */
.L_x_445:
[----:B0-23--:R-:W-:-:S05]  /*17720*/  IMAD.U32 R0, RZ, RZ, UR53 ;  /* 0x00000035ff007e24 */ /* 0x00dfca000f8e00ff */
[----:B------:R-:W-:-:S13]  /*17730*/  ISETP.NE.AND P0, PT, R0, 0x3, PT ;  /* 0x000000030000780c */ /* 0x000fda0003f05270 */
[----:B------:R-:W-:Y:S05]  /*17740*/  @!P0 BRA `(.L_x_474) ;  /* 0x0000000000048947 */ /* 0x000fea0003800000 */
[----:B------:R-:W-:Y:S01]  /*17750*/  BPT.TRAP 0x1 ;  /* 0x000000040000795c */ /* 0x000fe20000300000 */
.L_x_474:
[----:B-1----:R-:W-:Y:S01]  /*17760*/  IMAD R3, R148, 0x8, R16 ;  /* 0x0000000894037824 */ /* 0x002fe200078e0210 */
[----:B------:R-:W-:-:S04]  /*17770*/  SHF.L.U32 R0, R198, 0x1f, RZ ;  /* 0x0000001fc6007819 */ /* 0x000fc800000006ff */
[----:B------:R0:W1:Y:S01]  /*17780*/  SYNCS.PHASECHK.TRANS64.TRYWAIT P2, [R3+URZ+0x29830], R0 ;  /* 0x02983000030075a7 */ /* 0x000062000804017f */
[----:B------:R-:W-:Y:S05]  /*17790*/  @!P0 BRA `(.L_x_475) ;  /* 0x0000000000048947 */ /* 0x000fea0003800000 */
[----:B------:R-:W-:Y:S01]  /*177a0*/  BPT.TRAP 0x1 ;  /* 0x000000040000795c */ /* 0x000fe20000300000 */
.L_x_475:
[----:B----45:R-:W2:Y:S01]  /*177b0*/  S2R R4, SR_TID.X ;  /* 0x0000000000047919 */ /* 0x030ea20000002100 */
[----:B------:R-:W-:Y:S01]  /*177c0*/  IMAD.MOV.U32 R25, RZ, RZ, RZ ;  /* 0x000000ffff197224 */ /* 0x000fe200078e00ff */
[----:B--2---:R-:W-:-:S04]  /*177d0*/  LOP3.LUT R4, R4, 0x7f, RZ, 0xc0, !PT ;  /* 0x0000007f04047812 */ /* 0x004fc800078ec0ff */
[----:B------:R-:W-:Y:S01]  /*177e0*/  ISETP.NE.AND P1, PT, R4, RZ, PT ;  /* 0x000000ff0400720c */ /* 0x000fe20003f25270 */
[----:B-1----:R-:W-:-:S12]  /*177f0*/  @P2 BRA `(.L_x_476) ;  /* 0x0000000000082947 */ /* 0x002fd80003800000 */
[----:B------:R-:W1:Y:S02]  /*17800*/  SYNCS.PHASECHK.TRANS64.TRYWAIT P2, [R3+URZ+0x29830], R0 ;  /* 0x02983000030075a7 */ /* 0x000e64000804017f */
[----:B-1----:R-:W-:Y:S05]  /*17810*/  @!P2 BRA `(.L_x_477) ;  /* 0x0000012800e4a947 */ /* 0x002fea0003800000 */
.L_x_476:
[----:B------:R-:W-:Y:S05]  /*17820*/  WARPSYNC.ALL ;  /* 0x0000000000007948 */ /* 0x000fea0003800000 */
[----:B01----:R-:W-:Y:S01]  /*17830*/  VIADD R0, R16, 0x1a400 ;  /* 0x0001a40010007836 */ /* 0x003fe20000000000 */
[----:B------:R-:W-:Y:S01]  /*17840*/  R2UR UR28, R44 ;  /* 0x000000002c1c72ca */ /* 0x000fe200000e0000 */
[----:B------:R-:W-:Y:S01]  /*17850*/  IMAD.MOV.U32 R5, RZ, RZ, -0x7fffffe0 ;  /* 0x80000020ff057424 */ /* 0x000fe200078e00ff */
[----:B------:R-:W-:Y:S01]  /*17860*/  WARPGROUP.ARRIVE ;  /* 0x00000000000079c5 */ /* 0x000fe20000000000 */
[----:B------:R-:W-:Y:S01]  /*17870*/  UMOV UR29, 0x80000020 ;  /* 0x80000020001d7882 */ /* 0x000fe20000000000 */
[----:B------:R-:W-:Y:S01]  /*17880*/  SHF.R.U32.HI R0, RZ, 0x4, R0 ;  /* 0x00000004ff007819 */ /* 0x000fe20000011600 */
[----:B------:R-:W-:Y:S01]  /*17890*/  IMAD.MOV.U32 R7, RZ, RZ, -0x7fffffe0 ;  /* 0x80000020ff077424 */ /* 0x000fe200078e00ff */
[----:B------:R-:W-:Y:S01]  /*178a0*/  R2UR UR31, R5 ;  /* 0x00000000051f72ca */ /* 0x000fe200000e0000 */
[----:B------:R-:W-:Y:S01]  /*178b0*/  UMOV UR9, UR29 ;  /* 0x0000001d00097c82 */ /* 0x000fe20008000000 */
[----:B------:R-:W-:Y:S01]  /*178c0*/  LOP3.LUT R0, R0, 0x3fff, RZ, 0xc0, !PT ;  /* 0x00003fff00007812 */ /* 0x000fe200078ec0ff */
[----:B------:R-:W-:Y:S01]  /*178d0*/  UMOV UR5, UR29 ;  /* 0x0000001d00057c82 */ /* 0x000fe20008000000 */
[----:B------:R-:W-:Y:S01]  /*178e0*/  R2UR UR11, R7 ;  /* 0x00000000070b72ca */ /* 0x000fe200000e0000 */
[----:B------:R-:W-:Y:S01]  /*178f0*/  IMAD.MOV.U32 R7, RZ, RZ, -0x7fffffe0 ;  /* 0x80000020ff077424 */ /* 0x000fe200078e00ff */
[----:B------:R-:W-:Y:S01]  /*17900*/  LOP3.LUT R0, R0, 0x10000, RZ, 0xfc, !PT ;  /* 0x0001000000007812 */ /* 0x000fe200078efcff */
[----:B------:R-:W-:Y:S01]  /*17910*/  ULOP3.LUT UR28, UR28, 0x10000, URZ, 0xfc, !UPT ;  /* 0x000100001c1c7892 */ /* 0x000fe2000f8efc3f */
[----:B------:R-:W-:Y:S01]  /*17920*/  IMAD.MOV.U32 R9, RZ, RZ, -0x7fffffe0 ;  /* 0x80000020ff097424 */ /* 0x000fe200078e00ff */
[----:B------:R-:W-:Y:S01]  /*17930*/  UMOV UR13, UR29 ;  /* 0x0000001d000d7c82 */ /* 0x000fe20008000000 */
[----:B------:R-:W-:Y:S01]  /*17940*/  R2UR UR7, R7 ;  /* 0x00000000070772ca */ /* 0x000fe200000e0000 */
[----:B------:R-:W-:Y:S01]  /*17950*/  IMAD R4, R148, 0x780, R0 ;  /* 0x0000078094047824 */ /* 0x000fe200078e0200 */
[----:B------:R-:W-:Y:S01]  /*17960*/  UIADD3 UR48, UR28, 0x2, URZ ;  /* 0x000000021c307890 */ /* 0x000fe2000fffe03f */
[----:B------:R-:W-:Y:S01]  /*17970*/  IMAD.MOV.U32 R7, RZ, RZ, -0x7fffffe0 ;  /* 0x80000020ff077424 */ /* 0x000fe200078e00ff */
[----:B------:R-:W-:Y:S01]  /*17980*/  UMOV UR8, UR28 ;  /* 0x0000001c00087c82 */ /* 0x000fe20008000000 */
[----:B------:R-:W-:Y:S01]  /*17990*/  UMOV UR4, UR28 ;  /* 0x0000001c00047c82 */ /* 0x000fe20008000000 */
[C---:B------:R-:W-:Y:S01]  /*179a0*/  R2UR UR30, R4.reuse ;  /* 0x00000000041e72ca */ /* 0x040fe200000e0000 */
[C---:B------:R-:W-:Y:S01]  /*179b0*/  VIADD R8, R4.reuse, 0x180 ;  /* 0x0000018004087836 */ /* 0x040fe20000000000 */
[----:B------:R-:W-:Y:S01]  /*179c0*/  IADD3 R6, R4, 0x80, RZ ;  /* 0x0000008004067810 */ /* 0x000fe20007ffe0ff */
[----:B------:R-:W-:Y:S01]  /*179d0*/  UMOV UR12, UR28 ;  /* 0x0000001c000c7c82 */ /* 0x000fe20008000000 */
[----:B------:R-:W-:Y:S01]  /*179e0*/  R2UR UR15, R7 ;  /* 0x00000000070f72ca */ /* 0x000fe200000e0000 */
[----:B------:R-:W-:Y:S01]  /*179f0*/  IMAD.MOV.U32 R11, RZ, RZ, -0x7fffffe0 ;  /* 0x80000020ff0b7424 */ /* 0x000fe200078e00ff */
[----:B------:R-:W-:Y:S01]  /*17a00*/  R2UR UR10, R6 ;  /* 0x00000000060a72ca */ /* 0x000fe200000e0000 */
[C---:B------:R-:W-:Y:S01]  /*17a10*/  VIADD R6, R4.reuse, 0x100 ;  /* 0x0000010004067836 */ /* 0x040fe20000000000 */
[----:B------:R-:W-:Y:S01]  /*17a20*/  IADD3 R10, R4, 0x2, RZ ;  /* 0x00000002040a7810 */ /* 0x000fe20007ffe0ff */
[----:B------:R-:W-:Y:S01]  /*17a30*/  UMOV UR49, 0x80000020 ;  /* 0x8000002000317882 */ /* 0x000fe20000000000 */
[----:B------:R-:W-:Y:S01]  /*17a40*/  R2UR UR51, R11 ;  /* 0x000000000b3372ca */ /* 0x000fe200000e0000 */
[----:B------:R-:W-:Y:S01]  /*17a50*/  IMAD.MOV.U32 R7, RZ, RZ, -0x7fffffe0 ;  /* 0x80000020ff077424 */ /* 0x000fe200078e00ff */
[----:B------:R-:W-:Y:S01]  /*17a60*/  R2UR UR6, R6 ;  /* 0x00000000060672ca */ /* 0x000fe200000e0000 */
[----:B------:R-:W-:Y:S01]  /*17a70*/  QGMMA.64x32x32.F32.E4M3.E4M3 R92, gdesc[UR28], RZ, !UPT, gsb0 ;  /* 0x006000001c5c79f3 */ /* 0x000fe2000c0008ff */
[----:B------:R-:W-:Y:S01]  /*17a80*/  VIADD R6, R4, 0x200 ;  /* 0x0000020004067836 */ /* 0x000fe20000000000 */
[----:B------:R-:W-:Y:S01]  /*17a90*/  R2UR UR50, R10 ;  /* 0x000000000a3272ca */ /* 0x000fe200000e0000 */
[----:B------:R-:W-:Y:S01]  /*17aa0*/  VIADD R10, R4, 0x280 ;  /* 0x00000280040a7836 */ /* 0x000fe20000000000 */
[----:B------:R-:W-:Y:S01]  /*17ab0*/  P2R R12, PR, RZ, 0x2 ;  /* 0x00000002ff0c7803 */ /* 0x000fe20000000000 */
[----:B------:R-:W-:Y:S01]  /*17ac0*/  IMAD.MOV.U32 R11, RZ, RZ, -0x7fffffe0 ;  /* 0x80000020ff0b7424 */ /* 0x000fe200078e00ff */
[----:B------:R-:W-:Y:S01]  /*17ad0*/  R2UR UR14, R6 ;  /* 0x00000000060e72ca */ /* 0x000fe200000e0000 */
[----:B------:R-:W-:Y:S01]  /*17ae0*/  VIADD R6, R4, 0x82 ;  /* 0x0000008204067836 */ /* 0x000fe20000000000 */
[----:B------:R-:W-:Y:S01]  /*17af0*/  P2R R14, PR, RZ, 0x1 ;  /* 0x00000001ff0e7803 */ /* 0x000fe20000000000 */
[----:B------:R-:W-:Y:S01]  /*17b00*/  IMAD.MOV.U32 R5, RZ, RZ, -0x7fffffe0 ;  /* 0x80000020ff057424 */ /* 0x000fe200078e00ff */
[----:B------:R-:W-:-:S02]  /*17b10*/  WARPGROUP.DEPBAR.LE gsb0, 0x0 ;  /* 0x00008000000079c5 */ /* 0x000fc40000010000 */
[----:B------:R-:W-:-:S06]  /*17b20*/  WARPGROUP.ARRIVE ;  /* 0x00000000000079c5 */ /* 0x000fcc0000000000 */
[----:B------:R-:W-:Y:S01]  /*17b30*/  QGMMA.64x32x32.F32.E4M3.E4M3 R76, gdesc[UR8], RZ, !UPT, gsb0 ;  /* 0x00600000084c79f3 */ /* 0x000fe2000c0008ff */
[----:B------:R-:W-:Y:S01]  /*17b40*/  R2UR UR10, R8 ;  /* 0x00000000080a72ca */ /* 0x000fe200000e0000 */
[----:B------:R-:W-:Y:S01]  /*17b50*/  UMOV UR8, UR28 ;  /* 0x0000001c00087c82 */ /* 0x000fe20008000000 */
[----:B------:R-:W-:Y:S01]  /*17b60*/  R2UR UR11, R9 ;  /* 0x00000000090b72ca */ /* 0x000fe200000e0000 */
[----:B------:R-:W-:Y:S01]  /*17b70*/  UMOV UR9, UR29 ;  /* 0x0000001d00097c82 */ /* 0x000fe20008000000 */
[----:B------:R-:W-:Y:S01]  /*17b80*/  IMAD.MOV.U32 R9, RZ, RZ, -0x7fffffe0 ;  /* 0x80000020ff097424 */ /* 0x000fe200078e00ff */
[----:B------:R-:W-:Y:S01]  /*17b90*/  IADD3 R8, R4, 0x102, RZ ;  /* 0x0000010204087810 */ /* 0x000fe20007ffe0ff */
[----:B------:R-:W-:Y:S02]  /*17ba0*/  WARPGROUP.DEPBAR.LE gsb0, 0x0 ;  /* 0x00008000000079c5 */ /* 0x000fe40000010000 */
[----:B------:R-:W-:-:S06]  /*17bb0*/  WARPGROUP.ARRIVE ;  /* 0x00000000000079c5 */ /* 0x000fcc0000000000 */
[----:B------:R-:W-:Y:S01]  /*17bc0*/  QGMMA.64x32x32.F32.E4M3.E4M3 R60, gdesc[UR4], RZ, !UPT, gsb0 ;  /* 0x00600000043c79f3 */ /* 0x000fe2000c0008ff */
[----:B------:R-:W-:Y:S01]  /*17bd0*/  R2UR UR6, R6 ;  /* 0x00000000060672ca */ /* 0x000fe200000e0000 */
[----:B------:R-:W-:Y:S01]  /*17be0*/  UMOV UR4, UR48 ;  /* 0x0000003000047c82 */ /* 0x000fe20008000000 */
[----:B------:R-:W-:Y:S01]  /*17bf0*/  R2UR UR7, R7 ;  /* 0x00000000070772ca */ /* 0x000fe200000e0000 */
[----:B------:R-:W-:Y:S01]  /*17c00*/  UMOV UR5, UR49 ;  /* 0x0000003100057c82 */ /* 0x000fe20008000000 */
[----:B------:R-:W-:Y:S02]  /*17c10*/  VIADD R6, R4, 0x182 ;  /* 0x0000018204067836 */ /* 0x000fe40000000000 */
[----:B------:R-:W-:Y:S01]  /*17c20*/  IMAD.MOV.U32 R7, RZ, RZ, -0x7fffffe0 ;  /* 0x80000020ff077424 */ /* 0x000fe200078e00ff */
        /* <DEDUP_REMOVED lines=12> */
[----:B------:R-:W-:Y:S01]  /*17cf0*/  UMOV UR12, UR48 ;  /* 0x00000030000c7c82 */ /* 0x000fe20008000000 */
[----:B------:R-:W-:Y:S01]  /*17d00*/  UMOV UR13, UR49 ;  /* 0x00000031000d7c82 */ /* 0x000fe20008000000 */
[----:B------:R-:W-:Y:S02]  /*17d10*/  WARPGROUP.DEPBAR.LE gsb0, 0x0 ;  /* 0x00008000000079c5 */ /* 0x000fe40000010000 */
[----:B------:R-:W-:-:S06]  /*17d20*/  WARPGROUP.ARRIVE ;  /* 0x00000000000079c5 */ /* 0x000fcc0000000000 */
[----:B------:R-:W-:Y:S01]  /*17d30*/  QGMMA.64x32x32.F32.E4M3.E4M3 R92, gdesc[UR48], R92, gsb0 ;  /* 0x00600000305c79f3 */ /* 0x000fe2000800085c */
[----:B------:R-:W-:Y:S01]  /*17d40*/  R2UR UR50, R8 ;  /* 0x00000000083272ca */ /* 0x000fe200000e0000 */
[----:B------:R-:W-:Y:S01]  /*17d50*/  VIADD R8, R4, 0x202 ;  /* 0x0000020204087836 */ /* 0x000fe20000000000 */
[----:B------:R-:W-:Y:S02]  /*17d60*/  R2UR UR51, R9 ;  /* 0x00000000093372ca */ /* 0x000fe400000e0000 */
[----:B------:R-:W-:Y:S02]  /*17d70*/  MOV R9, 0x80000020 ;  /* 0x8000002000097802 */ /* 0x000fe40000000f00 */
[----:B------:R-:W-:Y:S01]  /*17d80*/  R2UR UR14, R8 ;  /* 0x00000000080e72ca */ /* 0x000fe200000e0000 */
[----:B------:R-:W-:Y:S01]  /*17d90*/  VIADD R8, R4, 0x380 ;  /* 0x0000038004087836 */ /* 0x000fe20000000000 */
[----:B------:R-:W-:Y:S02]  /*17da0*/  R2UR UR15, R9 ;  /* 0x00000000090f72ca */ /* 0x000fe400000e0000 */
[----:B------:R-:W-:Y:S01]  /*17db0*/  MOV R9, 0x80000020 ;  /* 0x8000002000097802 */ /* 0x000fe20000000f00 */
[----:B------:R-:W-:-:S02]  /*17dc0*/  WARPGROUP.DEPBAR.LE gsb0, 0x0 ;  /* 0x00008000000079c5 */ /* 0x000fc40000010000 */
[----:B------:R-:W-:-:S06]  /*17dd0*/  WARPGROUP.ARRIVE ;  /* 0x00000000000079c5 */ /* 0x000fcc0000000000 */
[----:B------:R-:W-:Y:S01]  /*17de0*/  QGMMA.64x32x32.F32.E4M3.E4M3 R76, gdesc[UR4], R76, gsb0 ;  /* 0x00600000044c79f3 */ /* 0x000fe2000800084c */
[----:B------:R-:W-:Y:S01]  /*17df0*/  R2UR UR6, R10 ;  /* 0x000000000a0672ca */ /* 0x000fe200000e0000 */
[----:B------:R-:W-:Y:S01]  /*17e00*/  UIADD3 UR4, UR28, 0x200, URZ ;  /* 0x000002001c047890 */ /* 0x000fe2000fffe03f */
[----:B------:R-:W-:Y:S01]  /*17e10*/  R2UR UR7, R11 ;  /* 0x000000000b0772ca */ /* 0x000fe200000e0000 */
[----:B------:R-:W-:Y:S01]  /*17e20*/  UMOV UR5, 0x80000020 ;  /* 0x8000002000057882 */ /* 0x000fe20000000000 */
[----:B------:R-:W-:Y:S01]  /*17e30*/  VIADD R10, R4, 0x282 ;  /* 0x00000282040a7836 */ /* 0x000fe20000000000 */
[----:B------:R-:W-:Y:S01]  /*17e40*/  UMOV UR17, UR5 ;  /* 0x0000000500117c82 */ /* 0x000fe20008000000 */
[----:B------:R-:W-:Y:S02]  /*17e50*/  IMAD.MOV.U32 R11, RZ, RZ, -0x7fffffe0 ;  /* 0x80000020ff0b7424 */ /* 0x000fe400078e00ff */
[----:B------:R-:W-:Y:S01]  /*17e60*/  UMOV UR16, UR4 ;  /* 0x0000000400107c82 */ /* 0x000fe20008000000 */
[----:B------:R-:W-:-:S02]  /*17e70*/  WARPGROUP.DEPBAR.LE gsb0, 0x0 ;  /* 0x00008000000079c5 */ /* 0x000fc40000010000 */
[----:B------:R-:W-:-:S06]  /*17e80*/  WARPGROUP.ARRIVE ;  /* 0x00000000000079c5 */ /* 0x000fcc0000000000 */
[----:B------:R-:W-:Y:S03]  /*17e90*/  QGMMA.64x32x32.F32.E4M3.E4M3 R60, gdesc[UR48], R60, gsb0 ;  /* 0x00600000303c79f3 */ /* 0x000fe6000800083c */
[----:B------:R-:W-:Y:S02]  /*17ea0*/  WARPGROUP.DEPBAR.LE gsb0, 0x0 ;  /* 0x00008000000079c5 */ /* 0x000fe40000010000 */
[----:B------:R-:W-:-:S06]  /*17eb0*/  WARPGROUP.ARRIVE ;  /* 0x00000000000079c5 */ /* 0x000fcc0000000000 */
[----:B------:R-:W-:Y:S01]  /*17ec0*/  QGMMA.64x32x32.F32.E4M3.E4M3 R44, gdesc[UR8], R44, gsb0 ;  /* 0x00600000082c79f3 */ /* 0x000fe2000800082c */
        /* <DEDUP_REMOVED lines=8> */
[----:B------:R-:W-:Y:S01]  /*17f50*/  QGMMA.64x32x32.F32.E4M3.E4M3 R28, gdesc[UR12], R28, gsb0 ;  /* 0x006000000c1c79f3 */ /* 0x000fe2000800081c */
        /* <DEDUP_REMOVED lines=8> */
[----:B------:R-:W-:Y:S01]  /*17fe0*/  QGMMA.64x32x32.F32.E4M3.E4M3 R92, gdesc[UR4], R92, gsb0 ;  /* 0x00600000045c79f3 */ /* 0x000fe2000800085c */
[----:B------:R-:W-:Y:S01]  /*17ff0*/  R2UR UR6, R8 ;  /* 0x00000000080672ca */ /* 0x000fe200000e0000 */
[----:B------:R-:W-:Y:S01]  /*18000*/  VIADD R8, R4, 0x480 ;  /* 0x0000048004087836 */ /* 0x000fe20000000000 */
[----:B------:R-:W-:Y:S01]  /*18010*/  R2UR UR7, R9 ;  /* 0x00000000090772ca */ /* 0x000fe200000e0000 */
[----:B------:R-:W-:-:S03]  /*18020*/  IMAD.MOV.U32 R9, RZ, RZ, -0x7fffffe0 ;  /* 0x80000020ff097424 */ /* 0x000fc600078e00ff */
[----:B------:R-:W-:Y:S01]  /*18030*/  R2UR UR18, R8 ;  /* 0x00000000081272ca */ /* 0x000fe200000e0000 */
[----:B------:R-:W-:Y:S01]  /*18040*/  VIADD R8, R4, 0x382 ;  /* 0x0000038204087836 */ /* 0x000fe20000000000 */
[----:B------:R-:W-:Y:S01]  /*18050*/  R2UR UR19, R9 ;  /* 0x00000000091372ca */ /* 0x000fe200000e0000 */
[----:B------:R-:W-:Y:S01]  /*18060*/  IMAD.MOV.U32 R9, RZ, RZ, -0x7fffffe0 ;  /* 0x80000020ff097424 */ /* 0x000fe200078e00ff */
[----:B------:R-:W-:Y:S02]  /*18070*/  WARPGROUP.DEPBAR.LE gsb0, 0x0 ;  /* 0x00008000000079c5 */ /* 0x000fe40000010000 */
[----:B------:R-:W-:-:S06]  /*18080*/  WARPGROUP.ARRIVE ;  /* 0x00000000000079c5 */ /* 0x000fcc0000000000 */
[----:B------:R-:W-:Y:S01]  /*18090*/  QGMMA.64x32x32.F32.E4M3.E4M3 R76, gdesc[UR8], R76, gsb0 ;  /* 0x00600000084c79f3 */ /* 0x000fe2000800084c */
[----:B------:R-:W-:Y:S01]  /*180a0*/  R2UR UR10, R10 ;  /* 0x000000000a0a72ca */ /* 0x000fe200000e0000 */
[----:B------:R-:W-:Y:S01]  /*180b0*/  UIADD3 UR8, UR28, 0x202, URZ ;  /* 0x000002021c087890 */ /* 0x000fe2000fffe03f */
[----:B------:R-:W-:Y:S01]  /*180c0*/  R2UR UR11, R11 ;  /* 0x000000000b0b72ca */ /* 0x000fe200000e0000 */
[----:B------:R-:W-:Y:S01]  /*180d0*/  UMOV UR9, 0x80000020 ;  /* 0x8000002000097882 */ /* 0x000fe20000000000 */
[----:B------:R-:W-:Y:S01]  /*180e0*/  IMAD.MOV.U32 R11, RZ, RZ, -0x7fffffe0 ;  /* 0x80000020ff0b7424 */ /* 0x000fe200078e00ff */
[----:B------:R-:W-:Y:S01]  /*180f0*/  UMOV UR21, UR9 ;  /* 0x0000000900157c82 */ /* 0x000fe20008000000 */
[----:B------:R-:W-:Y:S02]  /*18100*/  IADD3 R10, R4, 0x500, RZ ;  /* 0x00000500040a7810 */ /* 0x000fe40007ffe0ff */
        /* <DEDUP_REMOVED lines=26> */
[----:B------:R-:W-:Y:S01]  /*182b0*/  VIADD R8, R4, 0x482 ;  /* 0x0000048204087836 */ /* 0x000fe20000000000 */
[----:B------:R-:W-:Y:S01]  /*182c0*/  R2UR UR11, R9 ;  /* 0x00000000090b72ca */ /* 0x000fe200000e0000 */
[----:B------:R-:W-:-:S03]  /*182d0*/  IMAD.MOV.U32 R9, RZ, RZ, -0x7fffffe0 ;  /* 0x80000020ff097424 */ /* 0x000fc600078e00ff */
[----:B------:R-:W-:Y:S02]  /*182e0*/  R2UR UR22, R8 ;  /* 0x00000000081672ca */ /* 0x000fe400000e0000 */
[----:B------:R-:W-:Y:S01]  /*182f0*/  R2UR UR23, R9 ;  /* 0x00000000091772ca */ /* 0x000fe200000e0000 */
[----:B------:R-:W-:Y:S01]  /*18300*/  IMAD.MOV.U32 R9, RZ, RZ, -0x7fffffe0 ;  /* 0x80000020ff097424 */ /* 0x000fe200078e00ff */
[----:B------:R-:W-:Y:S01]  /*18310*/  IADD3 R8, R4, 0x600, RZ ;  /* 0x0000060004087810 */ /* 0x000fe20007ffe0ff */
[----:B------:R-:W-:Y:S02]  /*18320*/  WARPGROUP.DEPBAR.LE gsb0, 0x0 ;  /* 0x00008000000079c5 */ /* 0x000fe40000010000 */
        /* <DEDUP_REMOVED lines=36> */
[----:B------:R-:W-:Y:S02]  /*18570*/  R2UR UR15, R9 ;  /* 0x00000000090f72ca */ /* 0x000fe400000e0000 */
[----:B------:R-:W-:Y:S02]  /*18580*/  MOV R9, 0x80000020 ;  /* 0x8000002000097802 */ /* 0x000fe40000000f00 */
[----:B------:R-:W-:Y:S02]  /*18590*/  R2UR UR26, R8 ;  /* 0x00000000081a72ca */ /* 0x000fe400000e0000 */
[----:B------:R-:W-:Y:S02]  /*185a0*/  R2UR UR27, R9 ;  /* 0x00000000091b72ca */ /* 0x000fe400000e0000 */
[----:B------:R-:W-:-:S05]  /*185b0*/  IADD3 R8, R236, 0xa0, -R235 ;  /* 0x000000a0ec087810 */ /* 0x000fca0007ffe8eb */
[----:B------:R-:W-:-:S05]  /*185c0*/  IMAD R8, R147, -0xa0, R8 ;  /* 0xffffff6093087824 */ /* 0x000fca00078e0208 */
[C---:B------:R-:W-:Y:S02]  /*185d0*/  ISETP.GT.AND P4, PT, R8.reuse, RZ, PT ;  /* 0x000000ff0800720c */ /* 0x040fe40003f84270 */
[C---:B------:R-:W-:Y:S02]  /*185e0*/  ISETP.GT.AND P5, PT, R8.reuse, 0x1, PT ;  /* 0x000000010800780c */ /* 0x040fe40003fa4270 */
[C---:B------:R-:W-:Y:S02]  /*185f0*/  ISETP.GT.AND P2, PT, R8.reuse, 0x8, PT ;  /* 0x000000080800780c */ /* 0x040fe40003f44270 */
[C---:B------:R-:W-:Y:S02]  /*18600*/  ISETP.GT.AND P3, PT, R8.reuse, 0x9, PT ;  /* 0x000000090800780c */ /* 0x040fe40003f64270 */
[C---:B------:R-:W-:Y:S02]  /*18610*/  ISETP.GT.AND P1, PT, R8.reuse, 0x81, PT ;  /* 0x000000810800780c */ /* 0x040fe40003f24270 */
[----:B------:R-:W-:-:S02]  /*18620*/  ISETP.GT.AND P6, PT, R8, 0x80, PT ;  /* 0x000000800800780c */ /* 0x000fc40003fc4270 */
[----:B------:R-:W-:Y:S02]  /*18630*/  P2R R24, PR, RZ, 0x2 ;  /* 0x00000002ff187803 */ /* 0x000fe40000000000 */
[----:B------:R-:W-:-:S04]  /*18640*/  ISETP.GT.AND P0, PT, R8, 0x88, PT ;  /* 0x000000880800780c */ /* 0x000fc80003f04270 */
[----:B------:R-:W-:Y:S01]  /*18650*/  P2R R20, PR, RZ, 0x1 ;  /* 0x00000001ff147803 */ /* 0x000fe20000000000 */
[----:B------:R-:W-:Y:S02]  /*18660*/  WARPGROUP.DEPBAR.LE gsb0, 0x0 ;  /* 0x00008000000079c5 */ /* 0x000fe40000010000 */
[----:B------:R-:W-:-:S06]  /*18670*/  WARPGROUP.ARRIVE ;  /* 0x00000000000079c5 */ /* 0x000fcc0000000000 */
[----:B------:R-:W-:Y:S01]  /*18680*/  QGMMA.64x32x32.F32.E4M3.E4M3 R76, gdesc[UR16], R76, gsb0 ;  /* 0x00600000104c79f3 */ /* 0x000fe2000800084c */
[----:B------:R-:W-:Y:S01]  /*18690*/  R2UR UR18, R10 ;  /* 0x000000000a1272ca */ /* 0x000fe200000e0000 */
[----:B------:R-:W-:Y:S01]  /*186a0*/  UIADD3 UR16, UR28, 0x402, URZ ;  /* 0x000004021c107890 */ /* 0x000fe2000fffe03f */
[----:B------:R-:W-:Y:S01]  /*186b0*/  R2UR UR19, R11 ;  /* 0x000000000b1372ca */ /* 0x000fe200000e0000 */
[----:B------:R-:W-:Y:S01]  /*186c0*/  UMOV UR17, 0x80000020 ;  /* 0x8000002000117882 */ /* 0x000fe20000000000 */
[----:B------:R-:W-:Y:S02]  /*186d0*/  WARPGROUP.DEPBAR.LE gsb0, 0x0 ;  /* 0x00008000000079c5 */ /* 0x000fe40000010000 */
[----:B------:R-:W-:-:S06]  /*186e0*/  WARPGROUP.ARRIVE ;  /* 0x00000000000079c5 */ /* 0x000fcc0000000000 */
[----:B------:R-:W-:Y:S03]  /*186f0*/  QGMMA.64x32x32.F32.E4M3.E4M3 R60, gdesc[UR12], R60, gsb0 ;  /* 0x006000000c3c79f3 */ /* 0x000fe6000800083c */
[----:B------:R-:W-:Y:S02]  /*18700*/  WARPGROUP.DEPBAR.LE gsb0, 0x0 ;  /* 0x00008000000079c5 */ /* 0x000fe40000010000 */
[----:B------:R-:W-:-:S06]  /*18710*/  WARPGROUP.ARRIVE ;  /* 0x00000000000079c5 */ /* 0x000fcc0000000000 */
[----:B------:R-:W-:Y:S01]  /*18720*/  QGMMA.64x32x32.F32.E4M3.E4M3 R44, gdesc[UR20], R44, gsb0 ;  /* 0x00600000142c79f3 */ /* 0x000fe2000800082c */
[----:B------:R-:W-:Y:S01]  /*18730*/  R2UR UR23, R5 ;  /* 0x00000000051772ca */ /* 0x000fe200000e0000 */
[----:B------:R-:W-:Y:S01]  /*18740*/  UMOV UR20, UR16 ;  /* 0x0000001000147c82 */ /* 0x000fe20008000000 */
[----:B------:R-:W-:Y:S01]  /*18750*/  UMOV UR21, UR17 ;  /* 0x0000001100157c82 */ /* 0x000fe20008000000 */
[----:B------:R-:W-:Y:S02]  /*18760*/  WARPGROUP.DEPBAR.LE gsb0, 0x0 ;  /* 0x00008000000079c5 */ /* 0x000fe40000010000 */
[----:B------:R-:W-:-:S06]  /*18770*/  WARPGROUP.ARRIVE ;  /* 0x00000000000079c5 */ /* 0x000fcc0000000000 */
[----:B------:R-:W-:Y:S03]  /*18780*/  QGMMA.64x32x32.F32.E4M3.E4M3 R28, gdesc[UR24], R28, gsb0 ;  /* 0x00600000181c79f3 */ /* 0x000fe6000800081c */
[----:B------:R-:W-:Y:S02]  /*18790*/  WARPGROUP.DEPBAR.LE gsb0, 0x0 ;  /* 0x00008000000079c5 */ /* 0x000fe40000010000 */
[----:B------:R-:W-:-:S06]  /*187a0*/  WARPGROUP.ARRIVE ;  /* 0x00000000000079c5 */ /* 0x000fcc0000000000 */
[----:B------:R-:W-:Y:S01]  /*187b0*/  QGMMA.64x32x32.F32.E4M3.E4M3 R92, gdesc[UR16], R92, gsb0 ;  /* 0x00600000105c79f3 */ /* 0x000fe2000800085c */
[----:B------:R-:W-:Y:S01]  /*187c0*/  R2UR UR18, R6 ;  /* 0x00000000061272ca */ /* 0x000fe200000e0000 */
[----:B------:R-:W-:Y:S01]  /*187d0*/  VIADD R6, R4, 0x602 ;  /* 0x0000060204067836 */ /* 0x000fe20000000000 */
[----:B------:R-:W-:Y:S01]  /*187e0*/  R2UR UR19, R7 ;  /* 0x00000000071372ca */ /* 0x000fe200000e0000 */
[----:B------:R-:W-:Y:S01]  /*187f0*/  IMAD.MOV.U32 R7, RZ, RZ, -0x7fffffe0 ;  /* 0x80000020ff077424 */ /* 0x000fe200078e00ff */
[----:B------:R-:W-:Y:S02]  /*18800*/  WARPGROUP.DEPBAR.LE gsb0, 0x0 ;  /* 0x00008000000079c5 */ /* 0x000fe40000010000 */
[----:B------:R-:W-:Y:S01]  /*18810*/  WARPGROUP.ARRIVE ;  /* 0x00000000000079c5 */ /* 0x000fe20000000000 */
[----:B------:R-:W-:Y:S02]  /*18820*/  FSEL R27, R92, -INF , P4 ;  /* 0xff8000005c1b7808 */ /* 0x000fe40002000000 */
[----:B------:R-:W-:-:S02]  /*18830*/  FSEL R93, R93, -INF , P5 ;  /* 0xff8000005d5d7808 */ /* 0x000fc40002800000 */
[----:B------:R-:W-:-:S04]  /*18840*/  FSEL R109, R96, -INF , P2 ;  /* 0xff800000606d7808 */ /* 0x000fc80001000000 */
[----:B------:R-:W-:Y:S01]  /*18850*/  QGMMA.64x32x32.F32.E4M3.E4M3 R76, gdesc[UR16], R76, gsb0 ;  /* 0x00600000104c79f3 */ /* 0x000fe2000800084c */
[----:B------:R-:W-:Y:S02]  /*18860*/  R2UR UR18, R6 ;  /* 0x00000000061272ca */ /* 0x000fe400000e0000 */
[----:B------:R-:W-:Y:S01]  /*18870*/  R2UR UR19, R7 ;  /* 0x00000000071372ca */ /* 0x000fe200000e0000 */
[----:B------:R-:W-:Y:S01]  /*18880*/  IMAD.MOV.U32 R7, RZ, RZ, -0x7fffffe0 ;  /* 0x80000020ff077424 */ /* 0x000fe200078e00ff */
[C---:B------:R-:W-:Y:S01]  /*18890*/  IADD3 R6, R4.reuse, 0x682, RZ ;  /* 0x0000068204067810 */ /* 0x040fe20007ffe0ff */
[----:B------:R-:W-:Y:S01]  /*188a0*/  VIADD R4, R4, 0x702 ;  /* 0x0000070204047836 */ /* 0x000fe20000000000 */
        /* <DEDUP_REMOVED lines=13> */
[----:B------:R-:W-:Y:S02]  /*18980*/  R2UR UR22, R4 ;  /* 0x00000000041672ca */ /* 0x000fe400000e0000 */
[----:B------:R-:W-:-:S02]  /*18990*/  FSEL R99, R99, -INF , P3 ;  /* 0xff80000063637808 */ /* 0x000fc40001800000 */
[----:B------:R-:W-:Y:S02]  /*189a0*/  ISETP.GT.AND P3, PT, R8, 0x19, PT ;  /* 0x000000190800780c */ /* 0x000fe40003f64270 */
[----:B------:R-:W-:Y:S02]  /*189b0*/  FSEL R113, R104, -INF , P2 ;  /* 0xff80000068717808 */ /* 0x000fe40001000000 */
[----:B------:R-:W-:Y:S02]  /*189c0*/  FMNMX.FTZ R10, R101, R10, !PT ;  /* 0x0000000a650a7209 */ /* 0x000fe40007810000 */
[----:B------:R-:W-:Y:S02]  /*189d0*/  FSEL R103, R103, -INF , P5 ;  /* 0xff80000067677808 */ /* 0x000fe40002800000 */
[----:B------:R-:W-:Y:S02]  /*189e0*/  FSEL R105, R105, -INF , P3 ;  /* 0xff80000069697808 */ /* 0x000fe40001800000 */
[----:B------:R-:W-:-:S02]  /*189f0*/  ISETP.GT.AND P5, PT, R8, 0x20, PT ;  /* 0x000000200800780c */ /* 0x000fc40003fa4270 */
[----:B------:R-:W-:Y:S02]  /*18a00*/  FMNMX.FTZ R10, R113, R10, !PT ;  /* 0x0000000a710a7209 */ /* 0x000fe40007810000 */
[----:B------:R-:W-:Y:S02]  /*18a10*/  FSEL R15, R102, -INF , P4 ;  /* 0xff800000660f7808 */ /* 0x000fe40002000000 */
[C---:B------:R-:W-:Y:S02]  /*18a20*/  ISETP.GT.AND P4, PT, R8.reuse, 0x21, PT ;  /* 0x000000210800780c */ /* 0x040fe40003f84270 */
[----:B------:R-:W-:Y:S02]  /*18a30*/  FMNMX.FTZ R10, R105, R10, !PT ;  /* 0x0000000a690a7209 */ /* 0x000fe40007810000 */
        /* <DEDUP_REMOVED lines=8> */
[----:B------:R-:W-:Y:S02]  /*18ac0*/  R2UR UR18, R6 ;  /* 0x00000000061272ca */ /* 0x000fe400000e0000 */
[----:B------:R-:W-:Y:S02]  /*18ad0*/  R2UR UR19, R7 ;  /* 0x00000000071372ca */ /* 0x000fe400000e0000 */
        /* <DEDUP_REMOVED lines=13> */
[C---:B------:R-:W-:Y:S02]  /*18bb0*/  ISETP.GT.AND P3, PT, R8.reuse, 0x38, PT ;  /* 0x000000380800780c */ /* 0x040fe40003f64270 */
        /* <DEDUP_REMOVED lines=12> */
[----:B------:R-:W-:Y:S02]  /*18c80*/  FMNMX.FTZ R10, R89, R10, !PT ;  /* 0x0000000a590a7209 */ /* 0x000fe40007810000 */
[----:B------:R-:W-:Y:S01]  /*18c90*/  FSEL R81, R90, -INF , P3 ;  /* 0xff8000005a517808 */ /* 0x000fe20001800000 */
[----:B------:R-:W-:Y:S02]  /*18ca0*/  WARPGROUP.DEPBAR.LE gsb0, 0x0 ;  /* 0x00008000000079c5 */ /* 0x000fe40000010000 */
[----:B------:R-:W-:Y:S01]  /*18cb0*/  WARPGROUP.ARRIVE ;  /* 0x00000000000079c5 */ /* 0x000fe20000000000 */
[----:B------:R-:W-:Y:S02]  /*18cc0*/  FSEL R129, R60, -INF , P5 ;  /* 0xff8000003c817808 */ /* 0x000fe40002800000 */
[----:B------:R-:W-:-:S02]  /*18cd0*/  ISETP.GT.AND P3, PT, R8, 0x48, PT ;  /* 0x000000480800780c */ /* 0x000fc40003f64270 */
[----:B------:R-:W-:Y:S01]  /*18ce0*/  FSEL R127, R61, -INF , P4 ;  /* 0xff8000003d7f7808 */ /* 0x000fe20002000000 */
[----:B------:R-:W-:Y:S01]  /*18cf0*/  QGMMA.64x32x32.F32.E4M3.E4M3 R44, gdesc[UR16], R44, gsb0 ;  /* 0x00600000102c79f3 */ /* 0x000fe2000800082c */
[----:B------:R-:W-:Y:S02]  /*18d00*/  FMNMX.FTZ R10, R129, R10, !PT ;  /* 0x0000000a810a7209 */ /* 0x000fe40007810000 */
[----:B------:R-:W-:Y:S02]  /*18d10*/  FSEL R91, R91, -INF , P2 ;  /* 0xff8000005b5b7808 */ /* 0x000fe40001000000 */
[----:B------:R-:W-:Y:S02]  /*18d20*/  ISETP.GT.AND P2, PT, R8, 0x49, PT ;  /* 0x000000490800780c */ /* 0x000fe40003f44270 */
[----:B------:R-:W-:Y:S02]  /*18d30*/  FSEL R131, R64, -INF , P3 ;  /* 0xff80000040837808 */ /* 0x000fe40001800000 */
[----:B------:R-:W-:-:S02]  /*18d40*/  FMNMX.FTZ R10, R127, R10, !PT ;  /* 0x0000000a7f0a7209 */ /* 0x000fc40007810000 */
[----:B------:R-:W-:Y:S02]  /*18d50*/  FSEL R61, R62, -INF , P5 ;  /* 0xff8000003e3d7808 */ /* 0x000fe40002800000 */
[C---:B------:R-:W-:Y:S02]  /*18d60*/  ISETP.GT.AND P5, PT, R8.reuse, 0x50, PT ;  /* 0x000000500800780c */ /* 0x040fe40003fa4270 */
        /* <DEDUP_REMOVED lines=20> */
[----:B------:R-:W-:Y:S02]  /*18eb0*/  FMNMX.FTZ R10, R151, R10, !PT ;  /* 0x0000000a970a7209 */ /* 0x000fe40007810000 */
        /* <DEDUP_REMOVED lines=33> */
[----:B------:R-:W-:Y:S02]  /*190d0*/  FSEL R57, R58, -INF , P3 ;  /* 0xff8000003a397808 */ /* 0x000fe40001800000 */
[C---:B------:R-:W-:Y:S02]  /*190e0*/  ISETP.GT.AND P3, PT, R8.reuse, 0x90, PT ;  /* 0x000000900800780c */ /* 0x040fe40003f64270 */
[----:B------:R-:W-:Y:S02]  /*190f0*/  FSEL R55, R55, -INF , P4 ;  /* 0xff80000037377808 */ /* 0x000fe40002000000 */
[----:B------:R-:W-:Y:S02]  /*19100*/  ISETP.GT.AND P4, PT, R8, 0x91, PT ;  /* 0x000000910800780c */ /* 0x000fe40003f84270 */
[----:B------:R-:W-:Y:S01]  /*19110*/  FSEL R53, R54, -INF , P5 ;  /* 0xff80000036357808 */ /* 0x000fe20002800000 */
[----:B------:R-:W-:Y:S02]  /*19120*/  WARPGROUP.DEPBAR.LE gsb0, 0x0 ;  /* 0x00008000000079c5 */ /* 0x000fe40000010000 */
[----:B------:R-:W-:-:S02]  /*19130*/  FSEL R163, R29, -INF , P1 ;  /* 0xff8000001da37808 */ /* 0x000fc40000800000 */
[----:B------:R-:W-:Y:S02]  /*19140*/  ISETP.GT.AND P1, PT, R8, 0x80, PT ;  /* 0x000000800800780c */ /* 0x000fe40003f24270 */
[----:B------:R-:W-:Y:S02]  /*19150*/  FSEL R161, R28, -INF , P6 ;  /* 0xff8000001ca17808 */ /* 0x000fe40003000000 */
[----:B------:R-:W-:Y:S02]  /*19160*/  FSEL R29, R30, -INF , P1 ;  /* 0xff8000001e1d7808 */ /* 0x000fe40000800000 */
[----:B------:R-:W-:Y:S02]  /*19170*/  ISETP.NE.AND P1, PT, R24, RZ, PT ;  /* 0x000000ff1800720c */ /* 0x000fe40003f25270 */
[----:B------:R-:W-:Y:S02]  /*19180*/  FMNMX.FTZ R10, R161, R10, !PT ;  /* 0x0000000aa10a7209 */ /* 0x000fe40007810000 */
[----:B------:R-:W-:-:S02]  /*19190*/  FSEL R31, R31, -INF , P1 ;  /* 0xff8000001f1f7808 */ /* 0x000fc40000800000 */
[----:B------:R-:W-:Y:S02]  /*191a0*/  ISETP.NE.AND P1, PT, R12, RZ, PT ;  /* 0x000000ff0c00720c */ /* 0x000fe40003f25270 */
[----:B------:R-:W-:Y:S02]  /*191b0*/  FMNMX.FTZ R12, R9, R95, !PT ;  /* 0x0000005f090c7209 */ /* 0x000fe40007810000 */
[----:B------:R-:W-:Y:S02]  /*191c0*/  FSEL R48, R32, -INF , P0 ;  /* 0xff80000020307808 */ /* 0x000fe40000000000 */
[----:B------:R-:W-:Y:S02]  /*191d0*/  FMNMX.FTZ R12, R13, R12, !PT ;  /* 0x0000000c0d0c7209 */ /* 0x000fe40007810000 */
[----:B------:R-:W-:Y:S02]  /*191e0*/  FMNMX.FTZ R11, R163, R10, !PT ;  /* 0x0000000aa30b7209 */ /* 0x000fe40007810000 */
[----:B------:R-:W-:-:S02]  /*191f0*/  FMNMX.FTZ R12, R99, R12, !PT ;  /* 0x0000000c630c7209 */ /* 0x000fc40007810000 */
[----:B------:R-:W-:Y:S02]  /*19200*/  FSEL R46, R33, -INF , P2 ;  /* 0xff800000212e7808 */ /* 0x000fe40001000000 */
[----:B------:R-:W-:Y:S02]  /*19210*/  FMNMX.FTZ R12, R15, R12, !PT ;  /* 0x0000000c0f0c7209 */ /* 0x000fe40007810000 */
[----:B------:R-:W-:Y:S02]  /*19220*/  FMNMX.FTZ R11, R48, R11, !PT ;  /* 0x0000000b300b7209 */ /* 0x000fe40007810000 */
[----:B------:R-:W-:Y:S02]  /*19230*/  FMNMX.FTZ R12, R103, R12, !PT ;  /* 0x0000000c670c7209 */ /* 0x000fe40007810000 */
[----:B------:R-:W-:Y:S02]  /*19240*/  FSEL R44, R36, -INF , P3 ;  /* 0xff800000242c7808 */ /* 0x000fe40001800000 */
[----:B------:R-:W-:-:S02]  /*19250*/  FMNMX.FTZ R12, R21, R12, !PT ;  /* 0x0000000c150c7209 */ /* 0x000fc40007810000 */
[----:B------:R-:W-:Y:S02]  /*19260*/  FMNMX.FTZ R11, R46, R11, !PT ;  /* 0x0000000b2e0b7209 */ /* 0x000fe40007810000 */
[----:B------:R-:W-:Y:S02]  /*19270*/  FMNMX.FTZ R12, R107, R12, !PT ;  /* 0x0000000c6b0c7209 */ /* 0x000fe40007810000 */
[----:B------:R-:W-:Y:S02]  /*19280*/  FSEL R36, R37, -INF , P4 ;  /* 0xff80000025247808 */ /* 0x000fe40002000000 */
[----:B------:R-:W-:Y:S02]  /*19290*/  FMNMX.FTZ R12, R5, R12, !PT ;  /* 0x0000000c050c7209 */ /* 0x000fe40007810000 */
[----:B------:R-:W-:Y:S02]  /*192a0*/  FMNMX.FTZ R11, R44, R11, !PT ;  /* 0x0000000b2c0b7209 */ /* 0x000fe40007810000 */
[----:B------:R-:W-:-:S02]  /*192b0*/  FMNMX.FTZ R12, R79, R12, !PT ;  /* 0x0000000c4f0c7209 */ /* 0x000fc40007810000 */
[----:B------:R-:W-:Y:S02]  /*192c0*/  ISETP.GT.AND P5, PT, R8, 0x98, PT ;  /* 0x000000980800780c */ /* 0x000fe40003fa4270 */
        /* <DEDUP_REMOVED lines=11> */
[----:B------:R-:W-:Y:S02]  /*19380*/  FMNMX.FTZ R12, R91, R12, !PT ;  /* 0x0000000c5b0c7209 */ /* 0x000fe40007810000 */
[----:B------:R-:W-:Y:S01]  /*19390*/  FSEL R35, R35, -INF , P2 ;  /* 0xff80000023237808 */ /* 0x000fe20001000000 */
[----:B------:R-:W0:Y:S01]  /*193a0*/  SHFL.BFLY PT, R11, R4, 0x2, 0x1f ;  /* 0x0c401f00040b7f89 */ /* 0x000e2200000e0000 */
[----:B------:R-:W-:Y:S02]  /*193b0*/  FMNMX.FTZ R12, R61, R12, !PT ;  /* 0x0000000c3d0c7209 */ /* 0x000fe40007810000 */
[----:B------:R-:W-:Y:S02]  /*193c0*/  FSEL R43, R43, -INF , P6 ;  /* 0xff8000002b2b7808 */ /* 0x000fe40003000000 */
[----:B------:R-:W-:-:S04]  /*193d0*/  FMNMX.FTZ R12, R63, R12, !PT ;  /* 0x0000000c3f0c7209 */ /* 0x000fc80007810000 */
[----:B------:R-:W-:-:S04]  /*193e0*/  FMNMX.FTZ R12, R65, R12, !PT ;  /* 0x0000000c410c7209 */ /* 0x000fc80007810000 */
[----:B------:R-:W-:-:S04]  /*193f0*/  FMNMX.FTZ R12, R67, R12, !PT ;  /* 0x0000000c430c7209 */ /* 0x000fc80007810000 */
[----:B------:R-:W-:-:S04]  /*19400*/  FMNMX.FTZ R12, R69, R12, !PT ;  /* 0x0000000c450c7209 */ /* 0x000fc80007810000 */
[----:B------:R-:W-:Y:S02]  /*19410*/  FMNMX.FTZ R12, R71, R12, !PT ;  /* 0x0000000c470c7209 */ /* 0x000fe40007810000 */
[----:B0-----:R-:W-:Y:S02]  /*19420*/  FMNMX.FTZ R6, R4, R11, !PT ;  /* 0x0000000b04067209 */ /* 0x001fe40007810000 */
[----:B------:R-:W-:-:S03]  /*19430*/  FMNMX.FTZ R12, R73, R12, !PT ;  /* 0x0000000c490c7209 */ /* 0x000fc60007810000 */
[----:B------:R-:W0:Y:S01]  /*19440*/  SHFL.BFLY PT, R11, R6, 0x1, 0x1f ;  /* 0x0c201f00060b7f89 */ /* 0x000e2200000e0000 */
[----:B------:R-:W-:-:S04]  /*19450*/  FMNMX.FTZ R12, R75, R12, !PT ;  /* 0x0000000c4b0c7209 */ /* 0x000fc80007810000 */
[----:B------:R-:W-:-:S04]  /*19460*/  FMNMX.FTZ R12, R45, R12, !PT ;  /* 0x0000000c2d0c7209 */ /* 0x000fc80007810000 */
[----:B------:R-:W-:-:S04]  /*19470*/  FMNMX.FTZ R12, R47, R12, !PT ;  /* 0x0000000c2f0c7209 */ /* 0x000fc80007810000 */
[----:B------:R-:W-:-:S04]  /*19480*/  FMNMX.FTZ R12, R49, R12, !PT ;  /* 0x0000000c310c7209 */ /* 0x000fc80007810000 */
[----:B------:R-:W-:-:S04]  /*19490*/  FMNMX.FTZ R12, R51, R12, !PT ;  /* 0x0000000c330c7209 */ /* 0x000fc80007810000 */
[----:B------:R-:W-:Y:S02]  /*194a0*/  FMNMX.FTZ R12, R53, R12, !PT ;  /* 0x0000000c350c7209 */ /* 0x000fe40007810000 */
[----:B0-----:R-:W-:Y:S02]  /*194b0*/  FMNMX.FTZ R11, R6, R11, !PT ;  /* 0x0000000b060b7209 */ /* 0x001fe40007810000 */
[----:B------:R-:W-:Y:S02]  /*194c0*/  FMNMX.FTZ R12, R55, R12, !PT ;  /* 0x0000000c370c7209 */ /* 0x000fe40007810000 */
[----:B------:R-:W-:Y:S01]  /*194d0*/  FSETP.NEU.FTZ.AND P0, PT, R11, -INF , PT ;  /* 0xff8000000b00780b */ /* 0x000fe20003f1d000 */
[----:B------:R-:W-:-:S01]  /*194e0*/  FFMA.FTZ R177, R2, R11, -8 ;  /* 0xc100000002b17423 */ /* 0x000fc2000001000b */
[----:B------:R-:W-:-:S04]  /*194f0*/  FMNMX.FTZ R12, R57, R12, !PT ;  /* 0x0000000c390c7209 */ /* 0x000fc80007810000 */
[----:B------:R-:W-:Y:S02]  /*19500*/  FMNMX.FTZ R12, R59, R12, !PT ;  /* 0x0000000c3b0c7209 */ /* 0x000fe40007810000 */
[----:B------:R-:W-:Y:S02]  /*19510*/  FSEL R177, R177, RZ, P0 ;  /* 0x000000ffb1b17208 */ /* 0x000fe40000000000 */
[----:B------:R-:W-:Y:S02]  /*19520*/  ISETP.NE.AND P0, PT, R20, RZ, PT ;  /* 0x000000ff1400720c */ /* 0x000fe40003f05270 */
[----:B------:R-:W-:Y:S01]  /*19530*/  FMNMX.FTZ R12, R29, R12, !PT ;  /* 0x0000000c1d0c7209 */ /* 0x000fe20007810000 */
[--C-:B------:R-:W-:Y:S01]  /*19540*/  FFMA.FTZ R37, R2, R97, -R177.reuse ;  /* 0x0000006102257223 */ /* 0x100fe200000108b1 */
[----:B------:R-:W-:Y:S01]  /*19550*/  FSEL R33, R34, -INF , P0 ;  /* 0xff80000022217808 */ /* 0x000fe20000000000 */
[C-C-:B------:R-:W-:Y:S01]  /*19560*/  FFMA.FTZ R97, R2.reuse, R115, -R177.reuse ;  /* 0x0000007302617223 */ /* 0x140fe200000108b1 */
[----:B------:R-:W-:Y:S01]  /*19570*/  FMNMX.FTZ R12, R31, R12, !PT ;  /* 0x0000000c1f0c7209 */ /* 0x000fe20007810000 */
[--C-:B------:R-:W-:Y:S01]  /*19580*/  FFMA.FTZ R20, R2, R119, -R177.reuse ;  /* 0x0000007702147223 */ /* 0x100fe200000108b1 */
[----:B------:R-:W-:Y:S01]  /*19590*/  FSEL R115, R38, -INF , P3 ;  /* 0xff80000026737808 */ /* 0x000fe20001800000 */
[C-C-:B------:R-:W-:Y:S01]  /*195a0*/  FFMA.FTZ R4, R2.reuse, R27, -R177.reuse ;  /* 0x0000001b02047223 */ /* 0x140fe200000108b1 */
[----:B------:R-:W-:Y:S01]  /*195b0*/  FMNMX.FTZ R12, R33, R12, !PT ;  /* 0x0000000c210c7209 */ /* 0x000fe20007810000 */
[--C-:B------:R-:W-:Y:S01]  /*195c0*/  FFMA.FTZ R27, R2, R93, -R177.reuse ;  /* 0x0000005d021b7223 */ /* 0x100fe200000108b1 */
[----:B------:R-:W-:Y:S01]  /*195d0*/  ISETP.NE.AND P0, PT, R14, RZ, PT ;  /* 0x000000ff0e00720c */ /* 0x000fe20003f05270 */
[C-C-:B------:R-:W-:Y:S01]  /*195e0*/  FFMA.FTZ R14, R2.reuse, R117, -R177.reuse ;  /* 0x00000075020e7223 */ /* 0x140fe200000108b1 */
[----:B------:R-:W-:Y:S01]  /*195f0*/  FMNMX.FTZ R12, R35, R12, !PT ;  /* 0x0000000c230c7209 */ /* 0x000fe20007810000 */
[C-C-:B------:R-:W-:Y:S01]  /*19600*/  FFMA.FTZ R93, R2.reuse, R105, -R177.reuse ;  /* 0x00000069025d7223 */ /* 0x140fe200000108b1 */
[----:B------:R-:W-:Y:S01]  /*19610*/  FSEL R117, R39, -INF , P4 ;  /* 0xff80000027757808 */ /* 0x000fe20002000000 */
[C-C-:B------:R-:W-:Y:S01]  /*19620*/  FFMA.FTZ R105, R2.reuse, R89, -R177.reuse ;  /* 0x0000005902697223 */ /* 0x140fe200000108b1 */
[----:B------:R-:W-:Y:S01]  /*19630*/  FMNMX.FTZ R12, R115, R12, !PT ;  /* 0x0000000c730c7209 */ /* 0x000fe20007810000 */
[--C-:B------:R-:W-:Y:S01]  /*19640*/  FFMA.FTZ R89, R2, R127, -R177.reuse ;  /* 0x0000007f02597223 */ /* 0x100fe200000108b1 */
[----:B------:R-:W-:Y:S01]  /*19650*/  FSEL R119, R42, -INF , P5 ;  /* 0xff8000002a777808 */ /* 0x000fe20002800000 */
[C-C-:B------:R-:W-:Y:S01]  /*19660*/  FFMA.FTZ R32, R2.reuse, R131, -R177.reuse ;  /* 0x0000008302207223 */ /* 0x140fe200000108b1 */
[----:B------:R-:W-:Y:S01]  /*19670*/  FMNMX.FTZ R12, R117, R12, !PT ;  /* 0x0000000c750c7209 */ /* 0x000fe20007810000 */
[C-C-:B------:R-:W-:Y:S01]  /*19680*/  FFMA.FTZ R26, R2.reuse, R129, -R177.reuse ;  /* 0x00000081021a7223 */ /* 0x140fe200000108b1 */
[----:B------:R-:W-:-:S01]  /*19690*/  FFMA.FTZ R129, R2, R46, -R177 ;  /* 0x0000002e02817223 */ /* 0x000fc200000108b1 */
[C-C-:B------:R-:W-:Y:S01]  /*196a0*/  FFMA.FTZ R46, R2.reuse, R36, -R177.reuse ;  /* 0x00000024022e7223 */ /* 0x140fe200000108b1 */
[----:B------:R-:W-:Y:S01]  /*196b0*/  FMNMX.FTZ R12, R119, R12, !PT ;  /* 0x0000000c770c7209 */ /* 0x000fe20007810000 */
[C-C-:B------:R-:W-:Y:S01]  /*196c0*/  FFMA.FTZ R6, R2.reuse, R109, -R177.reuse ;  /* 0x0000006d02067223 */ /* 0x140fe200000108b1 */
[----:B------:R-:W-:Y:S01]  /*196d0*/  MUFU.EX2 R4, R4 ;  /* 0x0000000400047308 */ /* 0x000fe20000000800 */
[----:B------:R-:W-:-:S01]  /*196e0*/  FFMA.FTZ R8, R2, R111, -R177 ;  /* 0x0000006f02087223 */ /* 0x000fc200000108b1 */
[----:B------:R-:W-:Y:S01]  /*196f0*/  FMNMX.FTZ R12, R43, R12, !PT ;  /* 0x0000000c2b0c7209 */ /* 0x000fe20007810000 */
[----:B------:R-:W-:-:S01]  /*19700*/  FFMA.FTZ R41, R2, R101, -R177 ;  /* 0x0000006502297223 */ /* 0x000fc200000108b1 */
[C-C-:B------:R-:W-:Y:S01]  /*19710*/  FFMA.FTZ R10, R2.reuse, R113, -R177.reuse ;  /* 0x00000071020a7223 */ /* 0x140fe200000108b1 */
[----:B------:R-:W-:-:S01]  /*19720*/  FFMA.FTZ R101, R2, R121, -R177 ;  /* 0x0000007902657223 */ /* 0x000fc200000108b1 */
[C-C-:B------:R-:W-:Y:S01]  /*19730*/  FFMA.FTZ R24, R2.reuse, R123, -R177.reuse ;  /* 0x0000007b02187223 */ /* 0x140fe200000108b1 */
[----:B------:R-:W0:Y:S01]  /*19740*/  SHFL.BFLY PT, R127, R12, 0x2, 0x1f ;  /* 0x0c401f000c7f7f89 */ /* 0x000e2200000e0000 */
[----:B------:R-:W-:Y:S01]  /*19750*/  MUFU.EX2 R27, R27 ;  /* 0x0000001b001b7308 */ /* 0x000fe20000000800 */
[----:B------:R-:W-:-:S01]  /*19760*/  FFMA.FTZ R85, R2, R85, -R177 ;  /* 0x0000005502557223 */ /* 0x000fc200000108b1 */
[C-C-:B------:R-:W-:Y:S01]  /*19770*/  FFMA.FTZ R28, R2.reuse, R125, -R177.reuse ;  /* 0x0000007d021c7223 */ /* 0x140fe200000108b1 */
[----:B------:R-:W-:-:S01]  /*19780*/  FFMA.FTZ R111, R2, R133, -R177 ;  /* 0x00000085026f7223 */ /* 0x000fc200000108b1 */
[C-C-:B------:R-:W-:Y:S01]  /*19790*/  FFMA.FTZ R30, R2.reuse, R135, -R177.reuse ;  /* 0x00000087021e7223 */ /* 0x140fe200000108b1 */
        /* <DEDUP_REMOVED lines=11> */
[----:B------:R-:W1:Y:S01]  /*19850*/  MUFU.EX2 R37, R37 ;  /* 0x0000002500257308 */ /* 0x000e620000000800 */
[----:B------:R-:W-:-:S01]  /*19860*/  FFMA.FTZ R125, R2, R159, -R177 ;  /* 0x0000009f027d7223 */ /* 0x000fc200000108b1 */
[C-C-:B------:R-:W-:Y:S01]  /*19870*/  FFMA.FTZ R48, R2.reuse, R48, -R177.reuse ;  /* 0x0000003002307223 */ /* 0x140fe200000108b1 */
[----:B------:R-:W-:-:S01]  /*19880*/  FFMA.FTZ R52, R2, R161, -R177 ;  /* 0x000000a102347223 */ /* 0x000fc200000108b1 */
[C-C-:B------:R-:W-:Y:S01]  /*19890*/  FFMA.FTZ R36, R2.reuse, R167, -R177.reuse ;  /* 0x000000a702247223 */ /* 0x140fe200000108b1 */
[----:B------:R-:W-:-:S01]  /*198a0*/  FFMA.FTZ R133, R2, R165, -R177 ;  /* 0x000000a502857223 */ /* 0x000fc200000108b1 */
[--C-:B------:R-:W-:Y:S01]  /*198b0*/  FFMA.FTZ R44, R2, R44, -R177.reuse ;  /* 0x0000002c022c7223 */ /* 0x100fe200000108b1 */
[----:B0-----:R-:W-:Y:S01]  /*198c0*/  FMNMX.FTZ R54, R12, R127, !PT ;  /* 0x0000007f0c367209 */ /* 0x001fe20007810000 */
[----:B------:R-:W-:Y:S01]  /*198d0*/  MUFU.EX2 R8, R8 ;  /* 0x0000000800087308 */ /* 0x000fe20000000800 */
[----:B------:R-:W-:-:S03]  /*198e0*/  FFMA.FTZ R127, R2, R163, -R177 ;  /* 0x000000a3027f7223 */ /* 0x000fc600000108b1 */
[----:B------:R-:W0:Y:S04]  /*198f0*/  SHFL.BFLY PT, R131, R54, 0x1, 0x1f ;  /* 0x0c201f0036837f89 */ /* 0x000e2800000e0000 */
[----:B------:R-:W-:Y:S01]  /*19900*/  MUFU.EX2 R41, R41 ;  /* 0x0000002900297308 */ /* 0x000fe20000000800 */
[----:B-1----:R-:W-:-:S04]  /*19910*/  F2FP.SATFINITE.E4M3.F32.PACK_AB_MERGE_C R176, R37, R6, RZ ;  /* 0x0000000625b0723e */ /* 0x002fc800048070ff */
[----:B------:R-:W-:-:S03]  /*19920*/  F2FP.SATFINITE.E4M3.F32.PACK_AB_MERGE_C R176, R27, R4, R176 ;  /* 0x000000041bb0723e */ /* 0x000fc600048070b0 */
[----:B------:R-:W-:Y:S08]  /*19930*/  MUFU.EX2 R10, R10 ;  /* 0x0000000a000a7308 */ /* 0x000ff00000000800 */
[----:B------:R-:W1:Y:S01]  /*19940*/  MUFU.EX2 R93, R93 ;  /* 0x0000005d005d7308 */ /* 0x000e620000000800 */
[----:B0-----:R-:W-:-:S04]  /*19950*/  FMNMX.FTZ R12, R54, R131, !PT ;  /* 0x00000083360c7209 */ /* 0x001fc80007810000 */
[----:B------:R-:W-:Y:S01]  /*19960*/  FSETP.NEU.FTZ.AND P2, PT, R12, -INF , PT ;  /* 0xff8000000c00780b */ /* 0x000fe20003f5d000 */
[----:B------:R-:W-:-:S02]  /*19970*/  FFMA.FTZ R54, R2, R12, -8 ;  /* 0xc100000002367423 */ /* 0x000fc4000001000c */
[----:B------:R-:W-:Y:S03]  /*19980*/  MUFU.EX2 R131, R46 ;  /* 0x0000002e00837308 */ /* 0x000fe60000000800 */
[----:B------:R-:W-:Y:S02]  /*19990*/  FSEL R54, R54, RZ, P2 ;  /* 0x000000ff36367208 */ /* 0x000fe40001000000 */
[----:B-1----:R-:W-:-:S03]  /*199a0*/  F2FP.SATFINITE.E4M3.F32.PACK_AB_MERGE_C R178, R93, R10, RZ ;  /* 0x0000000a5db2723e */ /* 0x002fc600048070ff */
        /* <DEDUP_REMOVED lines=12> */
[----:B------:R-:W-:Y:S01]  /*19a70*/  FADD.FTZ R67, R4, R27 ;  /* 0x0000001b04437221 */ /* 0x000fe20000010000 */
[----:B------:R-:W-:-:S01]  /*19a80*/  FFMA.FTZ R66, R2, R107, -R54 ;  /* 0x0000006b02427223 */ /* 0x000fc20000010836 */
[C-C-:B------:R-:W-:Y:S01]  /*19a90*/  FFMA.FTZ R5, R2.reuse, R5, -R54.reuse ;  /* 0x0000000502057223 */ /* 0x140fe20000010836 */
[----:B------:R-:W-:-:S01]  /*19aa0*/  FFMA.FTZ R68, R2, R7, -R54 ;  /* 0x0000000702447223 */ /* 0x000fc20000010836 */
[----:B------:R0:W1:Y:S01]  /*19ab0*/  MUFU.EX2 R46, R60 ;  /* 0x0000003c002e7308 */ /* 0x0000620000000800 */
[----:B------:R-:W-:-:S01]  /*19ac0*/  FADD.FTZ R76, R6, R67 ;  /* 0x00000043064c7221 */ /* 0x000fc20000010000 */
[----:B------:R-:W-:Y:S01]  /*19ad0*/  FFMA.FTZ R67, R2, R45, -R54 ;  /* 0x0000002d02437223 */ /* 0x000fe20000010836 */
[----:B------:R-:W-:-:S02]  /*19ae0*/  @!P1 VIADD R45, R3, 0x29840 ;  /* 0x00029840032d9836 */ /* 0x000fc40000000000 */
[C-C-:B------:R-:W-:Y:S01]  /*19af0*/  FFMA.FTZ R7, R2.reuse, R77, -R54.reuse ;  /* 0x0000004d02077223 */ /* 0x140fe20000010836 */
[----:B------:R-:W-:-:S01]  /*19b00*/  FFMA.FTZ R62, R2, R87, -R54 ;  /* 0x00000057023e7223 */ /* 0x000fc20000010836 */
[C-C-:B------:R-:W-:Y:S01]  /*19b10*/  FFMA.FTZ R72, R2.reuse, R81, -R54.reuse ;  /* 0x0000005102487223 */ /* 0x140fe20000010836 */
[----:B------:R-:W-:-:S01]  /*19b20*/  FFMA.FTZ R77, R2, R91, -R54 ;  /* 0x0000005b024d7223 */ /* 0x000fc20000010836 */
[----:B------:R-:W2:Y:S01]  /*19b30*/  MUFU.EX2 R58, R58 ;  /* 0x0000003a003a7308 */ /* 0x000ea20000000800 */
[----:B0-----:R-:W-:-:S01]  /*19b40*/  FFMA.FTZ R60, R2, R79, -R54 ;  /* 0x0000004f023c7223 */ /* 0x001fc20000010836 */
[C-C-:B------:R-:W-:Y:S01]  /*19b50*/  FFMA.FTZ R79, R2.reuse, R83, -R54.reuse ;  /* 0x00000053024f7223 */ /* 0x140fe20000010836 */
[----:B------:R-:W-:Y:S01]  /*19b60*/  @!P1 PRMT R45, RZ, 0x654, R45 ;  /* 0x00000654ff2d9816 */ /* 0x000fe2000000002d */
[C-C-:B------:R-:W-:Y:S01]  /*19b70*/  FFMA.FTZ R64, R2.reuse, R63, -R54.reuse ;  /* 0x0000003f02407223 */ /* 0x140fe20000010836 */
[----:B------:R-:W-:-:S01]  /*19b80*/  FFMA.FTZ R63, R2, R65, -R54 ;  /* 0x00000041023f7223 */ /* 0x000fc20000010836 */
[----:B------:R-:W-:Y:S01]  /*19b90*/  FFMA.FTZ R70, R2, R71, -R54 ;  /* 0x0000004702467223 */ /* 0x000fe20000010836 */
[----:B------:R0:W-:Y:S01]  /*19ba0*/  @!P1 SYNCS.ARRIVE.TRANS64.RED.A1T0 RZ, [R45+URZ], RZ ;  /* 0x000000ff2dff99a7 */ /* 0x0001e2000810043f */
[----:B------:R-:W3:Y:S01]  /*19bb0*/  MUFU.EX2 R95, R95 ;  /* 0x0000005f005f7308 */ /* 0x000ee20000000800 */
[----:B-1----:R-:W-:-:S01]  /*19bc0*/  FADD.FTZ R69, R9, R46 ;  /* 0x0000002e09457221 */ /* 0x002fc20000010000 */
[C-C-:B------:R-:W-:Y:S01]  /*19bd0*/  FFMA.FTZ R65, R2.reuse, R73, -R54.reuse ;  /* 0x0000004902417223 */ /* 0x140fe20000010836 */
[----:B------:R-:W-:-:S01]  /*19be0*/  FFMA.FTZ R78, R2, R75, -R54 ;  /* 0x0000004b024e7223 */ /* 0x000fc20000010836 */
[C-C-:B------:R-:W-:Y:S01]  /*19bf0*/  FFMA.FTZ R53, R2.reuse, R53, -R54.reuse ;  /* 0x0000003502357223 */ /* 0x140fe20000010836 */
[----:B------:R-:W-:-:S01]  /*19c00*/  FFMA.FTZ R57, R2, R57, -R54 ;  /* 0x0000003902397223 */ /* 0x000fc20000010836 */
[----:B------:R-:W-:Y:S01]  /*19c10*/  F2FP.SATFINITE.E4M3.F32.PACK_AB_MERGE_C R178, R41, R8, R178 ;  /* 0x0000000829b2723e */ /* 0x000fe200048070b2 */
[----:B0-----:R-:W-:-:S01]  /*19c20*/  FFMA.FTZ R45, R2, R49, -R54 ;  /* 0x00000031022d7223 */ /* 0x001fc20000010836 */
[----:B------:R-:W0:Y:S01]  /*19c30*/  MUFU.EX2 R13, R13 ;  /* 0x0000000d000d7308 */ /* 0x000e220000000800 */
[----:B--2---:R-:W-:-:S01]  /*19c40*/  FADD.FTZ R80, R58, R69 ;  /* 0x000000453a507221 */ /* 0x004fc20000010000 */
[----:B------:R-:W-:Y:S01]  /*19c50*/  FADD.FTZ R69, R37, R76 ;  /* 0x0000004c25457221 */ /* 0x000fe20000010000 */
[----:B------:R-:W-:-:S01]  /*19c60*/  FFMA.FTZ R76, R2, R47, -R54 ;  /* 0x0000002f024c7223 */ /* 0x000fc20000010836 */
[C-C-:B------:R-:W-:Y:S01]  /*19c70*/  FFMA.FTZ R59, R2.reuse, R59, -R54.reuse ;  /* 0x0000003b023b7223 */ /* 0x140fe20000010836 */
[----:B------:R-:W-:-:S01]  /*19c80*/  FFMA.FTZ R31, R2, R31, -R54 ;  /* 0x0000001f021f7223 */ /* 0x000fc20000010836 */
[----:B------:R-:W-:Y:S01]  /*19c90*/  FADD.FTZ R82, R8, R69 ;  /* 0x0000004508527221 */ /* 0x000fe20000010000 */
[----:B------:R-:W-:-:S01]  /*19ca0*/  FFMA.FTZ R33, R2, R33, -R54 ;  /* 0x0000002102217223 */ /* 0x000fc20000010836 */
[----:B------:R-:W1:Y:S01]  /*19cb0*/  MUFU.EX2 R56, R56 ;  /* 0x0000003800387308 */ /* 0x000e620000000800 */
[----:B---3--:R-:W-:-:S01]  /*19cc0*/  FADD.FTZ R80, R95, R80 ;  /* 0x000000505f507221 */ /* 0x008fc20000010000 */
[----:B------:R-:W-:Y:S01]  /*19cd0*/  FADD.FTZ R47, R41, R82 ;  /* 0x00000052292f7221 */ /* 0x000fe20000010000 */
[----:B------:R-:W-:-:S01]  /*19ce0*/  FFMA.FTZ R82, R2, R51, -R54 ;  /* 0x0000003302527223 */ /* 0x000fc20000010836 */
[C-C-:B------:R-:W-:Y:S01]  /*19cf0*/  FFMA.FTZ R35, R2.reuse, R35, -R54.reuse ;  /* 0x0000002302237223 */ /* 0x140fe20000010836 */
[----:B------:R-:W-:-:S01]  /*19d00*/  FFMA.FTZ R115, R2, R115, -R54 ;  /* 0x0000007302737223 */ /* 0x000fc20000010836 */
[----:B------:R-:W-:Y:S01]  /*19d10*/  FADD.FTZ R84, R10, R47 ;  /* 0x0000002f0a547221 */ /* 0x000fe20000010000 */
[----:B------:R-:W-:-:S01]  /*19d20*/  FFMA.FTZ R117, R2, R117, -R54 ;  /* 0x0000007502757223 */ /* 0x000fc20000010836 */
[----:B------:R-:W2:Y:S01]  /*19d30*/  MUFU.EX2 R15, R15 ;  /* 0x0000000f000f7308 */ /* 0x000ea20000000800 */
[----:B0-----:R-:W-:-:S01]  /*19d40*/  FADD.FTZ R69, R13, R80 ;  /* 0x000000500d457221 */ /* 0x001fc20000010000 */
[----:B------:R-:W-:Y:S01]  /*19d50*/  FADD.FTZ R49, R93, R84 ;  /* 0x000000545d317221 */ /* 0x000fe20000010000 */
[----:B------:R-:W-:-:S01]  /*19d60*/  FFMA.FTZ R119, R2, R119, -R54 ;  /* 0x0000007702777223 */ /* 0x000fc20000010836 */
[----:B------:R-:W-:Y:S01]  /*19d70*/  FFMA.FTZ R43, R2, R43, -R54 ;  /* 0x0000002b022b7223 */ /* 0x000fe20000010836 */
[----:B------:R-:W-:Y:S01]  /*19d80*/  F2FP.SATFINITE.E4M3.F32.PACK_AB_MERGE_C R177, R95, R58, RZ ;  /* 0x0000003a5fb1723e */ /* 0x000fe200048070ff */
[----:B------:R-:W-:Y:S01]  /*19d90*/  FADD.FTZ R86, R14, R49 ;  /* 0x000000310e567221 */ /* 0x000fe20000010000 */
[----:B------:R-:W-:Y:S01]  /*19da0*/  IMAD.MOV.U32 R41, RZ, RZ, R25 ;  /* 0x000000ffff297224 */ /* 0x000fe200078e0019 */
[----:B------:R-:W0:Y:S01]  /*19db0*/  MUFU.EX2 R66, R66 ;  /* 0x0000004200427308 */ /* 0x000e220000000800 */
[----:B-1----:R-:W-:-:S01]  /*19dc0*/  FADD.FTZ R80, R56, R69 ;  /* 0x0000004538507221 */ /* 0x002fc20000010000 */
[----:B------:R-:W-:Y:S01]  /*19dd0*/  F2FP.SATFINITE.E4M3.F32.PACK_AB_MERGE_C R177, R46, R9, R177 ;  /* 0x000000092eb1723e */ /* 0x000fe200048070b1 */
[----:B------:R-:W-:-:S02]  /*19de0*/  IMAD.MOV.U32 R46, RZ, RZ, R25 ;  /* 0x000000ffff2e7224 */ /* 0x000fc400078e0019 */
[--C-:B------:R-:W-:Y:S02]  /*19df0*/  IMAD.MOV.U32 R58, RZ, RZ, R25.reuse ;  /* 0x000000ffff3a7224 */ /* 0x100fe400078e0019 */
[----:B------:R-:W-:Y:S01]  /*19e00*/  IMAD.MOV.U32 R69, RZ, RZ, R25 ;  /* 0x000000ffff457224 */ /* 0x000fe200078e0019 */
[----:B------:R-:W1:Y:S01]  /*19e10*/  MUFU.EX2 R5, R5 ;  /* 0x0000000500057308 */ /* 0x000e620000000800 */
[----:B--2---:R-:W-:-:S01]  /*19e20*/  FADD.FTZ R47, R15, R80 ;  /* 0x000000500f2f7221 */ /* 0x004fc20000010000 */
[----:B------:R-:W-:Y:S01]  /*19e30*/  FFMA.FTZ R80, R2, R55, -R54 ;  /* 0x0000003702507223 */ /* 0x000fe20000010836 */
[--C-:B------:R-:W-:Y:S02]  /*19e40*/  IMAD.MOV.U32 R55, RZ, RZ, R25.reuse ;  /* 0x000000ffff377224 */ /* 0x100fe400078e0019 */
[--C-:B------:R-:W-:Y:S02]  /*19e50*/  IMAD.MOV.U32 R71, RZ, RZ, R25.reuse ;  /* 0x000000ffff477224 */ /* 0x100fe400078e0019 */
[----:B------:R-:W-:Y:S01]  /*19e60*/  IMAD.MOV.U32 R73, RZ, RZ, R25 ;  /* 0x000000ffff497224 */ /* 0x000fe200078e0019 */
[----:B------:R-:W2:Y:S01]  /*19e70*/  MUFU.EX2 R97, R97 ;  /* 0x0000006100617308 */ /* 0x000ea20000000800 */
[----:B0-----:R-:W-:-:S01]  /*19e80*/  FADD.FTZ R84, R66, R47 ;  /* 0x0000002f42547221 */ /* 0x001fc20000010000 */
[----:B------:R-:W-:Y:S01]  /*19e90*/  F2FP.SATFINITE.E4M3.F32.PACK_AB_MERGE_C R179, R66, R15, RZ ;  /* 0x0000000f42b3723e */ /* 0x000fe200048070ff */
[--C-:B------:R-:W-:Y:S01]  /*19ea0*/  IMAD.MOV.U32 R75, RZ, RZ, R25.reuse ;  /* 0x000000ffff4b7224 */ /* 0x100fe200078e0019 */
[----:B------:R-:W-:Y:S01]  /*19eb0*/  MOV R66, R25 ;  /* 0x0000001900427202 */ /* 0x000fe20000000f00 */
[----:B------:R-:W-:Y:S01]  /*19ec0*/  IMAD.MOV.U32 R81, RZ, RZ, R25 ;  /* 0x000000ffff517224 */ /* 0x000fe200078e0019 */
[----:B------:R-:W-:Y:S01]  /*19ed0*/  F2FP.SATFINITE.E4M3.F32.PACK_AB_MERGE_C R179, R56, R13, R179 ;  /* 0x0000000d38b3723e */ /* 0x000fe200048070b3 */
[----:B------:R-:W-:Y:S01]  /*19ee0*/  IMAD.MOV.U32 R56, RZ, RZ, R25 ;  /* 0x000000ffff387224 */ /* 0x000fe200078e0019 */
[----:B------:R-:W0:Y:S01]  /*19ef0*/  MUFU.EX2 R60, R60 ;  /* 0x0000003c003c7308 */ /* 0x000e220000000800 */
[----:B-1----:R-:W-:-:S01]  /*19f00*/  FADD.FTZ R47, R5, R84 ;  /* 0x00000054052f7221 */ /* 0x002fc20000010000 */
[----:B------:R-:W-:-:S02]  /*19f10*/  IMAD.MOV.U32 R83, RZ, RZ, R25 ;  /* 0x000000ffff537224 */ /* 0x000fc400078e0019 */
[----:B------:R-:W-:-:S04]  /*19f20*/  IMAD.MOV.U32 R87, RZ, RZ, R25 ;  /* 0x000000ffff577224 */ /* 0x000fc800078e0019 */
[----:B------:R-:W1:Y:S01]  /*19f30*/  MUFU.EX2 R20, R20 ;  /* 0x0000001400147308 */ /* 0x000e620000000800 */
[----:B--2---:R-:W-:-:S07]  /*19f40*/  FADD.FTZ R49, R97, R86 ;  /* 0x0000005661317221 */ /* 0x004fce0000010000 */
[----:B------:R-:W2:Y:S01]  /*19f50*/  MUFU.EX2 R68, R68 ;  /* 0x0000004400447308 */ /* 0x000ea20000000800 */
[----:B0-----:R-:W-:-:S01]  /*19f60*/  FADD.FTZ R51, R60, R47 ;  /* 0x0000002f3c337221 */ /* 0x001fc20000010000 */
[----:B------:R-:W-:Y:S01]  /*19f70*/  FFMA.FTZ R47, R2, R29, -R54 ;  /* 0x0000001d022f7223 */ /* 0x000fe20000010836 */
[----:B------:R-:W-:-:S05]  /*19f80*/  MOV R54, R25 ;  /* 0x0000001900367202 */ /* 0x000fca0000000f00 */
[----:B------:R-:W0:Y:S01]  /*19f90*/  MUFU.EX2 R101, R101 ;  /* 0x0000006500657308 */ /* 0x000e220000000800 */
[----:B-1----:R-:W-:-:S07]  /*19fa0*/  FADD.FTZ R84, R20, R49 ;  /* 0x0000003114547221 */ /* 0x002fce0000010000 */
[----:B------:R-:W1:Y:S01]  /*19fb0*/  MUFU.EX2 R79, R79 ;  /* 0x0000004f004f7308 */ /* 0x000e620000000800 */
[----:B--2---:R-:W-:-:S07]  /*19fc0*/  FADD.FTZ R86, R68, R51 ;  /* 0x0000003344567221 */ /* 0x004fce0000010000 */
[----:B------:R-:W2:Y:S01]  /*19fd0*/  MUFU.EX2 R24, R24 ;  /* 0x0000001800187308 */ /* 0x000ea20000000800 */
[----:B0-----:R-:W-:-:S01]  /*19fe0*/  FADD.FTZ R49, R101, R84 ;  /* 0x0000005465317221 */ /* 0x001fc20000010000 */
[----:B------:R-:W-:-:S04]  /*19ff0*/  F2FP.SATFINITE.E4M3.F32.PACK_AB_MERGE_C R180, R101, R20, RZ ;  /* 0x0000001465b4723e */ /* 0x000fc800048070ff */
[----:B------:R-:W-:Y:S02]  /*1a000*/  F2FP.SATFINITE.E4M3.F32.PACK_AB_MERGE_C R180, R97, R14, R180 ;  /* 0x0000000e61b4723e */ /* 0x000fe400048070b4 */
[----:B------:R-:W0:Y:S01]  /*1a010*/  MUFU.EX2 R7, R7 ;  /* 0x0000000700077308 */ /* 0x000e220000000800 */
[----:B-1----:R-:W-:-:S01]  /*1a020*/  FADD.FTZ R86, R79, R86 ;  /* 0x000000564f567221 */ /* 0x002fc20000010000 */
[----:B------:R-:W-:Y:S01]  /*1a030*/  F2FP.SATFINITE.E4M3.F32.PACK_AB_MERGE_C R181, R79, R68, RZ ;  /* 0x000000444fb5723e */ /* 0x000fe200048070ff */
[--C-:B------:R-:W-:Y:S02]  /*1a040*/  IMAD.MOV.U32 R68, RZ, RZ, R25.reuse ;  /* 0x000000ffff447224 */ /* 0x100fe400078e0019 */
[----:B------:R-:W-:Y:S01]  /*1a050*/  IMAD.MOV.U32 R79, RZ, RZ, R25 ;  /* 0x000000ffff4f7224 */ /* 0x000fe200078e0019 */
[----:B------:R-:W-:Y:S02]  /*1a060*/  F2FP.SATFINITE.E4M3.F32.PACK_AB_MERGE_C R181, R60, R5, R181 ;  /* 0x000000053cb5723e */ /* 0x000fe400048070b5 */
[----:B------:R-:W1:Y:S01]  /*1a070*/  MUFU.EX2 R85, R85 ;  /* 0x0000005500557308 */ /* 0x000e620000000800 */
[----:B--2---:R-:W-:-:S01]  /*1a080*/  FADD.FTZ R84, R24, R49 ;  /* 0x0000003118547221 */ /* 0x004fc20000010000 */
[----:B------:R-:W-:-:S06]  /*1a090*/  MOV R60, R25 ;  /* 0x00000019003c7202 */ /* 0x000fcc0000000f00 */
[----:B------:R-:W2:Y:S01]  /*1a0a0*/  MUFU.EX2 R62, R62 ;  /* 0x0000003e003e7308 */ /* 0x000ea20000000800 */
[----:B0-----:R-:W-:-:S07]  /*1a0b0*/  FADD.FTZ R49, R7, R86 ;  /* 0x0000005607317221 */ /* 0x001fce0000010000 */
[----:B------:R-:W0:Y:S01]  /*1a0c0*/  MUFU.EX2 R28, R28 ;  /* 0x0000001c001c7308 */ /* 0x000e220000000800 */
[----:B-1----:R-:W-:-:S07]  /*1a0d0*/  FADD.FTZ R51, R85, R84 ;  /* 0x0000005455337221 */ /* 0x002fce0000010000 */
[----:B------:R-:W1:Y:S01]  /*1a0e0*/  MUFU.EX2 R72, R72 ;  /* 0x0000004800487308 */ /* 0x000e620000000800 */
[----:B--2---:R-:W-:-:S07]  /*1a0f0*/  FADD.FTZ R49, R62, R49 ;  /* 0x000000313e317221 */ /* 0x004fce0000010000 */
[----:B------:R-:W2:Y:S01]  /*1a100*/  MUFU.EX2 R105, R105 ;  /* 0x0000006900697308 */ /* 0x000ea20000000800 */
[----:B0-----:R-:W-:-:S01]  /*1a110*/  FADD.FTZ R84, R28, R51 ;  /* 0x000000331c547221 */ /* 0x001fc20000010000 */
[----:B------:R-:W-:-:S06]  /*1a120*/  IMAD.MOV.U32 R51, RZ, RZ, R25 ;  /* 0x000000ffff337224 */ /* 0x000fcc00078e0019 */
[----:B------:R-:W0:Y:S01]  /*1a130*/  MUFU.EX2 R77, R77 ;  /* 0x0000004d004d7308 */ /* 0x000e220000000800 */
[----:B-1----:R-:W-:-:S07]  /*1a140*/  FADD.FTZ R86, R72, R49 ;  /* 0x0000003148567221 */ /* 0x002fce0000010000 */
[----:B------:R-:W1:Y:S01]  /*1a150*/  MUFU.EX2 R26, R26 ;  /* 0x0000001a001a7308 */ /* 0x000e620000000800 */
[----:B--2---:R-:W-:-:S01]  /*1a160*/  FADD.FTZ R49, R105, R84 ;  /* 0x0000005469317221 */ /* 0x004fc20000010000 */
[----:B------:R-:W-:Y:S02]  /*1a170*/  F2FP.SATFINITE.E4M3.F32.PACK_AB_MERGE_C R182, R105, R28, RZ ;  /* 0x0000001c69b6723e */ /* 0x000fe400048070ff */
[----:B------:R-:W-:Y:S02]  /*1a180*/  MOV R84, R25 ;  /* 0x0000001900547202 */ /* 0x000fe40000000f00 */
[----:B------:R-:W-:Y:S01]  /*1a190*/  F2FP.SATFINITE.E4M3.F32.PACK_AB_MERGE_C R182, R85, R24, R182 ;  /* 0x0000001855b6723e */ /* 0x000fe200048070b6 */
[----:B------:R-:W-:Y:S01]  /*1a1a0*/  IMAD.MOV.U32 R85, RZ, RZ, R25 ;  /* 0x000000ffff557224 */ /* 0x000fe200078e0019 */
[----:B------:R-:W2:Y:S01]  /*1a1b0*/  MUFU.EX2 R21, R21 ;  /* 0x0000001500157308 */ /* 0x000ea20000000800 */
[----:B0-----:R-:W-:-:S01]  /*1a1c0*/  FADD.FTZ R86, R77, R86 ;  /* 0x000000564d567221 */ /* 0x001fc20000010000 */
[----:B------:R-:W-:Y:S01]  /*1a1d0*/  F2FP.SATFINITE.E4M3.F32.PACK_AB_MERGE_C R72, R77, R72, RZ ;  /* 0x000000484d48723e */ /* 0x000fe200048070ff */
[----:B------:R-:W-:Y:S01]  /*1a1e0*/  IMAD.MOV.U32 R77, RZ, RZ, R25 ;  /* 0x000000ffff4d7224 */ /* 0x000fe200078e0019 */
[----:B------:R-:W-:-:S02]  /*1a1f0*/  MOV R24, R25 ;  /* 0x0000001900187202 */ /* 0x000fc40000000f00 */
[----:B------:R-:W-:Y:S01]  /*1a200*/  F2FP.SATFINITE.E4M3.F32.PACK_AB_MERGE_C R183, R62, R7, R72 ;  /* 0x000000073eb7723e */ /* 0x000fe20004807048 */
[----:B------:R-:W-:Y:S01]  /*1a210*/  IMAD.MOV.U32 R62, RZ, RZ, R25 ;  /* 0x000000ffff3e7224 */ /* 0x000fe200078e0019 */
[----:B------:R-:W0:Y:S01]  /*1a220*/  MUFU.EX2 R89, R89 ;  /* 0x0000005900597308 */ /* 0x000e220000000800 */
[----:B-1----:R-:W-:-:S01]  /*1a230*/  FADD.FTZ R6, R26, R49 ;  /* 0x000000311a067221 */ /* 0x002fc20000010000 */
[----:B------:R-:W-:-:S06]  /*1a240*/  MOV R72, R25 ;  /* 0x0000001900487202 */ /* 0x000fcc0000000f00 */
[----:B------:R-:W1:Y:S01]  /*1a250*/  MUFU.EX2 R64, R64 ;  /* 0x0000004000407308 */ /* 0x000e620000000800 */
[----:B--2---:R-:W-:-:S01]  /*1a260*/  FADD.FTZ R37, R21, R86 ;  /* 0x0000005615257221 */ /* 0x004fc20000010000 */
[----:B------:R-:W-:-:S06]  /*1a270*/  IMAD.MOV.U32 R86, RZ, RZ, R25 ;  /* 0x000000ffff567224 */ /* 0x000fcc00078e0019 */
[----:B------:R-:W2:Y:S01]  /*1a280*/  MUFU.EX2 R32, R32 ;  /* 0x0000002000207308 */ /* 0x000ea20000000800 */
[----:B0-----:R-:W-:-:S07]  /*1a290*/  FADD.FTZ R49, R89, R6 ;  /* 0x0000000659317221 */ /* 0x001fce0000010000 */
[----:B------:R-:W0:Y:S01]  /*1a2a0*/  MUFU.EX2 R63, R63 ;  /* 0x0000003f003f7308 */ /* 0x000e220000000800 */
[----:B-1----:R-:W-:-:S07]  /*1a2b0*/  FADD.FTZ R6, R64, R37 ;  /* 0x0000002540067221 */ /* 0x002fce0000010000 */
[----:B------:R-:W1:Y:S01]  /*1a2c0*/  MUFU.EX2 R111, R111 ;  /* 0x0000006f006f7308 */ /* 0x000e620000000800 */
[----:B--2---:R-:W-:-:S01]  /*1a2d0*/  FADD.FTZ R20, R32, R49 ;  /* 0x0000003120147221 */ /* 0x004fc20000010000 */
[----:B------:R-:W-:-:S06]  /*1a2e0*/  IMAD.MOV.U32 R49, RZ, RZ, R25 ;  /* 0x000000ffff317224 */ /* 0x000fcc00078e0019 */
[----:B------:R-:W2:Y:S01]  /*1a2f0*/  MUFU.EX2 R74, R74 ;  /* 0x0000004a004a7308 */ /* 0x000ea20000000800 */
[----:B0-----:R-:W-:-:S07]  /*1a300*/  FADD.FTZ R37, R63, R6 ;  /* 0x000000063f257221 */ /* 0x001fce0000010000 */
[----:B------:R-:W0:Y:S01]  /*1a310*/  MUFU.EX2 R61, R61 ;  /* 0x0000003d003d7308 */ /* 0x000e220000000800 */
[C---:B-1----:R-:W-:Y:S01]  /*1a320*/  F2FP.SATFINITE.E4M3.F32.PACK_AB_MERGE_C R184, R111.reuse, R32, RZ ;  /* 0x000000206fb8723e */ /* 0x042fe200048070ff */
[----:B------:R-:W-:Y:S01]  /*1a330*/  FADD.FTZ R111, R111, R20 ;  /* 0x000000146f6f7221 */ /* 0x000fe20000010000 */
[--C-:B------:R-:W-:Y:S02]  /*1a340*/  IMAD.MOV.U32 R32, RZ, RZ, R25.reuse ;  /* 0x000000ffff207224 */ /* 0x100fe400078e0019 */
[----:B------:R-:W-:Y:S01]  /*1a350*/  F2FP.SATFINITE.E4M3.F32.PACK_AB_MERGE_C R184, R89, R26, R184 ;  /* 0x0000001a59b8723e */ /* 0x000fe200048070b8 */
[----:B------:R-:W-:Y:S02]  /*1a360*/  IMAD.MOV.U32 R26, RZ, RZ, R25 ;  /* 0x000000ffff1a7224 */ /* 0x000fe400078e0019 */
[----:B------:R-:W1:Y:S01]  /*1a370*/  MUFU.EX2 R70, R70 ;  /* 0x0000004600467308 */ /* 0x000e620000000800 */
[----:B--2---:R-:W-:-:S01]  /*1a380*/  FADD.FTZ R20, R74, R37 ;  /* 0x000000254a147221 */ /* 0x004fc20000010000 */
[----:B------:R-:W-:Y:S01]  /*1a390*/  F2FP.SATFINITE.E4M3.F32.PACK_AB_MERGE_C R63, R74, R63, RZ ;  /* 0x0000003f4a3f723e */ /* 0x000fe200048070ff */
[----:B------:R-:W-:-:S03]  /*1a3a0*/  IMAD.MOV.U32 R74, RZ, RZ, R25 ;  /* 0x000000ffff4a7224 */ /* 0x000fc600078e0019 */
[----:B------:R-:W-:Y:S01]  /*1a3b0*/  F2FP.SATFINITE.E4M3.F32.PACK_AB_MERGE_C R185, R64, R21, R63 ;  /* 0x0000001540b9723e */ /* 0x000fe2000480703f */
[----:B------:R-:W-:Y:S01]  /*1a3c0*/  IMAD.MOV.U32 R63, RZ, RZ, R25 ;  /* 0x000000ffff3f7224 */ /* 0x000fe200078e0019 */
[----:B------:R-:W2:Y:S01]  /*1a3d0*/  MUFU.EX2 R30, R30 ;  /* 0x0000001e001e7308 */ /* 0x000ea20000000800 */
[----:B0-----:R-:W-:-:S01]  /*1a3e0*/  FADD.FTZ R15, R61, R20 ;  /* 0x000000143d0f7221 */ /* 0x001fc20000010000 */
[----:B------:R-:W-:-:S06]  /*1a3f0*/  IMAD.MOV.U32 R64, RZ, RZ, R25 ;  /* 0x000000ffff407224 */ /* 0x000fcc00078e0019 */
        /* <DEDUP_REMOVED lines=8> */
[----:B------:R1:W3:Y:S01]  /*1a480*/  MUFU.EX2 R3, R67 ;  /* 0x0000004300037308 */ /* 0x0002e20000000800 */
[C---:B--2---:R-:W-:Y:S01]  /*1a490*/  F2FP.SATFINITE.E4M3.F32.PACK_AB_MERGE_C R65, R78.reuse, R65, RZ ;  /* 0x000000414e41723e */ /* 0x044fe200048070ff */
[----:B------:R-:W-:-:S03]  /*1a4a0*/  FADD.FTZ R78, R78, R15 ;  /* 0x0000000f4e4e7221 */ /* 0x000fc60000010000 */
[----:B------:R-:W-:Y:S01]  /*1a4b0*/  F2FP.SATFINITE.E4M3.F32.PACK_AB_MERGE_C R187, R70, R61, R65 ;  /* 0x0000003d46bb723e */ /* 0x000fe20004807041 */
[----:B------:R-:W-:Y:S02]  /*1a4c0*/  IMAD.MOV.U32 R61, RZ, RZ, R25 ;  /* 0x000000ffff3d7224 */ /* 0x000fe400078e0019 */
[----:B------:R-:W2:Y:S01]  /*1a4d0*/  MUFU.EX2 R113, R113 ;  /* 0x0000007100717308 */ /* 0x000ea20000000800 */
[----:B0-----:R-:W-:-:S01]  /*1a4e0*/  FADD.FTZ R28, R34, R37 ;  /* 0x00000025221c7221 */ /* 0x001fc20000010000 */
[--C-:B------:R-:W-:Y:S02]  /*1a4f0*/  IMAD.MOV.U32 R37, RZ, RZ, R25.reuse ;  /* 0x000000ffff257224 */ /* 0x100fe400078e0019 */
[--C-:B------:R-:W-:Y:S02]  /*1a500*/  IMAD.MOV.U32 R65, RZ, RZ, R25.reuse ;  /* 0x000000ffff417224 */ /* 0x100fe400078e0019 */
[----:B-1----:R-:W-:Y:S02]  /*1a510*/  IMAD.MOV.U32 R67, RZ, RZ, R25 ;  /* 0x000000ffff437224 */ /* 0x002fe400078e0019 */
[----:B------:R-:W0:Y:S01]  /*1a520*/  MUFU.EX2 R76, R76 ;  /* 0x0000004c004c7308 */ /* 0x000e220000000800 */
[----:B---3--:R-:W-:-:S01]  /*1a530*/  FADD.FTZ R15, R3, R78 ;  /* 0x0000004e030f7221 */ /* 0x008fc20000010000 */
[----:B------:R-:W-:Y:S01]  /*1a540*/  IMAD.MOV.U32 R70, RZ, RZ, R25 ;  /* 0x000000ffff467224 */ /* 0x000fe200078e0019 */
[----:B------:R-:W-:-:S05]  /*1a550*/  MOV R78, R25 ;  /* 0x00000019004e7202 */ /* 0x000fca0000000f00 */
[----:B------:R-:W1:Y:S01]  /*1a560*/  MUFU.EX2 R38, R38 ;  /* 0x0000002600267308 */ /* 0x000e620000000800 */
[C---:B--2---:R-:W-:Y:S01]  /*1a570*/  F2FP.SATFINITE.E4M3.F32.PACK_AB_MERGE_C R186, R113.reuse, R34, RZ ;  /* 0x0000002271ba723e */ /* 0x044fe200048070ff */
[----:B------:R-:W-:Y:S01]  /*1a580*/  FADD.FTZ R113, R113, R28 ;  /* 0x0000001c71717221 */ /* 0x000fe20000010000 */
[--C-:B------:R-:W-:Y:S02]  /*1a590*/  IMAD.MOV.U32 R28, RZ, RZ, R25.reuse ;  /* 0x000000ffff1c7224 */ /* 0x100fe400078e0019 */
[----:B------:R-:W-:Y:S01]  /*1a5a0*/  F2FP.SATFINITE.E4M3.F32.PACK_AB_MERGE_C R186, R109, R30, R186 ;  /* 0x0000001e6dba723e */ /* 0x000fe200048070ba */
[----:B------:R-:W-:Y:S01]  /*1a5b0*/  IMAD.MOV.U32 R34, RZ, RZ, R25 ;  /* 0x000000ffff227224 */ /* 0x000fe200078e0019 */
[----:B------:R-:W-:Y:S01]  /*1a5c0*/  MOV R30, R25 ;  /* 0x00000019001e7202 */ /* 0x000fe20000000f00 */
        /* <DEDUP_REMOVED lines=8> */
[----:B------:R0:W3:Y:S01]  /*1a650*/  MUFU.EX2 R29, R53 ;  /* 0x00000035001d7308 */ /* 0x0000e20000000800 */
[C---:B-1----:R-:W-:Y:S01]  /*1a660*/  F2FP.SATFINITE.E4M3.F32.PACK_AB_MERGE_C R45, R82.reuse, R45, RZ ;  /* 0x0000002d522d723e */ /* 0x042fe200048070ff */
[----:B------:R-:W-:-:S03]  /*1a670*/  FADD.FTZ R82, R82, R15 ;  /* 0x0000000f52527221 */ /* 0x000fc60000010000 */
[----:B------:R-:W-:Y:S01]  /*1a680*/  F2FP.SATFINITE.E4M3.F32.PACK_AB_MERGE_C R189, R76, R3, R45 ;  /* 0x000000034cbd723e */ /* 0x000fe2000480702d */
[----:B------:R-:W-:Y:S02]  /*1a690*/  IMAD.MOV.U32 R45, RZ, RZ, R25 ;  /* 0x000000ffff2d7224 */ /* 0x000fe400078e0019 */
[----:B------:R-:W1:Y:S01]  /*1a6a0*/  MUFU.EX2 R121, R121 ;  /* 0x0000007900797308 */ /* 0x000e620000000800 */
[----:B--2---:R-:W-:-:S01]  /*1a6b0*/  FADD.FTZ R14, R40, R27 ;  /* 0x0000001b280e7221 */ /* 0x004fc20000010000 */
[--C-:B0-----:R-:W-:Y:S02]  /*1a6c0*/  IMAD.MOV.U32 R53, RZ, RZ, R25.reuse ;  /* 0x000000ffff357224 */ /* 0x101fe400078e0019 */
[----:B------:R-:W-:-:S04]  /*1a6d0*/  IMAD.MOV.U32 R76, RZ, RZ, R25 ;  /* 0x000000ffff4c7224 */ /* 0x000fc800078e0019 */
[----:B------:R-:W0:Y:S01]  /*1a6e0*/  MUFU.EX2 R80, R80 ;  /* 0x0000005000507308 */ /* 0x000e220000000800 */
[----:B---3--:R-:W-:-:S01]  /*1a6f0*/  FADD.FTZ R15, R29, R82 ;  /* 0x000000521d0f7221 */ /* 0x008fc20000010000 */
[----:B------:R-:W-:-:S06]  /*1a700*/  IMAD.MOV.U32 R82, RZ, RZ, R25 ;  /* 0x000000ffff527224 */ /* 0x000fcc00078e0019 */
        /* <DEDUP_REMOVED lines=8> */
[----:B------:R-:W-:-:S06]  /*1a790*/  IMAD.MOV.U32 R38, RZ, RZ, R25 ;  /* 0x000000ffff267224 */ /* 0x000fcc00078e0019 */
[----:B------:R0:W3:Y:S01]  /*1a7a0*/  MUFU.EX2 R10, R59 ;  /* 0x0000003b000a7308 */ /* 0x0000e20000000800 */
[----:B--2---:R-:W-:-:S07]  /*1a7b0*/  FADD.FTZ R15, R57, R14 ;  /* 0x0000000e390f7221 */ /* 0x004fce0000010000 */
[----:B------:R-:W2:Y:S01]  /*1a7c0*/  MUFU.EX2 R123, R123 ;  /* 0x0000007b007b7308 */ /* 0x000ea20000000800 */
[----:B-1----:R-:W-:-:S01]  /*1a7d0*/  FADD.FTZ R8, R42, R121 ;  /* 0x000000792a087221 */ /* 0x002fc20000010000 */
[----:B0-----:R-:W-:-:S06]  /*1a7e0*/  IMAD.MOV.U32 R59, RZ, RZ, R25 ;  /* 0x000000ffff3b7224 */ /* 0x001fcc00078e0019 */
[----:B------:R0:W1:Y:S01]  /*1a7f0*/  MUFU.EX2 R6, R47 ;  /* 0x0000002f00067308 */ /* 0x0000620000000800 */
[----:B---3--:R-:W-:-:S01]  /*1a800*/  FADD.FTZ R15, R10, R15 ;  /* 0x0000000f0a0f7221 */ /* 0x008fc20000010000 */
[----:B------:R-:W-:-:S04]  /*1a810*/  F2FP.SATFINITE.E4M3.F32.PACK_AB_MERGE_C R57, R10, R57, RZ ;  /* 0x000000390a39723e */ /* 0x000fc800048070ff */
[----:B------:R-:W-:Y:S01]  /*1a820*/  F2FP.SATFINITE.E4M3.F32.PACK_AB_MERGE_C R191, R80, R29, R57 ;  /* 0x0000001d50bf723e */ /* 0x000fe20004807039 */
[----:B------:R-:W-:Y:S01]  /*1a830*/  IMAD.MOV.U32 R29, RZ, RZ, R25 ;  /* 0x000000ffff1d7224 */ /* 0x000fe200078e0019 */
[----:B------:R-:W-:Y:S01]  /*1a840*/  MUFU.EX2 R50, R50 ;  /* 0x0000003200327308 */ /* 0x000fe20000000800 */
[----:B--2---:R-:W-:-:S01]  /*1a850*/  FADD.FTZ R27, R123, R8 ;  /* 0x000000087b1b7221 */ /* 0x004fc20000010000 */
[--C-:B0-----:R-:W-:Y:S02]  /*1a860*/  IMAD.MOV.U32 R47, RZ, RZ, R25.reuse ;  /* 0x000000ffff2f7224 */ /* 0x101fe400078e0019 */
[--C-:B------:R-:W-:Y:S02]  /*1a870*/  IMAD.MOV.U32 R57, RZ, RZ, R25.reuse ;  /* 0x000000ffff397224 */ /* 0x100fe400078e0019 */
[----:B------:R-:W-:Y:S02]  /*1a880*/  IMAD.MOV.U32 R80, RZ, RZ, R25 ;  /* 0x000000ffff507224 */ /* 0x000fe400078e0019 */
[----:B------:R-:W0:Y:S01]  /*1a890*/  MUFU.EX2 R125, R125 ;  /* 0x0000007d007d7308 */ /* 0x000e220000000800 */
[----:B-1----:R-:W-:-:S07]  /*1a8a0*/  FADD.FTZ R14, R6, R15 ;  /* 0x0000000f060e7221 */ /* 0x002fce0000010000 */
[----:B------:R-:W1:Y:S08]  /*1a8b0*/  MUFU.EX2 R31, R31 ;  /* 0x0000001f001f7308 */ /* 0x000e700000000800 */
[----:B------:R-:W2:Y:S01]  /*1a8c0*/  MUFU.EX2 R33, R33 ;  /* 0x0000002100217308 */ /* 0x000ea20000000800 */
[----:B0-----:R-:W-:Y:S01]  /*1a8d0*/  F2FP.SATFINITE.E4M3.F32.PACK_AB_MERGE_C R190, R125, R50, RZ ;  /* 0x000000327dbe723e */ /* 0x001fe200048070ff */
[----:B------:R-:W-:Y:S01]  /*1a8e0*/  FADD.FTZ R50, R50, R27 ;  /* 0x0000001b32327221 */ /* 0x000fe20000010000 */
[----:B------:R-:W-:-:S02]  /*1a8f0*/  IMAD.MOV.U32 R27, RZ, RZ, R25 ;  /* 0x000000ffff1b7224 */ /* 0x000fc400078e0019 */
[----:B------:R-:W-:Y:S01]  /*1a900*/  F2FP.SATFINITE.E4M3.F32.PACK_AB_MERGE_C R190, R123, R42, R190 ;  /* 0x0000002a7bbe723e */ /* 0x000fe200048070be */
[----:B------:R-:W-:-:S01]  /*1a910*/  FADD.FTZ R125, R125, R50 ;  /* 0x000000327d7d7221 */ /* 0x000fc20000010000 */
[----:B------:R-:W-:Y:S01]  /*1a920*/  MOV R42, R25 ;  /* 0x00000019002a7202 */ /* 0x000fe20000000f00 */
[----:B------:R-:W-:Y:S01]  /*1a930*/  MUFU.EX2 R48, R48 ;  /* 0x0000003000307308 */ /* 0x000fe20000000800 */
[----:B-1----:R-:W-:-:S01]  /*1a940*/  FADD.FTZ R14, R31, R14 ;  /* 0x0000000e1f0e7221 */ /* 0x002fc20000010000 */
[----:B------:R-:W-:-:S06]  /*1a950*/  IMAD.MOV.U32 R50, RZ, RZ, R25 ;  /* 0x000000ffff327224 */ /* 0x000fcc00078e0019 */
[----:B------:R-:W0:Y:S01]  /*1a960*/  MUFU.EX2 R129, R129 ;  /* 0x0000008100817308 */ /* 0x000e220000000800 */
[----:B--2---:R-:W-:-:S07]  /*1a970*/  FADD.FTZ R5, R33, R14 ;  /* 0x0000000e21057221 */ /* 0x004fce0000010000 */
[----:B------:R1:W2:Y:S08]  /*1a980*/  MUFU.EX2 R4, R35 ;  /* 0x0000002300047308 */ /* 0x0002b00000000800 */
[----:B------:R-:W3:Y:S01]  /*1a990*/  MUFU.EX2 R52, R52 ;  /* 0x0000003400347308 */ /* 0x000ee20000000800 */
[----:B0-----:R-:W-:Y:S01]  /*1a9a0*/  F2FP.SATFINITE.E4M3.F32.PACK_AB_MERGE_C R192, R129, R48, RZ ;  /* 0x0000003081c0723e */ /* 0x001fe200048070ff */
[----:B-1----:R-:W-:-:S06]  /*1a9b0*/  IMAD.MOV.U32 R35, RZ, RZ, R25 ;  /* 0x000000ffff237224 */ /* 0x002fcc00078e0019 */
[----:B------:R-:W0:Y:S01]  /*1a9c0*/  MUFU.EX2 R127, R127 ;  /* 0x0000007f007f7308 */ /* 0x000e220000000800 */
[C---:B--2---:R-:W-:Y:S01]  /*1a9d0*/  F2FP.SATFINITE.E4M3.F32.PACK_AB_MERGE_C R33, R4.reuse, R33, RZ ;  /* 0x000000210421723e */ /* 0x044fe200048070ff */
[----:B------:R-:W-:-:S03]  /*1a9e0*/  FADD.FTZ R4, R4, R5 ;  /* 0x0000000504047221 */ /* 0x000fc60000010000 */
[----:B------:R-:W-:Y:S01]  /*1a9f0*/  F2FP.SATFINITE.E4M3.F32.PACK_AB_MERGE_C R193, R31, R6, R33 ;  /* 0x000000061fc1723e */ /* 0x000fe20004807021 */
[----:B------:R-:W-:Y:S02]  /*1aa00*/  IMAD.MOV.U32 R31, RZ, RZ, R25 ;  /* 0x000000ffff1f7224 */ /* 0x000fe400078e0019 */
[----:B------:R-:W1:Y:S01]  /*1aa10*/  MUFU.EX2 R115, R115 ;  /* 0x0000007300737308 */ /* 0x000e620000000800 */
[----:B---3--:R-:W-:-:S01]  /*1aa20*/  FADD.FTZ R10, R52, R125 ;  /* 0x0000007d340a7221 */ /* 0x008fc20000010000 */
[----:B------:R-:W-:-:S06]  /*1aa30*/  IMAD.MOV.U32 R33, RZ, RZ, R25 ;  /* 0x000000ffff217224 */ /* 0x000fcc00078e0019 */
[----:B------:R-:W2:Y:S01]  /*1aa40*/  MUFU.EX2 R8, R117 ;  /* 0x0000007500087308 */ /* 0x000ea20000000800 */
[C---:B0-----:R-:W-:Y:S01]  /*1aa50*/  F2FP.SATFINITE.E4M3.F32.PACK_AB_MERGE_C R192, R127.reuse, R52, R192 ;  /* 0x000000347fc0723e */ /* 0x041fe200048070c0 */
[----:B------:R-:W-:Y:S01]  /*1aa60*/  FADD.FTZ R127, R127, R10 ;  /* 0x0000000a7f7f7221 */ /* 0x000fe20000010000 */
[----:B------:R-:W-:-:S03]  /*1aa70*/  IMAD.MOV.U32 R52, RZ, RZ, R25 ;  /* 0x000000ffff347224 */ /* 0x000fc600078e0019 */
[----:B------:R-:W-:Y:S02]  /*1aa80*/  FADD.FTZ R48, R48, R127 ;  /* 0x0000007f30307221 */ /* 0x000fe40000010000 */
[----:B------:R-:W-:Y:S01]  /*1aa90*/  MUFU.EX2 R36, R36 ;  /* 0x0000002400247308 */ /* 0x000fe20000000800 */
[----:B-1----:R-:W-:-:S01]  /*1aaa0*/  FADD.FTZ R5, R115, R4 ;  /* 0x0000000473057221 */ /* 0x002fc20000010000 */
[----:B------:R-:W-:Y:S01]  /*1aab0*/  FADD.FTZ R129, R129, R48 ;  /* 0x0000003081817221 */ /* 0x000fe20000010000 */
[----:B------:R-:W-:-:S05]  /*1aac0*/  MOV R48, R25 ;  /* 0x0000001900307202 */ /* 0x000fca0000000f00 */
[----:B------:R-:W0:Y:S01]  /*1aad0*/  MUFU.EX2 R133, R133 ;  /* 0x0000008500857308 */ /* 0x000e220000000800 */
[----:B--2---:R-:W-:-:S01]  /*1aae0*/  FADD.FTZ R4, R8, R5 ;  /* 0x0000000508047221 */ /* 0x004fc20000010000 */
[----:B------:R-:W-:-:S05]  /*1aaf0*/  VIADD R5, R147, 0xfffffffe ;  /* 0xfffffffe93057836 */ /* 0x000fca0000000000 */
[----:B------:R-:W-:Y:S01]  /*1ab00*/  ISETP.GE.AND P1, PT, R5, R201, PT ;  /* 0x000000c90500720c */ /* 0x000fe20003f26270 */
[----:B------:R-:W1:Y:S08]  /*1ab10*/  MUFU.EX2 R44, R44 ;  /* 0x0000002c002c7308 */ /* 0x000e700000000800 */
[----:B------:R-:W-:Y:S01]  /*1ab20*/  MUFU.EX2 R119, R119 ;  /* 0x0000007700777308 */ /* 0x000fe20000000800 */
[----:B0-----:R-:W-:-:S07]  /*1ab30*/  F2FP.SATFINITE.E4M3.F32.PACK_AB_MERGE_C R7, R133, R36, RZ ;  /* 0x000000248507723e */ /* 0x001fce00048070ff */
[----:B------:R0:W2:Y:S01]  /*1ab40*/  MUFU.EX2 R10, R43 ;  /* 0x0000002b000a7308 */ /* 0x0000a20000000800 */
[----:B-1----:R-:W-:-:S01]  /*1ab50*/  FADD.FTZ R14, R44, R129 ;  /* 0x000000812c0e7221 */ /* 0x002fc20000010000 */
[C---:B------:R-:W-:Y:S01]  /*1ab60*/  F2FP.SATFINITE.E4M3.F32.PACK_AB_MERGE_C R194, R131.reuse, R44, R7 ;  /* 0x0000002c83c2723e */ /* 0x040fe20004807007 */
[----:B------:R-:W-:Y:S02]  /*1ab70*/  IMAD.MOV.U32 R44, RZ, RZ, R25 ;  /* 0x000000ffff2c7224 */ /* 0x000fe400078e0019 */
[----:B------:R-:W-:-:S04]  /*1ab80*/  FADD.FTZ R131, R131, R14 ;  /* 0x0000000e83837221 */ /* 0x000fc80000010000 */
[----:B------:R-:W-:Y:S01]  /*1ab90*/  FADD.FTZ R36, R36, R131 ;  /* 0x0000008324247221 */ /* 0x000fe20000010000 */
[----:B0-----:R-:W-:Y:S01]  /*1aba0*/  IMAD.MOV.U32 R43, RZ, RZ, R25 ;  /* 0x000000ffff2b7224 */ /* 0x001fe200078e0019 */
[----:B--2---:R-:W-:Y:S01]  /*1abb0*/  F2FP.SATFINITE.E4M3.F32.PACK_AB_MERGE_C R3, R10, R119, RZ ;  /* 0x000000770a03723e */ /* 0x004fe200048070ff */
[----:B------:R-:W-:-:S03]  /*1abc0*/  FADD.FTZ R119, R119, R4 ;  /* 0x0000000477777221 */ /* 0x000fc60000010000 */
[----:B------:R-:W-:Y:S01]  /*1abd0*/  F2FP.SATFINITE.E4M3.F32.PACK_AB_MERGE_C R195, R8, R115, R3 ;  /* 0x0000007308c3723e */ /* 0x000fe20004807003 */
[----:B------:R-:W-:-:S01]  /*1abe0*/  FADD.FTZ R3, R133, R36 ;  /* 0x0000002485037221 */ /* 0x000fc20000010000 */
[----:B------:R-:W-:Y:S01]  /*1abf0*/  FADD.FTZ R4, R10, R119 ;  /* 0x000000770a047221 */ /* 0x000fe20000010000 */
[----:B------:R-:W-:Y:S01]  /*1ac00*/  MOV R36, R25 ;  /* 0x0000001900247202 */ /* 0x000fe20000000f00 */
[----:B------:R-:W-:Y:S06]  /*1ac10*/  @!P1 BRA `(.L_x_478) ;  /* 0x0000003400189947 */ /* 0x000fec0003800000 */
[----:B------:R-:W-:Y:S01]  /*1ac20*/  IMAD.MOV.U32 R6, RZ, RZ, R12 ;  /* 0x000000ffff067224 */ /* 0x000fe200078e000c */
[----:B------:R-:W-:Y:S01]  /*1ac30*/  MOV R9, R148 ;  /* 0x0000009400097202 */ /* 0x000fe20000000f00 */
[----:B------:R-:W-:Y:S01]  /*1ac40*/  IMAD.MOV.U32 R7, RZ, RZ, R11 ;  /* 0x000000ffff077224 */ /* 0x000fe200078e000b */
[----:B------:R-:W-:Y:S01]  /*1ac50*/  CS2R R86, SRZ ;  /* 0x0000000000567805 */ /* 0x000fe2000001ff00 */
[----:B------:R-:W-:Y:S01]  /*1ac60*/  IMAD.MOV.U32 R8, RZ, RZ, R198 ;  /* 0x000000ffff087224 */ /* 0x000fe200078e00c6 */
        /* <DEDUP_REMOVED lines=30> */
[----:B------:R-:W-:-:S07]  /*1ae50*/  CS2R R24, SRZ ;  /* 0x0000000000187805 */ /* 0x000fce000001ff00 */
.L_x_489:
[----:B------:R-:W-:Y:S01]  /*1ae60*/  ISETP.NE.AND P1, PT, R9, 0x1, PT ;  /* 0x000000010900780c */ /* 0x000fe20003f25270 */
[----:B------:R-:W-:Y:S05]  /*1ae70*/  YIELD ;  /* 0x0000000000007946 */ /* 0x000fea0003800000 */
[----:B------:R-:W-:Y:S02]  /*1ae80*/  SEL R11, RZ, 0x1, P1 ;  /* 0x00000001ff0b7807 */ /* 0x000fe40000800000 */
[----:B------:R-:W-:Y:S02]  /*1ae90*/  ISETP.NE.AND P1, PT, R202, RZ, PT ;  /* 0x000000ffca00720c */ /* 0x000fe40003f25270 */
[----:B------:R-:W-:-:S11]  /*1aea0*/  LOP3.LUT R198, R8, R11, RZ, 0x3c, !PT ;  /* 0x0000000b08c67212 */ /* 0x000fd600078e3cff */
[----:B------:R-:W-:Y:S05]  /*1aeb0*/  @P1 BRA `(.L_x_479) ;  /* 0x00000000003c1947 */ /* 0x000fea0003800000 */
[----:B------:R-:W-:Y:S05]  /*1aec0*/  @!P0 BRA `(.L_x_480) ;  /* 0x0000000000048947 */ /* 0x000fea0003800000 */
[----:B------:R-:W-:Y:S01]  /*1aed0*/  BPT.TRAP 0x1 ;  /* 0x000000040000795c */ /* 0x000fe20000300000 */
.L_x_480:
[----:B------:R-:W-:-:S05]  /*1aee0*/  VIADD R10, R9, 0x1 ;  /* 0x00000001090a7836 */ /* 0x000fca0000000000 */
[----:B------:R-:W-:-:S04]  /*1aef0*/  ISETP.NE.AND P2, PT, R10, 0x2, PT ;  /* 0x000000020a00780c */ /* 0x000fc80003f45270 */
[----:B------:R-:W-:Y:S02]  /*1af00*/  SEL R11, R10, RZ, P2 ;  /* 0x000000ff0a0b7207 */ /* 0x000fe40001000000 */
[----:B------:R-:W-:-:S03]  /*1af10*/  SHF.L.U32 R10, R198, 0x1f, RZ ;  /* 0x0000001fc60a7819 */ /* 0x000fc600000006ff */
[----:B------:R-:W-:-:S04]  /*1af20*/  IMAD R11, R11, 0x8, R16 ;  /* 0x000000080b0b7824 */ /* 0x000fc800078e0210 */
[----:B------:R0:W1:Y:S01]  /*1af30*/  SYNCS.PHASECHK.TRANS64.TRYWAIT P2, [R11+URZ+0x29830], R10 ;  /* 0x0298300a0b0075a7 */ /* 0x000062000804017f */
[----:B------:R-:W-:Y:S05]  /*1af40*/  @!P0 BRA `(.L_x_481) ;  /* 0x0000000000048947 */ /* 0x000fea0003800000 */
[----:B------:R-:W-:Y:S01]  /*1af50*/  BPT.TRAP 0x1 ;  /* 0x000000040000795c */ /* 0x000fe20000300000 */
.L_x_481:
[----:B------:R-:W-:Y:S04]  /*1af60*/  BSSY B0, `(.L_x_479) ;  /* 0x0000004000007945 */ /* 0x000fe80003800000 */
[----:B-1----:R-:W-:Y:S05]  /*1af70*/  @P2 BRA `(.L_x_482) ;  /* 0x0000000000082947 */ /* 0x002fea0003800000 */
[----:B------:R-:W1:Y:S02]  /*1af80*/  SYNCS.PHASECHK.TRANS64.TRYWAIT P2, [R11+URZ+0x29830], R10 ;  /* 0x0298300a0b0075a7 */ /* 0x000e64000804017f */
[----:B-1----:R-:W-:Y:S05]  /*1af90*/  @!P2 BRA `(.L_x_483) ;  /* 0x000000f40018a947 */ /* 0x002fea0003800000 */
.L_x_482:
[----:B------:R-:W-:Y:S05]  /*1afa0*/  BSYNC B0 ;  /* 0x0000000000007941 */ /* 0x000fea0003800000 */
.L_x_479:
[----:B01----:R-:W0:Y:S01]  /*1afb0*/  S2R R10, SR_TID.X ;  /* 0x00000000000a7919 */ /* 0x003e220000002100 */
[----:B------:R-:W-:Y:S05]  /*1afc0*/  WARPSYNC.ALL ;  /* 0x0000000000007948 */ /* 0x000fea0003800000 */
[----:B------:R-:W-:Y:S01]  /*1afd0*/  MOV R13, 0x80000020 ;  /* 0x80000020000d7802 */ /* 0x000fe20000000f00 */
[----:B------:R-:W-:Y:S01]  /*1afe0*/  UMOV UR20, UR28 ;  /* 0x0000001c00147c82 */ /* 0x000fe20008000000 */
[----:B------:R-:W-:Y:S01]  /*1aff0*/  UMOV UR21, UR29 ;  /* 0x0000001d00157c82 */ /* 0x000fe20008000000 */
[----:B------:R-:W-:Y:S01]  /*1b000*/  IMAD.MOV.U32 R89, RZ, RZ, -0x7fffffe0 ;  /* 0x80000020ff597424 */ /* 0x000fe200078e00ff */
[----:B------:R-:W-:Y:S01]  /*1b010*/  R2UR UR23, R13 ;  /* 0x000000000d1772ca */ /* 0x000fe200000e0000 */
[----:B------:R-:W-:Y:S01]  /*1b020*/  UMOV UR24, UR28 ;  /* 0x0000001c00187c82 */ /* 0x000fe20008000000 */
[----:B------:R-:W-:Y:S01]  /*1b030*/  UMOV UR25, UR29 ;  /* 0x0000001d00197c82 */ /* 0x000fe20008000000 */
[----:B------:R-:W-:Y:S01]  /*1b040*/  IMAD.MOV.U32 R15, RZ, RZ, -0x7fffffe0 ;  /* 0x80000020ff0f7424 */ /* 0x000fe200078e00ff */
[----:B------:R-:W-:Y:S01]  /*1b050*/  R2UR UR27, R89 ;  /* 0x00000000591b72ca */ /* 0x000fe200000e0000 */
[----:B------:R-:W-:Y:S01]  /*1b060*/  UMOV UR32, UR28 ;  /* 0x0000001c00207c82 */ /* 0x000fe20008000000 */
[----:B------:R-:W-:Y:S01]  /*1b070*/  MOV R21, 0x80000020 ;  /* 0x8000002000157802 */ /* 0x000fe20000000f00 */
[----:B------:R-:W-:Y:S01]  /*1b080*/  UMOV UR33, UR29 ;  /* 0x0000001d00217c82 */ /* 0x000fe20008000000 */
[----:B------:R-:W-:Y:S01]  /*1b090*/  R2UR UR31, R15 ;  /* 0x000000000f1f72ca */ /* 0x000fe200000e0000 */
[----:B------:R-:W-:Y:S01]  /*1b0a0*/  UMOV UR44, UR28 ;  /* 0x0000001c002c7c82 */ /* 0x000fe20008000000 */
[----:B------:R-:W-:Y:S01]  /*1b0b0*/  R2UR UR35, R21 ;  /* 0x00000000152372ca */ /* 0x000fe200000e0000 */
[----:B------:R-:W-:Y:S01]  /*1b0c0*/  UMOV UR45, UR29 ;  /* 0x0000001d002d7c82 */ /* 0x000fe20008000000 */
[----:B------:R-:W-:Y:S01]  /*1b0d0*/  R2UR UR47, R89 ;  /* 0x00000000592f72ca */ /* 0x000fe200000e0000 */
[----:B------:R-:W-:Y:S01]  /*1b0e0*/  IMAD.MOV.U32 R21, RZ, RZ, -0x7fffffe0 ;  /* 0x80000020ff157424 */ /* 0x000fe200078e00ff */
[----:B------:R-:W-:Y:S01]  /*1b0f0*/  R2UR UR51, R15 ;  /* 0x000000000f3372ca */ /* 0x000fe200000e0000 */
[----:B------:R-:W-:-:S02]  /*1b100*/  IMAD.MOV.U32 R15, RZ, RZ, -0x7fffffe0 ;  /* 0x80000020ff0f7424 */ /* 0x000fc400078e00ff */
[----:B------:R-:W-:Y:S01]  /*1b110*/  IMAD.MOV.U32 R13, RZ, RZ, -0x7fffffe0 ;  /* 0x80000020ff0d7424 */ /* 0x000fe200078e00ff */
[----:B0-----:R-:W-:Y:S01]  /*1b120*/  SHF.R.U32.HI R11, RZ, 0x7, R10 ;  /* 0x00000007ff0b7819 */ /* 0x001fe2000001160a */
[----:B------:R-:W-:-:S04]  /*1b130*/  VIADD R10, R9, 0x1 ;  /* 0x00000001090a7836 */ /* 0x000fc80000000000 */
[----:B------:R-:W-:-:S05]  /*1b140*/  VIADD R11, R11, 0x8 ;  /* 0x000000080b0b7836 */ /* 0x000fca0000000000 */
[----:B------:R0:W-:Y:S01]  /*1b150*/  BAR.SYNC.DEFER_BLOCKING R11, 0x100 ;  /* 0x0004000b0000751d */ /* 0x0001e20000010000 */
[----:B------:R-:W-:-:S04]  /*1b160*/  ISETP.NE.AND P2, PT, R10, 0x2, PT ;  /* 0x000000020a00780c */ /* 0x000fc80003f45270 */
[----:B------:R-:W-:-:S05]  /*1b170*/  SEL R10, R10, RZ, P2 ;  /* 0x000000ff0a0a7207 */ /* 0x000fca0001000000 */
[----:B------:R-:W-:-:S04]  /*1b180*/  IMAD R12, R10, 0x780, R0 ;  /* 0x000007800a0c7824 */ /* 0x000fc800078e0200 */
[C---:B------:R-:W-:Y:S01]  /*1b190*/  VIADD R88, R12.reuse, 0x80 ;  /* 0x000000800c587836 */ /* 0x040fe20000000000 */
[C---:B------:R-:W-:Y:S01]  /*1b1a0*/  R2UR UR22, R12.reuse ;  /* 0x000000000c1672ca */ /* 0x040fe200000e0000 */
[C---:B------:R-:W-:Y:S02]  /*1b1b0*/  VIADD R14, R12.reuse, 0x100 ;  /* 0x000001000c0e7836 */ /* 0x040fe40000000000 */
[----:B------:R-:W-:Y:S01]  /*1b1c0*/  VIADD R20, R12, 0x180 ;  /* 0x000001800c147836 */ /* 0x000fe20000000000 */
[----:B------:R-:W-:Y:S01]  /*1b1d0*/  R2UR UR26, R88 ;  /* 0x00000000581a72ca */ /* 0x000fe200000e0000 */
[----:B------:R-:W-:Y:S01]  /*1b1e0*/  VIADD R88, R12, 0x200 ;  /* 0x000002000c587836 */ /* 0x000fe20000000000 */
[----:B------:R-:W-:Y:S01]  /*1b1f0*/  R2UR UR30, R14 ;  /* 0x000000000e1e72ca */ /* 0x000fe200000e0000 */
[----:B------:R-:W-:Y:S01]  /*1b200*/  VIADD R14, R12, 0x2 ;  /* 0x000000020c0e7836 */ /* 0x000fe20000000000 */
[----:B------:R-:W-:Y:S01]  /*1b210*/  R2UR UR34, R20 ;  /* 0x00000000142272ca */ /* 0x000fe200000e0000 */
[----:B------:R-:W-:Y:S01]  /*1b220*/  WARPGROUP.ARRIVE ;  /* 0x00000000000079c5 */ /* 0x000fe20000000000 */
[----:B------:R-:W-:Y:S01]  /*1b230*/  R2UR UR46, R88 ;  /* 0x00000000582e72ca */ /* 0x000fe200000e0000 */
[----:B------:R-:W-:Y:S01]  /*1b240*/  VIADD R20, R12, 0x82 ;  /* 0x000000820c147836 */ /* 0x000fe20000000000 */
[----:B------:R-:W-:Y:S01]  /*1b250*/  R2UR UR50, R14 ;  /* 0x000000000e3272ca */ /* 0x000fe200000e0000 */
[----:B------:R-:W-:-:S02]  /*1b260*/  VIADD R14, R12, 0x102 ;  /* 0x000001020c0e7836 */ /* 0x000fc40000000000 */
[----:B------:R-:W-:Y:S01]  /*1b270*/  QGMMA.64x32x32.F32.E4M3.E4M3 R152, gdesc[UR20], RZ, !UPT, gsb0 ;  /* 0x00600000149879f3 */ /* 0x000fe2000c0008ff */
[----:B------:R-:W-:Y:S01]  /*1b280*/  R2UR UR22, R20 ;  /* 0x00000000141672ca */ /* 0x000fe200000e0000 */
[----:B------:R-:W-:Y:S01]  /*1b290*/  UMOV UR20, UR48 ;  /* 0x0000003000147c82 */ /* 0x000fe20008000000 */
[----:B------:R-:W-:Y:S01]  /*1b2a0*/  R2UR UR23, R21 ;  /* 0x00000000151772ca */ /* 0x000fe200000e0000 */
[----:B------:R-:W-:Y:S01]  /*1b2b0*/  UMOV UR21, UR49 ;  /* 0x0000003100157c82 */ /* 0x000fe20008000000 */
[----:B------:R-:W-:Y:S02]  /*1b2c0*/  WARPGROUP.DEPBAR.LE gsb0, 0x0 ;  /* 0x00008000000079c5 */ /* 0x000fe40000010000 */
        /* <DEDUP_REMOVED lines=10> */
[----:B------:R-:W-:Y:S03]  /*1b370*/  QGMMA.64x32x32.F32.E4M3.E4M3 R120, gdesc[UR28], RZ, !UPT, gsb0 ;  /* 0x006000001c7879f3 */ /* 0x000fe6000c0008ff */
        /* <DEDUP_REMOVED lines=17> */
[----:B------:R-:W-:-:S03]  /*1b490*/  IMAD.MOV.U32 R15, RZ, RZ, -0x7fffffe0 ;  /* 0x80000020ff0f7424 */ /* 0x000fc600078e00ff */
[----:B------:R-:W-:Y:S02]  /*1b4a0*/  R2UR UR6, R14 ;  /* 0x000000000e0672ca */ /* 0x000fe400000e0000 */
[----:B------:R-:W-:Y:S01]  /*1b4b0*/  R2UR UR7, R15 ;  /* 0x000000000f0772ca */ /* 0x000fe200000e0000 */
[----:B------:R-:W-:Y:S01]  /*1b4c0*/  IMAD.MOV.U32 R15, RZ, RZ, -0x7fffffe0 ;  /* 0x80000020ff0f7424 */ /* 0x000fe200078e00ff */
[----:B------:R-:W-:Y:S01]  /*1b4d0*/  IADD3 R14, R12, 0x300, RZ ;  /* 0x000003000c0e7810 */ /* 0x000fe20007ffe0ff */
        /* <DEDUP_REMOVED lines=38> */
[----:B------:R-:W-:-:S03]  /*1b740*/  IMAD.MOV.U32 R15, RZ, RZ, -0x7fffffe0 ;  /* 0x80000020ff0f7424 */ /* 0x000fc600078e00ff */
[----:B------:R-:W-:Y:S01]  /*1b750*/  R2UR UR10, R14 ;  /* 0x000000000e0a72ca */ /* 0x000fe200000e0000 */
[----:B------:R-:W-:Y:S01]  /*1b760*/  VIADD R14, R12, 0x302 ;  /* 0x000003020c0e7836 */ /* 0x000fe20000000000 */
[----:B------:R-:W-:Y:S01]  /*1b770*/  R2UR UR11, R15 ;  /* 0x000000000f0b72ca */ /* 0x000fe200000e0000 */
[----:B------:R-:W-:Y:S01]  /*1b780*/  IMAD.MOV.U32 R15, RZ, RZ, -0x7fffffe0 ;  /* 0x80000020ff0f7424 */ /* 0x000fe200078e00ff */
        /* <DEDUP_REMOVED lines=38> */
[----:B------:R-:W-:-:S04]  /*1b9f0*/  IADD3 R14, R12, 0x500, RZ ;  /* 0x000005000c0e7810 */ /* 0x000fc80007ffe0ff */
        /* <DEDUP_REMOVED lines=66> */
[C---:B------:R-:W-:Y:S01]  /*1be20*/  VIADD R14, R12.reuse, 0x682 ;  /* 0x000006820c0e7836 */ /* 0x040fe20000000000 */
[----:B------:R-:W-:Y:S01]  /*1be30*/  IADD3 R12, R12, 0x702, RZ ;  /* 0x000007020c0c7810 */ /* 0x000fe20007ffe0ff */
        /* <DEDUP_REMOVED lines=31> */
[----:B0-----:R-:W-:Y:S05]  /*1c030*/  @P1 BRA `(.L_x_484) ;  /* 0x0000000000281947 */ /* 0x001fea0003800000 */
[----:B------:R-:W-:Y:S05]  /*1c040*/  @!P0 BRA `(.L_x_485) ;  /* 0x0000000000048947 */ /* 0x000fea0003800000 */
[----:B------:R-:W-:Y:S01]  /*1c050*/  BPT.TRAP 0x1 ;  /* 0x000000040000795c */ /* 0x000fe20000300000 */
.L_x_485:
[----:B------:R-:W-:Y:S01]  /*1c060*/  SHF.L.U32 R8, R8, 0x1f, RZ ;  /* 0x0000001f08087819 */ /* 0x000fe200000006ff */
[----:B------:R-:W-:-:S04]  /*1c070*/  IMAD R11, R9, 0x8, R16 ;  /* 0x00000008090b7824 */ /* 0x000fc800078e0210 */
[----:B------:R0:W1:Y:S01]  /*1c080*/  SYNCS.PHASECHK.TRANS64.TRYWAIT P1, [R11+URZ+0x29850], R8 ;  /* 0x029850080b0075a7 */ /* 0x000062000802017f */
[----:B------:R-:W-:Y:S05]  /*1c090*/  @!P0 BRA `(.L_x_486) ;  /* 0x0000000000048947 */ /* 0x000fea0003800000 */
[----:B------:R-:W-:Y:S01]  /*1c0a0*/  BPT.TRAP 0x1 ;  /* 0x000000040000795c */ /* 0x000fe20000300000 */
.L_x_486:
[----:B-1----:R-:W-:Y:S05]  /*1c0b0*/  @P1 BRA `(.L_x_484) ;  /* 0x0000000000081947 */ /* 0x002fea0003800000 */
[----:B------:R-:W1:Y:S02]  /*1c0c0*/  SYNCS.PHASECHK.TRANS64.TRYWAIT P1, [R11+URZ+0x29850], R8 ;  /* 0x029850080b0075a7 */ /* 0x000e64000802017f */
[----:B-1----:R-:W-:Y:S05]  /*1c0d0*/  @!P1 BRA `(.L_x_487) ;  /* 0x000000e000dc9947 */ /* 0x002fea0003800000 */
.L_x_484:
[----:B01----:R-:W-:Y:S01]  /*1c0e0*/  VIADD R8, R16, 0x400 ;  /* 0x0000040010087836 */ /* 0x003fe20000000000 */
[----:B------:R-:W-:Y:S05]  /*1c0f0*/  WARPSYNC.ALL ;  /* 0x0000000000007948 */ /* 0x000fea0003800000 */
[----:B------:R-:W-:Y:S01]  /*1c100*/  SHF.R.U32.HI R8, RZ, 0x4, R8 ;  /* 0x00000004ff087819 */ /* 0x000fe20000011608 */
[----:B------:R-:W-:Y:S01]  /*1c110*/  IMAD.MOV.U32 R13, RZ, RZ, -0x3ffffff0 ;  /* 0xc0000010ff0d7424 */ /* 0x000fe200078e00ff */
[----:B------:R-:W-:Y:S01]  /*1c120*/  WARPGROUP.ARRIVE ;  /* 0x00000000000079c5 */ /* 0x000fe20000000000 */
[----:B------:R-:W-:Y:S02]  /*1c130*/  MOV R15, 0xc0000010 ;  /* 0xc0000010000f7802 */ /* 0x000fe40000000f00 */
[----:B------:R-:W-:-:S02]  /*1c140*/  LOP3.LUT R8, R8, 0x3fff, RZ, 0xc0, !PT ;  /* 0x00003fff08087812 */ /* 0x000fc400078ec0ff */
[----:B------:R-:W-:Y:S02]  /*1c150*/  R2UR UR7, R13 ;  /* 0x000000000d0772ca */ /* 0x000fe400000e0000 */
[----:B------:R-:W-:Y:S02]  /*1c160*/  LOP3.LUT R8, R8, 0x10000, RZ, 0xfc, !PT ;  /* 0x0001000008087812 */ /* 0x000fe400078efcff */
[----:B------:R-:W-:-:S03]  /*1c170*/  FMNMX.FTZ R11, R154, R6, !PT ;  /* 0x000000069a0b7209 */ /* 0x000fc60007810000 */
[----:B------:R-:W-:Y:S01]  /*1c180*/  IMAD R12, R9, 0x500, R8 ;  /* 0x00000500090c7824 */ /* 0x000fe200078e0208 */
[----:B------:R-:W-:Y:S02]  /*1c190*/  FMNMX.FTZ R8, R152, R7, !PT ;  /* 0x0000000798087209 */ /* 0x000fe40007810000 */
[----:B------:R-:W-:Y:S01]  /*1c1a0*/  FMNMX.FTZ R11, R155, R11, !PT ;  /* 0x0000000b9b0b7209 */ /* 0x000fe20007810000 */
[C---:B------:R-:W-:Y:S01]  /*1c1b0*/  VIADD R14, R12.reuse, 0x100 ;  /* 0x000001000c0e7836 */ /* 0x040fe20000000000 */
[----:B------:R-:W-:Y:S02]  /*1c1c0*/  R2UR UR6, R12 ;  /* 0x000000000c0672ca */ /* 0x000fe400000e0000 */
[----:B------:R-:W-:Y:S02]  /*1c1d0*/  FMNMX.FTZ R8, R153, R8, !PT ;  /* 0x0000000899087209 */ /* 0x000fe40007810000 */
[----:B------:R-:W-:Y:S02]  /*1c1e0*/  FMNMX.FTZ R11, R158, R11, !PT ;  /* 0x0000000b9e0b7209 */ /* 0x000fe40007810000 */
[----:B------:R-:W-:-:S02]  /*1c1f0*/  FMNMX.FTZ R8, R156, R8, !PT ;  /* 0x000000089c087209 */ /* 0x000fc40007810000 */
[----:B------:R-:W-:Y:S02]  /*1c200*/  FMNMX.FTZ R11, R159, R11, !PT ;  /* 0x0000000b9f0b7209 */ /* 0x000fe40007810000 */
[----:B------:R-:W-:Y:S02]  /*1c210*/  FMNMX.FTZ R8, R157, R8, !PT ;  /* 0x000000089d087209 */ /* 0x000fe40007810000 */
[----:B------:R-:W-:Y:S01]  /*1c220*/  FMNMX.FTZ R11, R162, R11, !PT ;  /* 0x0000000ba20b7209 */ /* 0x000fe20007810000 */
[----:B------:R-:W-:Y:S01]  /*1c230*/  QGMMA.64x128x32.F32.E4M3.E4M3 R24, R176, gdesc[UR4], R24, gsb0 ;  /* 0x01e00004b0187df3 */ /* 0x000fe20008000818 */
[----:B------:R-:W-:Y:S01]  /*1c240*/  R2UR UR6, R14 ;  /* 0x000000000e0672ca */ /* 0x000fe200000e0000 */
[----:B------:R-:W-:Y:S01]  /*1c250*/  VIADD R14, R12, 0x200 ;  /* 0x000002000c0e7836 */ /* 0x000fe20000000000 */
[----:B------:R-:W-:Y:S01]  /*1c260*/  R2UR UR7, R15 ;  /* 0x000000000f0772ca */ /* 0x000fe200000e0000 */
[----:B------:R-:W-:Y:S01]  /*1c270*/  IMAD.MOV.U32 R15, RZ, RZ, -0x3ffffff0 ;  /* 0xc0000010ff0f7424 */ /* 0x000fe200078e00ff */
        /* <DEDUP_REMOVED lines=68> */
[----:B------:R-:W-:Y:S01]  /*1c6c0*/  FMNMX.FTZ R8, R100, R8, !PT ;  /* 0x0000000864087209 */ /* 0x000fe20007810000 */
[----:B------:R-:W-:Y:S02]  /*1c6d0*/  WARPGROUP.DEPBAR.LE gsb0, 0x0 ;  /* 0x00008000000079c5 */ /* 0x000fe40000010000 */
[----:B------:R-:W-:Y:S01]  /*1c6e0*/  WARPGROUP.ARRIVE ;  /* 0x00000000000079c5 */ /* 0x000fe20000000000 */
[----:B------:R-:W-:-:S05]  /*1c6f0*/  FMNMX.FTZ R8, R101, R8, !PT ;  /* 0x0000000865087209 */ /* 0x000fca0007810000 */
[----:B------:R-:W0:Y:S01]  /*1c700*/  S2R R179, SR_TID.X ;  /* 0x0000000000b37919 */ /* 0x000e220000002100 */
[----:B------:R-:W-:Y:S01]  /*1c710*/  FMNMX.FTZ R11, R103, R11, !PT ;  /* 0x0000000b670b7209 */ /* 0x000fe20007810000 */
[----:B------:R-:W-:Y:S01]  /*1c720*/  QGMMA.64x128x32.F32.E4M3.E4M3 R24, R180, gdesc[UR4], R24, gsb0 ;  /* 0x01e00004b4187df3 */ /* 0x000fe20008000818 */
[----:B------:R-:W-:Y:S01]  /*1c730*/  R2UR UR6, R14 ;  /* 0x000000000e0672ca */ /* 0x000fe200000e0000 */
[C---:B------:R-:W-:Y:S01]  /*1c740*/  VIADD R14, R12.reuse, 0x300 ;  /* 0x000003000c0e7836 */ /* 0x040fe20000000000 */
[----:B------:R-:W-:Y:S01]  /*1c750*/  R2UR UR7, R15 ;  /* 0x000000000f0772ca */ /* 0x000fe200000e0000 */
[----:B------:R-:W1:Y:S01]  /*1c760*/  SHFL.BFLY PT, R13, R8, 0x2, 0x1f ;  /* 0x0c401f00080d7f89 */ /* 0x000e6200000e0000 */
[----:B------:R-:W-:Y:S02]  /*1c770*/  IMAD.MOV.U32 R15, RZ, RZ, -0x3ffffff0 ;  /* 0xc0000010ff0f7424 */ /* 0x000fe400078e00ff */
[----:B------:R-:W-:Y:S01]  /*1c780*/  VIADD R12, R12, 0x400 ;  /* 0x000004000c0c7836 */ /* 0x000fe20000000000 */
[----:B-1----:R-:W-:-:S02]  /*1c790*/  FMNMX.FTZ R8, R8, R13, !PT ;  /* 0x0000000d08087209 */ /* 0x002fc40007810000 */
[----:B------:R-:W-:Y:S02]  /*1c7a0*/  MOV R13, 0xc0000010 ;  /* 0xc0000010000d7802 */ /* 0x000fe40000000f00 */
[----:B0-----:R-:W-:-:S04]  /*1c7b0*/  LOP3.LUT R179, R179, 0x7f, RZ, 0xc0, !PT ;  /* 0x0000007fb3b37812 */ /* 0x001fc800078ec0ff */
[----:B------:R-:W-:Y:S02]  /*1c7c0*/  ISETP.NE.AND P1, PT, R179, RZ, PT ;  /* 0x000000ffb300720c */ /* 0x000fe40003f25270 */
[----:B------:R-:W0:Y:S02]  /*1c7d0*/  S2R R179, SR_TID.X ;  /* 0x0000000000b37919 */ /* 0x000e240000002100 */
[----:B0-----:R-:W-:Y:S01]  /*1c7e0*/  SHF.R.U32.HI R179, RZ, 0x7, R179 ;  /* 0x00000007ffb37819 */ /* 0x001fe200000116b3 */
[----:B------:R-:W-:Y:S02]  /*1c7f0*/  WARPGROUP.DEPBAR.LE gsb0, 0x0 ;  /* 0x00008000000079c5 */ /* 0x000fe40000010000 */
[----:B------:R-:W-:-:S06]  /*1c800*/  WARPGROUP.ARRIVE ;  /* 0x00000000000079c5 */ /* 0x000fcc0000000000 */
[----:B------:R-:W-:Y:S01]  /*1c810*/  QGMMA.64x128x32.F32.E4M3.E4M3 R24, R184, gdesc[UR4], R24, gsb0 ;  /* 0x01e00004b8187df3 */ /* 0x000fe20008000818 */
[----:B------:R-:W-:Y:S02]  /*1c820*/  R2UR UR6, R14 ;  /* 0x000000000e0672ca */ /* 0x000fe400000e0000 */
[----:B------:R-:W0:Y:S01]  /*1c830*/  SHFL.BFLY PT, R14, R11, 0x2, 0x1f ;  /* 0x0c401f000b0e7f89 */ /* 0x000e2200000e0000 */
[----:B------:R-:W-:Y:S02]  /*1c840*/  R2UR UR7, R15 ;  /* 0x000000000f0772ca */ /* 0x000fe400000e0000 */
[----:B0-----:R-:W-:Y:S02]  /*1c850*/  FMNMX.FTZ R14, R11, R14, !PT ;  /* 0x0000000e0b0e7209 */ /* 0x001fe40007810000 */
[----:B------:R-:W0:Y:S02]  /*1c860*/  SHFL.BFLY PT, R11, R8, 0x1, 0x1f ;  /* 0x0c201f00080b7f89 */ /* 0x000e2400000e0000 */
[----:B0-----:R-:W-:-:S05]  /*1c870*/  FMNMX.FTZ R11, R8, R11, !PT ;  /* 0x0000000b080b7209 */ /* 0x001fca0007810000 */
[----:B------:R-:W-:-:S04]  /*1c880*/  FADD.FTZ R7, -R11, R7 ;  /* 0x000000070b077221 */ /* 0x000fc80000010100 */
[----:B------:R-:W-:-:S06]  /*1c890*/  FMUL.FTZ R7, R2, R7 ;  /* 0x0000000702077220 */ /* 0x000fcc0000410000 */
[----:B------:R-:W-:Y:S01]  /*1c8a0*/  MUFU.EX2 R7, R7 ;  /* 0x0000000700077308 */ /* 0x000fe20000000800 */
[----:B------:R-:W-:Y:S02]  /*1c8b0*/  WARPGROUP.DEPBAR.LE gsb0, 0x0 ;  /* 0x00008000000079c5 */ /* 0x000fe40000010000 */
[----:B------:R-:W-:-:S06]  /*1c8c0*/  WARPGROUP.ARRIVE ;  /* 0x00000000000079c5 */ /* 0x000fcc0000000000 */
[----:B------:R-:W-:Y:S01]  /*1c8d0*/  QGMMA.64x128x32.F32.E4M3.E4M3 R24, R188, gdesc[UR4], R24, gsb0 ;  /* 0x01e00004bc187df3 */ /* 0x000fe20008000818 */
[----:B------:R-:W-:Y:S02]  /*1c8e0*/  R2UR UR6, R12 ;  /* 0x000000000c0672ca */ /* 0x000fe400000e0000 */
[----:B------:R-:W0:Y:S01]  /*1c8f0*/  SHFL.BFLY PT, R12, R14, 0x1, 0x1f ;  /* 0x0c201f000e0c7f89 */ /* 0x000e2200000e0000 */
[----:B------:R-:W-:Y:S01]  /*1c900*/  R2UR UR7, R13 ;  /* 0x000000000d0772ca */ /* 0x000fe200000e0000 */
[----:B------:R-:W-:-:S04]  /*1c910*/  FFMA.FTZ R13, R2, R11, -8 ;  /* 0xc1000000020d7423 */ /* 0x000fc8000001000b */
[C-C-:B------:R-:W-:Y:S01]  /*1c920*/  FFMA.FTZ R8, R2.reuse, R152, -R13.reuse ;  /* 0x0000009802087223 */ /* 0x140fe2000001080d */
[----:B------:R-:W-:-:S01]  /*1c930*/  FFMA.FTZ R15, R2, R156, -R13 ;  /* 0x0000009c020f7223 */ /* 0x000fc2000001080d */
        /* <DEDUP_REMOVED lines=16> */
[----:B0-----:R-:W-:Y:S01]  /*1ca40*/  FMNMX.FTZ R12, R14, R12, !PT ;  /* 0x0000000c0e0c7209 */ /* 0x001fe20007810000 */
        /* <DEDUP_REMOVED lines=21> */
[----:B------:R-:W-:Y:S01]  /*1cba0*/  FFMA.FTZ R13, R2, R101, -R13 ;  /* 0x00000065020d7223 */ /* 0x000fe2000001080d */
[----:B------:R-:W-:-:S01]  /*1cbb0*/  FADD.FTZ R6, -R12, R6 ;  /* 0x000000060c067221 */ /* 0x000fc20000010100 */
[C---:B------:R-:W-:Y:S01]  /*1cbc0*/  FFMA.FTZ R101, R2.reuse, R12, -8 ;  /* 0xc100000002657423 */ /* 0x040fe2000001000c */
[----:B------:R-:W0:Y:S02]  /*1cbd0*/  MUFU.EX2 R8, R8 ;  /* 0x0000000800087308 */ /* 0x000e240000000800 */
[C---:B------:R-:W-:Y:S01]  /*1cbe0*/  FMUL.FTZ R6, R2.reuse, R6 ;  /* 0x0000000602067220 */ /* 0x040fe20000410000 */
[C-C-:B------:R-:W-:Y:S01]  /*1cbf0*/  FFMA.FTZ R154, R2.reuse, R154, -R101.reuse ;  /* 0x0000009a029a7223 */ /* 0x140fe20000010865 */
[----:B------:R-:W-:-:S01]  /*1cc00*/  FFMA.FTZ R155, R2, R155, -R101 ;  /* 0x0000009b029b7223 */ /* 0x000fc20000010865 */
[C-C-:B------:R-:W-:Y:S01]  /*1cc10*/  FFMA.FTZ R157, R2.reuse, R158, -R101.reuse ;  /* 0x0000009e029d7223 */ /* 0x140fe20000010865 */
[----:B------:R-:W-:-:S01]  /*1cc20*/  FFMA.FTZ R158, R2, R159, -R101 ;  /* 0x0000009f029e7223 */ /* 0x000fc20000010865 */
[C-C-:B------:R-:W-:Y:S01]  /*1cc30*/  FFMA.FTZ R159, R2.reuse, R162, -R101.reuse ;  /* 0x000000a2029f7223 */ /* 0x140fe20000010865 */
        /* <DEDUP_REMOVED lines=9> */
[----:B0-----:R-:W-:-:S01]  /*1ccd0*/  FFMA.FTZ R3, R7, R3, R8 ;  /* 0x0000000307037223 */ /* 0x001fc20000010008 */
[C-C-:B------:R-:W-:Y:S01]  /*1cce0*/  FFMA.FTZ R146, R2.reuse, R146, -R101.reuse ;  /* 0x0000009202927223 */ /* 0x140fe20000010865 */
[----:B------:R-:W-:-:S01]  /*1ccf0*/  FFMA.FTZ R147, R2, R147, -R101 ;  /* 0x0000009302937223 */ /* 0x000fc20000010865 */
[C-C-:B------:R-:W-:Y:S01]  /*1cd00*/  FFMA.FTZ R150, R2.reuse, R150, -R101.reuse ;  /* 0x0000009602967223 */ /* 0x140fe20000010865 */
[----:B------:R-:W-:-:S01]  /*1cd10*/  FFMA.FTZ R151, R2, R151, -R101 ;  /* 0x0000009702977223 */ /* 0x000fc20000010865 */
[C-C-:B------:R-:W-:Y:S01]  /*1cd20*/  FFMA.FTZ R122, R2.reuse, R122, -R101.reuse ;  /* 0x0000007a027a7223 */ /* 0x140fe20000010865 */
[----:B------:R-:W-:-:S01]  /*1cd30*/  FFMA.FTZ R123, R2, R123, -R101 ;  /* 0x0000007b027b7223 */ /* 0x000fc20000010865 */
[----:B------:R-:W0:Y:S01]  /*1cd40*/  MUFU.EX2 R14, R14 ;  /* 0x0000000e000e7308 */ /* 0x000e220000000800 */
[----:B------:R-:W-:-:S01]  /*1cd50*/  FFMA.FTZ R126, R2, R126, -R101 ;  /* 0x0000007e027e7223 */ /* 0x000fc20000010865 */
[C-C-:B------:R-:W-:Y:S01]  /*1cd60*/  FFMA.FTZ R127, R2.reuse, R127, -R101.reuse ;  /* 0x0000007f027f7223 */ /* 0x140fe20000010865 */
[----:B------:R-:W-:-:S01]  /*1cd70*/  FFMA.FTZ R130, R2, R130, -R101 ;  /* 0x0000008202827223 */ /* 0x000fc20000010865 */
[C-C-:B------:R-:W-:Y:S01]  /*1cd80*/  FFMA.FTZ R131, R2.reuse, R131, -R101.reuse ;  /* 0x0000008302837223 */ /* 0x140fe20000010865 */
[----:B------:R-:W-:-:S01]  /*1cd90*/  FFMA.FTZ R134, R2, R134, -R101 ;  /* 0x0000008602867223 */ /* 0x000fc20000010865 */
[C-C-:B------:R-:W-:Y:S01]  /*1cda0*/  FFMA.FTZ R135, R2.reuse, R135, -R101.reuse ;  /* 0x0000008702877223 */ /* 0x140fe20000010865 */
[----:B------:R-:W-:-:S01]  /*1cdb0*/  FFMA.FTZ R106, R2, R106, -R101 ;  /* 0x0000006a026a7223 */ /* 0x000fc20000010865 */
[----:B------:R-:W2:Y:S01]  /*1cdc0*/  MUFU.EX2 R155, R155 ;  /* 0x0000009b009b7308 */ /* 0x000ea20000000800 */
[----:B-1----:R-:W-:-:S01]  /*1cdd0*/  FFMA.FTZ R4, R6, R4, R154 ;  /* 0x0000000406047223 */ /* 0x002fc2000001009a */
[C-C-:B------:R-:W-:Y:S01]  /*1cde0*/  FFMA.FTZ R107, R2.reuse, R107, -R101.reuse ;  /* 0x0000006b026b7223 */ /* 0x140fe20000010865 */
[----:B------:R-:W-:-:S01]  /*1cdf0*/  FFMA.FTZ R110, R2, R110, -R101 ;  /* 0x0000006e026e7223 */ /* 0x000fc20000010865 */
[C-C-:B------:R-:W-:Y:S01]  /*1ce00*/  FFMA.FTZ R111, R2.reuse, R111, -R101.reuse ;  /* 0x0000006f026f7223 */ /* 0x140fe20000010865 */
[----:B------:R-:W-:-:S01]  /*1ce10*/  FFMA.FTZ R114, R2, R114, -R101 ;  /* 0x0000007202727223 */ /* 0x000fc20000010865 */
[C-C-:B------:R-:W-:Y:S01]  /*1ce20*/  FFMA.FTZ R115, R2.reuse, R115, -R101.reuse ;  /* 0x0000007302737223 */ /* 0x140fe20000010865 */
[----:B------:R-:W-:-:S01]  /*1ce30*/  FFMA.FTZ R118, R2, R118, -R101 ;  /* 0x0000007602767223 */ /* 0x000fc20000010865 */
[----:B------:R-:W1:Y:S01]  /*1ce40*/  MUFU.EX2 R15, R15 ;  /* 0x0000000f000f7308 */ /* 0x000e620000000800 */
[----:B0-----:R-:W-:-:S01]  /*1ce50*/  FADD.FTZ R3, R14, R3 ;  /* 0x000000030e037221 */ /* 0x001fc20000010000 */
[C-C-:B------:R-:W-:Y:S01]  /*1ce60*/  FFMA.FTZ R119, R2.reuse, R119, -R101.reuse ;  /* 0x0000007702777223 */ /* 0x140fe20000010865 */
[----:B------:R-:W-:-:S01]  /*1ce70*/  FFMA.FTZ R90, R2, R90, -R101 ;  /* 0x0000005a025a7223 */ /* 0x000fc20000010865 */
[C-C-:B------:R-:W-:Y:S01]  /*1ce80*/  FFMA.FTZ R91, R2.reuse, R91, -R101.reuse ;  /* 0x0000005b025b7223 */ /* 0x140fe20000010865 */
[----:B------:R-:W-:-:S01]  /*1ce90*/  FFMA.FTZ R94, R2, R94, -R101 ;  /* 0x0000005e025e7223 */ /* 0x000fc20000010865 */
[C-C-:B------:R-:W-:Y:S01]  /*1cea0*/  FFMA.FTZ R95, R2.reuse, R95, -R101.reuse ;  /* 0x0000005f025f7223 */ /* 0x140fe20000010865 */
[----:B------:R-:W-:-:S01]  /*1ceb0*/  FFMA.FTZ R98, R2, R98, -R101 ;  /* 0x0000006202627223 */ /* 0x000fc20000010865 */
[----:B------:R-:W0:Y:S01]  /*1cec0*/  MUFU.EX2 R157, R157 ;  /* 0x0000009d009d7308 */ /* 0x000e220000000800 */
[----:B--2---:R-:W-:-:S01]  /*1ced0*/  FADD.FTZ R4, R155, R4 ;  /* 0x000000049b047221 */ /* 0x004fc20000010000 */
[C-C-:B------:R-:W-:Y:S01]  /*1cee0*/  FFMA.FTZ R99, R2.reuse, R99, -R101.reuse ;  /* 0x0000006302637223 */ /* 0x140fe20000010865 */
[----:B------:R-:W-:-:S01]  /*1cef0*/  FFMA.FTZ R102, R2, R102, -R101 ;  /* 0x0000006602667223 */ /* 0x000fc20000010865 */
[----:B------:R-:W-:Y:S01]  /*1cf00*/  FFMA.FTZ R101, R2, R103, -R101 ;  /* 0x0000006702657223 */ /* 0x000fe20000010865 */
[----:B------:R-:W-:-:S03]  /*1cf10*/  IADD3 R163, -R179, 0xb, RZ ;  /* 0x0000000bb3a37810 */ /* 0x000fc60007ffe1ff */
        /* <DEDUP_REMOVED lines=51> */
[----:B------:R-:W-:-:S06]  /*1d250*/  WARPGROUP.DEPBAR.LE gsb0, 0x0 ;  /* 0x00008000000079c5 */ /* 0x000fcc0000010000 */
        /* <DEDUP_REMOVED lines=68> */
[----:B------:R-:W-:-:S04]  /*1d6a0*/  @!P1 IMAD R4, R10, 0x8, R16 ;  /* 0x000000080a049824 */ /* 0x000fc800078e0210 */
[----:B------:R-:W-:Y:S02]  /*1d6b0*/  @!P1 VIADD R4, R4, 0x29840 ;  /* 0x0002984004049836 */ /* 0x000fe40000000000 */
[----:B------:R-:W1:Y:S01]  /*1d6c0*/  MUFU.EX2 R88, R88 ;  /* 0x0000005800587308 */ /* 0x000e620000000800 */
[----:B0-----:R-:W-:-:S02]  /*1d6d0*/  FADD.FTZ R3, R117, R3 ;  /* 0x0000000375037221 */ /* 0x001fc40000010000 */
[----:B------:R-:W-:Y:S01]  /*1d6e0*/  @!P1 PRMT R4, RZ, 0x654, R4 ;  /* 0x00000654ff049816 */ /* 0x000fe20000000004 */
[----:B------:R0:W-:Y:S06]  /*1d6f0*/  BAR.ARV R163, 0x100 ;  /* 0x000400a30000751d */ /* 0x0001ec0000002000 */
[----:B------:R-:W3:Y:S01]  /*1d700*/  MUFU.EX2 R90, R90 ;  /* 0x0000005a005a7308 */ /* 0x000ee20000000800 */
[----:B--2---:R-:W-:-:S01]  /*1d710*/  FADD.FTZ R103, R119, R103 ;  /* 0x0000006777677221 */ /* 0x004fc20000010000 */
[----:B------:R2:W-:Y:S01]  /*1d720*/  @!P1 SYNCS.ARRIVE.TRANS64.RED.A1T0 RZ, [R4+URZ], RZ ;  /* 0x000000ff04ff99a7 */ /* 0x0005e2000810043f */
[----:B-1----:R-:W-:-:S05]  /*1d730*/  FADD.FTZ R3, R88, R3 ;  /* 0x0000000358037221 */ /* 0x002fca0000010000 */
[----:B------:R-:W1:Y:S08]  /*1d740*/  MUFU.EX2 R89, R89 ;  /* 0x0000005900597308 */ /* 0x000e700000000800 */
[----:B------:R-:W4:Y:S01]  /*1d750*/  MUFU.EX2 R91, R91 ;  /* 0x0000005b005b7308 */ /* 0x000f220000000800 */
[----:B---3--:R-:W-:-:S07]  /*1d760*/  FADD.FTZ R103, R90, R103 ;  /* 0x000000675a677221 */ /* 0x008fce0000010000 */
[----:B------:R-:W3:Y:S01]  /*1d770*/  MUFU.EX2 R92, R92 ;  /* 0x0000005c005c7308 */ /* 0x000ee20000000800 */
[----:B-1----:R-:W-:-:S07]  /*1d780*/  FADD.FTZ R3, R89, R3 ;  /* 0x0000000359037221 */ /* 0x002fce0000010000 */
[----:B------:R-:W1:Y:S01]  /*1d790*/  MUFU.EX2 R94, R94 ;  /* 0x0000005e005e7308 */ /* 0x000e620000000800 */
[----:B----4-:R-:W-:-:S07]  /*1d7a0*/  FADD.FTZ R103, R91, R103 ;  /* 0x000000675b677221 */ /* 0x010fce0000010000 */
        /* <DEDUP_REMOVED lines=18> */
[----:B------:R-:W2:Y:S01]  /*1d8d0*/  MUFU.EX2 R101, R101 ;  /* 0x0000006500657308 */ /* 0x000ea20000000800 */
[----:B---3--:R-:W-:-:S01]  /*1d8e0*/  FADD.FTZ R103, R102, R103 ;  /* 0x0000006766677221 */ /* 0x008fc20000010000 */
[----:B-1----:R-:W-:-:S03]  /*1d8f0*/  FADD.FTZ R3, R13, R3 ;  /* 0x000000030d037221 */ /* 0x002fc60000010000 */
[----:B--2---:R-:W-:Y:S01]  /*1d900*/  FADD.FTZ R4, R101, R103 ;  /* 0x0000006765047221 */ /* 0x004fe20000010000 */
[----:B0-----:R-:W-:Y:S06]  /*1d910*/  @!P0 BRA `(.L_x_488) ;  /* 0x0000000000048947 */ /* 0x001fec0003800000 */
[----:B------:R-:W-:Y:S01]  /*1d920*/  BPT.TRAP 0x1 ;  /* 0x000000040000795c */ /* 0x000fe20000300000 */
.L_x_488:
[----:B------:R-:W-:Y:S01]  /*1d930*/  IMAD R9, R9, 0x8, R16 ;  /* 0x0000000809097824 */ /* 0x000fe200078e0210 */
[----:B------:R-:W-:Y:S01]  /*1d940*/  ISETP.GT.AND P1, PT, R5, R201, PT ;  /* 0x000000c90500720c */ /* 0x000fe20003f24270 */
[----:B------:R-:W-:Y:S01]  /*1d950*/  IMAD.U32 R103, RZ, RZ, UR37 ;  /* 0x00000025ff677e24 */ /* 0x000fe2000f8e00ff */
[----:B------:R-:W-:Y:S01]  /*1d960*/  F2FP.SATFINITE.E4M3.F32.PACK_AB_MERGE_C R15, R20, R15, RZ ;  /* 0x0000000f140f723e */ /* 0x000fe200048070ff */
[----:B------:R-:W-:Y:S01]  /*1d970*/  VIADD R9, R9, 0x29860 ;  /* 0x0002986009097836 */ /* 0x000fe20000000000 */
[----:B------:R-:W-:Y:S01]  /*1d980*/  F2FP.SATFINITE.E4M3.F32.PACK_AB_MERGE_C R157, R158, R157, RZ ;  /* 0x0000009d9e9d723e */ /* 0x000fe200048070ff */
[----:B------:R-:W-:Y:S01]  /*1d990*/  FMUL.FTZ R24, R24, R7 ;  /* 0x0000000718187220 */ /* 0x000fe20000410000 */
[----:B------:R-:W-:Y:S01]  /*1d9a0*/  F2FP.SATFINITE.E4M3.F32.PACK_AB_MERGE_C R153, R156, R153, RZ ;  /* 0x000000999c99723e */ /* 0x000fe200048070ff */
[-C--:B------:R-:W-:Y:S01]  /*1d9b0*/  FMUL.FTZ R25, R25, R7.reuse ;  /* 0x0000000719197220 */ /* 0x080fe20000410000 */
[----:B------:R-:W-:Y:S01]  /*1d9c0*/  PRMT R9, R103, 0x654, R9 ;  /* 0x0000065467097816 */ /* 0x000fe20000000009 */
[----:B------:R-:W-:Y:S01]  /*1d9d0*/  FMUL.FTZ R28, R28, R7 ;  /* 0x000000071c1c7220 */ /* 0x000fe20000410000 */
        /* <DEDUP_REMOVED lines=84> */
[----:B------:R-:W-:Y:S01]  /*1df20*/  F2FP.SATFINITE.E4M3.F32.PACK_AB_MERGE_C R179, R160, R159, R161 ;  /* 0x0000009fa0b3723e */ /* 0x000fe200048070a1 */
[----:B------:R-:W-:Y:S01]  /*1df30*/  IMAD.MOV.U32 R8, RZ, RZ, R198 ;  /* 0x000000ffff087224 */ /* 0x000fe200078e00c6 */
[----:B------:R-:W-:Y:S01]  /*1df40*/  F2FP.SATFINITE.E4M3.F32.PACK_AB_MERGE_C R180, R137, R136, R140 ;  /* 0x0000008889b4723e */ /* 0x000fe2000480708c */
[----:B0-----:R-:W-:Y:S01]  /*1df50*/  IMAD.MOV.U32 R9, RZ, RZ, R10 ;  /* 0x000000ffff097224 */ /* 0x001fe200078e000a */
        /* <DEDUP_REMOVED lines=15> */
[----:B------:R-:W-:Y:S01]  /*1e050*/  IADD3 R5, R5, -0x1, RZ ;  /* 0xffffffff05057810 */ /* 0x000fe20007ffe0ff */
[----:B------:R-:W-:Y:S06]  /*1e060*/  @P1 BRA `(.L_x_489) ;  /* 0xffffffcc007c1947 */ /* 0x000fec000383ffff */
[----:B------:R-:W-:-:S07]  /*1e070*/  IMAD.MOV.U32 R148, RZ, RZ, R10 ;  /* 0x000000ffff947224 */ /* 0x000fce00078e000a */
.L_x_478:
[----:B------:R-:W-:Y:S05]  /*1e080*/  WARPSYNC.ALL ;  /* 0x0000000000007948 */ /* 0x000fea0003800000 */
[----:B------:R-:W-:Y:S06]  /*1e090*/  BAR.ARV 0x8, 0x180 ;  /* 0x0206000000007b1d */ /* 0x000fec0000002000 */
[----:B------:R-:W-:Y:S05]  /*1e0a0*/  @!P0 BRA `(.L_x_490) ;  /* 0x0000000000048947 */ /* 0x000fea0003800000 */
[----:B------:R-:W-:Y:S01]  /*1e0b0*/  BPT.TRAP 0x1 ;  /* 0x000000040000795c */ /* 0x000fe20000300000 */
.L_x_490:
[----:B------:R-:W-:Y:S02]  /*1e0c0*/  LEA R13, R148, R16, 0x3 ;  /* 0x00000010940d7211 */ /* 0x000fe400078e18ff */
[----:B------:R-:W-:-:S04]  /*1e0d0*/  SHF.L.U32 R0, R198, 0x1f, RZ ;  /* 0x0000001fc6007819 */ /* 0x000fc800000006ff */
[----:B------:R0:W1:Y:S01]  /*1e0e0*/  SYNCS.PHASECHK.TRANS64.TRYWAIT P1, [R13+URZ+0x29850], R0 ;  /* 0x029850000d0075a7 */ /* 0x000062000802017f */
[----:B------:R-:W-:Y:S05]  /*1e0f0*/  @!P0 BRA `(.L_x_491) ;  /* 0x0000000000048947 */ /* 0x000fea0003800000 */
[----:B------:R-:W-:Y:S01]  /*1e100*/  BPT.TRAP 0x1 ;  /* 0x000000040000795c */ /* 0x000fe20000300000 */
.L_x_491:
[----:B------:R-:W-:-:S05]  /*1e110*/  VIADD R16, R16, 0x400 ;  /* 0x0000040010107836 */ /* 0x000fca0000000000 */
[----:B------:R-:W-:-:S04]  /*1e120*/  SHF.R.U32.HI R16, RZ, 0x4, R16 ;  /* 0x00000004ff107819 */ /* 0x000fc80000011610 */
[----:B------:R-:W-:-:S04]  /*1e130*/  LOP3.LUT R16, R16, 0x3fff, RZ, 0xc0, !PT ;  /* 0x00003fff10107812 */ /* 0x000fc800078ec0ff */
[----:B------:R-:W-:Y:S01]  /*1e140*/  LOP3.LUT R7, R16, 0x10000, RZ, 0xfc, !PT ;  /* 0x0001000010077812 */ /* 0x000fe200078efcff */
[----:B-1----:R-:W-:Y:S06]  /*1e150*/  @P1 BRA `(.L_x_492) ;  /* 0x0000000000081947 */ /* 0x002fec0003800000 */
[----:B------:R-:W1:Y:S02]  /*1e160*/  SYNCS.PHASECHK.TRANS64.TRYWAIT P1, [R13+URZ+0x29850], R0 ;  /* 0x029850000d0075a7 */ /* 0x000e64000802017f */
[----:B-1----:R-:W-:Y:S05]  /*1e170*/  @!P1 BRA `(.L_x_493) ;  /* 0x000000c000c89947 */ /* 0x002fea0003800000 */
.L_x_492:
        /* <DEDUP_REMOVED lines=10> */
[----:B------:R-:W-:Y:S01]  /*1e220*/  IMAD.MOV.U32 R21, RZ, RZ, -0x3ffffff0 ;  /* 0xc0000010ff157424 */ /* 0x000fe200078e00ff */
[----:B------:R-:W-:-:S02]  /*1e230*/  IADD3 R20, R6, 0x200, RZ ;  /* 0x0000020006147810 */ /* 0x000fc40007ffe0ff */
[----:B------:R-:W-:-:S07]  /*1e240*/  ISETP.NE.AND.EX P1, PT, RZ, UR5, PT, P1 ;  /* 0x00000005ff007c0c */ /* 0x000fce000bf25310 */
[----:B------:R-:W-:Y:S01]  /*1e250*/  QGMMA.64x128x32.F32.E4M3.E4M3 R24, R176, gdesc[UR4], R24, gsb0 ;  /* 0x01e00004b0187df3 */ /* 0x000fe20008000818 */
[----:B------:R-:W-:Y:S02]  /*1e260*/  R2UR UR6, R8 ;  /* 0x00000000080672ca */ /* 0x000fe400000e0000 */
[----:B------:R-:W-:-:S03]  /*1e270*/  R2UR UR7, R9 ;  /* 0x00000000090772ca */ /* 0x000fc600000e0000 */
[----:B------:R-:W0:Y:S08]  /*1e280*/  @P1 LDC.64 R8, c[0x0][0x9c8] ;  /* 0x00027200ff081b82 */ /* 0x000e300000000a00 */
[----:B------:R-:W2:Y:S01]  /*1e290*/  @P1 LDC.64 R14, c[0x0][0x9d0] ;  /* 0x00027400ff0e1b82 */ /* 0x000ea20000000a00 */
[----:B01----:R-:W-:-:S04]  /*1e2a0*/  @P1 IMAD R0, R214, R8, RZ ;  /* 0x00000008d6001224 */ /* 0x003fc800078e02ff */
[C---:B------:R-:W-:Y:S02]  /*1e2b0*/  @P1 IMAD R5, R206.reuse, R9, R0 ;  /* 0x00000009ce051224 */ /* 0x040fe400078e0200 */
[----:B------:R-:W-:-:S04]  /*1e2c0*/  @P1 IMAD.WIDE.U32 R8, R206, R8, RZ ;  /* 0x00000008ce081225 */ /* 0x000fc800078e00ff */
[----:B------:R-:W-:Y:S02]  /*1e2d0*/  @P1 IMAD.IADD R9, R9, 0x1, R5 ;  /* 0x0000000109091824 */ /* 0x000fe400078e0205 */
[----:B------:R-:W-:Y:S02]  /*1e2e0*/  IMAD.MOV.U32 R0, RZ, RZ, 0x3f800000 ;  /* 0x3f800000ff007424 */ /* 0x000fe400078e00ff */
[----:B--2---:R-:W-:-:S04]  /*1e2f0*/  @P1 IMAD.WIDE.U32 R8, R204, R14, R8 ;  /* 0x0000000ecc081225 */ /* 0x004fc800078e0008 */
[----:B------:R-:W-:Y:S01]  /*1e300*/  @P1 IMAD R15, R204, R15, R9 ;  /* 0x0000000fcc0f1224 */ /* 0x000fe200078e0209 */
        /* <DEDUP_REMOVED lines=15> */
[----:B------:R-:W-:Y:S01]  /*1e400*/  VIADD R6, R6, 0x400 ;  /* 0x0000040006067836 */ /* 0x000fe20000000000 */
[----:B------:R-:W-:Y:S01]  /*1e410*/  MOV R7, 0xc0000010 ;  /* 0xc000001000077802 */ /* 0x000fe20000000f00 */
[----:B------:R-:W1:Y:S01]  /*1e420*/  SHFL.BFLY PT, R8, R3, 0x2, 0x1f ;  /* 0x0c401f0003087f89 */ /* 0x000e6200000e0000 */
[----:B------:R-:W-:Y:S02]  /*1e430*/  WARPGROUP.DEPBAR.LE gsb0, 0x0 ;  /* 0x00008000000079c5 */ /* 0x000fe40000010000 */
[----:B------:R-:W-:-:S07]  /*1e440*/  WARPGROUP.ARRIVE ;  /* 0x00000000000079c5 */ /* 0x000fce0000000000 */
[----:B------:R-:W-:Y:S01]  /*1e450*/  QGMMA.64x128x32.F32.E4M3.E4M3 R24, R188, gdesc[UR4], R24, gsb0 ;  /* 0x01e00004bc187df3 */ /* 0x000fe20008000818 */
[----:B------:R-:W-:Y:S02]  /*1e460*/  R2UR UR6, R6 ;  /* 0x00000000060672ca */ /* 0x000fe400000e0000 */
[----:B------:R-:W-:Y:S02]  /*1e470*/  R2UR UR7, R7 ;  /* 0x00000000070772ca */ /* 0x000fe400000e0000 */
        /* <DEDUP_REMOVED lines=18> */
[----:B------:R-:W-:Y:S01]  /*1e5a0*/  IMAD.MOV.U32 R7, RZ, RZ, RZ ;  /* 0x000000ffff077224 */ /* 0x000fe200078e00ff */
[----:B------:R-:W0:Y:S08]  /*1e5b0*/  @P2 MUFU.LG2 R5, R14 ;  /* 0x0000000e00052308 */ /* 0x000e300000000c00 */
[----:B------:R-:W1:Y:S08]  /*1e5c0*/  @P3 MUFU.LG2 R6, R6 ;  /* 0x0000000600063308 */ /* 0x000e700000000c00 */
[----:B------:R-:W3:Y:S01]  /*1e5d0*/  @P1 MUFU.RCP R7, R10 ;  /* 0x0000000a00071308 */ /* 0x000ee20000001000 */
[C---:B------:R-:W-:Y:S01]  /*1e5e0*/  @P2 FMUL.FTZ R4, R2.reuse, 0.69314718246459960938 ;  /* 0x3f31721802042820 */ /* 0x040fe20000410000 */
[----:B------:R-:W-:Y:S01]  /*1e5f0*/  @P3 FMUL.FTZ R2, R2, 0.69314718246459960938 ;  /* 0x3f31721802023820 */ /* 0x000fe20000410000 */
[----:B0-----:R-:W-:Y:S01]  /*1e600*/  @P2 FMUL.FTZ R5, R5, 0.69314718246459960938 ;  /* 0x3f31721805052820 */ /* 0x001fe20000410000 */
[----:B------:R-:W-:-:S02]  /*1e610*/  IMAD.MOV.U32 R88, RZ, RZ, -0x800000 ;  /* 0xff800000ff587424 */ /* 0x000fc400078e00ff */
[----:B--2---:R-:W-:Y:S01]  /*1e620*/  FMUL.FTZ R3, R3, R0 ;  /* 0x0000000003037220 */ /* 0x004fe20000410000 */
[----:B------:R-:W-:Y:S02]  /*1e630*/  IMAD.MOV.U32 R89, RZ, RZ, -0x800000 ;  /* 0xff800000ff597424 */ /* 0x000fe400078e00ff */
[----:B-1----:R-:W-:Y:S01]  /*1e640*/  @P3 FMUL.FTZ R9, R6, 0.69314718246459960938 ;  /* 0x3f31721806093820 */ /* 0x002fe20000410000 */
[----:B------:R-:W-:-:S03]  /*1e650*/  @P2 FFMA.FTZ R88, R4, R11, R5 ;  /* 0x0000000b04582223 */ /* 0x000fc60000010005 */
[----:B------:R-:W-:Y:S01]  /*1e660*/  @P3 FFMA.FTZ R89, R2, R12, R9 ;  /* 0x0000000c02593223 */ /* 0x000fe20000010009 */
[----:B---3--:R-:W-:Y:S01]  /*1e670*/  FMUL.FTZ R7, R7, R0 ;  /* 0x0000000007077220 */ /* 0x008fe20000410000 */
[----:B------:R-:W-:Y:S02]  /*1e680*/  WARPGROUP.DEPBAR.LE gsb0, 0x0 ;  /* 0x00008000000079c5 */ /* 0x000fe40000010000 */
[----:B------:R-:W-:Y:S05]  /*1e690*/  @!P0 BRA `(.L_x_494) ;  /* 0x0000000000048947 */ /* 0x000fea0003800000 */
[----:B------:R-:W-:Y:S01]  /*1e6a0*/  BPT.TRAP 0x1 ;  /* 0x000000040000795c */ /* 0x000fe20000300000 */
.L_x_494:
[----:B------:R-:W-:Y:S01]  /*1e6b0*/  VIADD R0, R13, 0x29860 ;  /* 0x000298600d007836 */ /* 0x000fe20000000000 */
[----:B------:R-:W-:Y:S01]  /*1e6c0*/  MOV R9, UR37 ;  /* 0x0000002500097c02 */ /* 0x000fe20008000f00 */
[----:B------:R-:W-:Y:S02]  /*1e6d0*/  VIADD R148, R148, 0x1 ;  /* 0x0000000194947836 */ /* 0x000fe40000000000 */
[-C--:B------:R-:W-:Y:S01]  /*1e6e0*/  FMUL.FTZ R5, R24, R3.reuse ;  /* 0x0000000318057220 */ /* 0x080fe20000410000 */
[-C--:B------:R-:W-:Y:S01]  /*1e6f0*/  FMUL.FTZ R91, R40, R3.reuse ;  /* 0x00000003285b7220 */ /* 0x080fe20000410000 */
[----:B------:R-:W-:Y:S01]  /*1e700*/  PRMT R2, R9, 0x654, R0 ;  /* 0x0000065409027816 */ /* 0x000fe20000000000 */
[-C--:B------:R-:W-:Y:S01]  /*1e710*/  FMUL.FTZ R0, R85, R3.reuse ;  /* 0x0000000355007220 */ /* 0x080fe20000410000 */
[----:B------:R-:W-:Y:S01]  /*1e720*/  ISETP.NE.AND P1, PT, R148, 0x2, PT ;  /* 0x000000029400780c */ /* 0x000fe20003f25270 */
        /* <DEDUP_REMOVED lines=30> */
[----:B------:R-:W-:Y:S01]  /*1e910*/  SEL R3, RZ, 0x1, P1 ;  /* 0x00000001ff037807 */ /* 0x000fe20000800000 */
        /* <DEDUP_REMOVED lines=32> */
[----:B------:R-:W-:Y:S01]  /*1eb20*/  FMUL.FTZ R83, R83, R7 ;  /* 0x0000000753537220 */ /* 0x000fe20000410000 */
[----:B------:R-:W-:Y:S01]  /*1eb30*/  LOP3.LUT R198, R198, R3, RZ, 0x3c, !PT ;  /* 0x00000003c6c67212 */ /* 0x000fe200078e3cff */
[----:B------:R-:W-:Y:S01]  /*1eb40*/  UIADD3 UR43, UR43, 0x1, URZ ;  /* 0x000000012b2b7890 */ /* 0x000fe2000fffe03f */
[----:B0-----:R-:W-:-:S11]  /*1eb50*/  SEL R148, R148, RZ, P1 ;  /* 0x000000ff94947207 */ /* 0x001fd60000800000 */
.L_x_438:
[----:B------:R-:W-:Y:S05]  /*1eb60*/  WARPSYNC.ALL ;  /* 0x0000000000007948 */ /* 0x000fea0003800000 */
[----:B------:R-:W0:Y:S08]  /*1eb70*/  S2UR UR37, SR_CgaCtaId ;  /* 0x00000000002579c3 */ /* 0x000e300000008800 */
[----:B------:R-:W-:Y:S01]  /*1eb80*/  BAR.SYNC.DEFER_BLOCKING 0x5, 0x180 ;  /* 0x0146000000007b1d */ /* 0x000fe20000010000 */
[----:B------:R-:W-:-:S05]  /*1eb90*/  ISETP.NE.AND P1, PT, R211, RZ, PT ;  /* 0x000000ffd300720c */ /* 0x000fca0003f25270 */
[----:B------:R-:W-:Y:S01]  /*1eba0*/  UMOV UR4, 0x400 ;  /* 0x0000040000047882 */ /* 0x000fe20000000000 */
[----:B------:R-:W-:Y:S07]  /*1ebb0*/  BSSY B0, `(.L_x_495) ;  /* 0x000040e000007945 */ /* 0x000fee0003800000 */
[----:B------:R-:W1:Y:S01]  /*1ebc0*/  @!P1 LDC R211, c[0x0][0xad4] ;  /* 0x0002b500ffd39b82 */ /* 0x000e620000000800 */
[----:B0-----:R-:W-:-:S06]  /*1ebd0*/  ULEA UR4, UR37, UR4, 0x18 ;  /* 0x0000000425047291 */ /* 0x001fcc000f8ec03f */
[----:B------:R-:W-:-:S05]  /*1ebe0*/  IMAD.U32 R16, RZ, RZ, UR4 ;  /* 0x00000004ff107e24 */ /* 0x000fca000f8e00ff */
[----:B-----5:R0:W2:Y:S01]  /*1ebf0*/  LDS.128 R144, [R16+0x298d0] ;  /* 0x0298d00010907984 */ /* 0x0200a20000000c00 */
[----:B------:R-:W-:Y:S06]  /*1ec00*/  BAR.ARV 0x4, 0x180 ;  /* 0x0106000000007b1d */ /* 0x000fec0000002000 */
[----:B------:R-:W-:Y:S05]  /*1ec10*/  @P0 BRA `(.L_x_496) ;  /* 0x0000003400000947 */ /* 0x000fea0003800000 */
[----:B------:R-:W3:Y:S01]  /*1ec20*/  LDL R13, [R1+0x68] ;  /* 0x00006800010d7983 */ /* 0x000ee20000100800 */
[----:B------:R-:W-:Y:S01]  /*1ec30*/  ULDC.64 UR4, c[0x4][0x40] ;  /* 0x0100100000047ab9 */ /* 0x000fe20000000a00 */
[----:B------:R-:W4:Y:S01]  /*1ec40*/  S2R R10, SR_TID.X ;  /* 0x00000000000a7919 */ /* 0x000f220000002100 */
[----:B------:R-:W0:Y:S01]  /*1ec50*/  S2R R11, SR_SWINHI ;  /* 0x00000000000b7919 */ /* 0x000e220000002f00 */
[----:B----4-:R-:W-:Y:S01]  /*1ec60*/  IMAD.SHL.U32 R2, R10, 0x4, RZ ;  /* 0x000000040a027824 */ /* 0x010fe200078e00ff */
[----:B------:R-:W-:Y:S02]  /*1ec70*/  MOV R56, R16 ;  /* 0x0000001000387202 */ /* 0x000fe40000000f00 */
[----:B0-----:R-:W-:Y:S02]  /*1ec80*/  MOV R57, R11 ;  /* 0x0000000b00397202 */ /* 0x001fe40000000f00 */
[----:B------:R-:W-:-:S04]  /*1ec90*/  LOP3.LUT R2, R2, 0xc, RZ, 0xc0, !PT ;  /* 0x0000000c02027812 */ /* 0x000fc800078ec0ff */
[----:B------:R-:W-:-:S05]  /*1eca0*/  IADD3 R2, P0, R2, UR4, RZ ;  /* 0x0000000402027c10 */ /* 0x000fca000ff1e0ff */
[----:B------:R-:W-:Y:S01]  /*1ecb0*/  IMAD.X R3, RZ, RZ, UR5, P0 ;  /* 0x00000005ff037e24 */ /* 0x000fe200080e06ff */
[----:B------:R-:W-:-:S04]  /*1ecc0*/  LOP3.LUT P0, R10, R10, 0x3, RZ, 0xc0, !PT ;  /* 0x000000030a0a7812 */ /* 0x000fc8000780c0ff */
[----:B------:R-:W-:Y:S01]  /*1ecd0*/  ISETP.EQ.OR P0, PT, R10, 0x3, !P0 ;  /* 0x000000030a00780c */ /* 0x000fe20004702670 */
[----:B------:R0:W5:Y:S03]  /*1ece0*/  LDG.E.CONSTANT R7, desc[UR54][R2.64] ;  /* 0x0000003602077981 */ /* 0x000166000c1e9900 */
[----:B------:R-:W-:Y:S02]  /*1ecf0*/  SEL R96, R5, R8, P0 ;  /* 0x0000000805607207 */ /* 0x000fe40000000000 */
[----:B------:R-:W-:Y:S02]  /*1ed00*/  SEL R44, R8, R5, P0 ;  /* 0x00000005082c7207 */ /* 0x000fe40000000000 */
[----:B0-----:R-:W-:Y:S01]  /*1ed10*/  SEL R2, R4, R9, P0 ;  /* 0x0000000904027207 */ /* 0x001fe20000000000 */
[----:B------:R-:W-:Y:S01]  /*1ed20*/  UMOV UR4, 0xffffffff ;  /* 0xffffffff00047882 */ /* 0x000fe20000000000 */
[----:B---3--:R-:W-:-:S03]  /*1ed30*/  IMAD.WIDE R30, R13, 0x2, R56 ;  /* 0x000000020d1e7825 */ /* 0x008fc600078e0238 */
[C---:B------:R-:W-:Y:S02]  /*1ed40*/  IADD3 R29, P5, R30.reuse, 0x4060, RZ ;  /* 0x000040601e1d7810 */ /* 0x040fe40007fbe0ff */
[----:B------:R-:W-:Y:S02]  /*1ed50*/  IADD3 R27, P1, R30, 0x4040, RZ ;  /* 0x000040401e1b7810 */ /* 0x000fe40007f3e0ff */
[----:B------:R-:W-:Y:S02]  /*1ed60*/  LOP3.LUT R28, R29, 0x380, RZ, 0xc0, !PT ;  /* 0x000003801d1c7812 */ /* 0x000fe400078ec0ff */
[----:B------:R-:W-:Y:S02]  /*1ed70*/  LOP3.LUT R26, R27, 0x380, RZ, 0xc0, !PT ;  /* 0x000003801b1a7812 */ /* 0x000fe400078ec0ff */
[----:B------:R-:W-:Y:S02]  /*1ed80*/  SHF.R.U64 R28, R28, 0x3, RZ ;  /* 0x000000031c1c7819 */ /* 0x000fe400000012ff */
[----:B------:R-:W-:-:S02]  /*1ed90*/  SHF.R.U64 R26, R26, 0x3, RZ ;  /* 0x000000031a1a7819 */ /* 0x000fc400000012ff */
[----:B------:R-:W-:Y:S01]  /*1eda0*/  LOP3.LUT R28, R28, R29, RZ, 0x3c, !PT ;  /* 0x0000001d1c1c7212 */ /* 0x000fe200078e3cff */
[----:B------:R-:W-:Y:S01]  /*1edb0*/  IMAD.X R29, RZ, RZ, R31, P5 ;  /* 0x000000ffff1d7224 */ /* 0x000fe200028e061f */
[----:B------:R-:W-:Y:S02]  /*1edc0*/  LOP3.LUT R26, R26, R27, RZ, 0x3c, !PT ;  /* 0x0000001b1a1a7212 */ /* 0x000fe400078e3cff */
[----:B------:R-:W-:Y:S02]  /*1edd0*/  SEL R13, R9, R4, P0 ;  /* 0x00000004090d7207 */ /* 0x000fe40000000000 */
[----:B------:R-:W-:Y:S02]  /*1ede0*/  IADD3.X R27, RZ, R31, RZ, P1, !PT ;  /* 0x0000001fff1b7210 */ /* 0x000fe40000ffe4ff */
[C---:B------:R-:W-:Y:S02]  /*1edf0*/  IADD3 R21, P2, R30.reuse, 0x4020, RZ ;  /* 0x000040201e157810 */ /* 0x040fe40007f5e0ff */
[----:B------:R-:W-:-:S02]  /*1ee00*/  IADD3 R15, P3, R30, 0x4000, RZ ;  /* 0x000040001e0f7810 */ /* 0x000fc40007f7e0ff */
[C---:B------:R-:W-:Y:S02]  /*1ee10*/  IADD3 R11, P4, R30.reuse, 0x60, RZ ;  /* 0x000000601e0b7810 */ /* 0x040fe40007f9e0ff */
[C---:B------:R-:W-:Y:S02]  /*1ee20*/  IADD3 R9, P5, R30.reuse, 0x40, RZ ;  /* 0x000000401e097810 */ /* 0x040fe40007fbe0ff */
[----:B------:R-:W-:Y:S02]  /*1ee30*/  IADD3 R5, P1, R30, 0x20, RZ ;  /* 0x000000201e057810 */ /* 0x000fe40007f3e0ff */
[----:B------:R-:W-:Y:S02]  /*1ee40*/  LOP3.LUT R20, R21, 0x380, RZ, 0xc0, !PT ;  /* 0x0000038015147812 */ /* 0x000fe400078ec0ff */
[----:B------:R-:W-:Y:S02]  /*1ee50*/  LOP3.LUT R14, R15, 0x380, RZ, 0xc0, !PT ;  /* 0x000003800f0e7812 */ /* 0x000fe400078ec0ff */
[----:B------:R-:W-:-:S02]  /*1ee60*/  LOP3.LUT R10, R11, 0x380, RZ, 0xc0, !PT ;  /* 0x000003800b0a7812 */ /* 0x000fc400078ec0ff */
[----:B------:R-:W-:Y:S02]  /*1ee70*/  LOP3.LUT R8, R9, 0x380, RZ, 0xc0, !PT ;  /* 0x0000038009087812 */ /* 0x000fe400078ec0ff */
[----:B------:R-:W-:Y:S02]  /*1ee80*/  LOP3.LUT R4, R5, 0x380, RZ, 0xc0, !PT ;  /* 0x0000038005047812 */ /* 0x000fe400078ec0ff */
[----:B------:R-:W-:Y:S02]  /*1ee90*/  LOP3.LUT R3, R30, 0x380, RZ, 0xc0, !PT ;  /* 0x000003801e037812 */ /* 0x000fe400078ec0ff */
[----:B------:R-:W-:Y:S02]  /*1eea0*/  SHF.R.U64 R20, R20, 0x3, RZ ;  /* 0x0000000314147819 */ /* 0x000fe400000012ff */
[----:B------:R-:W-:Y:S02]  /*1eeb0*/  SHF.R.U64 R14, R14, 0x3, RZ ;  /* 0x000000030e0e7819 */ /* 0x000fe400000012ff */
[----:B------:R-:W-:-:S02]  /*1eec0*/  SHF.R.U64 R10, R10, 0x3, RZ ;  /* 0x000000030a0a7819 */ /* 0x000fc400000012ff */
[----:B------:R-:W-:Y:S02]  /*1eed0*/  SHF.R.U64 R8, R8, 0x3, RZ ;  /* 0x0000000308087819 */ /* 0x000fe400000012ff */
[----:B------:R-:W-:Y:S02]  /*1eee0*/  SHF.R.U64 R4, R4, 0x3, RZ ;  /* 0x0000000304047819 */ /* 0x000fe400000012ff */
[----:B------:R-:W-:Y:S02]  /*1eef0*/  SHF.R.U64 R3, R3, 0x3, RZ ;  /* 0x0000000303037819 */ /* 0x000fe400000012ff */
        /* <DEDUP_REMOVED lines=10> */
[----:B------:R-:W-:-:S02]  /*1efa0*/  LOP3.LUT R30, R3, R30, RZ, 0x3c, !PT ;  /* 0x0000001e031e7212 */ /* 0x000fc400078e3cff */
[----:B------:R-:W-:Y:S02]  /*1efb0*/  MOV R103, R28 ;  /* 0x0000001c00677202 */ /* 0x000fe40000000f00 */
[----:B------:R-:W-:Y:S02]  /*1efc0*/  MOV R35, R30 ;  /* 0x0000001e00237202 */ /* 0x000fe40000000f00 */
[----:B------:R-:W-:Y:S02]  /*1efd0*/  MOV R102, R26 ;  /* 0x0000001a00667202 */ /* 0x000fe40000000f00 */
[----:B------:R-:W-:Y:S02]  /*1efe0*/  MOV R101, R20 ;  /* 0x0000001400657202 */ /* 0x000fe40000000f00 */
[----:B------:R-:W-:Y:S02]  /*1eff0*/  MOV R100, R14 ;  /* 0x0000000e00647202 */ /* 0x000fe40000000f00 */
[----:B------:R-:W-:-:S02]  /*1f000*/  MOV R107, R10 ;  /* 0x0000000a006b7202 */ /* 0x000fc40000000f00 */
[----:B------:R-:W-:Y:S02]  /*1f010*/  MOV R106, R8 ;  /* 0x00000008006a7202 */ /* 0x000fe40000000f00 */
[----:B------:R-:W-:Y:S01]  /*1f020*/  MOV R105, R4 ;  /* 0x0000000400697202 */ /* 0x000fe20000000f00 */
[----:B------:R-:W-:Y:S06]  /*1f030*/  BRA.DIV UR4, `(.L_x_497) ;  /* 0x000000b6042c7947 */ /* 0x000fec000b800000 */
[----:B------:R-:W-:Y:S02]  /*1f040*/  SEL R138, R91, R64, P0 ;  /* 0x000000405b8a7207 */ /* 0x000fe40000000000 */
[----:B------:R-:W-:Y:S02]  /*1f050*/  SEL R20, R64, R91, P0 ;  /* 0x0000005b40147207 */ /* 0x000fe40000000000 */
[----:B------:R-:W-:Y:S01]  /*1f060*/  SEL R64, R72, R55, P0 ;  /* 0x0000003748407207 */ /* 0x000fe20000000000 */
[----:B-----5:R-:W-:Y:S01]  /*1f070*/  SHFL.IDX PT, R3, R138, R7, 0x1c1f ;  /* 0x001c1f078a037589 */ /* 0x020fe200000e0000 */
[----:B------:R-:W-:Y:S02]  /*1f080*/  SEL R26, R55, R72, P0 ;  /* 0x00000048371a7207 */ /* 0x000fe40000000000 */
[----:B------:R-:W-:Y:S02]  /*1f090*/  LOP3.LUT R5, R7, 0x2, RZ, 0x3c, !PT ;  /* 0x0000000207057812 */ /* 0x000fe400078e3cff */
[----:B------:R-:W-:-:S02]  /*1f0a0*/  SEL R72, R33, R84, P0 ;  /* 0x0000005421487207 */ /* 0x000fc40000000000 */
[----:B------:R-:W-:Y:S01]  /*1f0b0*/  SEL R70, R74, R63, P0 ;  /* 0x0000003f4a467207 */ /* 0x000fe20000000000 */
[----:B------:R-:W-:Y:S01]  /*1f0c0*/  SHFL.IDX PT, R2, R2, R5, 0x1c1f ;  /* 0x001c1f0502027589 */ /* 0x000fe200000e0000 */
[----:B------:R-:W-:Y:S02]  /*1f0d0*/  SEL R140, R93, R36, P0 ;  /* 0x000000245d8c7207 */ /* 0x000fe40000000000 */
[----:B--2---:R-:W-:Y:S01]  /*1f0e0*/  SEL R144, R95, R40, P0 ;  /* 0x000000285f907207 */ /* 0x004fe20000000000 */
[----:B------:R-:W-:Y:S01]  /*1f0f0*/  SHFL.IDX PT, R72, R72, R7, 0x1c1f ;  /* 0x001c1f0748487589 */ /* 0x000fe200000e0000 */
[----:B------:R-:W-:Y:S02]  /*1f100*/  SEL R38, R40, R95, P0 ;  /* 0x0000005f28267207 */ /* 0x000fe40000000000 */
[----:B------:R-:W-:Y:S01]  /*1f110*/  SEL R28, R84, R33, P0 ;  /* 0x00000021541c7207 */ /* 0x000fe20000000000 */
[----:B------:R-:W0:Y:S01]  /*1f120*/  SHFL.IDX PT, R95, R13, R7, 0x1c1f ;  /* 0x001c1f070d5f7589 */ /* 0x000e2200000e0000 */
[----:B------:R-:W-:-:S02]  /*1f130*/  SEL R30, R63, R74, P0 ;  /* 0x0000004a3f1e7207 */ /* 0x000fc40000000000 */
[----:B------:R-:W-:Y:S01]  /*1f140*/  SEL R36, R36, R93, P0 ;  /* 0x0000005d24247207 */ /* 0x000fe20000000000 */
[----:B------:R-:W-:Y:S01]  /*1f150*/  SHFL.IDX PT, R70, R70, R7, 0x1c1f ;  /* 0x001c1f0746467589 */ /* 0x000fe200000e0000 */
[----:B------:R-:W-:Y:S02]  /*1f160*/  SEL R156, R109, R92, P0 ;  /* 0x0000005c6d9c7207 */ /* 0x000fe40000000000 */
[----:B------:R-:W-:Y:S01]  /*1f170*/  SEL R76, R92, R109, P0 ;  /* 0x0000006d5c4c7207 */ /* 0x000fe20000000000 */
[----:B------:R-:W2:Y:S01]  /*1f180*/  SHFL.IDX PT, R20, R20, R5, 0x1c1f ;  /* 0x001c1f0514147589 */ /* 0x000ea200000e0000 */
[----:B------:R-:W-:Y:S02]  /*1f190*/  SEL R80, R73, R24, P0 ;  /* 0x0000001849507207 */ /* 0x000fe40000000000 */
[----:B------:R-:W-:Y:S01]  /*1f1a0*/  SEL R82, R12, R65, P0 ;  /* 0x000000410c527207 */ /* 0x000fe20000000000 */
[----:B------:R-:W-:Y:S01]  /*1f1b0*/  SHFL.IDX PT, R75, R140, R7, 0x1c1f ;  /* 0x001c1f078c4b7589 */ /* 0x000fe200000e0000 */
[----:B------:R-:W-:-:S02]  /*1f1c0*/  SEL R124, R104, R49, P0 ;  /* 0x00000031687c7207 */ /* 0x000fc40000000000 */
[----:B------:R-:W-:Y:S01]  /*1f1d0*/  SEL R46, R49, R104, P0 ;  /* 0x00000068312e7207 */ /* 0x000fe20000000000 */
[----:B------:R-:W-:Y:S01]  /*1f1e0*/  SHFL.IDX PT, R21, R144, R7, 0x1c1f ;  /* 0x001c1f0790157589 */ /* 0x000fe200000e0000 */
[----:B------:R-:W-:Y:S02]  /*1f1f0*/  SEL R116, R50, R45, P0 ;  /* 0x0000002d32747207 */ /* 0x000fe40000000000 */
[----:B------:R-:W-:Y:S01]  /*1f200*/  SEL R40, R45, R50, P0 ;  /* 0x000000322d287207 */ /* 0x000fe20000000000 */
[----:B------:R-:W-:Y:S01]  /*1f210*/  SHFL.IDX PT, R44, R44, R5, 0x1c1f ;  /* 0x001c1f052c2c7589 */ /* 0x000fe200000e0000 */
        /* <DEDUP_REMOVED lines=32> */
[----:B------:R-:W3:Y:S01]  /*1f420*/  SHFL.IDX PT, R85, R28, R5, 0x1c1f ;  /* 0x001c1f051c557589 */ /* 0x000ee200000e0000 */
        /* <DEDUP_REMOVED lines=8> */
[----:B------:R0:W4:Y:S01]  /*1f4b0*/  SHFL.IDX PT, R97, R96, R7, 0x1c1f ;  /* 0x001c1f0760617589 */ /* 0x00012200000e0000 */
        /* <DEDUP_REMOVED lines=17> */
[----:B------:R-:W1:Y:S01]  /*1f5d0*/  SHFL.IDX PT, R87, R34, R5, 0x1c1f ;  /* 0x001c1f0522577589 */ /* 0x000e6200000e0000 */
[----:B0-----:R-:W-:Y:S02]  /*1f5e0*/  SEL R96, R95, R2, P0 ;  /* 0x000000025f607207 */ /* 0x001fe40000000000 */
[----:B------:R-:W-:Y:S01]  /*1f5f0*/  SEL R95, R2, R95, P0 ;  /* 0x0000005f025f7207 */ /* 0x000fe20000000000 */
[----:B------:R-:W-:Y:S01]  /*1f600*/  SHFL.IDX PT, R37, R142, R7, 0x1c1f ;  /* 0x001c1f078e257589 */ /* 0x000fe200000e0000 */
[----:B--2---:R-:W-:Y:S02]  /*1f610*/  SEL R2, R3, R20, P0 ;  /* 0x0000001403027207 */ /* 0x004fe40000000000 */
[----:B---3--:R-:W-:Y:S01]  /*1f620*/  SEL R71, R72, R85, P0 ;  /* 0x0000005548477207 */ /* 0x008fe20000000000 */
[----:B------:R-:W-:Y:S01]  /*1f630*/  SHFL.IDX PT, R41, R134, R7, 0x1c1f ;  /* 0x001c1f0786297589 */ /* 0x000fe200000e0000 */
[----:B------:R-:W-:-:S02]  /*1f640*/  SEL R69, R70, R73, P0 ;  /* 0x0000004946457207 */ /* 0x000fc40000000000 */
[----:B------:R-:W-:Y:S01]  /*1f650*/  SEL R3, R20, R3, P0 ;  /* 0x0000000314037207 */ /* 0x000fe20000000000 */
[----:B------:R-:W-:Y:S01]  /*1f660*/  SHFL.IDX PT, R39, R136, R7, 0x1c1f ;  /* 0x001c1f0788277589 */ /* 0x000fe200000e0000 */
[----:B------:R-:W-:Y:S02]  /*1f670*/  SEL R72, R85, R72, P0 ;  /* 0x0000004855487207 */ /* 0x000fe40000000000 */
[----:B------:R-:W-:Y:S01]  /*1f680*/  SEL R70, R73, R70, P0 ;  /* 0x0000004649467207 */ /* 0x000fe20000000000 */
[----:B------:R-:W-:Y:S01]  /*1f690*/  SHFL.IDX PT, R43, R132, R7, 0x1c1f ;  /* 0x001c1f07842b7589 */ /* 0x000fe200000e0000 */
[----:B----4-:R-:W-:Y:S02]  /*1f6a0*/  SEL R99, R97, R44, P0 ;  /* 0x0000002c61637207 */ /* 0x010fe40000000000 */
[----:B------:R-:W-:Y:S01]  /*1f6b0*/  SEL R20, R21, R38, P0 ;  /* 0x0000002615147207 */ /* 0x000fe20000000000 */
[----:B------:R-:W-:Y:S01]  /*1f6c0*/  SHFL.IDX PT, R79, R130, R7, 0x1c1f ;  /* 0x001c1f07824f7589 */ /* 0x000fe200000e0000 */
[----:B------:R-:W-:-:S02]  /*1f6d0*/  SEL R85, R86, R91, P0 ;  /* 0x0000005b56557207 */ /* 0x000fc40000000000 */
[----:B------:R-:W-:Y:S01]  /*1f6e0*/  SEL R97, R44, R97, P0 ;  /* 0x000000612c617207 */ /* 0x000fe20000000000 */
[----:B------:R-:W-:Y:S01]  /*1f6f0*/  SHFL.IDX PT, R83, R124, R7, 0x1c1f ;  /* 0x001c1f077c537589 */ /* 0x000fe200000e0000 */
[----:B-1----:R-:W-:Y:S02]  /*1f700*/  SEL R73, R84, R87, P0 ;  /* 0x0000005754497207 */ /* 0x002fe40000000000 */
[----:B------:R-:W-:Y:S01]  /*1f710*/  SEL R93, R74, R49, P0 ;  /* 0x000000314a5d7207 */ /* 0x000fe20000000000 */
[----:B------:R-:W-:Y:S01]  /*1f720*/  SHFL.IDX PT, R29, R114, R7, 0x1c1f ;  /* 0x001c1f07721d7589 */ /* 0x000fe200000e0000 */
[----:B------:R-:W-:Y:S02]  /*1f730*/  SEL R21, R38, R21, P0 ;  /* 0x0000001526157207 */ /* 0x000fe40000000000 */
[----:B------:R-:W-:Y:S01]  /*1f740*/  SEL R86, R91, R86, P0 ;  /* 0x000000565b567207 */ /* 0x000fe20000000000 */
[----:B------:R-:W-:Y:S01]  /*1f750*/  SHFL.IDX PT, R27, R116, R7, 0x1c1f ;  /* 0x001c1f07741b7589 */ /* 0x000fe200000e0000 */
[----:B------:R-:W-:-:S02]  /*1f760*/  SEL R84, R87, R84, P0 ;  /* 0x0000005457547207 */ /* 0x000fc40000000000 */
[----:B------:R-:W-:Y:S01]  /*1f770*/  SEL R74, R49, R74, P0 ;  /* 0x0000004a314a7207 */ /* 0x000fe20000000000 */
[----:B------:R-:W-:Y:S04]  /*1f780*/  SHFL.IDX PT, R25, R104, R7, 0x1c1f ;  /* 0x001c1f0768197589 */ /* 0x000fe800000e0000 */
[----:B------:R-:W-:Y:S04]  /*1f790*/  SHFL.IDX PT, R68, R62, R7, 0x1c1f ;  /* 0x001c1f073e447589 */ /* 0x000fe800000e0000 */
[----:B------:R-:W-:Y:S04]  /*1f7a0*/  SHFL.IDX PT, R66, R64, R7, 0x1c1f ;  /* 0x001c1f0740427589 */ /* 0x000fe800000e0000 */
[----:B------:R-:W-:Y:S04]  /*1f7b0*/  SHFL.IDX PT, R92, R92, R7, 0x1c1f ;  /* 0x001c1f075c5c7589 */ /* 0x000fe800000e0000 */
[----:B------:R-:W-:Y:S04]  /*1f7c0*/  SHFL.IDX PT, R90, R90, R7, 0x1c1f ;  /* 0x001c1f075a5a7589 */ /* 0x000fe800000e0000 */
[----:B------:R0:W1:Y:S04]  /*1f7d0*/  SHFL.IDX PT, R33, R94, R5, 0x1c1f ;  /* 0x001c1f055e217589 */ /* 0x00006800000e0000 */
[----:B------:R-:W2:Y:S04]  /*1f7e0*/  SHFL.IDX PT, R120, R120, R5, 0x1c1f ;  /* 0x001c1f0578787589 */ /* 0x000ea800000e0000 */
[----:B------:R-:W3:Y:S01]  /*1f7f0*/  SHFL.IDX PT, R118, R118, R5, 0x1c1f ;  /* 0x001c1f0576767589 */ /* 0x000ee200000e0000 */
[----:B0-----:R-:W-:-:S03]  /*1f800*/  SEL R94, R75, R36, P0 ;  /* 0x000000244b5e7207 */ /* 0x001fc60000000000 */
[----:B------:R-:W-:Y:S01]  /*1f810*/  SHFL.IDX PT, R112, R112, R5, 0x1c1f ;  /* 0x001c1f0570707589 */ /* 0x000fe200000e0000 */
[----:B------:R-:W-:-:S03]  /*1f820*/  SEL R75, R36, R75, P0 ;  /* 0x0000004b244b7207 */ /* 0x000fc60000000000 */
[----:B------:R-:W-:Y:S04]  /*1f830*/  SHFL.IDX PT, R110, R110, R5, 0x1c1f ;  /* 0x001c1f056e6e7589 */ /* 0x000fe800000e0000 */
[----:B------:R-:W0:Y:S04]  /*1f840*/  SHFL.IDX PT, R108, R108, R5, 0x1c1f ;  /* 0x001c1f056c6c7589 */ /* 0x000e2800000e0000 */
[----:B------:R-:W4:Y:S01]  /*1f850*/  SHFL.IDX PT, R126, R78, R5, 0x1c1f ;  /* 0x001c1f054e7e7589 */ /* 0x000f2200000e0000 */
[----:B-1----:R-:W-:Y:S02]  /*1f860*/  SEL R76, R0, R33, P0 ;  /* 0x00000021004c7207 */ /* 0x002fe40000000000 */
[----:B------:R-:W-:Y:S01]  /*1f870*/  SEL R0, R33, R0, P0 ;  /* 0x0000000021007207 */ /* 0x000fe20000000000 */
[----:B------:R1:W4:Y:S01]  /*1f880*/  SHFL.IDX PT, R128, R48, R5, 0x1c1f ;  /* 0x001c1f0530807589 */ /* 0x00032200000e0000 */
[----:B--2---:R-:W-:-:S02]  /*1f890*/  SEL R36, R37, R120, P0 ;  /* 0x0000007825247207 */ /* 0x004fc40000000000 */
[----:B------:R-:W-:Y:S01]  /*1f8a0*/  SEL R37, R120, R37, P0 ;  /* 0x0000002578257207 */ /* 0x000fe20000000000 */
[----:B------:R2:W4:Y:S01]  /*1f8b0*/  SHFL.IDX PT, R122, R46, R5, 0x1c1f ;  /* 0x001c1f052e7a7589 */ /* 0x00052200000e0000 */
[----:B---3--:R-:W-:Y:S02]  /*1f8c0*/  SEL R38, R39, R118, P0 ;  /* 0x0000007627267207 */ /* 0x008fe40000000000 */
[----:B------:R-:W-:Y:S01]  /*1f8d0*/  SEL R39, R118, R39, P0 ;  /* 0x0000002776277207 */ /* 0x000fe20000000000 */
[----:B------:R-:W3:Y:S01]  /*1f8e0*/  SHFL.IDX PT, R98, R50, R5, 0x1c1f ;  /* 0x001c1f0532627589 */ /* 0x000ee200000e0000 */
[----:B-1----:R-:W-:-:S03]  /*1f8f0*/  SEL R48, R77, R80, P0 ;  /* 0x000000504d307207 */ /* 0x002fc60000000000 */
[----:B------:R-:W1:Y:S01]  /*1f900*/  SHFL.IDX PT, R59, R26, R5, 0x1c1f ;  /* 0x001c1f051a3b7589 */ /* 0x000e6200000e0000 */
[----:B------:R-:W-:Y:S02]  /*1f910*/  SEL R77, R80, R77, P0 ;  /* 0x0000004d504d7207 */ /* 0x000fe40000000000 */
[----:B--2---:R-:W-:Y:S01]  /*1f920*/  SEL R46, R47, R82, P0 ;  /* 0x000000522f2e7207 */ /* 0x004fe20000000000 */
[----:B------:R-:W2:Y:S01]  /*1f930*/  SHFL.IDX PT, R61, R24, R5, 0x1c1f ;  /* 0x001c1f05183d7589 */ /* 0x000ea200000e0000 */
[----:B------:R-:W-:Y:S02]  /*1f940*/  SEL R47, R82, R47, P0 ;  /* 0x0000002f522f7207 */ /* 0x000fe40000000000 */
[----:B0-----:R-:W-:Y:S01]  /*1f950*/  SEL R44, R45, R108, P0 ;  /* 0x0000006c2d2c7207 */ /* 0x001fe20000000000 */
[----:B------:R-:W0:Y:S01]  /*1f960*/  SHFL.IDX PT, R109, R54, R5, 0x1c1f ;  /* 0x001c1f05366d7589 */ /* 0x000e2200000e0000 */
[----:B----4-:R-:W-:Y:S02]  /*1f970*/  SEL R78, R79, R126, P0 ;  /* 0x0000007e4f4e7207 */ /* 0x010fe40000000000 */
[----:B------:R-:W-:Y:S01]  /*1f980*/  SEL R45, R108, R45, P0 ;  /* 0x0000002d6c2d7207 */ /* 0x000fe20000000000 */
[----:B------:R-:W4:Y:S01]  /*1f990*/  SHFL.IDX PT, R111, R10, R5, 0x1c1f ;  /* 0x001c1f050a6f7589 */ /* 0x000f2200000e0000 */
[----:B------:R-:W-:-:S02]  /*1f9a0*/  SEL R80, R81, R128, P0 ;  /* 0x0000008051507207 */ /* 0x000fc40000000000 */
[----:B------:R-:W-:Y:S01]  /*1f9b0*/  SEL R81, R128, R81, P0 ;  /* 0x0000005180517207 */ /* 0x000fe20000000000 */
[----:B------:R1:W4:Y:S01]  /*1f9c0*/  SHFL.IDX PT, R124, R42, R5, 0x1c1f ;  /* 0x001c1f052a7c7589 */ /* 0x00032200000e0000 */
[----:B------:R-:W-:Y:S02]  /*1f9d0*/  SEL R82, R83, R122, P0 ;  /* 0x0000007a53527207 */ /* 0x000fe40000000000 */
[----:B------:R-:W-:Y:S01]  /*1f9e0*/  SEL R79, R126, R79, P0 ;  /* 0x0000004f7e4f7207 */ /* 0x000fe20000000000 */
[----:B------:R0:W4:Y:S01]  /*1f9f0*/  SHFL.IDX PT, R114, R40, R5, 0x1c1f ;  /* 0x001c1f0528727589 */ /* 0x00012200000e0000 */
[----:B---3--:R-:W-:Y:S02]  /*1fa00*/  SEL R63, R25, R98, P0 ;  /* 0x00000062193f7207 */ /* 0x008fe40000000000 */
[----:B------:R-:W-:Y:S01]  /*1fa10*/  SEL R64, R98, R25, P0 ;  /* 0x0000001962407207 */ /* 0x000fe20000000000 */
[----:B------:R-:W3:Y:S01]  /*1fa20*/  SHFL.IDX PT, R116, R52, R5, 0x1c1f ;  /* 0x001c1f0534747589 */ /* 0x000ee200000e0000 */
[----:B-1----:R-:W-:-:S02]  /*1fa30*/  SEL R65, R66, R59, P0 ;  /* 0x0000003b42417207 */ /* 0x002fc40000000000 */
[----:B------:R-:W-:Y:S01]  /*1fa40*/  SEL R42, R43, R110, P0 ;  /* 0x0000006e2b2a7207 */ /* 0x000fe20000000000 */
[----:B------:R-:W1:Y:S01]  /*1fa50*/  SHFL.IDX PT, R58, R58, R5, 0x1c1f ;  /* 0x001c1f053a3a7589 */ /* 0x000e6200000e0000 */
[----:B--2---:R-:W-:Y:S02]  /*1fa60*/  SEL R67, R68, R61, P0 ;  /* 0x0000003d44437207 */ /* 0x004fe40000000000 */
[----:B0-----:R-:W-:Y:S01]  /*1fa70*/  SEL R40, R41, R112, P0 ;  /* 0x0000007029287207 */ /* 0x001fe20000000000 */
[----:B------:R0:W2:Y:S01]  /*1fa80*/  SHFL.IDX PT, R60, R60, R7, 0x1c1f ;  /* 0x001c1f073c3c7589 */ /* 0x0000a200000e0000 */
[----:B------:R-:W-:Y:S02]  /*1fa90*/  SEL R87, R90, R109, P0 ;  /* 0x0000006d5a577207 */ /* 0x000fe40000000000 */
[----:B------:R-:W-:Y:S01]  /*1faa0*/  SEL R41, R112, R41, P0 ;  /* 0x0000002970297207 */ /* 0x000fe20000000000 */
[----:B------:R0:W0:Y:S01]  /*1fab0*/  SHFL.IDX PT, R4, R4, R7, 0x1c1f ;  /* 0x001c1f0704047589 */ /* 0x00002200000e0000 */
[----:B----4-:R-:W-:-:S02]  /*1fac0*/  SEL R91, R92, R111, P0 ;  /* 0x0000006f5c5b7207 */ /* 0x010fc40000000000 */
[----:B------:R-:W-:Y:S01]  /*1fad0*/  SEL R43, R110, R43, P0 ;  /* 0x0000002b6e2b7207 */ /* 0x000fe20000000000 */
[----:B------:R4:W0:Y:S01]  /*1fae0*/  SHFL.IDX PT, R7, R8, R5, 0x1c1f ;  /* 0x001c1f0508077589 */ /* 0x00082200000e0000 */
[----:B------:R-:W-:Y:S02]  /*1faf0*/  SEL R49, R31, R124, P0 ;  /* 0x0000007c1f317207 */ /* 0x000fe40000000000 */
[----:B------:R-:W-:Y:S01]  /*1fb00*/  SEL R50, R124, R31, P0 ;  /* 0x0000001f7c327207 */ /* 0x000fe20000000000 */
[----:B------:R4:W0:Y:S01]  /*1fb10*/  SHFL.IDX PT, R14, R6, R5, 0x1c1f ;  /* 0x001c1f05060e7589 */ /* 0x00082200000e0000 */
[----:B------:R-:W-:Y:S02]  /*1fb20*/  SEL R83, R122, R83, P0 ;  /* 0x000000537a537207 */ /* 0x000fe40000000000 */
[----:B------:R-:W-:Y:S02]  /*1fb30*/  SEL R51, R27, R114, P0 ;  /* 0x000000721b337207 */ /* 0x000fe40000000000 */
[----:B---3--:R-:W-:-:S02]  /*1fb40*/  SEL R53, R29, R116, P0 ;  /* 0x000000741d357207 */ /* 0x008fc40000000000 */
[----:B------:R-:W-:Y:S02]  /*1fb50*/  SEL R54, R116, R29, P0 ;  /* 0x0000001d74367207 */ /* 0x000fe40000000000 */
[----:B------:R-:W-:Y:S02]  /*1fb60*/  SEL R52, R114, R27, P0 ;  /* 0x0000001b72347207 */ /* 0x000fe40000000000 */
[----:B-1----:R-:W-:Y:S02]  /*1fb70*/  SEL R55, R9, R58, P0 ;  /* 0x0000003a09377207 */ /* 0x002fe40000000000 */
[----:B------:R-:W-:Y:S02]  /*1fb80*/  SEL R62, R58, R9, P0 ;  /* 0x000000093a3e7207 */ /* 0x000fe40000000000 */
[----:B------:R-:W-:Y:S02]  /*1fb90*/  SEL R68, R61, R68, P0 ;  /* 0x000000443d447207 */ /* 0x000fe40000000000 */
[----:B------:R-:W-:-:S02]  /*1fba0*/  SEL R66, R59, R66, P0 ;  /* 0x000000423b427207 */ /* 0x000fc40000000000 */
[----:B------:R-:W-:Y:S02]  /*1fbb0*/  SEL R92, R111, R92, P0 ;  /* 0x0000005c6f5c7207 */ /* 0x000fe40000000000 */
[----:B------:R-:W-:Y:S02]  /*1fbc0*/  SEL R90, R109, R90, P0 ;  /* 0x0000005a6d5a7207 */ /* 0x000fe40000000000 */
[----:B--2-4-:R-:W-:-:S07]  /*1fbd0*/  MOV R98, RZ ;  /* 0x000000ff00627202 */ /* 0x014fce0000000f00 */
.L_x_748:
[----:B------:R-:W-:Y:S05]  /*1fbe0*/  WARPSYNC.ALL ;  /* 0x0000000000007948 */ /* 0x000fea0003800000 */
[----:B------:R-:W-:Y:S01]  /*1fbf0*/  BAR.SYNC.DEFER_BLOCKING 0x1, 0x100 ;  /* 0x0044000000007b1d */ /* 0x000fe20000010000 */
[----:B0-----:R-:W-:Y:S02]  /*1fc00*/  SEL R59, R4, R7, P0 ;  /* 0x00000007043b7207 */ /* 0x001fe40000000000 */
[----:B------:R-:W-:Y:S02]  /*1fc10*/  SEL R61, R7, R4, P0 ;  /* 0x00000004073d7207 */ /* 0x000fe40000000000 */
[----:B------:R-:W-:Y:S01]  /*1fc20*/  F2FP.BF16.F32.PACK_AB R4, R96, R99 ;  /* 0x000000636004723e */ /* 0x000fe200000010ff */
[----:B------:R-:W-:Y:S01]  /*1fc30*/  ULDC.64 UR6, c[0x0][0xc08] ;  /* 0x0003020000067ab9 */ /* 0x000fe20000000a00 */
[----:B------:R-:W-:Y:S01]  /*1fc40*/  F2FP.BF16.F32.PACK_AB R5, R82, R49 ;  /* 0x000000315205723e */ /* 0x000fe200000010ff */
[----:B------:R-:W-:Y:S01]  /*1fc50*/  ULDC.64 UR4, c[0x0][0xc00] ;  /* 0x0003000000047ab9 */ /* 0x000fe20000000a00 */
[----:B------:R-:W-:-:S02]  /*1fc60*/  F2FP.BF16.F32.PACK_AB R6, R95, R97 ;  /* 0x000000615f06723e */ /* 0x000fc400000010ff */
[----:B------:R-:W-:Y:S02]  /*1fc70*/  F2FP.BF16.F32.PACK_AB R7, R83, R50 ;  /* 0x000000325307723e */ /* 0x000fe400000010ff */
[----:B------:R-:W-:Y:S02]  /*1fc80*/  SEL R58, R60, R14, P0 ;  /* 0x0000000e3c3a7207 */ /* 0x000fe40000000000 */
[----:B------:R-:W-:Y:S02]  /*1fc90*/  SEL R60, R14, R60, P0 ;  /* 0x0000003c0e3c7207 */ /* 0x000fe40000000000 */
[----:B------:R-:W-:Y:S02]  /*1fca0*/  F2FP.BF16.F32.PACK_AB R8, R93, R94 ;  /* 0x0000005e5d08723e */ /* 0x000fe400000010ff */
[----:B------:R-:W-:Y:S02]  /*1fcb0*/  F2FP.BF16.F32.PACK_AB R9, R51, R53 ;  /* 0x000000353309723e */ /* 0x000fe400000010ff */
[----:B------:R-:W-:-:S02]  /*1fcc0*/  F2FP.BF16.F32.PACK_AB R10, R74, R75 ;  /* 0x0000004b4a0a723e */ /* 0x000fc400000010ff */
[----:B------:R-:W-:Y:S01]  /*1fcd0*/  F2FP.BF16.F32.PACK_AB R11, R52, R54 ;  /* 0x00000036340b723e */ /* 0x000fe200000010ff */
[----:B------:R-:W-:Y:S01]  /*1fce0*/  STSM.16.M88.4 [R35], R4 ;  /* 0x0000000423007844 */ /* 0x000fe20000000200 */
[----:B------:R-:W-:Y:S02]  /*1fcf0*/  F2FP.BF16.F32.PACK_AB R12, R76, R2 ;  /* 0x000000024c0c723e */ /* 0x000fe400000010ff */
[----:B------:R-:W-:Y:S01]  /*1fd00*/  F2FP.BF16.F32.PACK_AB R13, R55, R63 ;  /* 0x0000003f370d723e */ /* 0x000fe200000010ff */
[----:B------:R-:W-:Y:S01]  /*1fd10*/  STSM.16.M88.4 [R105], R8 ;  /* 0x0000000869007844 */ /* 0x000fe20000000200 */
[----:B------:R-:W-:Y:S02]  /*1fd20*/  F2FP.BF16.F32.PACK_AB R14, R0, R3 ;  /* 0x00000003000e723e */ /* 0x000fe400000010ff */
[----:B------:R-:W-:Y:S02]  /*1fd30*/  F2FP.BF16.F32.PACK_AB R15, R62, R64 ;  /* 0x000000403e0f723e */ /* 0x000fe400000010ff */
        /* <DEDUP_REMOVED lines=10> */
[----:B------:R-:W-:Y:S02]  /*1fde0*/  F2FP.BF16.F32.PACK_AB R32, R42, R44 ;  /* 0x0000002c2a20723e */ /* 0x000fe400000010ff */
[----:B------:R-:W-:Y:S01]  /*1fdf0*/  F2FP.BF16.F32.PACK_AB R33, R73, R85 ;  /* 0x000000554921723e */ /* 0x000fe200000010ff */
[----:B------:R-:W-:Y:S01]  /*1fe00*/  STSM.16.M88.4 [R100], R28 ;  /* 0x0000001c64007844 */ /* 0x000fe20000000200 */
[----:B------:R-:W-:Y:S01]  /*1fe10*/  F2FP.BF16.F32.PACK_AB R34, R43, R45 ;  /* 0x0000002d2b22723e */ /* 0x000fe200000010ff */
[----:B0-----:R-:W0:Y:S01]  /*1fe20*/  LDC R14, c[0x0][0xbe8] ;  /* 0x0002fa00ff0e7b82 */ /* 0x001e220000000800 */
[----:B------:R-:W-:Y:S02]  /*1fe30*/  F2FP.BF16.F32.PACK_AB R35, R84, R86 ;  /* 0x000000565423723e */ /* 0x000fe400000010ff */
[----:B------:R-:W-:-:S02]  /*1fe40*/  F2FP.BF16.F32.PACK_AB R4, R46, R48 ;  /* 0x000000302e04723e */ /* 0x000fc400000010ff */
[----:B------:R-:W-:Y:S01]  /*1fe50*/  F2FP.BF16.F32.PACK_AB R5, R87, R91 ;  /* 0x0000005b5705723e */ /* 0x000fe200000010ff */
[----:B------:R-:W-:Y:S01]  /*1fe60*/  STSM.16.M88.4 [R101], R32 ;  /* 0x0000002065007844 */ /* 0x000fe20000000200 */
[----:B------:R-:W-:Y:S02]  /*1fe70*/  F2FP.BF16.F32.PACK_AB R6, R47, R77 ;  /* 0x0000004d2f06723e */ /* 0x000fe400000010ff */
[----:B------:R-:W-:Y:S02]  /*1fe80*/  F2FP.BF16.F32.PACK_AB R7, R90, R92 ;  /* 0x0000005c5a07723e */ /* 0x000fe400000010ff */
[----:B------:R-:W-:Y:S02]  /*1fe90*/  F2FP.BF16.F32.PACK_AB R8, R78, R80 ;  /* 0x000000504e08723e */ /* 0x000fe400000010ff */
[----:B------:R-:W-:Y:S01]  /*1fea0*/  F2FP.BF16.F32.PACK_AB R10, R79, R81 ;  /* 0x000000514f0a723e */ /* 0x000fe200000010ff */
[----:B------:R-:W-:Y:S01]  /*1feb0*/  STSM.16.M88.4 [R102], R4 ;  /* 0x0000000466007844 */ /* 0x000fe20000000200 */
[----:B------:R-:W-:-:S02]  /*1fec0*/  F2FP.BF16.F32.PACK_AB R9, R59, R58 ;  /* 0x0000003a3b09723e */ /* 0x000fc400000010ff */
[----:B------:R-:W-:Y:S02]  /*1fed0*/  F2FP.BF16.F32.PACK_AB R11, R61, R60 ;  /* 0x0000003c3d0b723e */ /* 0x000fe400000010ff */
[----:B------:R-:W-:Y:S02]  /*1fee0*/  ISETP.NE.U32.AND P3, PT, RZ, UR6, PT ;  /* 0x00000006ff007c0c */ /* 0x000fe4000bf65070 */
[----:B------:R-:W-:Y:S01]  /*1fef0*/  ISETP.NE.U32.AND P0, PT, RZ, UR4, PT ;  /* 0x00000004ff007c0c */ /* 0x000fe2000bf05070 */
[----:B------:R2:W-:Y:S01]  /*1ff00*/  STSM.16.M88.4 [R103], R8 ;  /* 0x0000000867007844 */ /* 0x0005e20000000200 */
[----:B------:R-:W-:Y:S01]  /*1ff10*/  BAR.SYNC.DEFER_BLOCKING 0x1, 0x100 ;  /* 0x0044000000007b1d */ /* 0x000fe20000010000 */
[----:B------:R-:W-:Y:S02]  /*1ff20*/  ISETP.NE.AND.EX P3, PT, RZ, UR7, PT, P3 ;  /* 0x00000007ff007c0c */ /* 0x000fe4000bf65330 */
[----:B------:R-:W-:Y:S02]  /*1ff30*/  IADD3 R12, P1, R212, UR4, RZ ;  /* 0x00000004d40c7c10 */ /* 0x000fe4000ff3e0ff */
[----:B------:R-:W-:-:S02]  /*1ff40*/  ISETP.NE.AND.EX P0, PT, RZ, UR5, PT, P0 ;  /* 0x00000005ff007c0c */ /* 0x000fc4000bf05300 */
[----:B------:R-:W-:-:S07]  /*1ff50*/  IADD3.X R13, R213, UR5, RZ, P1, !PT ;  /* 0x00000005d50d7c10 */ /* 0x000fce0008ffe4ff */
[----:B------:R-:W-:Y:S01]  /*1ff60*/  @P3 IADD3 R212, P1, R212, UR6, RZ ;  /* 0x00000006d4d43c10 */ /* 0x000fe2000ff3e0ff */
[----:B------:R-:W-:Y:S02]  /*1ff70*/  ULDC UR6, c[0x0][0xa88] ;  /* 0x0002a20000067ab9 */ /* 0x000fe40000000800 */
[----:B-1----:R-:W-:Y:S01]  /*1ff80*/  IMAD.U32 R25, RZ, RZ, UR6 ;  /* 0x00000006ff197e24 */ /* 0x002fe2000f8e00ff */
[----:B------:R-:W-:Y:S01]  /*1ff90*/  @P3 IADD3.X R213, R213, UR7, RZ, P1, !PT ;  /* 0x00000007d5d53c10 */ /* 0x000fe20008ffe4ff */
[----:B------:R1:W5:Y:S04]  /*1ffa0*/  @P0 LDG.E R98, desc[UR54][R12.64] ;  /* 0x000000360c620981 */ /* 0x000368000c1e1900 */
[----:B------:R1:W5:Y:S01]  /*1ffb0*/  @P3 LDG.E R25, desc[UR54][R212.64] ;  /* 0x00000036d4193981 */ /* 0x000362000c1e1900 */
[----:B--2---:R-:W-:Y:S01]  /*1ffc0*/  IMAD.MOV.U32 R10, RZ, RZ, 0x9b8 ;  /* 0x000009b8ff0a7424 */ /* 0x004fe200078e00ff */
[----:B------:R-:W-:-:S02]  /*1ffd0*/  ISETP.GT.AND P2, PT, R211, 0x1, PT ;  /* 0x00000001d300780c */ /* 0x000fc40003f44270 */
[----:B0-----:R-:W-:Y:S02]  /*1ffe0*/  ISETP.NE.AND P1, PT, R14, 0x1, PT ;  /* 0x000000010e00780c */ /* 0x001fe40003f25270 */
[----:B------:R-:W-:-:S04]  /*1fff0*/  SEL R10, R10, 0x978, P2 ;  /* 0x000009780a0a7807 */ /* 0x000fc80001000000 */
[----:B------:R1:W0:Y:S08]  /*20000*/  LDC.64 R4, c[0x0][R10+0x220] ;  /* 0x000088000a047b82 */ /* 0x0002300000000a00 */
[----:B------:R1:W2:Y:S08]  /*20010*/  LDC.64 R6, c[0x0][R10+0x218] ;  /* 0x000086000a067b82 */ /* 0x0002b00000000a00 */
[----:B------:R1:W3:Y:S01]  /*20020*/  LDC.64 R8, c[0x0][R10+0x228] ;  /* 0x00008a000a087b82 */ /* 0x0002e20000000a00 */
[----:B------:R-:W-:Y:S05]  /*20030*/  @P3 BRA `(.L_x_498) ;  /* 0x0000000000103947 */ /* 0x000fea0003800000 */
[----:B------:R-:W-:Y:S05]  /*20040*/  @!P0 BRA `(.L_x_498) ;  /* 0x00000000000c8947 */ /* 0x000fea0003800000 */
[----:B------:R-:W4:Y:S04]  /*20050*/  LDG.E R24, desc[UR54][R12.64] ;  /* 0x000000360c187981 */ /* 0x000f28000c1e1900 */
[----:B-----5:R-:W4:Y:S02]  /*20060*/  LDG.E R25, desc[UR54][R12.64+0x4] ;  /* 0x000004360c197981 */ /* 0x020f24000c1e1900 */
[----:B----4-:R-:W-:-:S07]  /*20070*/  IMAD.IADD R25, R25, 0x1, -R24 ;  /* 0x0000000119197824 */ /* 0x010fce00078e0a18 */
.L_x_498:
[----:B------:R-:W4:Y:S01]  /*20080*/  LDL R26, [R1+0x64] ;  /* 0x00006400011a7983 */ /* 0x000f220000100800 */
[----:B-1----:R-:W1:Y:S01]  /*20090*/  LDC.64 R10, c[0x0][R10+0x210] ;  /* 0x000084000a0a7b82 */ /* 0x002e620000000a00 */
[----:B------:R-:W-:Y:S01]  /*200a0*/  ISETP.NE.U32.AND P0, PT, RZ, UR4, PT ;  /* 0x00000004ff007c0c */ /* 0x000fe2000bf05070 */
[-C--:B--2---:R-:W-:Y:S01]  /*200b0*/  IMAD R29, R7, R204.reuse, RZ ;  /* 0x000000cc071d7224 */ /* 0x084fe200078e02ff */
[----:B------:R-:W2:Y:S01]  /*200c0*/  LDL R28, [R1+0x5c] ;  /* 0x00005c00011c7983 */ /* 0x000ea20000100800 */
[----:B------:R-:W-:Y:S01]  /*200d0*/  IMAD.WIDE.U32 R6, R6, R204, RZ ;  /* 0x000000cc06067225 */ /* 0x000fe200078e00ff */
[----:B------:R-:W-:-:S03]  /*200e0*/  ISETP.NE.AND.EX P0, PT, RZ, UR5, PT, P0 ;  /* 0x00000005ff007c0c */ /* 0x000fc6000bf05300 */
[----:B------:R-:W1:Y:S01]  /*200f0*/  @P1 LDC R24, c[0x0][0xbec] ;  /* 0x0002fb00ff181b82 */ /* 0x000e620000000800 */
[----:B------:R-:W-:Y:S02]  /*20100*/  SEL R15, R206, RZ, !P0 ;  /* 0x000000ffce0f7207 */ /* 0x000fe40004000000 */
[----:B------:R-:W-:-:S03]  /*20110*/  SEL R27, R214, RZ, !P0 ;  /* 0x000000ffd61b7207 */ /* 0x000fc60004000000 */
[----:B0-----:R-:W-:Y:S02]  /*20120*/  IMAD R5, R5, R15, RZ ;  /* 0x0000000f05057224 */ /* 0x001fe400078e02ff */
[----:B------:R-:W0:Y:S02]  /*20130*/  @P1 LDC R33, c[0x0][0xbf0] ;  /* 0x0002fc00ff211b82 */ /* 0x000e240000000800 */
[C---:B------:R-:W-:Y:S02]  /*20140*/  IMAD R31, R4.reuse, R27, R5 ;  /* 0x0000001b041f7224 */ /* 0x040fe400078e0205 */
[----:B------:R-:W-:-:S04]  /*20150*/  IMAD.WIDE.U32 R4, R4, R15, RZ ;  /* 0x0000000f04047225 */ /* 0x000fc800078e00ff */
[----:B------:R-:W1:Y:S01]  /*20160*/  LDC.64 R12, c[0x0][0xba8] ;  /* 0x0002ea00ff0c7b82 */ /* 0x000e620000000a00 */
[--C-:B-----5:R-:W-:Y:S02]  /*20170*/  IADD3 R6, P0, P3, R4, R6, R98.reuse ;  /* 0x0000000604067210 */ /* 0x120fe40007b1e062 */
[----:B------:R-:W-:Y:S02]  /*20180*/  SEL R27, R217, RZ, P2 ;  /* 0x000000ffd91b7207 */ /* 0x000fe40001000000 */
[----:B------:R-:W-:Y:S01]  /*20190*/  IADD3 R31, R5, R31, RZ ;  /* 0x0000001f051f7210 */ /* 0x000fe20007ffe0ff */
[----:B------:R-:W-:Y:S01]  /*201a0*/  IMAD.IADD R7, R7, 0x1, R29 ;  /* 0x0000000107077824 */ /* 0x000fe200078e021d */
[----:B------:R-:W-:Y:S01]  /*201b0*/  SHF.R.S32.HI R100, RZ, 0x1f, R98 ;  /* 0x0000001fff647819 */ /* 0x000fe20000011462 */
[-C--:B---3--:R-:W-:Y:S02]  /*201c0*/  IMAD R29, R9, R27.reuse, RZ ;  /* 0x0000001b091d7224 */ /* 0x088fe400078e02ff */
[----:B------:R-:W-:Y:S01]  /*201d0*/  IMAD.WIDE.U32 R8, R8, R27, RZ ;  /* 0x0000001b08087225 */ /* 0x000fe200078e00ff */
[----:B------:R-:W-:-:S03]  /*201e0*/  IADD3.X R7, R31, R7, R100, P0, P3 ;  /* 0x000000071f077210 */ /* 0x000fc600007e6464 */
[----:B------:R-:W-:Y:S01]  /*201f0*/  IMAD.IADD R29, R9, 0x1, R29 ;  /* 0x00000001091d7824 */ /* 0x000fe200078e021d */
[----:B-1----:R-:W1:Y:S08]  /*20200*/  @!P2 LDC R12, c[0x0][0xb50] ;  /* 0x0002d400ff0cab82 */ /* 0x002e700000000800 */
[----:B------:R-:W3:Y:S01]  /*20210*/  @!P2 LDC R13, c[0x0][0xb54] ;  /* 0x0002d500ff0dab82 */ /* 0x000ee20000000800 */
[----:B----4-:R-:W-:-:S02]  /*20220*/  IMAD R35, R215, 0x80, R26 ;  /* 0x00000080d7237824 */ /* 0x010fc400078e021a */
[----:B------:R-:W4:Y:S02]  /*20230*/  S2R R26, SR_TID.X ;  /* 0x00000000001a7919 */ /* 0x000f240000002100 */
[----:B------:R-:W-:-:S04]  /*20240*/  @P1 IMAD.HI.U32 R4, R35, R24, RZ ;  /* 0x0000001823041227 */ /* 0x000fc800078e00ff */
[----:B------:R-:W-:Y:S01]  /*20250*/  IMAD.MOV.U32 R5, RZ, RZ, R35 ;  /* 0x000000ffff057224 */ /* 0x000fe200078e0023 */
[----:B0-----:R-:W-:-:S05]  /*20260*/  @P1 SHF.R.U32.HI R5, RZ, R33, R4 ;  /* 0x00000021ff051219 */ /* 0x001fca0000011604 */
[--C-:B------:R-:W-:Y:S01]  /*20270*/  IMAD.MOV R27, RZ, RZ, -R5.reuse ;  /* 0x000000ffff1b7224 */ /* 0x100fe200078e0a05 */
[----:B------:R-:W-:Y:S02]  /*20280*/  IADD3 R8, P0, P3, R5, R6, R8 ;  /* 0x0000000605087210 */ /* 0x000fe40007b1e008 */
[----:B------:R-:W-:Y:S01]  /*20290*/  SHF.R.S32.HI R4, RZ, 0x1f, R5 ;  /* 0x0000001fff047819 */ /* 0x000fe20000011405 */
[----:B------:R-:W-:-:S03]  /*202a0*/  IMAD R5, R14, R27, R35 ;  /* 0x0000001b0e057224 */ /* 0x000fc600078e0223 */
[----:B------:R-:W-:Y:S01]  /*202b0*/  IADD3.X R9, R4, R7, R29, P0, P3 ;  /* 0x0000000704097210 */ /* 0x000fe200007e641d */
[-C--:B------:R-:W-:Y:S01]  /*202c0*/  IMAD R4, R11, R5.reuse, RZ ;  /* 0x000000050b047224 */ /* 0x080fe200078e02ff */
[----:B------:R-:W-:Y:S01]  /*202d0*/  SHF.R.S32.HI R7, RZ, 0x1f, R5 ;  /* 0x0000001fff077819 */ /* 0x000fe20000011405 */
[----:B------:R-:W-:-:S04]  /*202e0*/  IMAD.WIDE.U32 R8, R10, R5, R8 ;  /* 0x000000050a087225 */ /* 0x000fc800078e0008 */
[----:B------:R-:W-:Y:S02]  /*202f0*/  IMAD R7, R10, R7, R4 ;  /* 0x000000070a077224 */ /* 0x000fe400078e0204 */
[----:B----4-:R-:W-:Y:S01]  /*20300*/  VIADD R30, R26, 0xffffff80 ;  /* 0xffffff801a1e7836 */ /* 0x010fe20000000000 */
[----:B-1----:R-:W-:Y:S01]  /*20310*/  LEA R12, P0, R8, R12, 0x2 ;  /* 0x0000000c080c7211 */ /* 0x002fe200078010ff */
[----:B------:R-:W-:-:S03]  /*20320*/  IMAD.IADD R4, R9, 0x1, R7 ;  /* 0x0000000109047824 */ /* 0x000fc600078e0207 */
[----:B------:R-:W-:Y:S02]  /*20330*/  SHF.R.S32.HI R26, RZ, 0x1f, R30 ;  /* 0x0000001fff1a7819 */ /* 0x000fe4000001141e */
[----:B---3--:R-:W-:Y:S02]  /*20340*/  LEA.HI.X R13, R8, R13, R4, 0x2, P0 ;  /* 0x0000000d080d7211 */ /* 0x008fe400000f1404 */
[----:B------:R-:W-:Y:S01]  /*20350*/  LEA.HI R26, R26, R30, RZ, 0x7 ;  /* 0x0000001e1a1a7211 */ /* 0x000fe200078f38ff */
[----:B------:R-:W-:Y:S03]  /*20360*/  SHFL.IDX PT, R4, R12, RZ, 0x1c1f ;  /* 0x001c1fff0c047589 */ /* 0x000fe600000e0000 */
[----:B------:R-:W-:Y:S01]  /*20370*/  LOP3.LUT R26, R26, 0xffffff80, RZ, 0xc0, !PT ;  /* 0xffffff801a1a7812 */ /* 0x000fe200078ec0ff */
[----:B------:R-:W0:Y:S01]  /*20380*/  SHFL.IDX PT, R5, R13, RZ, 0x1c1f ;  /* 0x001c1fff0d057589 */ /* 0x000e2200000e0000 */
[----:B--2---:R-:W-:-:S03]  /*20390*/  IMAD R29, R215, 0x80, R28 ;  /* 0x00000080d71d7824 */ /* 0x004fc600078e021c */
[----:B------:R-:W-:Y:S01]  /*203a0*/  SHFL.IDX PT, R6, R12, 0x1, 0x1c1f ;  /* 0x003c1f000c067f89 */ /* 0x000fe200000e0000 */
[----:B------:R-:W-:-:S03]  /*203b0*/  IADD3 R26, R30, -R26, RZ ;  /* 0x8000001a1e1a7210 */ /* 0x000fc60007ffe0ff */
[----:B------:R-:W1:Y:S01]  /*203c0*/  SHFL.IDX PT, R7, R13, 0x1, 0x1c1f ;  /* 0x003c1f000d077f89 */ /* 0x000e6200000e0000 */
[----:B------:R-:W-:Y:S01]  /*203d0*/  IMAD R10, R25, R14, RZ ;  /* 0x0000000e190a7224 */ /* 0x000fe200078e02ff */
[----:B------:R-:W-:Y:S01]  /*203e0*/  LOP3.LUT P0, RZ, R26, 0x3, RZ, 0xc0, !PT ;  /* 0x000000031aff7812 */ /* 0x000fe2000780c0ff */
[----:B------:R-:W-:-:S03]  /*203f0*/  VIADD R24, R29, 0x8 ;  /* 0x000000081d187836 */ /* 0x000fc60000000000 */
[-C--:B------:R-:W-:Y:S02]  /*20400*/  ISETP.GE.OR P3, PT, R29, R10.reuse, P0 ;  /* 0x0000000a1d00720c */ /* 0x080fe40000766670 */
[----:B------:R-:W-:-:S11]  /*20410*/  ISETP.GE.OR P0, PT, R24, R10, P0 ;  /* 0x0000000a1800720c */ /* 0x000fd60000706670 */
[----:B0-----:R0:W-:Y:S04]  /*20420*/  @!P3 ST.E desc[UR54][R4.64], R88 ;  /* 0x000000580400b985 */ /* 0x0011e8000c101936 */
[----:B-1----:R0:W-:Y:S01]  /*20430*/  @!P0 ST.E desc[UR54][R6.64], R89 ;  /* 0x0000005906008985 */ /* 0x0021e2000c101936 */
[----:B------:R-:W-:Y:S05]  /*20440*/  @P2 BRA `(.L_x_499) ;  /* 0x0000000800bc2947 */ /* 0x000fea0003800000 */
[----:B------:R-:W-:Y:S01]  /*20450*/  IMAD R3, R237, 0x40, R203 ;  /* 0x00000040ed037824 */ /* 0x000fe200078e02cb */
[----:B------:R-:W1:Y:S01]  /*20460*/  @P1 LDC R11, c[0x0][0xbec] ;  /* 0x0002fb00ff0b1b82 */ /* 0x000e620000000800 */
[----:B------:R-:W-:Y:S02]  /*20470*/  ULDC.64 UR4, c[0x0][0xaa0] ;  /* 0x0002a80000047ab9 */ /* 0x000fe40000000a00 */
[----:B------:R-:W-:-:S03]  /*20480*/  IMAD.WIDE R56, R3, 0x2, R56 ;  /* 0x0000000203387825 */ /* 0x000fc600078e0238 */
[C---:B------:R-:W-:Y:S02]  /*20490*/  IADD3 R29, P0, R56.reuse, 0x2000, RZ ;  /* 0x00002000381d7810 */ /* 0x040fe40007f1e0ff */
[----:B------:R-:W2:Y:S01]  /*204a0*/  @P1 LDC R13, c[0x0][0xbf0] ;  /* 0x0002fc00ff0d1b82 */ /* 0x000ea20000000800 */
[----:B------:R-:W-:Y:S02]  /*204b0*/  IADD3 R25, P5, R56, 0x1000, RZ ;  /* 0x0000100038197810 */ /* 0x000fe40007fbe0ff */
[----:B------:R-:W-:Y:S02]  /*204c0*/  LOP3.LUT R28, R29, 0x380, RZ, 0xc0, !PT ;  /* 0x000003801d1c7812 */ /* 0x000fe400078ec0ff */
[----:B------:R-:W-:Y:S02]  /*204d0*/  LOP3.LUT R24, R25, 0x380, RZ, 0xc0, !PT ;  /* 0x0000038019187812 */ /* 0x000fe400078ec0ff */
[----:B------:R-:W-:Y:S02]  /*204e0*/  SHF.R.U64 R28, R28, 0x3, RZ ;  /* 0x000000031c1c7819 */ /* 0x000fe400000012ff */
[----:B------:R-:W-:-:S02]  /*204f0*/  SHF.R.U64 R24, R24, 0x3, RZ ;  /* 0x0000000318187819 */ /* 0x000fc400000012ff */
[----:B------:R-:W-:Y:S01]  /*20500*/  LOP3.LUT R28, R28, R29, RZ, 0x3c, !PT ;  /* 0x0000001d1c1c7212 */ /* 0x000fe200078e3cff */
[--C-:B------:R-:W-:Y:S01]  /*20510*/  IMAD.X R29, RZ, RZ, R57.reuse, P0 ;  /* 0x000000ffff1d7224 */ /* 0x100fe200000e0639 */
[----:B------:R-:W-:Y:S02]  /*20520*/  IADD3 R3, P0, R56, 0x7000, RZ ;  /* 0x0000700038037810 */ /* 0x000fe40007f1e0ff */
[----:B------:R-:W-:Y:S01]  /*20530*/  LOP3.LUT R24, R24, R25, RZ, 0x3c, !PT ;  /* 0x0000001918187212 */ /* 0x000fe200078e3cff */
[--C-:B------:R-:W-:Y:S01]  /*20540*/  IMAD.X R25, RZ, RZ, R57.reuse, P5 ;  /* 0x000000ffff197224 */ /* 0x100fe200028e0639 */
[----:B------:R-:W-:Y:S01]  /*20550*/  LOP3.LUT R0, R3, 0x380, RZ, 0xc0, !PT ;  /* 0x0000038003007812 */ /* 0x000fe200078ec0ff */
[----:B------:R-:W-:Y:S01]  /*20560*/  IMAD.X R49, RZ, RZ, R57, P0 ;  /* 0x000000ffff317224 */ /* 0x000fe200000e0639 */
[C---:B------:R-:W-:Y:S01]  /*20570*/  IADD3 R33, P2, R56.reuse, 0x3000, RZ ;  /* 0x0000300038217810 */ /* 0x040fe20007f5e0ff */
[----:B------:R-:W5:Y:S01]  /*20580*/  LD.E.128 R28, desc[UR54][R28.64] ;  /* 0x000000361c1c7980 */ /* 0x000f62000c101d00 */
[----:B------:R-:W-:-:S02]  /*20590*/  IADD3 R37, P3, R56, 0x4000, RZ ;  /* 0x0000400038257810 */ /* 0x000fc40007f7e0ff */
[C---:B------:R-:W-:Y:S01]  /*205a0*/  IADD3 R41, P4, R56.reuse, 0x5000, RZ ;  /* 0x0000500038297810 */ /* 0x040fe20007f9e0ff */
[----:B------:R-:W5:Y:S01]  /*205b0*/  LD.E.128 R24, desc[UR54][R24.64] ;  /* 0x0000003618187980 */ /* 0x000f62000c101d00 */
[----:B------:R-:W-:Y:S02]  /*205c0*/  IADD3 R45, P5, R56, 0x6000, RZ ;  /* 0x00006000382d7810 */ /* 0x000fe40007fbe0ff */
[----:B------:R-:W-:Y:S02]  /*205d0*/  SHF.R.U64 R0, R0, 0x3, RZ ;  /* 0x0000000300007819 */ /* 0x000fe400000012ff */
[----:B------:R-:W-:Y:S02]  /*205e0*/  LOP3.LUT R32, R33, 0x380, RZ, 0xc0, !PT ;  /* 0x0000038021207812 */ /* 0x000fe400078ec0ff */
[----:B------:R-:W-:Y:S02]  /*205f0*/  LOP3.LUT R36, R37, 0x380, RZ, 0xc0, !PT ;  /* 0x0000038025247812 */ /* 0x000fe400078ec0ff */
[----:B------:R-:W-:-:S02]  /*20600*/  LOP3.LUT R40, R41, 0x380, RZ, 0xc0, !PT ;  /* 0x0000038029287812 */ /* 0x000fc400078ec0ff */
[----:B------:R-:W-:Y:S02]  /*20610*/  LOP3.LUT R44, R45, 0x380, RZ, 0xc0, !PT ;  /* 0x000003802d2c7812 */ /* 0x000fe400078ec0ff */
[----:B0-----:R-:W-:Y:S02]  /*20620*/  LOP3.LUT R5, R56, 0x380, RZ, 0xc0, !PT ;  /* 0x0000038038057812 */ /* 0x001fe400078ec0ff */
[----:B------:R-:W-:Y:S01]  /*20630*/  LOP3.LUT R48, R0, R3, RZ, 0x3c, !PT ;  /* 0x0000000300307212 */ /* 0x000fe200078e3cff */
[----:B------:R-:W-:Y:S01]  /*20640*/  IMAD R3, R100, UR4, RZ ;  /* 0x0000000464037c24 */ /* 0x000fe2000f8e02ff */
[----:B------:R-:W-:Y:S02]  /*20650*/  SHF.R.U64 R32, R32, 0x3, RZ ;  /* 0x0000000320207819 */ /* 0x000fe400000012ff */
[----:B------:R-:W-:Y:S02]  /*20660*/  SHF.R.U64 R36, R36, 0x3, RZ ;  /* 0x0000000324247819 */ /* 0x000fe400000012ff */
[----:B------:R-:W-:-:S02]  /*20670*/  SHF.R.U64 R40, R40, 0x3, RZ ;  /* 0x0000000328287819 */ /* 0x000fc400000012ff */
[----:B------:R-:W-:Y:S01]  /*20680*/  SHF.R.U64 R44, R44, 0x3, RZ ;  /* 0x000000032c2c7819 */ /* 0x000fe200000012ff */
[C---:B------:R-:W-:Y:S01]  /*20690*/  IMAD R9, R98.reuse, UR5, R3 ;  /* 0x0000000562097c24 */ /* 0x040fe2000f8e0203 */
[----:B------:R-:W-:Y:S01]  /*206a0*/  SHF.R.U64 R5, R5, 0x3, RZ ;  /* 0x0000000305057819 */ /* 0x000fe200000012ff */
[----:B------:R-:W-:Y:S01]  /*206b0*/  IMAD.WIDE.U32 R2, R98, UR4, RZ ;  /* 0x0000000462027c25 */ /* 0x000fe2000f8e00ff */
[----:B------:R-:W-:Y:S01]  /*206c0*/  LOP3.LUT R32, R32, R33, RZ, 0x3c, !PT ;  /* 0x0000002120207212 */ /* 0x000fe200078e3cff */
[----:B------:R-:W-:Y:S01]  /*206d0*/  ULDC.64 UR4, c[0x0][0xae8] ;  /* 0x0002ba0000047ab9 */ /* 0x000fe20000000a00 */
[----:B------:R-:W-:Y:S01]  /*206e0*/  LOP3.LUT R36, R36, R37, RZ, 0x3c, !PT ;  /* 0x0000002524247212 */ /* 0x000fe200078e3cff */
[--C-:B------:R-:W-:Y:S01]  /*206f0*/  IMAD.X R37, RZ, RZ, R57.reuse, P3 ;  /* 0x000000ffff257224 */ /* 0x100fe200018e0639 */
[----:B------:R-:W-:Y:S01]  /*20700*/  LOP3.LUT R40, R40, R41, RZ, 0x3c, !PT ;  /* 0x0000002928287212 */ /* 0x000fe200078e3cff */
[--C-:B------:R-:W-:Y:S01]  /*20710*/  IMAD.X R41, RZ, RZ, R57.reuse, P4 ;  /* 0x000000ffff297224 */ /* 0x100fe200020e0639 */
[----:B------:R-:W-:Y:S01]  /*20720*/  LOP3.LUT R44, R44, R45, RZ, 0x3c, !PT ;  /* 0x0000002d2c2c7212 */ /* 0x000fe200078e3cff */
[----:B------:R-:W-:Y:S01]  /*20730*/  IMAD.X R45, RZ, RZ, R57, P5 ;  /* 0x000000ffff2d7224 */ /* 0x000fe200028e0639 */
[----:B------:R-:W-:Y:S01]  /*20740*/  IADD3.X R33, RZ, R57, RZ, P2, !PT ;  /* 0x00000039ff217210 */ /* 0x000fe200017fe4ff */
[----:B------:R-:W5:Y:S01]  /*20750*/  LD.E.128 R48, desc[UR54][R48.64] ;  /* 0x0000003630307980 */ /* 0x000f62000c101d00 */
[----:B------:R-:W-:Y:S01]  /*20760*/  LOP3.LUT R56, R5, R56, RZ, 0x3c, !PT ;  /* 0x0000003805387212 */ /* 0x000fe200078e3cff */
[----:B------:R-:W-:Y:S01]  /*20770*/  IMAD.IADD R3, R3, 0x1, R9 ;  /* 0x0000000103037824 */ /* 0x000fe200078e0209 */
[----:B------:R-:W-:Y:S01]  /*20780*/  LEA R0, R210, R237, 0x5 ;  /* 0x000000edd2007211 */ /* 0x000fe200078e28ff */
[----:B------:R-:W5:Y:S01]  /*20790*/  LD.E.128 R36, desc[UR54][R36.64] ;  /* 0x0000003624247980 */ /* 0x000f62000c101d00 */
[----:B------:R-:W-:-:S03]  /*207a0*/  IMAD.WIDE.U32 R2, R204, UR4, R2 ;  /* 0x00000004cc027c25 */ /* 0x000fc6000f8e0002 */
[----:B------:R0:W5:Y:S01]  /*207b0*/  LD.E.128 R4, desc[UR54][R56.64] ;  /* 0x0000003638047980 */ /* 0x000162000c101d00 */
[----:B------:R-:W-:Y:S01]  /*207c0*/  SHF.R.S32.HI R8, RZ, 0x1f, R15 ;  /* 0x0000001fff087819 */ /* 0x000fe2000001140f */
[----:B------:R-:W-:Y:S02]  /*207d0*/  IMAD R12, R215, 0x80, R0 ;  /* 0x00000080d70c7824 */ /* 0x000fe400078e0200 */
[----:B------:R-:W5:Y:S04]  /*207e0*/  LD.E.128 R32, desc[UR54][R32.64] ;  /* 0x0000003620207980 */ /* 0x000f68000c101d00 */
[----:B------:R-:W5:Y:S04]  /*207f0*/  LD.E.128 R40, desc[UR54][R40.64] ;  /* 0x0000003628287980 */ /* 0x000f68000c101d00 */
[----:B------:R-:W5:Y:S01]  /*20800*/  LD.E.128 R44, desc[UR54][R44.64] ;  /* 0x000000362c2c7980 */ /* 0x000f62000c101d00 */
[----:B------:R-:W-:Y:S01]  /*20810*/  @!PT LDS RZ, [RZ] ;  /* 0x00000000fffff984 */ /* 0x000fe20000000800 */
[----:B------:R-:W-:Y:S01]  /*20820*/  @!PT LDS RZ, [RZ] ;  /* 0x00000000fffff984 */ /* 0x000fe20000000800 */
[----:B------:R-:W-:Y:S01]  /*20830*/  @!PT LDS RZ, [RZ] ;  /* 0x00000000fffff984 */ /* 0x000fe20000000800 */
[----:B------:R-:W-:Y:S01]  /*20840*/  @!PT LDS RZ, [RZ] ;  /* 0x00000000fffff984 */ /* 0x000fe20000000800 */
[----:B------:R3:W-:Y:S06]  /*20850*/  MEMBAR.ALL.CTA ;  /* 0x0000000000007992 */ /* 0x0007ec0000008000 */
[----:B---3--:R-:W3:Y:S01]  /*20860*/  FENCE.VIEW.ASYNC.S ;  /* 0x00000000000073c6 */ /* 0x008ee20000000000 */
[----:B------:R-:W-:Y:S01]  /*20870*/  IMAD R3, R204, UR5, R3 ;  /* 0x00000005cc037c24 */ /* 0x000fe2000f8e0203 */
[----:B------:R-:W-:Y:S01]  /*20880*/  ULDC.64 UR4, c[0x0][0xaf0] ;  /* 0x0002bc0000047ab9 */ /* 0x000fe20000000a00 */
[----:B-1----:R-:W-:-:S04]  /*20890*/  @P1 IMAD.HI.U32 R0, R12, R11, RZ ;  /* 0x0000000b0c001227 */ /* 0x002fc800078e00ff */
[----:B------:R-:W-:Y:S02]  /*208a0*/  IMAD R8, R8, UR4, RZ ;  /* 0x0000000408087c24 */ /* 0x000fe4000f8e02ff */
[----:B------:R-:W-:Y:S01]  /*208b0*/  IMAD.MOV.U32 R9, RZ, RZ, R12 ;  /* 0x000000ffff097224 */ /* 0x000fe200078e000c */
[----:B--2---:R-:W-:Y:S01]  /*208c0*/  @P1 SHF.R.U32.HI R9, RZ, R13, R0 ;  /* 0x0000000dff091219 */ /* 0x004fe20000011600 */
[C---:B------:R-:W-:Y:S02]  /*208d0*/  IMAD R11, R15.reuse, UR5, R8 ;  /* 0x000000050f0b7c24 */ /* 0x040fe4000f8e0208 */
[----:B------:R-:W-:Y:S01]  /*208e0*/  IMAD.WIDE.U32 R2, R15, UR4, R2 ;  /* 0x000000040f027c25 */ /* 0x000fe2000f8e0002 */
[----:B------:R-:W-:Y:S01]  /*208f0*/  SHF.R.S32.HI R8, RZ, 0x1f, R9 ;  /* 0x0000001fff087819 */ /* 0x000fe20000011409 */
[----:B------:R-:W-:Y:S02]  /*20900*/  ULDC.64 UR4, c[0x0][0xae0] ;  /* 0x0002b80000047ab9 */ /* 0x000fe40000000a00 */
[----:B------:R-:W-:-:S02]  /*20910*/  IMAD.IADD R3, R3, 0x1, R11 ;  /* 0x0000000103037824 */ /* 0x000fc400078e020b */
[----:B------:R-:W-:Y:S02]  /*20920*/  VIADD R0, R16, 0x29820 ;  /* 0x0002982010007836 */ /* 0x000fe40000000000 */
[----:B------:R-:W-:Y:S02]  /*20930*/  IMAD.MOV R11, RZ, RZ, -R9 ;  /* 0x000000ffff0b7224 */ /* 0x000fe400078e0a09 */
[----:B------:R-:W-:Y:S01]  /*20940*/  IMAD R8, R8, UR4, RZ ;  /* 0x0000000408087c24 */ /* 0x000fe2000f8e02ff */
[----:B------:R-:W-:Y:S01]  /*20950*/  PRMT R0, RZ, 0x654, R0 ;  /* 0x00000654ff007816 */ /* 0x000fe20000000000 */
[----:B------:R-:W-:Y:S02]  /*20960*/  IMAD R11, R14, R11, R12 ;  /* 0x0000000b0e0b7224 */ /* 0x000fe400078e020c */
[C---:B------:R-:W-:Y:S01]  /*20970*/  IMAD R13, R9.reuse, UR5, R8 ;  /* 0x00000005090d7c24 */ /* 0x040fe2000f8e0208 */
[----:B---3--:R1:W-:Y:S01]  /*20980*/  SYNCS.ARRIVE.TRANS64.RED.A1T0 RZ, [R0+URZ], RZ ;  /* 0x000000ff00ff79a7 */ /* 0x0083e2000810043f */
[----:B------:R-:W-:Y:S01]  /*20990*/  IMAD.WIDE.U32 R2, R9, UR4, R2 ;  /* 0x0000000409027c25 */ /* 0x000fe2000f8e0002 */
[----:B------:R-:W-:Y:S01]  /*209a0*/  ULDC.64 UR4, c[0x0][0xad8] ;  /* 0x0002b60000047ab9 */ /* 0x000fe20000000a00 */
[----:B-1----:R-:W-:-:S03]  /*209b0*/  SHF.R.S32.HI R0, RZ, 0x1f, R11 ;  /* 0x0000001fff007819 */ /* 0x002fc6000001140b */
[----:B------:R-:W-:Y:S02]  /*209c0*/  IADD3 R3, R3, R13, RZ ;  /* 0x0000000d03037210 */ /* 0x000fe40007ffe0ff */
[----:B------:R-:W-:Y:S02]  /*209d0*/  IMAD R0, R0, UR4, RZ ;  /* 0x0000000400007c24 */ /* 0x000fe4000f8e02ff */
[----:B------:R-:W-:-:S04]  /*209e0*/  IMAD.WIDE.U32 R8, R11, UR4, R2 ;  /* 0x000000040b087c25 */ /* 0x000fc8000f8e0002 */
[----:B------:R-:W-:Y:S01]  /*209f0*/  IMAD R3, R11, UR5, R0 ;  /* 0x000000050b037c24 */ /* 0x000fe2000f8e0200 */
[----:B------:R-:W-:Y:S02]  /*20a00*/  ULDC.64 UR4, c[0x0][0xa80] ;  /* 0x0002a00000047ab9 */ /* 0x000fe40000000a00 */
[----:B------:R-:W-:Y:S01]  /*20a10*/  LEA R2, P0, R8, UR4, 0x1 ;  /* 0x0000000408027c11 */ /* 0x000fe2000f8008ff */
[----:B------:R-:W-:Y:S01]  /*20a20*/  IMAD.IADD R3, R9, 0x1, R3 ;  /* 0x0000000109037824 */ /* 0x000fe200078e0203 */
[----:B------:R-:W-:-:S04]  /*20a30*/  UMOV UR4, 0xffffffff ;  /* 0xffffffff00047882 */ /* 0x000fc80000000000 */
[----:B------:R-:W-:Y:S01]  /*20a40*/  LEA.HI.X R3, R8, UR5, R3, 0x1, P0 ;  /* 0x0000000508037c11 */ /* 0x000fe200080f0c03 */
[----:B0-----:R-:W-:Y:S06]  /*20a50*/  BRA.DIV UR4, `(.L_x_500) ;  /* 0x000000ba04107947 */ /* 0x001fec000b800000 */
[----:B------:R0:W1:Y:S04]  /*20a60*/  SHFL.IDX PT, R0, R3, RZ, 0x181f ;  /* 0x00181fff03007589 */ /* 0x00006800000e0000 */
[----:B------:R0:W2:Y:S02]  /*20a70*/  SHFL.IDX PT, R14, R2, RZ, 0x181f ;  /* 0x00181fff020e7589 */ /* 0x0000a400000e0000 */
.L_x_751:
[----:B------:R-:W-:Y:S01]  /*20a80*/  IMAD R21, R215, 0x80, R237 ;  /* 0x00000080d7157824 */ /* 0x000fe200078e02ed */
[----:B------:R-:W-:Y:S04]  /*20a90*/  BSSY B1, `(.L_x_501) ;  /* 0x000000e000017945 */ /* 0x000fe80003800000 */
[----:B------:R-:W-:-:S13]  /*20aa0*/  ISETP.GE.AND P0, PT, R21, R10, PT ;  /* 0x0000000a1500720c */ /* 0x000fda0003f06270 */
[----:B------:R-:W-:Y:S05]  /*20ab0*/  @P0 BRA `(.L_x_502) ;  /* 0x00000000002c0947 */ /* 0x000fea0003800000 */
[----:B------:R-:W-:Y:S01]  /*20ac0*/  ULDC UR4, c[0x0][0xac8] ;  /* 0x0002b20000047ab9 */ /* 0x000fe20000000800 */
[----:B------:R-:W-:Y:S02]  /*20ad0*/  SHF.R.S32.HI R12, RZ, 0x1f, R203 ;  /* 0x0000001fff0c7819 */ /* 0x000fe400000114cb */
[----:B------:R-:W-:Y:S02]  /*20ae0*/  ISETP.GE.AND P0, PT, R203, UR4, PT ;  /* 0x00000004cb007c0c */ /* 0x000fe4000bf06270 */
[----:B------:R-:W-:Y:S02]  /*20af0*/  ISETP.GE.AND P1, PT, R209, UR4, PT ;  /* 0x00000004d1007c0c */ /* 0x000fe4000bf26270 */
[----:B------:R-:W-:-:S09]  /*20b00*/  SHF.R.S32.HI R11, RZ, 0x1f, R209 ;  /* 0x0000001fff0b7819 */ /* 0x000fd200000114d1 */
[-C--:B--2---:R-:W-:Y:S02]  /*20b10*/  @!P0 LEA R8, P2, R203, R14.reuse, 0x1 ;  /* 0x0000000ecb088211 */ /* 0x084fe400078408ff */
[----:B------:R-:W-:Y:S02]  /*20b20*/  @!P1 LEA R14, P3, R209, R14, 0x1 ;  /* 0x0000000ed10e9211 */ /* 0x000fe400078608ff */
[-C--:B-1----:R-:W-:Y:S02]  /*20b30*/  @!P0 LEA.HI.X R9, R203, R0.reuse, R12, 0x1, P2 ;  /* 0x00000000cb098211 */ /* 0x082fe400010f0c0c */
[----:B------:R-:W-:-:S03]  /*20b40*/  @!P1 LEA.HI.X R15, R209, R0, R11, 0x1, P3 ;  /* 0x00000000d10f9211 */ /* 0x000fc600018f0c0b */
[----:B-----5:R3:W-:Y:S04]  /*20b50*/  @!P0 ST.E.128 desc[UR54][R8.64], R4 ;  /* 0x0000000408008985 */ /* 0x0207e8000c101d36 */
[----:B------:R3:W-:Y:S02]  /*20b60*/  @!P1 ST.E.128 desc[UR54][R14.64], R36 ;  /* 0x000000240e009985 */ /* 0x0007e4000c101d36 */
.L_x_502:
[----:B------:R-:W-:Y:S05]  /*20b70*/  BSYNC B1 ;  /* 0x0000000000017941 */ /* 0x000fea0003800000 */
.L_x_501:
[----:B------:R-:W-:-:S03]  /*20b80*/  UMOV UR4, 0xffffffff ;  /* 0xffffffff00047882 */ /* 0x000fc60000000000 */
[----:B------:R-:W-:Y:S05]  /*20b90*/  BRA.DIV UR4, `(.L_x_503) ;  /* 0x000000b604f47947 */ /* 0x000fea000b800000 */
[----:B-1----:R1:W4:Y:S04]  /*20ba0*/  SHFL.IDX PT, R0, R3, 0x1, 0x181f ;  /* 0x00381f0003007f89 */ /* 0x00232800000e0000 */
[----:B--23--:R1:W2:Y:S02]  /*20bb0*/  SHFL.IDX PT, R14, R2, 0x1, 0x181f ;  /* 0x00381f00020e7f89 */ /* 0x00c2a400000e0000 */
.L_x_755:
[----:B-----5:R-:W-:Y:S01]  /*20bc0*/  VIADD R5, R21, 0x20 ;  /* 0x0000002015057836 */ /* 0x020fe20000000000 */
        /* <DEDUP_REMOVED lines=10> */
[-C--:B----4-:R-:W-:Y:S02]  /*20c70*/  @!P2 LEA.HI.X R5, R203, R0.reuse, R7, 0x1, P0 ;  /* 0x00000000cb05a211 */ /* 0x090fe400000f0c07 */
[----:B------:R-:W-:-:S03]  /*20c80*/  @!P3 LEA.HI.X R15, R209, R0, R6, 0x1, P1 ;  /* 0x00000000d10fb211 */ /* 0x000fc600008f0c06 */
[----:B------:R3:W-:Y:S04]  /*20c90*/  @!P2 ST.E.128 desc[UR54][R4.64], R24 ;  /* 0x000000180400a985 */ /* 0x0007e8000c101d36 */
[----:B------:R3:W-:Y:S02]  /*20ca0*/  @!P3 ST.E.128 desc[UR54][R14.64], R40 ;  /* 0x000000280e00b985 */ /* 0x0007e4000c101d36 */
.L_x_505:
[----:B------:R-:W-:Y:S05]  /*20cb0*/  BSYNC B1 ;  /* 0x0000000000017941 */ /* 0x000fea0003800000 */
.L_x_504:
[----:B------:R-:W-:-:S03]  /*20cc0*/  UMOV UR4, 0xffffffff ;  /* 0xffffffff00047882 */ /* 0x000fc60000000000 */
[----:B------:R-:W-:Y:S05]  /*20cd0*/  BRA.DIV UR4, `(.L_x_506) ;  /* 0x000000b604ec7947 */ /* 0x000fea000b800000 */
[----:B----4-:R4:W0:Y:S04]  /*20ce0*/  SHFL.IDX PT, R0, R3, 0x2, 0x181f ;  /* 0x00581f0003007f89 */ /* 0x01082800000e0000 */
[----:B--23--:R4:W2:Y:S02]  /*20cf0*/  SHFL.IDX PT, R14, R2, 0x2, 0x181f ;  /* 0x00581f00020e7f89 */ /* 0x00c8a400000e0000 */
.L_x_759:
[----:B------:R-:W-:Y:S01]  /*20d00*/  VIADD R5, R21, 0x40 ;  /* 0x0000004015057836 */ /* 0x000fe20000000000 */
        /* <DEDUP_REMOVED lines=10> */
[-C--:B0-----:R-:W-:Y:S02]  /*20db0*/  @!P2 LEA.HI.X R5, R203, R0.reuse, R7, 0x1, P0 ;  /* 0x00000000cb05a211 */ /* 0x081fe400000f0c07 */
[----:B------:R-:W-:-:S03]  /*20dc0*/  @!P3 LEA.HI.X R15, R209, R0, R6, 0x1, P1 ;  /* 0x00000000d10fb211 */ /* 0x000fc600008f0c06 */
[----:B------:R3:W-:Y:S04]  /*20dd0*/  @!P2 ST.E.128 desc[UR54][R4.64], R28 ;  /* 0x0000001c0400a985 */ /* 0x0007e8000c101d36 */
[----:B------:R3:W-:Y:S02]  /*20de0*/  @!P3 ST.E.128 desc[UR54][R14.64], R44 ;  /* 0x0000002c0e00b985 */ /* 0x0007e4000c101d36 */
.L_x_508:
[----:B------:R-:W-:Y:S05]  /*20df0*/  BSYNC B1 ;  /* 0x0000000000017941 */ /* 0x000fea0003800000 */
.L_x_507:
[----:B------:R-:W-:-:S03]  /*20e00*/  UMOV UR4, 0xffffffff ;  /* 0xffffffff00047882 */ /* 0x000fc60000000000 */
[----:B------:R-:W-:Y:S05]  /*20e10*/  BRA.DIV UR4, `(.L_x_509) ;  /* 0x000000b604e47947 */ /* 0x000fea000b800000 */
[----:B0-----:R0:W0:Y:S04]  /*20e20*/  SHFL.IDX PT, R0, R3, 0x3, 0x181f ;  /* 0x00781f0003007f89 */ /* 0x00102800000e0000 */
[----:B--23--:R2:W3:Y:S02]  /*20e30*/  SHFL.IDX PT, R14, R2, 0x3, 0x181f ;  /* 0x00781f00020e7f89 */ /* 0x00c4e400000e0000 */
.L_x_763:
[----:B01--4-:R-:W-:-:S05]  /*20e40*/  VIADD R3, R21, 0x60 ;  /* 0x0000006015037836 */ /* 0x013fca0000000000 */
[----:B------:R-:W-:-:S13]  /*20e50*/  ISETP.GE.AND P0, PT, R3, R10, PT ;  /* 0x0000000a0300720c */ /* 0x000fda0003f06270 */
[----:B------:R-:W-:Y:S05]  /*20e60*/  @P0 BRA `(.L_x_510) ;  /* 0x0000001c00880947 */ /* 0x000fea0003800000 */
[----:B------:R-:W-:Y:S01]  /*20e70*/  ULDC UR4, c[0x0][0xac8] ;  /* 0x0002b20000047ab9 */ /* 0x000fe20000000800 */
[----:B------:R-:W-:Y:S02]  /*20e80*/  SHF.R.S32.HI R4, RZ, 0x1f, R203 ;  /* 0x0000001fff047819 */ /* 0x000fe400000114cb */
[----:B------:R-:W-:-:S13]  /*20e90*/  ISETP.GE.AND P1, PT, R203, UR4, PT ;  /* 0x00000004cb007c0c */ /* 0x000fda000bf26270 */
[----:B--23--:R-:W-:-:S04]  /*20ea0*/  @!P1 LEA R2, P0, R203, R14, 0x1 ;  /* 0x0000000ecb029211 */ /* 0x00cfc800078008ff */
[----:B------:R-:W-:Y:S02]  /*20eb0*/  @!P1 LEA.HI.X R3, R203, R0, R4, 0x1, P0 ;  /* 0x00000000cb039211 */ /* 0x000fe400000f0c04 */
[----:B------:R-:W-:-:S03]  /*20ec0*/  ISETP.GE.AND P0, PT, R209, UR4, PT ;  /* 0x00000004d1007c0c */ /* 0x000fc6000bf06270 */
[----:B------:R4:W-:Y:S10]  /*20ed0*/  @!P1 ST.E.128 desc[UR54][R2.64], R32 ;  /* 0x0000002002009985 */ /* 0x0009f4000c101d36 */
[----:B------:R-:W-:Y:S05]  /*20ee0*/  @P0 BRA `(.L_x_510) ;  /* 0x0000001c00680947 */ /* 0x000fea0003800000 */
[----:B------:R-:W-:Y:S02]  /*20ef0*/  SHF.R.S32.HI R4, RZ, 0x1f, R209 ;  /* 0x0000001fff047819 */ /* 0x000fe400000114d1 */
[----:B------:R-:W-:-:S04]  /*20f00*/  LEA R14, P0, R209, R14, 0x1 ;  /* 0x0000000ed10e7211 */ /* 0x000fc800078008ff */
[----:B------:R-:W-:-:S05]  /*20f10*/  LEA.HI.X R15, R209, R0, R4, 0x1, P0 ;  /* 0x00000000d10f7211 */ /* 0x000fca00000f0c04 */
[----:B------:R0:W-:Y:S01]  /*20f20*/  ST.E.128 desc[UR54][R14.64], R48 ;  /* 0x000000300e007985 */ /* 0x0001e2000c101d36 */
[----:B------:R-:W-:Y:S05]  /*20f30*/  BRA `(.L_x_510) ;  /* 0x0000001c00547947 */ /* 0x000fea0003800000 */
.L_x_499:
[----:B------:R-:W-:Y:S01]  /*20f40*/  ULDC.64 UR4, c[0x0][0xb08] ;  /* 0x0002c20000047ab9 */ /* 0x000fe20000000a00 */
[----:B------:R-:W1:Y:S01]  /*20f50*/  @P1 LDC R8, c[0x0][0xbec] ;  /* 0x0002fb00ff081b82 */ /* 0x000e620000000800 */
[----:B0-----:R-:W-:Y:S01]  /*20f60*/  IMAD R7, R100, UR4, RZ ;  /* 0x0000000464077c24 */ /* 0x001fe2000f8e02ff */
[----:B------:R-:W-:Y:S01]  /*20f70*/  SHF.R.S32.HI R6, RZ, 0x1f, R15 ;  /* 0x0000001fff067819 */ /* 0x000fe2000001140f */
[----:B------:R-:W-:Y:S01]  /*20f80*/  IMAD.WIDE.U32 R4, R98, UR4, RZ ;  /* 0x0000000462047c25 */ /* 0x000fe2000f8e00ff */
[----:B------:R-:W-:-:S03]  /*20f90*/  SHF.R.S32.HI R28, RZ, 0x1f, R218 ;  /* 0x0000001fff1c7819 */ /* 0x000fc600000114da */
[----:B------:R-:W-:Y:S01]  /*20fa0*/  IMAD R7, R98, UR5, R7 ;  /* 0x0000000562077c24 */ /* 0x000fe2000f8e0207 */
[----:B------:R-:W0:Y:S01]  /*20fb0*/  @P1 LDC R11, c[0x0][0xbf0] ;  /* 0x0002fc00ff0b1b82 */ /* 0x000e220000000800 */
[----:B------:R-:W-:-:S03]  /*20fc0*/  ULDC.64 UR4, c[0x0][0xb38] ;  /* 0x0002ce0000047ab9 */ /* 0x000fc60000000a00 */
[----:B------:R-:W-:Y:S01]  /*20fd0*/  IADD3 R5, R5, R7, RZ ;  /* 0x0000000705057210 */ /* 0x000fe20007ffe0ff */
[----:B------:R-:W-:Y:S02]  /*20fe0*/  IMAD.MOV.U32 R7, RZ, RZ, R35 ;  /* 0x000000ffff077224 */ /* 0x000fe400078e0023 */
[----:B------:R-:W-:-:S04]  /*20ff0*/  IMAD.WIDE.U32 R4, R204, UR4, R4 ;  /* 0x00000004cc047c25 */ /* 0x000fc8000f8e0004 */
[----:B------:R-:W-:Y:S01]  /*21000*/  IMAD R5, R204, UR5, R5 ;  /* 0x00000005cc057c24 */ /* 0x000fe2000f8e0205 */
[----:B------:R-:W-:Y:S02]  /*21010*/  ULDC.64 UR4, c[0x0][0xb40] ;  /* 0x0002d00000047ab9 */ /* 0x000fe40000000a00 */
[----:B------:R-:W-:Y:S02]  /*21020*/  IMAD R6, R6, UR4, RZ ;  /* 0x0000000406067c24 */ /* 0x000fe4000f8e02ff */
[----:B------:R-:W-:-:S04]  /*21030*/  IMAD.WIDE.U32 R4, R15, UR4, R4 ;  /* 0x000000040f047c25 */ /* 0x000fc8000f8e0004 */
[----:B------:R-:W-:Y:S01]  /*21040*/  IMAD R9, R15, UR5, R6 ;  /* 0x000000050f097c24 */ /* 0x000fe2000f8e0206 */
[----:B------:R-:W-:Y:S01]  /*21050*/  ULDC.64 UR4, c[0x0][0xb48] ;  /* 0x0002d20000047ab9 */ /* 0x000fe20000000a00 */
[----:B-1----:R-:W-:-:S04]  /*21060*/  @P1 IMAD.HI.U32 R8, R35, R8, RZ ;  /* 0x0000000823081227 */ /* 0x002fc800078e00ff */
[----:B------:R-:W-:Y:S01]  /*21070*/  IMAD.IADD R5, R5, 0x1, R9 ;  /* 0x0000000105057824 */ /* 0x000fe200078e0209 */
[----:B0-----:R-:W-:Y:S01]  /*21080*/  @P1 SHF.R.U32.HI R7, RZ, R11, R8 ;  /* 0x0000000bff071219 */ /* 0x001fe20000011608 */
[----:B------:R-:W-:Y:S02]  /*21090*/  VIADD R8, R16, 0x29820 ;  /* 0x0002982010087836 */ /* 0x000fe40000000000 */
[C---:B------:R-:W-:Y:S01]  /*210a0*/  IMAD.WIDE.U32 R4, R217.reuse, UR4, R4 ;  /* 0x00000004d9047c25 */ /* 0x040fe2000f8e0004 */
[--C-:B------:R-:W-:Y:S02]  /*210b0*/  SHF.R.S32.HI R6, RZ, 0x1f, R7.reuse ;  /* 0x0000001fff067819 */ /* 0x100fe40000011407 */
[----:B------:R-:W-:Y:S01]  /*210c0*/  PRMT R8, RZ, 0x654, R8 ;  /* 0x00000654ff087816 */ /* 0x000fe20000000008 */
[----:B------:R-:W-:Y:S02]  /*210d0*/  IMAD.MOV R9, RZ, RZ, -R7 ;  /* 0x000000ffff097224 */ /* 0x000fe400078e0a07 */
[----:B------:R-:W-:Y:S01]  /*210e0*/  IMAD R5, R217, UR5, R5 ;  /* 0x00000005d9057c24 */ /* 0x000fe2000f8e0205 */
[----:B------:R-:W-:Y:S01]  /*210f0*/  ULDC.64 UR4, c[0x0][0xb30] ;  /* 0x0002cc0000047ab9 */ /* 0x000fe20000000a00 */
[----:B------:R-:W-:Y:S01]  /*21100*/  IMAD R9, R14, R9, R35 ;  /* 0x000000090e097224 */ /* 0x000fe200078e0223 */
[----:B------:R0:W-:Y:S01]  /*21110*/  SYNCS.ARRIVE.TRANS64.RED.A1T0 RZ, [R8+URZ], RZ ;  /* 0x000000ff08ff79a7 */ /* 0x0001e2000810043f */
[----:B------:R-:W-:-:S02]  /*21120*/  IMAD R6, R6, UR4, RZ ;  /* 0x0000000406067c24 */ /* 0x000fc4000f8e02ff */
[----:B------:R-:W-:-:S04]  /*21130*/  IMAD.WIDE.U32 R4, R7, UR4, R4 ;  /* 0x0000000407047c25 */ /* 0x000fc8000f8e0004 */
[----:B------:R-:W-:Y:S01]  /*21140*/  IMAD R11, R7, UR5, R6 ;  /* 0x00000005070b7c24 */ /* 0x000fe2000f8e0206 */
[----:B------:R-:W-:Y:S01]  /*21150*/  SHF.R.S32.HI R6, RZ, 0x1f, R9 ;  /* 0x0000001fff067819 */ /* 0x000fe20000011409 */
[----:B------:R-:W-:Y:S02]  /*21160*/  ULDC.64 UR4, c[0x0][0xb28] ;  /* 0x0002ca0000047ab9 */ /* 0x000fe40000000a00 */
[----:B------:R-:W-:Y:S02]  /*21170*/  IMAD.IADD R5, R5, 0x1, R11 ;  /* 0x0000000105057824 */ /* 0x000fe400078e020b */
[----:B------:R-:W-:Y:S02]  /*21180*/  IMAD R6, R6, UR4, RZ ;  /* 0x0000000406067c24 */ /* 0x000fe4000f8e02ff */
[----:B------:R-:W-:-:S04]  /*21190*/  IMAD.WIDE.U32 R4, R9, UR4, R4 ;  /* 0x0000000409047c25 */ /* 0x000fc8000f8e0004 */
[----:B------:R-:W-:Y:S01]  /*211a0*/  IMAD R27, R9, UR5, R6 ;  /* 0x00000005091b7c24 */ /* 0x000fe2000f8e0206 */
[----:B------:R-:W-:Y:S02]  /*211b0*/  ULDC.64 UR4, c[0x0][0xb00] ;  /* 0x0002c00000047ab9 */ /* 0x000fe40000000a00 */
[----:B------:R-:W-:Y:S01]  /*211c0*/  LEA R26, P0, R4, UR4, 0x2 ;  /* 0x00000004041a7c11 */ /* 0x000fe2000f8010ff */
[----:B------:R-:W-:Y:S01]  /*211d0*/  UMOV UR4, 0xffffffff ;  /* 0xffffffff00047882 */ /* 0x000fe20000000000 */
[----:B------:R-:W-:-:S04]  /*211e0*/  IADD3 R27, R5, R27, RZ ;  /* 0x0000001b051b7210 */ /* 0x000fc80007ffe0ff */
[----:B------:R-:W-:Y:S01]  /*211f0*/  LEA.HI.X R27, R4, UR5, R27, 0x2, P0 ;  /* 0x00000005041b7c11 */ /* 0x000fe200080f141b */
[----:B0-----:R-:W-:Y:S06]  /*21200*/  BRA.DIV UR4, `(.L_x_511) ;  /* 0x000000b604307947 */ /* 0x001fec000b800000 */
[----:B------:R0:W1:Y:S04]  /*21210*/  SHFL.IDX PT, R25, R27, RZ, 0x1c1f ;  /* 0x001c1fff1b197589 */ /* 0x00006800000e0000 */
[----:B------:R0:W2:Y:S02]  /*21220*/  SHFL.IDX PT, R14, R26, RZ, 0x1c1f ;  /* 0x001c1fff1a0e7589 */ /* 0x0000a400000e0000 */
.L_x_766:
[----:B------:R-:W-:Y:S01]  /*21230*/  ISETP.GE.AND P0, PT, R29, R10, PT ;  /* 0x0000000a1d00720c */ /* 0x000fe20003f06270 */
[----:B------:R-:W-:-:S12]  /*21240*/  BSSY B1, `(.L_x_512) ;  /* 0x0000072000017945 */ /* 0x000fd80003800000 */
[----:B------:R-:W-:Y:S05]  /*21250*/  @P0 BRA `(.L_x_513) ;  /* 0x0000000400c00947 */ /* 0x000fea0003800000 */
[----:B------:R-:W-:Y:S01]  /*21260*/  ULDC UR4, c[0x0][0xac8] ;  /* 0x0002b20000047ab9 */ /* 0x000fe20000000800 */
[----:B------:R-:W-:Y:S02]  /*21270*/  SHF.R.S32.HI R12, RZ, 0x1f, R233 ;  /* 0x0000001fff0c7819 */ /* 0x000fe400000114e9 */
[----:B------:R-:W-:Y:S02]  /*21280*/  ISETP.GE.AND P0, PT, R235, UR4, PT ;  /* 0x00000004eb007c0c */ /* 0x000fe4000bf06270 */
[----:B------:R-:W-:Y:S02]  /*21290*/  ISETP.GE.AND P3, PT, R218, UR4, PT ;  /* 0x00000004da007c0c */ /* 0x000fe4000bf66270 */
[----:B------:R-:W-:Y:S02]  /*212a0*/  ISETP.GE.AND P2, PT, R233, UR4, PT ;  /* 0x00000004e9007c0c */ /* 0x000fe4000bf46270 */
[----:B------:R-:W-:Y:S02]  /*212b0*/  ISETP.GE.AND P1, PT, R232, UR4, PT ;  /* 0x00000004e8007c0c */ /* 0x000fe4000bf26270 */
[----:B------:R-:W-:-:S05]  /*212c0*/  SHF.R.S32.HI R11, RZ, 0x1f, R232 ;  /* 0x0000001fff0b7819 */ /* 0x000fca00000114e8 */
[----:B--2---:R-:W-:Y:S02]  /*212d0*/  @!P0 IMAD.MOV.U32 R6, RZ, RZ, R14 ;  /* 0x000000ffff068224 */ /* 0x004fe400078e000e */
[----:B-1----:R-:W-:Y:S01]  /*212e0*/  @!P0 IMAD.MOV.U32 R7, RZ, RZ, R25 ;  /* 0x000000ffff078224 */ /* 0x002fe200078e0019 */
[C---:B------:R-:W-:Y:S01]  /*212f0*/  @!P3 LEA R4, P4, R218.reuse, R14, 0x2 ;  /* 0x0000000eda04b211 */ /* 0x040fe200078810ff */
[----:B------:R-:W-:Y:S02]  /*21300*/  @!P0 IMAD.MOV.U32 R8, RZ, RZ, R99 ;  /* 0x000000ffff088224 */ /* 0x000fe400078e0063 */
[----:B------:R-:W-:Y:S01]  /*21310*/  @!P0 IMAD.WIDE R6, R235, 0x4, R6 ;  /* 0x00000004eb068825 */ /* 0x000fe200078e0206 */
[----:B------:R-:W-:Y:S02]  /*21320*/  @!P3 LEA.HI.X R5, R218, R25, R28, 0x2, P4 ;  /* 0x00000019da05b211 */ /* 0x000fe400020f141c */
[----:B------:R-:W-:Y:S01]  /*21330*/  @!P1 LOP3.LUT R75, R75, R74, RZ, 0x3c, !PT ;  /* 0x0000004a4b4b9212 */ /* 0x000fe200078e3cff */
[----:B------:R-:W-:-:S03]  /*21340*/  @!P0 IMAD.MOV.U32 R9, RZ, RZ, R96 ;  /* 0x000000ffff098224 */ /* 0x000fc600078e0060 */
[----:B------:R-:W-:Y:S02]  /*21350*/  @!P1 LOP3.LUT R74, R75, R74, RZ, 0x3c, !PT ;  /* 0x0000004a4b4a9212 */ /* 0x000fe400078e3cff */
[----:B------:R1:W-:Y:S01]  /*21360*/  @!P0 ST.E.64 desc[UR54][R6.64], R8 ;  /* 0x0000000806008985 */ /* 0x0003e2000c101b36 */
[----:B------:R-:W-:Y:S02]  /*21370*/  ISETP.GE.AND P0, PT, R231, UR4, PT ;  /* 0x00000004e7007c0c */ /* 0x000fe4000bf06270 */
[----:B------:R-:W-:Y:S01]  /*21380*/  @!P1 LOP3.LUT R75, R75, R74, RZ, 0x3c, !PT ;  /* 0x0000004a4b4b9212 */ /* 0x000fe200078e3cff */
[----:B-1----:R-:W-:Y:S01]  /*21390*/  @!P3 IMAD.MOV.U32 R8, RZ, RZ, R97 ;  /* 0x000000ffff08b224 */ /* 0x002fe200078e0061 */
[----:B------:R-:W-:Y:S02]  /*213a0*/  @!P3 MOV R9, R95 ;  /* 0x0000005f0009b202 */ /* 0x000fe40000000f00 */
[----:B------:R-:W-:-:S03]  /*213b0*/  @!P2 LEA R6, P4, R233, R14, 0x2 ;  /* 0x0000000ee906a211 */ /* 0x000fc600078810ff */
[----:B------:R1:W-:Y:S01]  /*213c0*/  @!P3 ST.E.64 desc[UR54][R4.64], R8 ;  /* 0x000000080400b985 */ /* 0x0003e2000c101b36 */
[----:B------:R-:W-:Y:S02]  /*213d0*/  ISETP.GE.AND P3, PT, R230, UR4, PT ;  /* 0x00000004e6007c0c */ /* 0x000fe4000bf66270 */
[----:B------:R-:W-:Y:S02]  /*213e0*/  @!P2 LEA.HI.X R7, R233, R25, R12, 0x2, P4 ;  /* 0x00000019e907a211 */ /* 0x000fe400020f140c */
[----:B------:R-:W-:Y:S01]  /*213f0*/  SHF.R.S32.HI R12, RZ, 0x1f, R231 ;  /* 0x0000001fff0c7819 */ /* 0x000fe200000114e7 */
[----:B-1----:R-:W-:Y:S01]  /*21400*/  @!P2 IMAD.MOV.U32 R8, RZ, RZ, R94 ;  /* 0x000000ffff08a224 */ /* 0x002fe200078e005e */
[----:B------:R-:W-:Y:S01]  /*21410*/  @!P1 LEA R4, P5, R232, R14, 0x2 ;  /* 0x0000000ee8049211 */ /* 0x000fe200078a10ff */
[----:B------:R-:W-:-:S03]  /*21420*/  @!P2 IMAD.MOV.U32 R9, RZ, RZ, R93 ;  /* 0x000000ffff09a224 */ /* 0x000fc600078e005d */
[----:B------:R-:W-:Y:S02]  /*21430*/  @!P1 LEA.HI.X R5, R232, R25, R11, 0x2, P5 ;  /* 0x00000019e8059211 */ /* 0x000fe400028f140b */
[----:B------:R1:W-:Y:S01]  /*21440*/  @!P2 ST.E.64 desc[UR54][R6.64], R8 ;  /* 0x000000080600a985 */ /* 0x0003e2000c101b36 */
[----:B------:R-:W-:Y:S02]  /*21450*/  ISETP.GE.AND P2, PT, R229, UR4, PT ;  /* 0x00000004e5007c0c */ /* 0x000fe4000bf46270 */
[----:B------:R-:W-:Y:S01]  /*21460*/  SHF.R.S32.HI R11, RZ, 0x1f, R230 ;  /* 0x0000001fff0b7819 */ /* 0x000fe200000114e6 */
[----:B------:R2:W-:Y:S01]  /*21470*/  @!P1 ST.E.64 desc[UR54][R4.64], R74 ;  /* 0x0000004a04009985 */ /* 0x0005e2000c101b36 */
[----:B------:R-:W-:Y:S02]  /*21480*/  ISETP.GE.AND P1, PT, R228, UR4, PT ;  /* 0x00000004e4007c0c */ /* 0x000fe4000bf26270 */
[----:B-1----:R-:W-:Y:S01]  /*21490*/  @!P0 LEA R6, P4, R231, R14, 0x2 ;  /* 0x0000000ee7068211 */ /* 0x002fe200078810ff */
[----:B------:R-:W-:-:S02]  /*214a0*/  @!P0 IMAD.MOV.U32 R8, RZ, RZ, R2 ;  /* 0x000000ffff088224 */ /* 0x000fc400078e0002 */
[----:B------:R-:W-:Y:S01]  /*214b0*/  @!P0 IMAD.MOV.U32 R9, RZ, RZ, R76 ;  /* 0x000000ffff098224 */ /* 0x000fe200078e004c */
[-C--:B------:R-:W-:Y:S01]  /*214c0*/  @!P0 LEA.HI.X R7, R231, R25.reuse, R12, 0x2, P4 ;  /* 0x00000019e7078211 */ /* 0x080fe200020f140c */
[----:B------:R-:W-:Y:S01]  /*214d0*/  @!P3 IMAD.MOV.U32 R2, RZ, RZ, R3 ;  /* 0x000000ffff02b224 */ /* 0x000fe200078e0003 */
[C---:B--2---:R-:W-:Y:S02]  /*214e0*/  @!P3 LEA R4, P5, R230.reuse, R14, 0x2 ;  /* 0x0000000ee604b211 */ /* 0x044fe400078a10ff */
[----:B------:R-:W-:Y:S01]  /*214f0*/  @!P3 MOV R3, R0 ;  /* 0x000000000003b202 */ /* 0x000fe20000000f00 */
[----:B------:R1:W-:Y:S01]  /*21500*/  @!P0 ST.E.64 desc[UR54][R6.64], R8 ;  /* 0x0000000806008985 */ /* 0x0003e2000c101b36 */
[----:B------:R-:W-:Y:S02]  /*21510*/  @!P3 LEA.HI.X R5, R230, R25, R11, 0x2, P5 ;  /* 0x00000019e605b211 */ /* 0x000fe400028f140b */
[----:B------:R-:W-:Y:S02]  /*21520*/  ISETP.GE.AND P0, PT, R227, UR4, PT ;  /* 0x00000004e3007c0c */ /* 0x000fe4000bf06270 */
[----:B------:R-:W-:Y:S01]  /*21530*/  SHF.R.S32.HI R12, RZ, 0x1f, R229 ;  /* 0x0000001fff0c7819 */ /* 0x000fe200000114e5 */
[----:B------:R2:W-:Y:S01]  /*21540*/  @!P3 ST.E.64 desc[UR54][R4.64], R2 ;  /* 0x000000020400b985 */ /* 0x0005e2000c101b36 */
[----:B------:R-:W-:-:S02]  /*21550*/  ISETP.GE.AND P3, PT, R226, UR4, PT ;  /* 0x00000004e2007c0c */ /* 0x000fc4000bf66270 */
[----:B------:R-:W-:Y:S02]  /*21560*/  SHF.R.S32.HI R11, RZ, 0x1f, R228 ;  /* 0x0000001fff0b7819 */ /* 0x000fe400000114e4 */
[----:B------:R-:W-:Y:S02]  /*21570*/  SHF.R.S32.HI R0, RZ, 0x1f, R220 ;  /* 0x0000001fff007819 */ /* 0x000fe400000114dc */
[----:B-1----:R-:W-:-:S04]  /*21580*/  @!P2 LEA R6, P5, R229, R14, 0x2 ;  /* 0x0000000ee506a211 */ /* 0x002fc800078a10ff */
[-C--:B------:R-:W-:Y:S01]  /*21590*/  @!P2 LEA.HI.X R7, R229, R25.reuse, R12, 0x2, P5 ;  /* 0x00000019e507a211 */ /* 0x080fe200028f140c */
[----:B--2---:R-:W-:Y:S01]  /*215a0*/  @!P2 IMAD.MOV.U32 R4, RZ, RZ, R36 ;  /* 0x000000ffff04a224 */ /* 0x004fe200078e0024 */
[CC--:B------:R-:W-:Y:S01]  /*215b0*/  @!P1 LEA R2, P4, R228.reuse, R14.reuse, 0x2 ;  /* 0x0000000ee4029211 */ /* 0x0c0fe200078810ff */
[----:B------:R-:W-:Y:S01]  /*215c0*/  @!P2 IMAD.MOV.U32 R5, RZ, RZ, R20 ;  /* 0x000000ffff05a224 */ /* 0x000fe200078e0014 */
[----:B------:R-:W-:Y:S02]  /*215d0*/  ISETP.GE.AND P5, PT, R225, UR4, PT ;  /* 0x00000004e1007c0c */ /* 0x000fe4000bfa6270 */
[----:B------:R-:W-:Y:S02]  /*215e0*/  @!P1 LEA.HI.X R3, R228, R25, R11, 0x2, P4 ;  /* 0x00000019e4039211 */ /* 0x000fe400020f140b */
[----:B------:R1:W-:Y:S01]  /*215f0*/  @!P2 ST.E.64 desc[UR54][R6.64], R4 ;  /* 0x000000040600a985 */ /* 0x0003e2000c101b36 */
[----:B------:R-:W-:Y:S02]  /*21600*/  SHF.R.S32.HI R11, RZ, 0x1f, R227 ;  /* 0x0000001fff0b7819 */ /* 0x000fe400000114e3 */
[----:B------:R-:W-:Y:S01]  /*21610*/  SHF.R.S32.HI R12, RZ, 0x1f, R224 ;  /* 0x0000001fff0c7819 */ /* 0x000fe200000114e0 */
[----:B-1----:R-:W-:Y:S01]  /*21620*/  @!P1 IMAD.MOV.U32 R4, RZ, RZ, R37 ;  /* 0x000000ffff049224 */ /* 0x002fe200078e0025 */
[----:B------:R-:W-:Y:S01]  /*21630*/  @!P0 LEA R6, P2, R227, R14, 0x2 ;  /* 0x0000000ee3068211 */ /* 0x000fe200078410ff */
[----:B------:R-:W-:-:S03]  /*21640*/  @!P1 IMAD.MOV.U32 R5, RZ, RZ, R21 ;  /* 0x000000ffff059224 */ /* 0x000fc600078e0015 */
[----:B------:R-:W-:Y:S02]  /*21650*/  @!P0 LEA.HI.X R7, R227, R25, R11, 0x2, P2 ;  /* 0x00000019e3078211 */ /* 0x000fe400010f140b */
[----:B------:R1:W-:Y:S01]  /*21660*/  @!P1 ST.E.64 desc[UR54][R2.64], R4 ;  /* 0x0000000402009985 */ /* 0x0003e2000c101b36 */
[----:B------:R-:W-:Y:S02]  /*21670*/  SHF.R.S32.HI R11, RZ, 0x1f, R226 ;  /* 0x0000001fff0b7819 */ /* 0x000fe400000114e2 */
[----:B------:R-:W-:Y:S02]  /*21680*/  ISETP.GE.AND P1, PT, R224, UR4, PT ;  /* 0x00000004e0007c0c */ /* 0x000fe4000bf26270 */
[----:B------:R-:W-:Y:S01]  /*21690*/  @!P5 LEA R8, P2, R225, R14, 0x2 ;  /* 0x0000000ee108d211 */ /* 0x000fe200078410ff */
[----:B-1----:R-:W-:Y:S01]  /*216a0*/  @!P0 IMAD.MOV.U32 R4, RZ, RZ, R40 ;  /* 0x000000ffff048224 */ /* 0x002fe200078e0028 */
[----:B------:R-:W-:Y:S02]  /*216b0*/  @!P0 MOV R5, R38 ;  /* 0x0000002600058202 */ /* 0x000fe40000000f00 */
[----:B------:R-:W-:-:S03]  /*216c0*/  @!P3 LEA R2, P4, R226, R14, 0x2 ;  /* 0x0000000ee202b211 */ /* 0x000fc600078810ff */
[----:B------:R1:W-:Y:S01]  /*216d0*/  @!P0 ST.E.64 desc[UR54][R6.64], R4 ;  /* 0x0000000406008985 */ /* 0x0003e2000c101b36 */
[-C--:B------:R-:W-:Y:S02]  /*216e0*/  @!P3 LEA.HI.X R3, R226, R25.reuse, R11, 0x2, P4 ;  /* 0x00000019e203b211 */ /* 0x080fe400020f140b */
[----:B------:R-:W-:Y:S02]  /*216f0*/  SHF.R.S32.HI R11, RZ, 0x1f, R225 ;  /* 0x0000001fff0b7819 */ /* 0x000fe400000114e1 */
[----:B------:R-:W-:Y:S02]  /*21700*/  ISETP.GE.AND P0, PT, R223, UR4, PT ;  /* 0x00000004df007c0c */ /* 0x000fe4000bf06270 */
[----:B------:R-:W-:Y:S02]  /*21710*/  @!P5 LEA.HI.X R9, R225, R25, R11, 0x2, P2 ;  /* 0x00000019e109d211 */ /* 0x000fe400010f140b */
[----:B------:R-:W-:Y:S02]  /*21720*/  ISETP.GE.AND P4, PT, R220, UR4, PT ;  /* 0x00000004dc007c0c */ /* 0x000fe4000bf86270 */
[----:B------:R-:W-:Y:S01]  /*21730*/  SHF.R.S32.HI R11, RZ, 0x1f, R223 ;  /* 0x0000001fff0b7819 */ /* 0x000fe200000114df */
[----:B-1----:R-:W-:Y:S01]  /*21740*/  @!P3 IMAD.MOV.U32 R4, RZ, RZ, R41 ;  /* 0x000000ffff04b224 */ /* 0x002fe200078e0029 */
[----:B------:R-:W-:Y:S01]  /*21750*/  @!P1 MOV R6, R45 ;  /* 0x0000002d00069202 */ /* 0x000fe20000000f00 */
[----:B------:R-:W-:-:S02]  /*21760*/  @!P3 IMAD.MOV.U32 R5, RZ, RZ, R39 ;  /* 0x000000ffff05b224 */ /* 0x000fc400078e0027 */
[----:B------:R-:W-:-:S03]  /*21770*/  @!P1 IMAD.MOV.U32 R7, RZ, RZ, R43 ;  /* 0x000000ffff079224 */ /* 0x000fc600078e002b */
[----:B------:R1:W-:Y:S01]  /*21780*/  @!P3 ST.E.64 desc[UR54][R2.64], R4 ;  /* 0x000000040200b985 */ /* 0x0003e2000c101b36 */
[----:B------:R-:W-:Y:S01]  /*21790*/  ISETP.GE.AND P3, PT, R222, UR4, PT ;  /* 0x00000004de007c0c */ /* 0x000fe2000bf66270 */
        /* <DEDUP_REMOVED lines=8> */
[CC--:B-1----:R-:W-:Y:S01]  /*21820*/  @!P0 LEA R2, P2, R223.reuse, R14.reuse, 0x2 ;  /* 0x0000000edf028211 */ /* 0x0c2fe200078410ff */
[----:B------:R-:W-:Y:S01]  /*21830*/  @!P3 IMAD.MOV.U32 R8, RZ, RZ, R77 ;  /* 0x000000ffff08b224 */ /* 0x000fe200078e004d */
[----:B------:R-:W-:Y:S02]  /*21840*/  @!P3 MOV R9, R47 ;  /* 0x0000002f0009b202 */ /* 0x000fe40000000f00 */
[----:B------:R-:W-:Y:S01]  /*21850*/  @!P0 LEA.HI.X R3, R223, R25, R11, 0x2, P2 ;  /* 0x00000019df038211 */ /* 0x000fe200010f140b */
[----:B--2---:R-:W-:Y:S01]  /*21860*/  @!P0 IMAD.MOV.U32 R6, RZ, RZ, R48 ;  /* 0x000000ffff068224 */ /* 0x004fe200078e0030 */
[----:B------:R-:W-:Y:S01]  /*21870*/  @!P3 LEA R4, P1, R222, R14, 0x2 ;  /* 0x0000000ede04b211 */ /* 0x000fe200078210ff */
[----:B------:R-:W-:Y:S01]  /*21880*/  @!P0 IMAD.MOV.U32 R7, RZ, RZ, R46 ;  /* 0x000000ffff078224 */ /* 0x000fe200078e002e */
[----:B------:R-:W-:-:S02]  /*21890*/  SHF.R.S32.HI R11, RZ, 0x1f, R221 ;  /* 0x0000001fff0b7819 */ /* 0x000fc400000114dd */
[-C--:B------:R-:W-:Y:S02]  /*218a0*/  @!P3 LEA.HI.X R5, R222, R25.reuse, R12, 0x2, P1 ;  /* 0x00000019de05b211 */ /* 0x080fe400008f140c */
[----:B------:R1:W-:Y:S04]  /*218b0*/  @!P0 ST.E.64 desc[UR54][R2.64], R6 ;  /* 0x0000000602008985 */ /* 0x0003e8000c101b36 */
[----:B------:R2:W-:Y:S01]  /*218c0*/  @!P3 ST.E.64 desc[UR54][R4.64], R8 ;  /* 0x000000080400b985 */ /* 0x0005e2000c101b36 */
[CC--:B-1----:R-:W-:Y:S02]  /*218d0*/  @!P5 LEA R2, P0, R221.reuse, R14.reuse, 0x2 ;  /* 0x0000000edd02d211 */ /* 0x0c2fe400078010ff */
[C---:B------:R-:W-:Y:S02]  /*218e0*/  @!P4 LEA R6, P2, R220.reuse, R14, 0x2 ;  /* 0x0000000edc06c211 */ /* 0x040fe400078410ff */
[-C--:B------:R-:W-:Y:S01]  /*218f0*/  @!P5 LEA.HI.X R3, R221, R25.reuse, R11, 0x2, P0 ;  /* 0x00000019dd03d211 */ /* 0x080fe200000f140b */
[----:B--2---:R-:W-:Y:S01]  /*21900*/  @!P5 IMAD.MOV.U32 R4, RZ, RZ, R80 ;  /* 0x000000ffff04d224 */ /* 0x004fe200078e0050 */
[----:B------:R-:W-:Y:S01]  /*21910*/  @!P4 LEA.HI.X R7, R220, R25, R0, 0x2, P2 ;  /* 0x00000019dc07c211 */ /* 0x000fe200010f1400 */
[----:B------:R-:W-:-:S02]  /*21920*/  @!P5 IMAD.MOV.U32 R5, RZ, RZ, R78 ;  /* 0x000000ffff05d224 */ /* 0x000fc400078e004e */
[----:B------:R-:W-:-:S03]  /*21930*/  @!P4 IMAD.MOV.U32 R78, RZ, RZ, R81 ;  /* 0x000000ffff4ec224 */ /* 0x000fc600078e0051 */
[----:B------:R3:W-:Y:S04]  /*21940*/  @!P5 ST.E.64 desc[UR54][R2.64], R4 ;  /* 0x000000040200d985 */ /* 0x0007e8000c101b36 */
[----:B------:R3:W-:Y:S02]  /*21950*/  @!P4 ST.E.64 desc[UR54][R6.64], R78 ;  /* 0x0000004e0600c985 */ /* 0x0007e4000c101b36 */
.L_x_513:
[----:B------:R-:W-:Y:S05]  /*21960*/  BSYNC B1 ;  /* 0x0000000000017941 */ /* 0x000fea0003800000 */
.L_x_512:
[----:B------:R-:W-:-:S03]  /*21970*/  UMOV UR4, 0xffffffff ;  /* 0xffffffff00047882 */ /* 0x000fc60000000000 */
[----:B------:R-:W-:Y:S05]  /*21980*/  BRA.DIV UR4, `(.L_x_514) ;  /* 0x000000ae04847947 */ /* 0x000fea000b800000 */
[----:B---3--:R3:W4:Y:S04]  /*21990*/  SHFL.IDX PT, R3, R27, 0x1, 0x1c1f ;  /* 0x003c1f001b037f89 */ /* 0x00872800000e0000 */
[----:B--2---:R3:W2:Y:S02]  /*219a0*/  SHFL.IDX PT, R14, R26, 0x1, 0x1c1f ;  /* 0x003c1f001a0e7f89 */ /* 0x0046a400000e0000 */
.L_x_770:
[----:B------:R-:W-:-:S13]  /*219b0*/  ISETP.GE.AND P0, PT, R24, R10, PT ;  /* 0x0000000a1800720c */ /* 0x000fda0003f06270 */
[----:B------:R-:W-:Y:S05]  /*219c0*/  @P0 BRA `(.L_x_510) ;  /* 0x0000001000b00947 */ /* 0x000fea0003800000 */
[----:B------:R-:W-:Y:S01]  /*219d0*/  ULDC UR4, c[0x0][0xac8] ;  /* 0x0002b20000047ab9 */ /* 0x000fe20000000800 */
[----:B------:R-:W-:Y:S02]  /*219e0*/  SHF.R.S32.HI R0, RZ, 0x1f, R233 ;  /* 0x0000001fff007819 */ /* 0x000fe400000114e9 */
[----:B------:R-:W-:Y:S02]  /*219f0*/  ISETP.GE.AND P1, PT, R235, UR4, PT ;  /* 0x00000004eb007c0c */ /* 0x000fe4000bf26270 */
[----:B------:R-:W-:Y:S02]  /*21a00*/  ISETP.GE.AND P3, PT, R218, UR4, PT ;  /* 0x00000004da007c0c */ /* 0x000fe4000bf66270 */
[----:B------:R-:W-:Y:S02]  /*21a10*/  ISETP.GE.AND P2, PT, R233, UR4, PT ;  /* 0x00000004e9007c0c */ /* 0x000fe4000bf46270 */
[----:B------:R-:W-:Y:S02]  /*21a20*/  ISETP.GE.AND P0, PT, R232, UR4, PT ;  /* 0x00000004e8007c0c */ /* 0x000fe4000bf06270 */
[----:B------:R-:W-:-:S02]  /*21a30*/  SHF.R.S32.HI R15, RZ, 0x1f, R232 ;  /* 0x0000001fff0f7819 */ /* 0x000fc400000114e8 */
[----:B------:R-:W-:-:S03]  /*21a40*/  SHF.R.S32.HI R20, RZ, 0x1f, R223 ;  /* 0x0000001fff147819 */ /* 0x000fc600000114df */
[----:B--2---:R-:W-:Y:S01]  /*21a50*/  @!P1 IMAD.MOV.U32 R2, RZ, RZ, R14 ;  /* 0x000000ffff029224 */ /* 0x004fe200078e000e */
[----:B------:R-:W-:Y:S01]  /*21a60*/  @!P1 MOV R6, R49 ;  /* 0x0000003100069202 */ /* 0x000fe20000000f00 */
[----:B------:R-:W-:Y:S01]  /*21a70*/  @!P1 IMAD.MOV.U32 R7, RZ, RZ, R82 ;  /* 0x000000ffff079224 */ /* 0x000fe200078e0052 */
[CC--:B------:R-:W-:Y:S01]  /*21a80*/  @!P3 LEA R8, P4, R218.reuse, R14.reuse, 0x2 ;  /* 0x0000000eda08b211 */ /* 0x0c0fe200078810ff */
[----:B----4-:R-:W-:Y:S01]  /*21a90*/  @!P1 IMAD.WIDE R4, R235, 0x4, R2 ;  /* 0x00000004eb049825 */ /* 0x010fe200078e0202 */
[-C--:B------:R-:W-:Y:S02]  /*21aa0*/  @!P2 LEA R10, P5, R233, R14.reuse, 0x2 ;  /* 0x0000000ee90aa211 */ /* 0x080fe400078a10ff */
[-C--:B------:R-:W-:Y:S01]  /*21ab0*/  @!P3 LEA.HI.X R9, R218, R3.reuse, R28, 0x2, P4 ;  /* 0x00000003da09b211 */ /* 0x080fe200020f141c */
[----:B------:R-:W-:Y:S01]  /*21ac0*/  @!P3 IMAD.MOV.U32 R82, RZ, RZ, R50 ;  /* 0x000000ffff52b224 */ /* 0x000fe200078e0032 */
[----:B------:R2:W-:Y:S01]  /*21ad0*/  @!P1 ST.E.64 desc[UR54][R4.64], R6 ;  /* 0x0000000604009985 */ /* 0x0005e2000c101b36 */
[----:B------:R-:W-:Y:S01]  /*21ae0*/  ISETP.GE.AND P1, PT, R231, UR4, PT ;  /* 0x00000004e7007c0c */ /* 0x000fe2000bf26270 */
[----:B------:R-:W-:Y:S01]  /*21af0*/  @!P2 IMAD.MOV.U32 R50, RZ, RZ, R53 ;  /* 0x000000ffff32a224 */ /* 0x000fe200078e0035 */
[----:B------:R-:W-:Y:S01]  /*21b00*/  @!P2 LEA.HI.X R11, R233, R3, R0, 0x2, P5 ;  /* 0x00000003e90ba211 */ /* 0x000fe200028f1400 */
[----:B------:R4:W-:Y:S01]  /*21b10*/  @!P3 ST.E.64 desc[UR54][R8.64], R82 ;  /* 0x000000520800b985 */ /* 0x0009e2000c101b36 */
[----:B------:R-:W-:Y:S01]  /*21b20*/  ISETP.GE.AND P4, PT, R230, UR4, PT ;  /* 0x00000004e6007c0c */ /* 0x000fe2000bf86270 */
[----:B------:R-:W-:Y:S01]  /*21b30*/  @!P0 IMAD.MOV.U32 R53, RZ, RZ, R52 ;  /* 0x000000ffff358224 */ /* 0x000fe200078e0034 */
[----:B------:R-:W-:Y:S01]  /*21b40*/  @!P0 LEA R12, P5, R232, R14, 0x2 ;  /* 0x0000000ee80c8211 */ /* 0x000fe200078a10ff */
[----:B------:R5:W-:Y:S01]  /*21b50*/  @!P2 ST.E.64 desc[UR54][R10.64], R50 ;  /* 0x000000320a00a985 */ /* 0x000be2000c101b36 */
[----:B------:R-:W-:-:S02]  /*21b60*/  ISETP.GE.AND P3, PT, R229, UR4, PT ;  /* 0x00000004e5007c0c */ /* 0x000fc4000bf66270 */
[----:B------:R-:W-:Y:S02]  /*21b70*/  SHF.R.S32.HI R0, RZ, 0x1f, R231 ;  /* 0x0000001fff007819 */ /* 0x000fe400000114e7 */
[-C--:B------:R-:W-:Y:S02]  /*21b80*/  @!P0 LEA.HI.X R13, R232, R3.reuse, R15, 0x2, P5 ;  /* 0x00000003e80d8211 */ /* 0x080fe400028f140f */
[C---:B--2---:R-:W-:Y:S02]  /*21b90*/  @!P1 LEA R4, P2, R231.reuse, R14, 0x2 ;  /* 0x0000000ee7049211 */ /* 0x044fe400078410ff */
[----:B------:R-:W-:Y:S01]  /*21ba0*/  @!P0 MOV R52, R54 ;  /* 0x0000003600348202 */ /* 0x000fe20000000f00 */
[----:B------:R-:W-:Y:S01]  /*21bb0*/  @!P1 IMAD.MOV.U32 R54, RZ, RZ, R63 ;  /* 0x000000ffff369224 */ /* 0x000fe200078e003f */
[-C--:B------:R-:W-:Y:S01]  /*21bc0*/  @!P1 LEA.HI.X R5, R231, R3.reuse, R0, 0x2, P2 ;  /* 0x00000003e7059211 */ /* 0x080fe200010f1400 */
[----:B------:R-:W-:Y:S01]  /*21bd0*/  @!P4 IMAD.MOV.U32 R63, RZ, RZ, R62 ;  /* 0x000000ffff3fc224 */ /* 0x000fe200078e003e */
[----:B------:R-:W-:Y:S01]  /*21be0*/  ISETP.GE.AND P2, PT, R228, UR4, PT ;  /* 0x00000004e4007c0c */ /* 0x000fe2000bf46270 */
[----:B------:R-:W-:Y:S01]  /*21bf0*/  @!P0 ST.E.64 desc[UR54][R12.64], R52 ;  /* 0x000000340c008985 */ /* 0x000fe2000c101b36 */
[C---:B------:R-:W-:Y:S01]  /*21c00*/  @!P4 LEA R6, P0, R230.reuse, R14, 0x2 ;  /* 0x0000000ee606c211 */ /* 0x040fe200078010ff */
[----:B------:R-:W-:Y:S01]  /*21c10*/  @!P4 IMAD.MOV.U32 R62, RZ, RZ, R64 ;  /* 0x000000ffff3ec224 */ /* 0x000fe200078e0040 */
[----:B------:R-:W-:Y:S01]  /*21c20*/  SHF.R.S32.HI R15, RZ, 0x1f, R230 ;  /* 0x0000001fff0f7819 */ /* 0x000fe200000114e6 */
[----:B------:R2:W-:Y:S01]  /*21c30*/  @!P1 ST.E.64 desc[UR54][R4.64], R54 ;  /* 0x0000003604009985 */ /* 0x0005e2000c101b36 */
[----:B------:R-:W-:Y:S01]  /*21c40*/  ISETP.GE.AND P1, PT, R227, UR4, PT ;  /* 0x00000004e3007c0c */ /* 0x000fe2000bf26270 */
[----:B------:R-:W-:Y:S01]  /*21c50*/  @!P3 IMAD.MOV.U32 R64, RZ, RZ, R67 ;  /* 0x000000ffff40b224 */ /* 0x000fe200078e0043 */
[----:B------:R-:W-:-:S02]  /*21c60*/  @!P4 LEA.HI.X R7, R230, R3, R15, 0x2, P0 ;  /* 0x00000003e607c211 */ /* 0x000fc400000f140f */
[CC--:B----4-:R-:W-:Y:S02]  /*21c70*/  @!P3 LEA R8, P5, R229.reuse, R14.reuse, 0x2 ;  /* 0x0000000ee508b211 */ /* 0x0d0fe400078a10ff */
[----:B------:R-:W-:Y:S01]  /*21c80*/  SHF.R.S32.HI R0, RZ, 0x1f, R229 ;  /* 0x0000001fff007819 */ /* 0x000fe200000114e5 */
[----:B------:R4:W-:Y:S01]  /*21c90*/  @!P4 ST.E.64 desc[UR54][R6.64], R62 ;  /* 0x0000003e0600c985 */ /* 0x0009e2000c101b36 */
[----:B------:R-:W-:Y:S02]  /*21ca0*/  ISETP.GE.AND P0, PT, R226, UR4, PT ;  /* 0x00000004e2007c0c */ /* 0x000fe4000bf06270 */
[-C--:B------:R-:W-:Y:S02]  /*21cb0*/  @!P3 LEA.HI.X R9, R229, R3.reuse, R0, 0x2, P5 ;  /* 0x00000003e509b211 */ /* 0x080fe400028f1400 */
[----:B------:R-:W-:Y:S02]  /*21cc0*/  SHF.R.S32.HI R0, RZ, 0x1f, R228 ;  /* 0x0000001fff007819 */ /* 0x000fe400000114e4 */
[C---:B-----5:R-:W-:Y:S01]  /*21cd0*/  @!P2 LEA R10, P4, R228.reuse, R14, 0x2 ;  /* 0x0000000ee40aa211 */ /* 0x060fe200078810ff */
[----:B------:R5:W-:Y:S01]  /*21ce0*/  @!P3 ST.E.64 desc[UR54][R8.64], R64 ;  /* 0x000000400800b985 */ /* 0x000be2000c101b36 */
[----:B------:R-:W-:Y:S01]  /*21cf0*/  @!P2 MOV R67, R66 ;  /* 0x000000420043a202 */ /* 0x000fe20000000f00 */
[----:B------:R-:W-:Y:S01]  /*21d00*/  @!P2 IMAD.MOV.U32 R66, RZ, RZ, R68 ;  /* 0x000000ffff42a224 */ /* 0x000fe200078e0044 */
[----:B------:R-:W-:Y:S01]  /*21d10*/  @!P2 LEA.HI.X R11, R228, R3, R0, 0x2, P4 ;  /* 0x00000003e40ba211 */ /* 0x000fe200020f1400 */
[----:B------:R-:W-:Y:S01]  /*21d20*/  @!P1 IMAD.MOV.U32 R68, RZ, RZ, R71 ;  /* 0x000000ffff449224 */ /* 0x000fe200078e0047 */
[----:B------:R-:W-:Y:S01]  /*21d30*/  ISETP.GE.AND P3, PT, R225, UR4, PT ;  /* 0x00000004e1007c0c */ /* 0x000fe2000bf66270 */
[----:B------:R-:W-:Y:S01]  /*21d40*/  @!P0 IMAD.MOV.U32 R71, RZ, RZ, R70 ;  /* 0x000000ffff478224 */ /* 0x000fe200078e0046 */
[----:B--2---:R-:W-:Y:S01]  /*21d50*/  @!P1 LEA R4, P5, R227, R14, 0x2 ;  /* 0x0000000ee3049211 */ /* 0x004fe200078a10ff */
[----:B------:R-:W-:Y:S01]  /*21d60*/  @!P2 ST.E.64 desc[UR54][R10.64], R66 ;  /* 0x000000420a00a985 */ /* 0x000fe2000c101b36 */
[----:B------:R-:W-:Y:S01]  /*21d70*/  SHF.R.S32.HI R0, RZ, 0x1f, R227 ;  /* 0x0000001fff007819 */ /* 0x000fe200000114e3 */
[----:B------:R-:W-:Y:S01]  /*21d80*/  @!P0 IMAD.MOV.U32 R70, RZ, RZ, R72 ;  /* 0x000000ffff468224 */ /* 0x000fe200078e0048 */
[----:B------:R-:W-:-:S02]  /*21d90*/  ISETP.GE.AND P2, PT, R224, UR4, PT ;  /* 0x00000004e0007c0c */ /* 0x000fc4000bf46270 */
[-C--:B------:R-:W-:Y:S02]  /*21da0*/  @!P1 LEA.HI.X R5, R227, R3.reuse, R0, 0x2, P5 ;  /* 0x00000003e3059211 */ /* 0x080fe400028f1400 */
[CC--:B------:R-:W-:Y:S02]  /*21db0*/  @!P0 LEA R12, P4, R226.reuse, R14.reuse, 0x2 ;  /* 0x0000000ee20c8211 */ /* 0x0c0fe400078810ff */
[----:B------:R-:W-:Y:S01]  /*21dc0*/  SHF.R.S32.HI R0, RZ, 0x1f, R226 ;  /* 0x0000001fff007819 */ /* 0x000fe200000114e2 */
[----:B------:R2:W-:Y:S01]  /*21dd0*/  @!P1 ST.E.64 desc[UR54][R4.64], R68 ;  /* 0x0000004404009985 */ /* 0x0005e2000c101b36 */
[----:B----4-:R-:W-:Y:S02]  /*21de0*/  @!P3 LEA R6, P1, R225, R14, 0x2 ;  /* 0x0000000ee106b211 */ /* 0x010fe400078210ff */
[----:B------:R-:W-:Y:S02]  /*21df0*/  @!P0 LEA.HI.X R13, R226, R3, R0, 0x2, P4 ;  /* 0x00000003e20d8211 */ /* 0x000fe400020f1400 */
[----:B------:R-:W-:-:S02]  /*21e00*/  SHF.R.S32.HI R15, RZ, 0x1f, R225 ;  /* 0x0000001fff0f7819 */ /* 0x000fc400000114e1 */
[----:B------:R-:W-:Y:S01]  /*21e10*/  ISETP.GE.AND P4, PT, R223, UR4, PT ;  /* 0x00000004df007c0c */ /* 0x000fe2000bf86270 */
[----:B------:R4:W-:Y:S01]  /*21e20*/  @!P0 ST.E.64 desc[UR54][R12.64], R70 ;  /* 0x000000460c008985 */ /* 0x0009e2000c101b36 */
[----:B------:R-:W-:Y:S02]  /*21e30*/  ISETP.GE.AND P5, PT, R222, UR4, PT ;  /* 0x00000004de007c0c */ /* 0x000fe4000bfa6270 */
[----:B------:R-:W-:Y:S02]  /*21e40*/  ISETP.GE.AND P0, PT, R221, UR4, PT ;  /* 0x00000004dd007c0c */ /* 0x000fe4000bf06270 */
[----:B------:R-:W-:Y:S02]  /*21e50*/  @!P3 LEA.HI.X R7, R225, R3, R15, 0x2, P1 ;  /* 0x00000003e107b211 */ /* 0x000fe400008f140f */
[----:B------:R-:W-:Y:S02]  /*21e60*/  SHF.R.S32.HI R0, RZ, 0x1f, R224 ;  /* 0x0000001fff007819 */ /* 0x000fe400000114e0 */
[----:B-----5:R-:W-:-:S02]  /*21e70*/  @!P2 LEA R8, P1, R224, R14, 0x2 ;  /* 0x0000000ee008a211 */ /* 0x020fc400078210ff */
[----:B------:R-:W-:Y:S01]  /*21e80*/  @!P3 MOV R72, R85 ;  /* 0x000000550048b202 */ /* 0x000fe20000000f00 */
[----:B------:R-:W-:Y:S01]  /*21e90*/  @!P2 IMAD.MOV.U32 R85, RZ, RZ, R84 ;  /* 0x000000ffff55a224 */ /* 0x000fe200078e0054 */
[----:B------:R-:W-:Y:S01]  /*21ea0*/  @!P2 LEA.HI.X R9, R224, R3, R0, 0x2, P1 ;  /* 0x00000003e009a211 */ /* 0x000fe200008f1400 */
[----:B------:R-:W-:Y:S01]  /*21eb0*/  @!P2 IMAD.MOV.U32 R84, RZ, RZ, R86 ;  /* 0x000000ffff54a224 */ /* 0x000fe200078e0056 */
[-C--:B--2---:R-:W-:Y:S01]  /*21ec0*/  @!P4 LEA R4, P1, R223, R14.reuse, 0x2 ;  /* 0x0000000edf04c211 */ /* 0x084fe200078210ff */
[----:B------:R2:W-:Y:S01]  /*21ed0*/  @!P3 ST.E.64 desc[UR54][R6.64], R72 ;  /* 0x000000480600b985 */ /* 0x0005e2000c101b36 */
[----:B------:R-:W-:Y:S01]  /*21ee0*/  SHF.R.S32.HI R15, RZ, 0x1f, R222 ;  /* 0x0000001fff0f7819 */ /* 0x000fe200000114de */
[----:B------:R-:W-:Y:S01]  /*21ef0*/  @!P4 IMAD.MOV.U32 R86, RZ, RZ, R91 ;  /* 0x000000ffff56c224 */ /* 0x000fe200078e005b */
[-C--:B----4-:R-:W-:Y:S01]  /*21f00*/  @!P0 LEA R12, P3, R221, R14.reuse, 0x2 ;  /* 0x0000000edd0c8211 */ /* 0x090fe200078610ff */
[----:B------:R2:W-:Y:S01]  /*21f10*/  @!P2 ST.E.64 desc[UR54][R8.64], R84 ;  /* 0x000000540800a985 */ /* 0x0005e2000c101b36 */
[----:B------:R-:W-:Y:S01]  /*21f20*/  @!P5 LEA R10, P2, R222, R14, 0x2 ;  /* 0x0000000ede0ad211 */ /* 0x000fe200078410ff */
[----:B------:R-:W-:Y:S01]  /*21f30*/  @!P5 IMAD.MOV.U32 R93, RZ, RZ, R90 ;  /* 0x000000ffff5dd224 */ /* 0x000fe200078e005a */
[----:B------:R-:W-:-:S02]  /*21f40*/  SHF.R.S32.HI R0, RZ, 0x1f, R221 ;  /* 0x0000001fff007819 */ /* 0x000fc400000114dd */
[-C--:B------:R-:W-:Y:S02]  /*21f50*/  @!P4 LEA.HI.X R5, R223, R3.reuse, R20, 0x2, P1 ;  /* 0x00000003df05c211 */ /* 0x080fe400008f1414 */
[-C--:B------:R-:W-:Y:S02]  /*21f60*/  @!P5 LEA.HI.X R11, R222, R3.reuse, R15, 0x2, P2 ;  /* 0x00000003de0bd211 */ /* 0x080fe400010f140f */
[----:B------:R-:W-:Y:S01]  /*21f70*/  @!P0 LEA.HI.X R13, R221, R3, R0, 0x2, P3 ;  /* 0x00000003dd0d8211 */ /* 0x000fe200018f1400 */
[----:B------:R2:W-:Y:S04]  /*21f80*/  @!P4 ST.E.64 desc[UR54][R4.64], R86 ;  /* 0x000000560400c985 */ /* 0x0005e8000c101b36 */
[----:B------:R2:W-:Y:S04]  /*21f90*/  @!P5 ST.E.64 desc[UR54][R10.64], R92 ;  /* 0x0000005c0a00d985 */ /* 0x0005e8000c101b36 */
[----:B------:R2:W-:Y:S01]  /*21fa0*/  @!P0 ST.E.64 desc[UR54][R12.64], R58 ;  /* 0x0000003a0c008985 */ /* 0x0005e2000c101b36 */
[----:B------:R-:W-:-:S13]  /*21fb0*/  ISETP.GE.AND P0, PT, R220, UR4, PT ;  /* 0x00000004dc007c0c */ /* 0x000fda000bf06270 */
[----:B--2---:R-:W-:Y:S05]  /*21fc0*/  @P0 BRA `(.L_x_510) ;  /* 0x0000000c00300947 */ /* 0x004fea0003800000 */
[----:B------:R-:W-:Y:S02]  /*21fd0*/  SHF.R.S32.HI R0, RZ, 0x1f, R220 ;  /* 0x0000001fff007819 */ /* 0x000fe400000114dc */
[----:B------:R-:W-:-:S04]  /*21fe0*/  LEA R14, P0, R220, R14, 0x2 ;  /* 0x0000000edc0e7211 */ /* 0x000fc800078010ff */
[----:B------:R-:W-:-:S05]  /*21ff0*/  LEA.HI.X R15, R220, R3, R0, 0x2, P0 ;  /* 0x00000003dc0f7211 */ /* 0x000fca00000f1400 */
[----:B------:R2:W-:Y:S01]  /*22000*/  ST.E.64 desc[UR54][R14.64], R60 ;  /* 0x0000003c0e007985 */ /* 0x0005e2000c101b36 */
[----:B------:R-:W-:Y:S05]  /*22010*/  BRA `(.L_x_510) ;  /* 0x0000000c001c7947 */ /* 0x000fea0003800000 */
.L_x_496:
[----:B------:R-:W-:Y:S01]  /*22020*/  ULDC.64 UR6, c[0x0][0xc08] ;  /* 0x0003020000067ab9 */ /* 0x000fe20000000a00 */
[----:B------:R-:W-:Y:S01]  /*22030*/  ULDC.64 UR4, c[0x0][0xc00] ;  /* 0x0003000000047ab9 */ /* 0x000fe20000000a00 */
[----:B------:R-:W-:Y:S01]  /*22040*/  ISETP.NE.U32.AND P1, PT, RZ, UR6, PT ;  /* 0x00000006ff007c0c */ /* 0x000fe2000bf25070 */
[----:B------:R-:W3:Y:S01]  /*22050*/  S2R R0, SR_TID.X ;  /* 0x0000000000007919 */ /* 0x000ee20000002100 */
[----:B------:R-:W-:Y:S02]  /*22060*/  ISETP.NE.U32.AND P0, PT, RZ, UR4, PT ;  /* 0x00000004ff007c0c */ /* 0x000fe4000bf05070 */
[----:B------:R-:W-:Y:S02]  /*22070*/  ISETP.NE.AND.EX P1, PT, RZ, UR7, PT, P1 ;  /* 0x00000007ff007c0c */ /* 0x000fe4000bf25310 */
[----:B------:R-:W-:Y:S02]  /*22080*/  IADD3 R2, P2, R212, UR4, RZ ;  /* 0x00000004d4027c10 */ /* 0x000fe4000ff5e0ff */
[----:B------:R-:W-:-:S02]  /*22090*/  ISETP.NE.AND.EX P0, PT, RZ, UR5, PT, P0 ;  /* 0x00000005ff007c0c */ /* 0x000fc4000bf05300 */
[----:B------:R-:W-:Y:S01]  /*220a0*/  IADD3.X R3, R213, UR5, RZ, P2, !PT ;  /* 0x00000005d5037c10 */ /* 0x000fe200097fe4ff */
[----:B------:R-:W-:Y:S01]  /*220b0*/  ULDC UR4, c[0x0][0xa88] ;  /* 0x0002a20000047ab9 */ /* 0x000fe20000000800 */
[----:B------:R-:W-:Y:S01]  /*220c0*/  MOV R15, RZ ;  /* 0x000000ff000f7202 */ /* 0x000fe20000000f00 */
[----:B------:R-:W-:-:S04]  /*220d0*/  IMAD.U32 R20, RZ, RZ, UR4 ;  /* 0x00000004ff147e24 */ /* 0x000fc8000f8e00ff */
[----:B------:R-:W-:-:S04]  /*220e0*/  @P1 IADD3 R212, P2, R212, UR6, RZ ;  /* 0x00000006d4d41c10 */ /* 0x000fc8000ff5e0ff */
[----:B------:R-:W-:Y:S01]  /*220f0*/  @P1 IADD3.X R213, R213, UR7, RZ, P2, !PT ;  /* 0x00000007d5d51c10 */ /* 0x000fe200097fe4ff */
[----:B------:R4:W5:Y:S04]  /*22100*/  @P0 LDG.E R15, desc[UR54][R2.64] ;  /* 0x00000036020f0981 */ /* 0x000968000c1e1900 */
[----:B------:R4:W5:Y:S01]  /*22110*/  @P1 LDG.E R20, desc[UR54][R212.64] ;  /* 0x00000036d4141981 */ /* 0x000962000c1e1900 */
[----:B-1----:R-:W-:Y:S01]  /*22120*/  ISETP.GT.AND P2, PT, R211, 0x1, PT ;  /* 0x00000001d300780c */ /* 0x002fe20003f44270 */
[----:B---3--:R-:W-:-:S05]  /*22130*/  VIADD R0, R0, 0xffffff80 ;  /* 0xffffff8000007836 */ /* 0x008fca0000000000 */
[----:B------:R-:W-:Y:S01]  /*22140*/  ISETP.GT.AND P3, PT, R0, 0x7f, PT ;  /* 0x0000007f0000780c */ /* 0x000fe20003f64270 */
[----:B----4-:R-:W-:-:S12]  /*22150*/  @P1 BRA `(.L_x_515) ;  /* 0x0000000000101947 */ /* 0x010fd80003800000 */
[----:B------:R-:W-:Y:S05]  /*22160*/  @!P0 BRA `(.L_x_515) ;  /* 0x00000000000c8947 */ /* 0x000fea0003800000 */
[----:B------:R-:W3:Y:S04]  /*22170*/  LDG.E R5, desc[UR54][R2.64] ;  /* 0x0000003602057981 */ /* 0x000ee8000c1e1900 */
[----:B-----5:R-:W3:Y:S02]  /*22180*/  LDG.E R20, desc[UR54][R2.64+0x4] ;  /* 0x0000043602147981 */ /* 0x020ee4000c1e1900 */
[----:B---3--:R-:W-:-:S07]  /*22190*/  IMAD.IADD R20, R20, 0x1, -R5 ;  /* 0x0000000114147824 */ /* 0x008fce00078e0a05 */
.L_x_515:
[----:B------:R-:W-:Y:S01]  /*221a0*/  BSSY B1, `(.L_x_516) ;  /* 0x0000037000017945 */ /* 0x000fe20003800000 */
[----:B------:R-:W-:Y:S02]  /*221b0*/  SEL R25, R206, RZ, !P0 ;  /* 0x000000ffce197207 */ /* 0x000fe40004000000 */
[----:B------:R-:W-:Y:S02]  /*221c0*/  SEL R214, R214, RZ, !P0 ;  /* 0x000000ffd6d67207 */ /* 0x000fe40004000000 */
[----:B-----5:R-:W-:Y:S01]  /*221d0*/  SHF.R.S32.HI R14, RZ, 0x1f, R15 ;  /* 0x0000001fff0e7819 */ /* 0x020fe2000001140f */
[----:B------:R-:W-:Y:S06]  /*221e0*/  @P3 BRA `(.L_x_517) ;  /* 0x0000000000c83947 */ /* 0x000fec0003800000 */
[----:B------:R-:W1:Y:S01]  /*221f0*/  S2R R0, SR_TID.X ;  /* 0x0000000000007919 */ /* 0x000e620000002100 */
[----:B------:R-:W3:Y:S02]  /*22200*/  LDC R29, c[0x0][0xbe8] ;  /* 0x0002fa00ff1d7b82 */ /* 0x000ee40000000800 */
[----:B---3--:R-:W-:Y:S02]  /*22210*/  IMAD R2, R20, R29, RZ ;  /* 0x0000001d14027224 */ /* 0x008fe400078e02ff */
[----:B-1----:R-:W-:-:S05]  /*22220*/  IMAD R0, R215, 0x80, R0 ;  /* 0x00000080d7007824 */ /* 0x002fca00078e0200 */
[----:B------:R-:W-:-:S04]  /*22230*/  IADD3 R27, R0, -0x80, RZ ;  /* 0xffffff80001b7810 */ /* 0x000fc80007ffe0ff */
[----:B------:R-:W-:-:S13]  /*22240*/  ISETP.GE.AND P0, PT, R27, R2, PT ;  /* 0x000000021b00720c */ /* 0x000fda0003f06270 */
[----:B------:R-:W-:Y:S05]  /*22250*/  @P0 BRA `(.L_x_517) ;  /* 0x0000000000ac0947 */ /* 0x000fea0003800000 */
[----:B------:R-:W-:Y:S01]  /*22260*/  IMAD.MOV.U32 R0, RZ, RZ, 0x9b8 ;  /* 0x000009b8ff007424 */ /* 0x000fe200078e00ff */
[----:B------:R-:W-:Y:S01]  /*22270*/  ISETP.GT.AND P3, PT, R211, 0x1, PT ;  /* 0x00000001d300780c */ /* 0x000fe20003f64270 */
[----:B------:R-:W1:Y:S01]  /*22280*/  LDC.64 R2, c[0x0][0xba8] ;  /* 0x0002ea00ff027b82 */ /* 0x000e620000000a00 */
[----:B------:R-:W-:Y:S01]  /*22290*/  ISETP.NE.AND P0, PT, R29, 0x1, PT ;  /* 0x000000011d00780c */ /* 0x000fe20003f05270 */
[----:B------:R-:W-:Y:S01]  /*222a0*/  IMAD.MOV.U32 R21, RZ, RZ, R27 ;  /* 0x000000ffff157224 */ /* 0x000fe200078e001b */
[----:B------:R-:W-:Y:S02]  /*222b0*/  SEL R24, R0, 0x978, P3 ;  /* 0x0000097800187807 */ /* 0x000fe40001800000 */
[----:B------:R-:W-:-:S03]  /*222c0*/  SEL R217, R217, RZ, P3 ;  /* 0x000000ffd9d97207 */ /* 0x000fc60001800000 */
[----:B------:R-:W3:Y:S08]  /*222d0*/  LDC.64 R8, c[0x0][R24+0x220] ;  /* 0x0000880018087b82 */ /* 0x000ef00000000a00 */
[----:B------:R-:W4:Y:S08]  /*222e0*/  LDC.64 R4, c[0x0][R24+0x218] ;  /* 0x0000860018047b82 */ /* 0x000f300000000a00 */
[----:B------:R-:W5:Y:S08]  /*222f0*/  LDC.64 R10, c[0x0][R24+0x228] ;  /* 0x00008a00180a7b82 */ /* 0x000f700000000a00 */
[----:B------:R-:W0:Y:S08]  /*22300*/  LDC.64 R6, c[0x0][R24+0x210] ;  /* 0x0000840018067b82 */ /* 0x000e300000000a00 */
[----:B------:R-:W2:Y:S08]  /*22310*/  @P0 LDC R0, c[0x0][0xbec] ;  /* 0x0002fb00ff000b82 */ /* 0x000eb00000000800 */
[----:B------:R-:W5:Y:S01]  /*22320*/  @P0 LDC R33, c[0x0][0xbf0] ;  /* 0x0002fc00ff210b82 */ /* 0x000f620000000800 */
[----:B---3--:R-:W-:-:S07]  /*22330*/  IMAD R9, R9, R25, RZ ;  /* 0x0000001909097224 */ /* 0x008fce00078e02ff */
[----:B-1----:R-:W1:Y:S01]  /*22340*/  @!P3 LDC R2, c[0x0][0xb50] ;  /* 0x0002d400ff02bb82 */ /* 0x002e620000000800 */
[----:B------:R-:W-:Y:S02]  /*22350*/  IMAD R9, R8, R214, R9 ;  /* 0x000000d608097224 */ /* 0x000fe400078e0209 */
[----:B--2---:R-:W-:-:S05]  /*22360*/  @P0 IMAD.HI.U32 R0, R27, R0, RZ ;  /* 0x000000001b000227 */ /* 0x004fca00078e00ff */
[----:B------:R-:W2:Y:S01]  /*22370*/  @!P3 LDC R3, c[0x0][0xb54] ;  /* 0x0002d500ff03bb82 */ /* 0x000ea20000000800 */
[-C--:B----4-:R-:W-:Y:S02]  /*22380*/  IMAD R31, R5, R204.reuse, RZ ;  /* 0x000000cc051f7224 */ /* 0x090fe400078e02ff */
[----:B------:R-:W-:Y:S01]  /*22390*/  IMAD.WIDE.U32 R12, R4, R204, RZ ;  /* 0x000000cc040c7225 */ /* 0x000fe200078e00ff */
[----:B-----5:R-:W-:-:S03]  /*223a0*/  @P0 SHF.R.U32.HI R21, RZ, R33, R0 ;  /* 0x00000021ff150219 */ /* 0x020fc60000011600 */
[----:B------:R-:W-:-:S04]  /*223b0*/  IMAD.WIDE.U32 R4, R8, R25, RZ ;  /* 0x0000001908047225 */ /* 0x000fc800078e00ff */
[----:B------:R-:W-:Y:S01]  /*223c0*/  IMAD.IADD R13, R31, 0x1, R13 ;  /* 0x000000011f0d7824 */ /* 0x000fe200078e020d */
[----:B------:R-:W-:Y:S01]  /*223d0*/  IADD3 R12, P0, P1, R4, R12, R15 ;  /* 0x0000000c040c7210 */ /* 0x000fe2000791e00f */
[----:B------:R-:W-:Y:S01]  /*223e0*/  IMAD.MOV R0, RZ, RZ, -R21 ;  /* 0x000000ffff007224 */ /* 0x000fe200078e0a15 */
[----:B------:R-:W-:Y:S01]  /*223f0*/  IADD3 R8, R5, R9, RZ ;  /* 0x0000000905087210 */ /* 0x000fe20007ffe0ff */
[----:B------:R-:W-:-:S04]  /*22400*/  IMAD.WIDE.U32 R4, R10, R217, RZ ;  /* 0x000000d90a047225 */ /* 0x000fc800078e00ff */
[----:B------:R-:W-:Y:S02]  /*22410*/  IMAD R11, R11, R217, RZ ;  /* 0x000000d90b0b7224 */ /* 0x000fe400078e02ff */
[----:B------:R-:W-:Y:S01]  /*22420*/  IMAD R9, R29, R0, R27 ;  /* 0x000000001d097224 */ /* 0x000fe200078e021b */
[----:B------:R-:W-:Y:S01]  /*22430*/  IADD3.X R0, R8, R13, R14, P0, P1 ;  /* 0x0000000d08007210 */ /* 0x000fe200007e240e */
[----:B------:R-:W-:Y:S01]  /*22440*/  IMAD.IADD R5, R11, 0x1, R5 ;  /* 0x000000010b057824 */ /* 0x000fe200078e0205 */
[----:B------:R-:W-:Y:S02]  /*22450*/  IADD3 R4, P0, P1, R21, R12, R4 ;  /* 0x0000000c15047210 */ /* 0x000fe4000791e004 */
[----:B------:R-:W-:Y:S02]  /*22460*/  SHF.R.S32.HI R21, RZ, 0x1f, R21 ;  /* 0x0000001fff157819 */ /* 0x000fe40000011415 */
[----:B------:R-:W-:Y:S02]  /*22470*/  SHF.R.S32.HI R11, RZ, 0x1f, R9 ;  /* 0x0000001fff0b7819 */ /* 0x000fe40000011409 */
[----:B------:R-:W-:Y:S01]  /*22480*/  IADD3.X R5, R21, R0, R5, P0, P1 ;  /* 0x0000000015057210 */ /* 0x000fe200007e2405 */
[----:B0-----:R-:W-:-:S04]  /*22490*/  IMAD R0, R7, R9, RZ ;  /* 0x0000000907007224 */ /* 0x001fc800078e02ff */
[C---:B------:R-:W-:Y:S02]  /*224a0*/  IMAD R11, R6.reuse, R11, R0 ;  /* 0x0000000b060b7224 */ /* 0x040fe400078e0200 */
[----:B------:R-:W-:-:S04]  /*224b0*/  IMAD.WIDE.U32 R4, R6, R9, R4 ;  /* 0x0000000906047225 */ /* 0x000fc800078e0004 */
[----:B------:R-:W-:Y:S01]  /*224c0*/  IMAD.IADD R0, R5, 0x1, R11 ;  /* 0x0000000105007824 */ /* 0x000fe200078e020b */
[----:B-1----:R-:W-:Y:S01]  /*224d0*/  LEA R2, P0, R4, R2, 0x2 ;  /* 0x0000000204027211 */ /* 0x002fe200078010ff */
[----:B------:R-:W-:-:S03]  /*224e0*/  IMAD.MOV.U32 R5, RZ, RZ, -0x800000 ;  /* 0xff800000ff057424 */ /* 0x000fc600078e00ff */
[----:B--2---:R-:W-:-:S05]  /*224f0*/  LEA.HI.X R3, R4, R3, R0, 0x2, P0 ;  /* 0x0000000304037211 */ /* 0x004fca00000f1400 */
[----:B------:R1:W-:Y:S04]  /*22500*/  STG.E desc[UR54][R2.64], R5 ;  /* 0x0000000502007986 */ /* 0x0003e8000c101936 */
.L_x_517:
[----:B------:R-:W-:Y:S05]  /*22510*/  BSYNC B1 ;  /* 0x0000000000017941 */ /* 0x000fea0003800000 */
.L_x_516:
[----:B------:R-:W-:Y:S05]  /*22520*/  @P2 BRA `(.L_x_510) ;  /* 0x0000000400d82947 */ /* 0x000fea0003800000 */
[----:B------:R-:W3:Y:S01]  /*22530*/  LDC R21, c[0x0][0xbe8] ;  /* 0x0002fa00ff157b82 */ /* 0x000ee20000000800 */
[----:B------:R-:W-:Y:S01]  /*22540*/  ULDC.64 UR4, c[0x0][0xaa0] ;  /* 0x0002a80000047ab9 */ /* 0x000fe20000000a00 */
[----:B------:R-:W-:Y:S01]  /*22550*/  ULDC.64 UR6, c[0x0][0xaf0] ;  /* 0x0002bc0000067ab9 */ /* 0x000fe20000000a00 */
[----:B------:R-:W-:Y:S02]  /*22560*/  IMAD R0, R14, UR4, RZ ;  /* 0x000000040e007c24 */ /* 0x000fe4000f8e02ff */
[----:B-1----:R-:W-:-:S04]  /*22570*/  IMAD.WIDE.U32 R2, R15, UR4, RZ ;  /* 0x000000040f027c25 */ /* 0x002fc8000f8e00ff */
[----:B------:R-:W-:Y:S01]  /*22580*/  IMAD R5, R15, UR5, R0 ;  /* 0x000000050f057c24 */ /* 0x000fe2000f8e0200 */
[----:B------:R-:W-:Y:S01]  /*22590*/  ULDC.64 UR4, c[0x0][0xae8] ;  /* 0x0002ba0000047ab9 */ /* 0x000fe20000000a00 */
[----:B------:R-:W-:-:S03]  /*225a0*/  IMAD R0, R210, 0x20, R237 ;  /* 0x00000020d2007824 */ /* 0x000fc600078e02ed */
[----:B------:R-:W-:Y:S01]  /*225b0*/  IADD3 R3, R3, R5, RZ ;  /* 0x0000000503037210 */ /* 0x000fe20007ffe0ff */
[----:B------:R-:W-:Y:S02]  /*225c0*/  IMAD R9, R215, 0x80, R0 ;  /* 0x00000080d7097824 */ /* 0x000fe400078e0200 */
[----:B------:R-:W-:-:S04]  /*225d0*/  IMAD.WIDE.U32 R2, R204, UR4, R2 ;  /* 0x00000004cc027c25 */ /* 0x000fc8000f8e0002 */
[----:B------:R-:W-:Y:S01]  /*225e0*/  IMAD.MOV.U32 R5, RZ, RZ, R9 ;  /* 0x000000ffff057224 */ /* 0x000fe200078e0009 */
[----:B---3--:R-:W-:Y:S01]  /*225f0*/  ISETP.NE.AND P0, PT, R21, 0x1, PT ;  /* 0x000000011500780c */ /* 0x008fe20003f05270 */
[----:B------:R-:W-:Y:S01]  /*22600*/  IMAD R3, R204, UR5, R3 ;  /* 0x00000005cc037c24 */ /* 0x000fe2000f8e0203 */
[----:B------:R-:W-:Y:S01]  /*22610*/  ULDC.64 UR4, c[0x0][0xae0] ;  /* 0x0002b80000047ab9 */ /* 0x000fe20000000a00 */
[----:B------:R-:W-:-:S10]  /*22620*/  IMAD.WIDE.U32 R2, R25, UR6, R2 ;  /* 0x0000000619027c25 */ /* 0x000fd4000f8e0002 */
[----:B------:R-:W1:Y:S08]  /*22630*/  @P0 LDC R4, c[0x0][0xbec] ;  /* 0x0002fb00ff040b82 */ /* 0x000e700000000800 */
[----:B------:R-:W3:Y:S01]  /*22640*/  @P0 LDC R7, c[0x0][0xbf0] ;  /* 0x0002fc00ff070b82 */ /* 0x000ee20000000800 */
[----:B-1----:R-:W-:-:S04]  /*22650*/  @P0 IMAD.HI.U32 R0, R9, R4, RZ ;  /* 0x0000000409000227 */ /* 0x002fc800078e00ff */
[----:B------:R-:W-:Y:S01]  /*22660*/  IMAD R4, R214, UR6, RZ ;  /* 0x00000006d6047c24 */ /* 0x000fe2000f8e02ff */
[----:B---3--:R-:W-:-:S03]  /*22670*/  @P0 SHF.R.U32.HI R5, RZ, R7, R0 ;  /* 0x00000007ff050219 */ /* 0x008fc60000011600 */
[----:B------:R-:W-:Y:S01]  /*22680*/  IMAD R7, R25, UR7, R4 ;  /* 0x0000000719077c24 */ /* 0x000fe2000f8e0204 */
[--C-:B------:R-:W-:Y:S01]  /*22690*/  SHF.R.S32.HI R0, RZ, 0x1f, R5.reuse ;  /* 0x0000001fff007819 */ /* 0x100fe20000011405 */
[----:B------:R-:W-:Y:S02]  /*226a0*/  IMAD.MOV R4, RZ, RZ, -R5 ;  /* 0x000000ffff047224 */ /* 0x000fe400078e0a05 */
[----:B------:R-:W-:Y:S02]  /*226b0*/  IMAD.IADD R3, R3, 0x1, R7 ;  /* 0x0000000103037824 */ /* 0x000fe400078e0207 */
[----:B------:R-:W-:Y:S02]  /*226c0*/  IMAD R0, R0, UR4, RZ ;  /* 0x0000000400007c24 */ /* 0x000fe4000f8e02ff */
[----:B------:R-:W-:Y:S02]  /*226d0*/  IMAD R7, R21, R4, R9 ;  /* 0x0000000415077224 */ /* 0x000fe400078e0209 */
[----:B------:R-:W-:-:S02]  /*226e0*/  IMAD R9, R5, UR5, R0 ;  /* 0x0000000505097c24 */ /* 0x000fc4000f8e0200 */
[----:B------:R-:W-:Y:S01]  /*226f0*/  IMAD.WIDE.U32 R2, R5, UR4, R2 ;  /* 0x0000000405027c25 */ /* 0x000fe2000f8e0002 */
[----:B------:R-:W-:Y:S01]  /*22700*/  SHF.R.S32.HI R0, RZ, 0x1f, R7 ;  /* 0x0000001fff007819 */ /* 0x000fe20000011407 */
[----:B------:R-:W-:-:S03]  /*22710*/  ULDC.64 UR4, c[0x0][0xad8] ;  /* 0x0002b60000047ab9 */ /* 0x000fc60000000a00 */
[----:B------:R-:W-:Y:S01]  /*22720*/  IADD3 R3, R3, R9, RZ ;  /* 0x0000000903037210 */ /* 0x000fe20007ffe0ff */
        /* <DEDUP_REMOVED lines=8> */
[----:B------:R-:W-:Y:S06]  /*227b0*/  BRA.DIV UR4, `(.L_x_518) ;  /* 0x000000a204407947 */ /* 0x000fec000b800000 */
[----:B------:R1:W3:Y:S04]  /*227c0*/  SHFL.IDX PT, R0, R3, RZ, 0x181f ;  /* 0x00181fff03007589 */ /* 0x0002e800000e0000 */
[----:B------:R1:W4:Y:S02]  /*227d0*/  SHFL.IDX PT, R14, R2, RZ, 0x181f ;  /* 0x00181fff020e7589 */ /* 0x00032400000e0000 */
.L_x_773:
[----:B------:R-:W-:Y:S01]  /*227e0*/  IMAD R21, R20, R21, RZ ;  /* 0x0000001514157224 */ /* 0x000fe200078e02ff */
[----:B------:R-:W-:Y:S01]  /*227f0*/  BSSY B1, `(.L_x_519) ;  /* 0x000000f000017945 */ /* 0x000fe20003800000 */
[----:B------:R-:W-:-:S05]  /*22800*/  IMAD R6, R215, 0x80, R237 ;  /* 0x00000080d7067824 */ /* 0x000fca00078e02ed */
[----:B------:R-:W-:-:S13]  /*22810*/  ISETP.GE.AND P0, PT, R6, R21, PT ;  /* 0x000000150600720c */ /* 0x000fda0003f06270 */
[----:B------:R-:W-:Y:S05]  /*22820*/  @P0 BRA `(.L_x_520) ;  /* 0x00000000002c0947 */ /* 0x000fea0003800000 */
[----:B------:R-:W-:Y:S01]  /*22830*/  ULDC UR4, c[0x0][0xac8] ;  /* 0x0002b20000047ab9 */ /* 0x000fe20000000800 */
[----:B------:R-:W-:Y:S02]  /*22840*/  SHF.R.S32.HI R8, RZ, 0x1f, R203 ;  /* 0x0000001fff087819 */ /* 0x000fe400000114cb */
[----:B------:R-:W-:Y:S02]  /*22850*/  ISETP.GE.AND P2, PT, R203, UR4, PT ;  /* 0x00000004cb007c0c */ /* 0x000fe4000bf46270 */
[----:B------:R-:W-:Y:S02]  /*22860*/  ISETP.GE.AND P3, PT, R209, UR4, PT ;  /* 0x00000004d1007c0c */ /* 0x000fe4000bf66270 */
[----:B------:R-:W-:-:S09]  /*22870*/  SHF.R.S32.HI R7, RZ, 0x1f, R209 ;  /* 0x0000001fff077819 */ /* 0x000fd200000114d1 */
[-C--:B----4-:R-:W-:Y:S02]  /*22880*/  @!P2 LEA R4, P0, R203, R14.reuse, 0x1 ;  /* 0x0000000ecb04a211 */ /* 0x090fe400078008ff */
[----:B------:R-:W-:Y:S02]  /*22890*/  @!P3 LEA R14, P1, R209, R14, 0x1 ;  /* 0x0000000ed10eb211 */ /* 0x000fe400078208ff */
[-C--:B---3--:R-:W-:Y:S02]  /*228a0*/  @!P2 LEA.HI.X R5, R203, R0.reuse, R8, 0x1, P0 ;  /* 0x00000000cb05a211 */ /* 0x088fe400000f0c08 */
[----:B------:R-:W-:-:S03]  /*228b0*/  @!P3 LEA.HI.X R15, R209, R0, R7, 0x1, P1 ;  /* 0x00000000d10fb211 */ /* 0x000fc600008f0c07 */
[----:B------:R3:W-:Y:S04]  /*228c0*/  @!P2 ST.E.128 desc[UR54][R4.64], RZ ;  /* 0x000000ff0400a985 */ /* 0x0007e8000c101d36 */
[----:B------:R3:W-:Y:S02]  /*228d0*/  @!P3 ST.E.128 desc[UR54][R14.64], RZ ;  /* 0x000000ff0e00b985 */ /* 0x0007e4000c101d36 */
.L_x_520:
[----:B------:R-:W-:Y:S05]  /*228e0*/  BSYNC B1 ;  /* 0x0000000000017941 */ /* 0x000fea0003800000 */
.L_x_519:
[----:B------:R-:W-:-:S03]  /*228f0*/  UMOV UR4, 0xffffffff ;  /* 0xffffffff00047882 */ /* 0x000fc60000000000 */
[----:B------:R-:W-:Y:S05]  /*22900*/  BRA.DIV UR4, `(.L_x_521) ;  /* 0x000000a204207947 */ /* 0x000fea000b800000 */
[----:B---3--:R3:W0:Y:S04]  /*22910*/  SHFL.IDX PT, R0, R3, 0x1, 0x181f ;  /* 0x00381f0003007f89 */ /* 0x00862800000e0000 */
[----:B----4-:R3:W4:Y:S02]  /*22920*/  SHFL.IDX PT, R14, R2, 0x1, 0x181f ;  /* 0x00381f00020e7f89 */ /* 0x01072400000e0000 */
.L_x_777:
        /* <DEDUP_REMOVED lines=11> */
[-C--:B0-----:R-:W-:Y:S02]  /*229e0*/  @!P2 LEA.HI.X R5, R203, R0.reuse, R8, 0x1, P0 ;  /* 0x00000000cb05a211 */ /* 0x081fe400000f0c08 */
[----:B------:R-:W-:-:S03]  /*229f0*/  @!P3 LEA.HI.X R15, R209, R0, R7, 0x1, P1 ;  /* 0x00000000d10fb211 */ /* 0x000fc600008f0c07 */
[----:B------:R0:W-:Y:S04]  /*22a00*/  @!P2 ST.E.128 desc[UR54][R4.64], RZ ;  /* 0x000000ff0400a985 */ /* 0x0001e8000c101d36 */
[----:B------:R0:W-:Y:S02]  /*22a10*/  @!P3 ST.E.128 desc[UR54][R14.64], RZ ;  /* 0x000000ff0e00b985 */ /* 0x0001e4000c101d36 */
.L_x_523:
[----:B------:R-:W-:Y:S05]  /*22a20*/  BSYNC B1 ;  /* 0x0000000000017941 */ /* 0x000fea0003800000 */
.L_x_522:
[----:B------:R-:W-:-:S03]  /*22a30*/  UMOV UR4, 0xffffffff ;  /* 0xffffffff00047882 */ /* 0x000fc60000000000 */
[----:B------:R-:W-:Y:S05]  /*22a40*/  BRA.DIV UR4, `(.L_x_524) ;  /* 0x000000a204187947 */ /* 0x000fea000b800000 */
[----:B0-----:R0:W0:Y:S04]  /*22a50*/  SHFL.IDX PT, R0, R3, 0x2, 0x181f ;  /* 0x00581f0003007f89 */ /* 0x00102800000e0000 */
[----:B----4-:R4:W0:Y:S02]  /*22a60*/  SHFL.IDX PT, R14, R2, 0x2, 0x181f ;  /* 0x00581f00020e7f89 */ /* 0x01082400000e0000 */
.L_x_781:
        /* <DEDUP_REMOVED lines=9> */
[-C--:B0-----:R-:W-:Y:S02]  /*22b00*/  @!P2 LEA R4, P0, R203, R14.reuse, 0x1 ;  /* 0x0000000ecb04a211 */ /* 0x081fe400078008ff */
[----:B------:R-:W-:Y:S02]  /*22b10*/  @!P3 LEA R14, P1, R209, R14, 0x1 ;  /* 0x0000000ed10eb211 */ /* 0x000fe400078208ff */
[-C--:B------:R-:W-:Y:S02]  /*22b20*/  @!P2 LEA.HI.X R5, R203, R0.reuse, R8, 0x1, P0 ;  /* 0x00000000cb05a211 */ /* 0x080fe400000f0c08 */
[----:B------:R-:W-:-:S03]  /*22b30*/  @!P3 LEA.HI.X R15, R209, R0, R7, 0x1, P1 ;  /* 0x00000000d10fb211 */ /* 0x000fc600008f0c07 */
[----:B------:R0:W-:Y:S04]  /*22b40*/  @!P2 ST.E.128 desc[UR54][R4.64], RZ ;  /* 0x000000ff0400a985 */ /* 0x0001e8000c101d36 */
[----:B------:R0:W-:Y:S02]  /*22b50*/  @!P3 ST.E.128 desc[UR54][R14.64], RZ ;  /* 0x000000ff0e00b985 */ /* 0x0001e4000c101d36 */
.L_x_526:
[----:B------:R-:W-:Y:S05]  /*22b60*/  BSYNC B1 ;  /* 0x0000000000017941 */ /* 0x000fea0003800000 */
.L_x_525:
[----:B------:R-:W-:-:S03]  /*22b70*/  UMOV UR4, 0xffffffff ;  /* 0xffffffff00047882 */ /* 0x000fc60000000000 */
[----:B------:R-:W-:Y:S05]  /*22b80*/  BRA.DIV UR4, `(.L_x_527) ;  /* 0x000000a204107947 */ /* 0x000fea000b800000 */
[----:B0-----:R0:W0:Y:S04]  /*22b90*/  SHFL.IDX PT, R0, R3, 0x3, 0x181f ;  /* 0x00781f0003007f89 */ /* 0x00102800000e0000 */
[----:B------:R0:W0:Y:S02]  /*22ba0*/  SHFL.IDX PT, R14, R2, 0x3, 0x181f ;  /* 0x00781f00020e7f89 */ /* 0x00002400000e0000 */
.L_x_785:
[----:B01-34-:R-:W-:-:S04]  /*22bb0*/  IADD3 R2, R6, 0x60, RZ ;  /* 0x0000006006027810 */ /* 0x01bfc80007ffe0ff */
[----:B------:R-:W-:-:S13]  /*22bc0*/  ISETP.GE.AND P0, PT, R2, R21, PT ;  /* 0x000000150200720c */ /* 0x000fda0003f06270 */
[----:B------:R-:W-:Y:S05]  /*22bd0*/  @P0 BRA `(.L_x_510) ;  /* 0x00000000002c0947 */ /* 0x000fea0003800000 */
[----:B------:R-:W-:Y:S01]  /*22be0*/  ULDC UR4, c[0x0][0xac8] ;  /* 0x0002b20000047ab9 */ /* 0x000fe20000000800 */
[----:B------:R-:W-:Y:S02]  /*22bf0*/  SHF.R.S32.HI R5, RZ, 0x1f, R203 ;  /* 0x0000001fff057819 */ /* 0x000fe400000114cb */
[----:B------:R-:W-:Y:S02]  /*22c00*/  ISETP.GE.AND P2, PT, R203, UR4, PT ;  /* 0x00000004cb007c0c */ /* 0x000fe4000bf46270 */
[----:B------:R-:W-:Y:S02]  /*22c10*/  ISETP.GE.AND P3, PT, R209, UR4, PT ;  /* 0x00000004d1007c0c */ /* 0x000fe4000bf66270 */
[----:B------:R-:W-:-:S09]  /*22c20*/  SHF.R.S32.HI R4, RZ, 0x1f, R209 ;  /* 0x0000001fff047819 */ /* 0x000fd200000114d1 */
[-C--:B------:R-:W-:Y:S02]  /*22c30*/  @!P2 LEA R2, P0, R203, R14.reuse, 0x1 ;  /* 0x0000000ecb02a211 */ /* 0x080fe400078008ff */
[----:B------:R-:W-:Y:S02]  /*22c40*/  @!P3 LEA R14, P1, R209, R14, 0x1 ;  /* 0x0000000ed10eb211 */ /* 0x000fe400078208ff */
[-C--:B------:R-:W-:Y:S02]  /*22c50*/  @!P2 LEA.HI.X R3, R203, R0.reuse, R5, 0x1, P0 ;  /* 0x00000000cb03a211 */ /* 0x080fe400000f0c05 */
[----:B------:R-:W-:-:S03]  /*22c60*/  @!P3 LEA.HI.X R15, R209, R0, R4, 0x1, P1 ;  /* 0x00000000d10fb211 */ /* 0x000fc600008f0c04 */
[----:B------:R3:W-:Y:S04]  /*22c70*/  @!P2 ST.E.128 desc[UR54][R2.64], RZ ;  /* 0x000000ff0200a985 */ /* 0x0007e8000c101d36 */
[----:B------:R3:W-:Y:S02]  /*22c80*/  @!P3 ST.E.128 desc[UR54][R14.64], RZ ;  /* 0x000000ff0e00b985 */ /* 0x0007e4000c101d36 */
.L_x_510:
[----:B------:R-:W-:Y:S05]  /*22c90*/  BSYNC B0 ;  /* 0x0000000000007941 */ /* 0x000fea0003800000 */
.L_x_495:
[----:B------:R-:W-:Y:S02]  /*22ca0*/  ULDC UR4, c[0x0][0xc3c] ;  /* 0x00030f0000047ab9 */ /* 0x000fe40000000800 */
[----:B--2---:R-:W-:-:S13]  /*22cb0*/  ISETP.GE.AND P0, PT, R147, UR4, PT ;  /* 0x0000000493007c0c */ /* 0x004fda000bf06270 */
[----:B------:R-:W-:Y:S05]  /*22cc0*/  @!P0 BRA `(.L_x_528) ;  /* 0xfffffde800648947 */ /* 0x000fea000383ffff */
[----:B------:R-:W-:Y:S05]  /*22cd0*/  BRA `(.L_x_324) ;  /* 0x0000007000107947 */ /* 0x000fea0003800000 */
.L_x_322:
        /* <DEDUP_REMOVED lines=16> */
[----:B-1----:R2:W-:Y:S04]  /*22de0*/  STL.64 [R1], R4 ;  /* 0x0000000401007387 */ /* 0x0025e80000100a00 */
[----:B------:R2:W-:Y:S01]  /*22df0*/  STL.64 [R1+0x8], R6 ;  /* 0x0000080601007387 */ /* 0x0005e20000100a00 */
[----:B------:R-:W-:Y:S06]  /*22e00*/  BAR.ARV 0x4, 0x180 ;  /* 0x0106000000007b1d */ /* 0x000fec0000002000 */
[----:B------:R-:W-:Y:S05]  /*22e10*/  BRA `(.L_x_530) ;  /* 0x0000000800a87947 */ /* 0x000fea0003800000 */
.L_x_529:
[----:B------:R-:W1:Y:S01]  /*22e20*/  S2R R0, SR_TID.X ;  /* 0x0000000000007919 */ /* 0x000e620000002100 */
[----:B------:R-:W-:Y:S01]  /*22e30*/  ULDC UR4, c[0x0][0xc3c] ;  /* 0x00030f0000047ab9 */ /* 0x000fe20000000800 */
[----:B------:R-:W-:Y:S01]  /*22e40*/  IMAD.MOV.U32 R9, RZ, RZ, RZ ;  /* 0x000000ffff097224 */ /* 0x000fe200078e00ff */
[----:B------:R-:W2:Y:S01]  /*22e50*/  S2UR UR6, SR_CTAID.X ;  /* 0x00000000000679c3 */ /* 0x000ea20000002500 */
[----:B------:R-:W-:Y:S01]  /*22e60*/  ULDC UR5, c[0x0][0xc38] ;  /* 0x00030e0000057ab9 */ /* 0x000fe20000000800 */
[----:B-1----:R-:W-:-:S04]  /*22e70*/  LOP3.LUT R0, R0, 0x1f, RZ, 0xc0, !PT ;  /* 0x0000001f00007812 */ /* 0x002fc800078ec0ff */
[----:B------:R-:W-:-:S04]  /*22e80*/  ISETP.NE.AND P0, PT, R0, 0x1f, PT ;  /* 0x0000001f0000780c */ /* 0x000fc80003f05270 */
[----:B------:R-:W-:-:S13]  /*22e90*/  ISETP.GE.OR P1, PT, R0, UR4, !P0 ;  /* 0x0000000400007c0c */ /* 0x000fda000c726670 */
[----:B0-----:R-:W0:Y:S08]  /*22ea0*/  @!P1 LDC.64 R2, c[0x0][0xc80] ;  /* 0x00032000ff029b82 */ /* 0x001e300000000a00 */
[----:B------:R-:W1:Y:S01]  /*22eb0*/  @!P1 LDC.64 R4, c[0x0][0xc78] ;  /* 0x00031e00ff049b82 */ /* 0x000e620000000a00 */
[----:B0-----:R-:W-:-:S05]  /*22ec0*/  @!P1 IMAD.WIDE.U32 R2, R0, 0x4, R2 ;  /* 0x0000000400029825 */ /* 0x001fca00078e0002 */
[----:B------:R1:W3:Y:S02]  /*22ed0*/  @!P1 LDG.E R6, desc[UR54][R2.64] ;  /* 0x0000003602069981 */ /* 0x0002e4000c1e1900 */
[----:B-1----:R-:W-:-:S05]  /*22ee0*/  @!P1 IMAD.WIDE.U32 R2, R0, 0x4, R4 ;  /* 0x0000000400029825 */ /* 0x002fca00078e0004 */
[----:B------:R-:W3:Y:S01]  /*22ef0*/  @!P1 LDG.E R9, desc[UR54][R2.64] ;  /* 0x0000003602099981 */ /* 0x000ee2000c1e1900 */
[C---:B------:R-:W-:Y:S01]  /*22f00*/  ISETP.NE.AND P1, PT, R0.reuse, RZ, PT ;  /* 0x000000ff0000720c */ /* 0x040fe20003f25270 */
[----:B------:R-:W-:Y:S01]  /*22f10*/  UMOV UR4, URZ ;  /* 0x0000003f00047c82 */ /* 0x000fe20008000000 */
[C---:B------:R-:W-:Y:S02]  /*22f20*/  ISETP.GE.U32.AND P2, PT, R0.reuse, 0x2, PT ;  /* 0x000000020000780c */ /* 0x040fe40003f46070 */
[C---:B------:R-:W-:Y:S02]  /*22f30*/  ISETP.GE.U32.AND P3, PT, R0.reuse, 0x4, PT ;  /* 0x000000040000780c */ /* 0x040fe40003f66070 */
[C---:B------:R-:W-:Y:S02]  /*22f40*/  ISETP.GE.U32.AND P4, PT, R0.reuse, 0x8, PT ;  /* 0x000000080000780c */ /* 0x040fe40003f86070 */
[----:B------:R-:W-:Y:S01]  /*22f50*/  ISETP.GE.U32.AND P5, PT, R0, 0x10, PT ;  /* 0x000000100000780c */ /* 0x000fe20003fa6070 */
[----:B---3--:R-:W-:-:S05]  /*22f60*/  IMAD R4, R6, R9, RZ ;  /* 0x0000000906047224 */ /* 0x008fca00078e02ff */
[----:B------:R-:W0:Y:S02]  /*22f70*/  SHFL.UP PT, R5, R4, 0x1, RZ ;  /* 0x0420000004057989 */ /* 0x000e2400000e00ff */
[----:B0-----:R-:W-:-:S05]  /*22f80*/  SEL R5, R5, RZ, P1 ;  /* 0x000000ff05057207 */ /* 0x001fca0000800000 */
[----:B------:R-:W-:-:S05]  /*22f90*/  IMAD.IADD R5, R4, 0x1, R5 ;  /* 0x0000000104057824 */ /* 0x000fca00078e0205 */
[----:B------:R-:W0:Y:S02]  /*22fa0*/  SHFL.UP PT, R7, R5, 0x2, RZ ;  /* 0x0440000005077989 */ /* 0x000e2400000e00ff */
[----:B0-----:R-:W-:-:S05]  /*22fb0*/  SEL R8, R7, RZ, P2 ;  /* 0x000000ff07087207 */ /* 0x001fca0001000000 */
[----:B------:R-:W-:-:S05]  /*22fc0*/  IMAD.IADD R8, R5, 0x1, R8 ;  /* 0x0000000105087824 */ /* 0x000fca00078e0208 */
[----:B------:R-:W0:Y:S02]  /*22fd0*/  SHFL.UP PT, R7, R8, 0x4, RZ ;  /* 0x0480000008077989 */ /* 0x000e2400000e00ff */
[----:B0-----:R-:W-:-:S04]  /*22fe0*/  SEL R7, R7, RZ, P3 ;  /* 0x000000ff07077207 */ /* 0x001fc80001800000 */
[----:B------:R-:W-:-:S05]  /*22ff0*/  IADD3 R7, R8, R7, RZ ;  /* 0x0000000708077210 */ /* 0x000fca0007ffe0ff */
[----:B------:R-:W0:Y:S02]  /*23000*/  SHFL.UP PT, R2, R7, 0x8, RZ ;  /* 0x0500000007027989 */ /* 0x000e2400000e00ff */
[----:B0-----:R-:W-:-:S05]  /*23010*/  SEL R2, R2, RZ, P4 ;  /* 0x000000ff02027207 */ /* 0x001fca0002000000 */
[----:B------:R-:W-:-:S05]  /*23020*/  IMAD.IADD R3, R7, 0x1, R2 ;  /* 0x0000000107037824 */ /* 0x000fca00078e0202 */
[----:B------:R-:W0:Y:S02]  /*23030*/  SHFL.UP PT, R2, R3, 0x10, RZ ;  /* 0x0600000003027989 */ /* 0x000e2400000e00ff */
[----:B0-----:R-:W-:-:S05]  /*23040*/  SEL R2, R2, RZ, P5 ;  /* 0x000000ff02027207 */ /* 0x001fca0002800000 */
[----:B------:R-:W-:-:S05]  /*23050*/  IMAD.IADD R2, R3, 0x1, R2 ;  /* 0x0000000103027824 */ /* 0x000fca00078e0202 */
[----:B------:R-:W0:Y:S02]  /*23060*/  SHFL.IDX PT, R4, R2, 0x1f, 0x1f ;  /* 0x03e01f0002047f89 */ /* 0x000e2400000e0000 */
[----:B0-----:R-:W-:-:S04]  /*23070*/  IMAD R7, R4, UR5, RZ ;  /* 0x0000000504077c24 */ /* 0x001fc8000f8e02ff */
[----:B------:R-:W-:Y:S01]  /*23080*/  IMAD.MOV.U32 R4, RZ, RZ, R7 ;  /* 0x000000ffff047224 */ /* 0x000fe200078e0007 */
[----:B--2---:R-:W-:-:S13]  /*23090*/  ISETP.GT.AND P6, PT, R7, UR6, PT ;  /* 0x0000000607007c0c */ /* 0x004fda000bfc4270 */
[----:B------:R-:W-:Y:S05]  /*230a0*/  @P6 BRA `(.L_x_531) ;  /* 0x0000000000a46947 */ /* 0x000fea0003800000 */
[----:B------:R-:W-:Y:S01]  /*230b0*/  IMAD.MOV.U32 R7, RZ, RZ, R4 ;  /* 0x000000ffff077224 */ /* 0x000fe200078e0004 */
[----:B------:R-:W-:Y:S01]  /*230c0*/  UMOV UR4, URZ ;  /* 0x0000003f00047c82 */ /* 0x000fe20008000000 */
[----:B------:R-:W-:-:S05]  /*230d0*/  ULDC UR5, c[0x0][0xc38] ;  /* 0x00030e0000057ab9 */ /* 0x000fca0000000800 */
.L_x_533:
[----:B------:R-:W0:Y:S01]  /*230e0*/  LDC R2, c[0x0][0xc3c] ;  /* 0x00030f00ff027b82 */ /* 0x000e220000000800 */
[----:B------:R-:W-:Y:S01]  /*230f0*/  ULDC UR7, c[0x0][0xc3c] ;  /* 0x00030f0000077ab9 */ /* 0x000fe20000000800 */
[----:B------:R-:W-:Y:S01]  /*23100*/  UIADD3 UR4, UR4, 0x1f, URZ ;  /* 0x0000001f04047890 */ /* 0x000fe2000fffe03f */
[----:B------:R-:W-:-:S05]  /*23110*/  MOV R3, UR7 ;  /* 0x0000000700037c02 */ /* 0x000fca0008000f00 */
[----:B------:R1:W-:Y:S01]  /*23120*/  STL [R1+0xc], R3 ;  /* 0x00000c0301007387 */ /* 0x0003e20000100800 */
[----:B0-----:R-:W-:-:S13]  /*23130*/  ISETP.LE.AND P6, PT, R2, UR4, PT ;  /* 0x0000000402007c0c */ /* 0x001fda000bfc3270 */
[----:B-1----:R-:W-:Y:S05]  /*23140*/  @P6 BRA `(.L_x_532) ;  /* 0x0000000400a46947 */ /* 0x002fea0003800000 */
[----:B------:R-:W-:Y:S02]  /*23150*/  VIADD R9, R0, UR4 ;  /* 0x0000000400097c36 */ /* 0x000fe40008000000 */
[----:B------:R-:W-:-:S03]  /*23160*/  IMAD.MOV.U32 R6, RZ, RZ, RZ ;  /* 0x000000ffff067224 */ /* 0x000fc600078e00ff */
[----:B------:R-:W-:-:S13]  /*23170*/  ISETP.GE.OR P6, PT, R9, R2, !P0 ;  /* 0x000000020900720c */ /* 0x000fda00047c6670 */
        /* <DEDUP_REMOVED lines=25> */
[----:B------:R-:W-:-:S05]  /*23310*/  IMAD.IADD R7, R4, 0x1, R7 ;  /* 0x0000000104077824 */ /* 0x000fca00078e0207 */
[----:B------:R-:W-:-:S13]  /*23320*/  ISETP.GT.AND P6, PT, R7, UR6, PT ;  /* 0x0000000607007c0c */ /* 0x000fda000bfc4270 */
[----:B------:R-:W-:Y:S05]  /*23330*/  @!P6 BRA `(.L_x_533) ;  /* 0xfffffffc0068e947 */ /* 0x000fea000383ffff */
.L_x_531:
[----:B------:R-:W-:-:S05]  /*23340*/  IADD3 R11, -R4, R7, RZ ;  /* 0x00000007040b7210 */ /* 0x000fca0007ffe1ff */
[----:B------:R-:W-:-:S05]  /*23350*/  IMAD R3, R2, UR5, R11 ;  /* 0x0000000502037c24 */ /* 0x000fca000f8e020b */
[----:B------:R-:W-:-:S13]  /*23360*/  ISETP.GT.AND P0, PT, R3, UR6, PT ;  /* 0x0000000603007c0c */ /* 0x000fda000bf04270 */
[----:B------:R-:W-:-:S04]  /*23370*/  VOTE.ANY R10, PT, !P0 ;  /* 0x00000000000a7806 */ /* 0x000fc800040e0100 */
[----:B------:R0:W1:Y:S01]  /*23380*/  POPC R5, R10 ;  /* 0x0000000a00057309 */ /* 0x0000620000000000 */
[----:B------:R-:W-:Y:S01]  /*23390*/  ISETP.NE.AND P0, PT, R10, RZ, PT ;  /* 0x000000ff0a00720c */ /* 0x000fe20003f05270 */
[----:B0-----:R-:W-:Y:S01]  /*233a0*/  IMAD.MOV.U32 R10, RZ, RZ, RZ ;  /* 0x000000ffff0a7224 */ /* 0x001fe200078e00ff */
[----:B-1----:R-:W0:Y:S04]  /*233b0*/  SHFL.IDX PT, R6, R6, R5, 0x1f ;  /* 0x00001f0506067589 */ /* 0x002e2800000e0000 */
[----:B------:R-:W1:Y:S01]  /*233c0*/  SHFL.IDX PT, R8, R9, R5, 0x1f ;  /* 0x00001f0509087589 */ /* 0x000e6200000e0000 */
[----:B0-----:R-:W-:-:S04]  /*233d0*/  IABS R4, R6 ;  /* 0x0000000600047213 */ /* 0x001fc80000000000 */
[----:B------:R-:W0:Y:S01]  /*233e0*/  I2F.RP R13, R4 ;  /* 0x00000004000d7306 */ /* 0x000e220000209400 */
[----:B-1----:R-:W-:-:S07]  /*233f0*/  IABS R7, R8 ;  /* 0x0000000800077213 */ /* 0x002fce0000000000 */
[----:B------:R-:W-:Y:S08]  /*23400*/  I2F.RP R12, R7 ;  /* 0x00000007000c7306 */ /* 0x000ff00000209400 */
[----:B0-----:R-:W0:Y:S02]  /*23410*/  MUFU.RCP R13, R13 ;  /* 0x0000000d000d7308 */ /* 0x001e240000001000 */
[----:B0-----:R-:W-:-:S06]  /*23420*/  VIADD R3, R13, 0xffffffe ;  /* 0x0ffffffe0d037836 */ /* 0x001fcc0000000000 */
[----:B------:R-:W0:Y:S02]  /*23430*/  F2I.FTZ.U32.TRUNC.NTZ R3, R3 ;  /* 0x0000000300037305 */ /* 0x000e24000021f000 */
[----:B0-----:R-:W-:Y:S01]  /*23440*/  IMAD.MOV R15, RZ, RZ, -R3 ;  /* 0x000000ffff0f7224 */ /* 0x001fe200078e0a03 */
[----:B------:R-:W-:Y:S06]  /*23450*/  @!P0 BRA `(.L_x_534) ;  /* 0x0000000000088947 */ /* 0x000fec0003800000 */
[----:B------:R-:W-:-:S05]  /*23460*/  VIADD R9, R5, 0xffffffff ;  /* 0xffffffff05097836 */ /* 0x000fca0000000000 */
[----:B------:R0:W1:Y:S02]  /*23470*/  SHFL.IDX PT, R10, R2, R9, 0x1f ;  /* 0x00001f09020a7589 */ /* 0x00006400000e0000 */
.L_x_534:
[----:B0-----:R-:W-:Y:S01]  /*23480*/  MOV R2, RZ ;  /* 0x000000ff00027202 */ /* 0x001fe20000000f00 */
[----:B-1----:R-:W-:Y:S01]  /*23490*/  IMAD R10, R10, UR5, R11 ;  /* 0x000000050a0a7c24 */ /* 0x002fe2000f8e020b */
[----:B------:R-:W0:Y:S01]  /*234a0*/  MUFU.RCP R12, R12 ;  /* 0x0000000c000c7308 */ /* 0x000e220000001000 */
[----:B------:R-:W-:-:S03]  /*234b0*/  IMAD R9, R15, R4, RZ ;  /* 0x000000040f097224 */ /* 0x000fc600078e02ff */
[----:B------:R1:W-:Y:S01]  /*234c0*/  STL [R1], R10 ;  /* 0x0000000a01007387 */ /* 0x0003e20000100800 */
[----:B------:R-:W-:Y:S01]  /*234d0*/  IMAD.HI.U32 R2, R3, R9, R2 ;  /* 0x0000000903027227 */ /* 0x000fe200078e0002 */
[----:B------:R-:W-:Y:S02]  /*234e0*/  IADD3 R9, -R10, UR6, RZ ;  /* 0x000000060a097c10 */ /* 0x000fe4000fffe1ff */
[----:B------:R-:W-:Y:S02]  /*234f0*/  IABS R3, R6 ;  /* 0x0000000600037213 */ /* 0x000fe40000000000 */
[----:B------:R-:W-:-:S03]  /*23500*/  IABS R11, R9 ;  /* 0x00000009000b7213 */ /* 0x000fc60000000000 */
[----:B------:R-:W-:Y:S02]  /*23510*/  IMAD.MOV R3, RZ, RZ, -R3 ;  /* 0x000000ffff037224 */ /* 0x000fe400078e0a03 */
[----:B-1----:R-:W-:-:S04]  /*23520*/  IMAD.HI.U32 R10, R2, R11, RZ ;  /* 0x0000000b020a7227 */ /* 0x002fc800078e00ff */
[----:B------:R-:W-:Y:S02]  /*23530*/  IMAD R11, R10, R3, R11 ;  /* 0x000000030a0b7224 */ /* 0x000fe400078e020b */
[----:B0-----:R-:W-:-:S03]  /*23540*/  VIADD R3, R12, 0xffffffe ;  /* 0x0ffffffe0c037836 */ /* 0x001fc60000000000 */
[----:B------:R-:W-:-:S03]  /*23550*/  ISETP.GT.U32.AND P1, PT, R4, R11, PT ;  /* 0x0000000b0400720c */ /* 0x000fc60003f24070 */
[----:B------:R-:W0:Y:S10]  /*23560*/  F2I.FTZ.U32.TRUNC.NTZ R3, R3 ;  /* 0x0000000300037305 */ /* 0x000e34000021f000 */
[----:B------:R-:W-:-:S02]  /*23570*/  @!P1 IMAD.IADD R11, R11, 0x1, -R4 ;  /* 0x000000010b0b9824 */ /* 0x000fc400078e0a04 */
[----:B------:R-:W-:Y:S01]  /*23580*/  @!P1 VIADD R10, R10, 0x1 ;  /* 0x000000010a0a9836 */ /* 0x000fe20000000000 */
[----:B------:R-:W-:Y:S01]  /*23590*/  ISETP.NE.AND P1, PT, R6, RZ, PT ;  /* 0x000000ff0600720c */ /* 0x000fe20003f25270 */
[----:B0-----:R-:W-:Y:S01]  /*235a0*/  IMAD.MOV R2, RZ, RZ, -R3 ;  /* 0x000000ffff027224 */ /* 0x001fe200078e0a03 */
[----:B------:R-:W-:-:S03]  /*235b0*/  ISETP.GE.U32.AND P0, PT, R11, R4, PT ;  /* 0x000000040b00720c */ /* 0x000fc60003f06070 */
[----:B------:R-:W-:Y:S01]  /*235c0*/  IMAD R11, R2, R7, RZ ;  /* 0x00000007020b7224 */ /* 0x000fe200078e02ff */
[----:B------:R-:W-:-:S05]  /*235d0*/  MOV R2, RZ ;  /* 0x000000ff00027202 */ /* 0x000fca0000000f00 */
[----:B------:R-:W-:Y:S01]  /*235e0*/  IMAD.HI.U32 R4, R3, R11, R2 ;  /* 0x0000000b03047227 */ /* 0x000fe200078e0002 */
[----:B------:R-:W-:-:S03]  /*235f0*/  LOP3.LUT R2, R9, R6, RZ, 0x3c, !PT ;  /* 0x0000000609027212 */ /* 0x000fc600078e3cff */
[----:B------:R-:W-:Y:S01]  /*23600*/  @P0 VIADD R10, R10, 0x1 ;  /* 0x000000010a0a0836 */ /* 0x000fe20000000000 */
        /* <DEDUP_REMOVED lines=8> */
[----:B------:R-:W-:-:S05]  /*23690*/  IMAD R2, R4, R2, R3 ;  /* 0x0000000204027224 */ /* 0x000fca00078e0203 */
[----:B------:R-:W-:-:S13]  /*236a0*/  ISETP.GT.U32.AND P1, PT, R7, R2, PT ;  /* 0x000000020700720c */ /* 0x000fda0003f24070 */
[-C--:B------:R-:W-:Y:S01]  /*236b0*/  @!P1 IADD3 R2, R2, -R7.reuse, RZ ;  /* 0x8000000702029210 */ /* 0x080fe20007ffe0ff */
[----:B------:R-:W-:Y:S01]  /*236c0*/  @!P1 VIADD R4, R4, 0x1 ;  /* 0x0000000104049836 */ /* 0x000fe20000000000 */
[----:B------:R-:W-:Y:S02]  /*236d0*/  ISETP.NE.AND P1, PT, R8, RZ, PT ;  /* 0x000000ff0800720c */ /* 0x000fe40003f25270 */
[----:B------:R-:W-:Y:S02]  /*236e0*/  ISETP.GE.U32.AND P0, PT, R2, R7, PT ;  /* 0x000000070200720c */ /* 0x000fe40003f06070 */
[----:B------:R-:W-:-:S04]  /*236f0*/  LOP3.LUT R2, R10, R8, RZ, 0x3c, !PT ;  /* 0x000000080a027212 */ /* 0x000fc800078e3cff */
[----:B------:R-:W-:Y:S01]  /*23700*/  ISETP.GE.AND P2, PT, R2, RZ, PT ;  /* 0x000000ff0200720c */ /* 0x000fe20003f46270 */
[----:B------:R-:W-:-:S06]  /*23710*/  VIADD R2, R5, UR4 ;  /* 0x0000000405027c36 */ /* 0x000fcc0008000000 */
[----:B------:R-:W-:-:S06]  /*23720*/  @P0 VIADD R4, R4, 0x1 ;  /* 0x0000000104040836 */ /* 0x000fcc0000000000 */
[----:B------:R-:W-:Y:S01]  /*23730*/  @!P2 IMAD.MOV R4, RZ, RZ, -R4 ;  /* 0x000000ffff04a224 */ /* 0x000fe200078e0a04 */
[----:B------:R-:W-:-:S05]  /*23740*/  @!P1 LOP3.LUT R4, RZ, R8, RZ, 0x33, !PT ;  /* 0x00000008ff049212 */ /* 0x000fca00078e33ff */
[----:B------:R-:W-:-:S04]  /*23750*/  IMAD.MOV R3, RZ, RZ, -R4 ;  /* 0x000000ffff037224 */ /* 0x000fc800078e0a04 */
[C---:B------:R-:W-:Y:S01]  /*23760*/  IMAD R10, R8.reuse, R3, R10 ;  /* 0x00000003080a7224 */ /* 0x040fe200078e020a */
[----:B------:R-:W-:Y:S01]  /*23770*/  LEA R3, R8, R4, 0x18 ;  /* 0x0000000408037211 */ /* 0x000fe200078ec0ff */
[----:B------:R-:W-:-:S04]  /*23780*/  IMAD.IADD R4, R9, 0x1, -R6 ;  /* 0x0000000109047824 */ /* 0x000fc800078e0a06 */
[----:B------:R-:W-:Y:S01]  /*23790*/  IMAD R3, R10, 0x10000, R3 ;  /* 0x000100000a037824 */ /* 0x000fe200078e0203 */
[----:B------:R1:W-:Y:S04]  /*237a0*/  STL [R1+0x4], R4 ;  /* 0x0000040401007387 */ /* 0x0003e80000100800 */
[----:B------:R1:W-:Y:S04]  /*237b0*/  STL [R1+0xc], R2 ;  /* 0x00000c0201007387 */ /* 0x0003e80000100800 */
[----:B------:R1:W-:Y:S01]  /*237c0*/  STL [R1+0x8], R3 ;  /* 0x0000080301007387 */ /* 0x0003e20000100800 */
[----:B------:R-:W-:Y:S05]  /*237d0*/  BRA `(.L_x_535) ;  /* 0x0000000000107947 */ /* 0x000fea0003800000 */
.L_x_532:
[----:B------:R-:W-:Y:S01]  /*237e0*/  IMAD.U32 R2, RZ, RZ, UR6 ;  /* 0x00000006ff027e24 */ /* 0x000fe2000f8e00ff */
[----:B------:R0:W-:Y:S04]  /*237f0*/  STL [R1+0x4], RZ ;  /* 0x000004ff01007387 */ /* 0x0001e80000100800 */
[----:B------:R0:W-:Y:S04]  /*23800*/  STL [R1+0x8], RZ ;  /* 0x000008ff01007387 */ /* 0x0001e80000100800 */
[----:B------:R0:W-:Y:S02]  /*23810*/  STL [R1], R2 ;  /* 0x0000000201007387 */ /* 0x0001e40000100800 */
.L_x_535:
[----:B-1----:R-:W2:Y:S04]  /*23820*/  LDL R4, [R1] ;  /* 0x0000000001047983 */ /* 0x002ea80000100800 */
[----:B------:R-:W2:Y:S04]  /*23830*/  LDL R5, [R1+0x4] ;  /* 0x0000040001057983 */ /* 0x000ea80000100800 */
[----:B------:R-:W2:Y:S04]  /*23840*/  LDL R6, [R1+0x8] ;  /* 0x0000080001067983 */ /* 0x000ea80000100800 */
[----:B------:R-:W2:Y:S01]  /*23850*/  LDL R7, [R1+0xc] ;  /* 0x00000c0001077983 */ /* 0x000ea20000100800 */
[----:B------:R-:W-:-:S13]  /*23860*/  ISETP.NE.AND P0, PT, R0, RZ, PT ;  /* 0x000000ff0000720c */ /* 0x000fda0003f05270 */
[----:B------:R-:W1:Y:S01]  /*23870*/  @!P0 S2R R3, SR_CgaCtaId ;  /* 0x0000000000038919 */ /* 0x000e620000008800 */
[----:B------:R-:W-:-:S04]  /*23880*/  @!P0 MOV R0, 0x400 ;  /* 0x0000040000008802 */ /* 0x000fc80000000f00 */
[----:B-1----:R-:W-:-:S05]  /*23890*/  @!P0 LEA R0, R3, R0, 0x18 ;  /* 0x0000000003008211 */ /* 0x002fca00078ec0ff */
[----:B--2---:R1:W-:Y:S01]  /*238a0*/  @!P0 STS.128 [R0+0x298d0], R4 ;  /* 0x0298d00400008388 */ /* 0x0043e20000000c00 */
[----:B------:R-:W-:Y:S06]  /*238b0*/  BAR.ARV 0x5, 0x180 ;  /* 0x0146000000007b1d */ /* 0x000fec0000002000 */
.L_x_530:
[----:B-1----:R-:W3:Y:S01]  /*238c0*/  LDL R0, [R1+0xc] ;  /* 0x00000c0001007983 */ /* 0x002ee20000100800 */
[----:B------:R-:W-:Y:S01]  /*238d0*/  ULDC UR4, c[0x0][0xc3c] ;  /* 0x00030f0000047ab9 */ /* 0x000fe20000000800 */
[----:B------:R-:W-:Y:S01]  /*238e0*/  IMAD.MOV.U32 R19, RZ, RZ, RZ ;  /* 0x000000ffff137224 */ /* 0x000fe200078e00ff */
[----:B---3--:R-:W-:Y:S02]  /*238f0*/  ISETP.GE.AND P0, PT, R0, UR4, PT ;  /* 0x0000000400007c0c */ /* 0x008fe4000bf06270 */
[----:B------:R-:W-:-:S05]  /*23900*/  MOV R0, 0x1 ;  /* 0x0000000100007802 */ /* 0x000fca0000000f00 */
[----:B------:R1:W-:Y:S04]  /*23910*/  STL [R1+0x18], R0 ;  /* 0x0000180001007387 */ /* 0x0003e80000100800 */
[----:B------:R1:W-:Y:S02]  /*23920*/  STL [R1+0x5c], RZ ;  /* 0x00005cff01007387 */ /* 0x0003e40000100800 */
[----:B------:R-:W-:Y:S05]  /*23930*/  @P0 BRA `(.L_x_536) ;  /* 0x0000005c00fc0947 */ /* 0x000fea0003800000 */
[----:B------:R-:W3:Y:S01]  /*23940*/  S2R R10, SR_TID.X ;  /* 0x00000000000a7919 */ /* 0x000ee20000002100 */
[----:B------:R-:W4:Y:S01]  /*23950*/  S2UR UR5, SR_CgaCtaId ;  /* 0x00000000000579c3 */ /* 0x000f220000008800 */
[----:B------:R-:W-:Y:S01]  /*23960*/  UMOV UR4, 0x400 ;  /* 0x0000040000047882 */ /* 0x000fe20000000000 */
[----:B------:R-:W-:Y:S01]  /*23970*/  BSSY B7, `(.L_x_536) ;  /* 0x00005fb000077945 */ /* 0x000fe20003800000 */
[----:B------:R-:W-:Y:S01]  /*23980*/  IMAD.MOV.U32 R19, RZ, RZ, RZ ;  /* 0x000000ffff137224 */ /* 0x000fe200078e00ff */
[----:B------:R-:W-:Y:S01]  /*23990*/  ULDC.64 UR40, c[0x0][0x198] ;  /* 0x0000660000287ab9 */ /* 0x000fe20000000a00 */
[----:B------:R-:W-:Y:S02]  /*239a0*/  ULOP3.LUT UR37, UR36, 0x1, URZ, 0xfc, !UPT ;  /* 0x0000000124257892 */ /* 0x000fe4000f8efc3f */
[----:B------:R-:W-:Y:S01]  /*239b0*/  ULOP3.LUT UR39, UR36, 0x2, URZ, 0xfc, !UPT ;  /* 0x0000000224277892 */ /* 0x000fe2000f8efc3f */
[----:B------:R-:W-:Y:S01]  /*239c0*/  ULDC UR38, c[0x0][0xc] ;  /* 0x0000030000267ab9 */ /* 0x000fe20000000800 */
[----:B----4-:R-:W-:-:S06]  /*239d0*/  ULEA UR4, UR5, UR4, 0x18 ;  /* 0x0000000405047291 */ /* 0x010fcc000f8ec03f */
[----:B------:R-:W-:Y:S01]  /*239e0*/  IMAD.U32 R18, RZ, RZ, UR4 ;  /* 0x00000004ff127e24 */ /* 0x000fe2000f8e00ff */
[C---:B---3--:R-:W-:Y:S01]  /*239f0*/  LOP3.LUT R8, R10.reuse, 0x7f, RZ, 0xc0, !PT ;  /* 0x0000007f0a087812 */ /* 0x048fe200078ec0ff */
[C---:B--2---:R-:W-:Y:S01]  /*23a00*/  IMAD.SHL.U32 R4, R10.reuse, 0x80, RZ ;  /* 0x000000800a047824 */ /* 0x044fe200078e00ff */
[----:B-1----:R-:W-:Y:S01]  /*23a10*/  SHF.R.U32.HI R0, RZ, 0x1, R10 ;  /* 0x00000001ff007819 */ /* 0x002fe2000001160a */
[C---:B0-----:R-:W-:Y:S01]  /*23a20*/  IMAD.SHL.U32 R2, R10.reuse, 0x10, RZ ;  /* 0x000000100a027824 */ /* 0x041fe200078e00ff */
[C---:B------:R-:W-:Y:S01]  /*23a30*/  SHF.L.U32 R3, R10.reuse, 0x1, RZ ;  /* 0x000000010a037819 */ /* 0x040fe200000006ff */
[----:B------:R-:W-:Y:S01]  /*23a40*/  IMAD.SHL.U32 R9, R10, 0x4, RZ ;  /* 0x000000040a097824 */ /* 0x000fe200078e00ff */
[----:B------:R-:W-:Y:S02]  /*23a50*/  LOP3.LUT R5, R4, 0x380, RZ, 0xc0, !PT ;  /* 0x0000038004057812 */ /* 0x000fe400078ec0ff */
[----:B------:R-:W-:Y:S02]  /*23a60*/  LOP3.LUT P0, RZ, R10, 0x4, RZ, 0xc0, !PT ;  /* 0x000000040aff7812 */ /* 0x000fe4000780c0ff */
[----:B------:R-:W-:Y:S01]  /*23a70*/  LOP3.LUT R5, R5, 0x30, R0, 0xf8, !PT ;  /* 0x0000003005057812 */ /* 0x000fe200078ef800 */
[----:B------:R-:W-:-:S03]  /*23a80*/  IMAD.SHL.U32 R0, R8, 0x10, RZ ;  /* 0x0000001008007824 */ /* 0x000fc600078e00ff */
[----:B------:R-:W-:Y:S02]  /*23a90*/  LOP3.LUT R5, R5, 0x70, R2, 0x78, !PT ;  /* 0x0000007005057812 */ /* 0x000fe400078e7802 */
[----:B------:R-:W-:Y:S02]  /*23aa0*/  LOP3.LUT R7, R0, 0x600, RZ, 0xc0, !PT ;  /* 0x0000060000077812 */ /* 0x000fe400078ec0ff */
[----:B------:R-:W-:Y:S02]  /*23ab0*/  LOP3.LUT R0, R2, 0x1b0, RZ, 0xc0, !PT ;  /* 0x000001b002007812 */ /* 0x000fe400078ec0ff */
[----:B------:R-:W-:Y:S02]  /*23ac0*/  LOP3.LUT R5, R5, 0xc00, R4, 0xf8, !PT ;  /* 0x00000c0005057812 */ /* 0x000fe400078ef804 */
[----:B------:R-:W-:Y:S02]  /*23ad0*/  LOP3.LUT R3, R0, 0x30, R3, 0x78, !PT ;  /* 0x0000003000037812 */ /* 0x000fe400078e7803 */
[----:B------:R-:W-:Y:S01]  /*23ae0*/  LOP3.LUT R0, R7, 0x40, R2, 0xf8, !PT ;  /* 0x0000004007007812 */ /* 0x000fe200078ef802 */
[----:B------:R0:W-:Y:S03]  /*23af0*/  STL [R1+0x30], R5 ;  /* 0x0000300501007387 */ /* 0x0001e60000100800 */
[----:B------:R-:W-:Y:S01]  /*23b00*/  LOP3.LUT R3, R0, R3, RZ, 0xfc, !PT ;  /* 0x0000000300037212 */ /* 0x000fe200078efcff */
[----:B------:R-:W-:-:S05]  /*23b10*/  IMAD.SHL.U32 R0, R10, 0x20, RZ ;  /* 0x000000200a007824 */ /* 0x000fca00078e00ff */
[----:B------:R-:W-:Y:S02]  /*23b20*/  LOP3.LUT R6, R0, 0x80, RZ, 0xc0, !PT ;  /* 0x0000008000067812 */ /* 0x000fe400078ec0ff */
[----:B------:R-:W-:Y:S02]  /*23b30*/  LOP3.LUT R7, R7, 0x60, R0, 0xf8, !PT ;  /* 0x0000006007077812 */ /* 0x000fe400078ef800 */
[----:B------:R-:W-:Y:S02]  /*23b40*/  LOP3.LUT R6, R6, 0x10, R10, 0xf8, !PT ;  /* 0x0000001006067812 */ /* 0x000fe400078ef80a */
[----:B------:R-:W-:Y:S02]  /*23b50*/  LOP3.LUT R7, R7, 0x100, R0, 0xf8, !PT ;  /* 0x0000010007077812 */ /* 0x000fe400078ef800 */
[----:B------:R-:W-:Y:S02]  /*23b60*/  LOP3.LUT R6, R6, 0x10, R9, 0x78, !PT ;  /* 0x0000001006067812 */ /* 0x000fe400078e7809 */
[----:B0-----:R-:W-:-:S02]  /*23b70*/  SHF.R.U32.HI R5, RZ, 0x2, R8 ;  /* 0x00000002ff057819 */ /* 0x001fc40000011608 */
[----:B------:R-:W-:Y:S02]  /*23b80*/  LOP3.LUT R4, R7, R6, RZ, 0xfc, !PT ;  /* 0x0000000607047212 */ /* 0x000fe400078efcff */
[----:B------:R-:W-:Y:S01]  /*23b90*/  LOP3.LUT R5, R5, 0x60, R0, 0xf8, !PT ;  /* 0x0000006005057812 */ /* 0x000fe200078ef800 */
[----:B------:R-:W-:Y:S02]  /*23ba0*/  IMAD.MOV.U32 R0, RZ, RZ, 0x1 ;  /* 0x00000001ff007424 */ /* 0x000fe400078e00ff */
[----:B------:R0:W-:Y:S02]  /*23bb0*/  STL [R1+0x2c], R4 ;  /* 0x00002c0401007387 */ /* 0x0001e40000100800 */
[----:B0-----:R-:W-:Y:S01]  /*23bc0*/  LOP3.LUT R4, R2, 0x30, RZ, 0xc0, !PT ;  /* 0x0000003002047812 */ /* 0x001fe200078ec0ff */
[----:B------:R-:W-:-:S05]  /*23bd0*/  IMAD.MOV.U32 R2, RZ, RZ, 0x40 ;  /* 0x00000040ff027424 */ /* 0x000fca00078e00ff */
[----:B------:R-:W-:Y:S02]  /*23be0*/  SEL R6, R2, 0xffffffc0, !P0 ;  /* 0xffffffc002067807 */ /* 0x000fe40004000000 */
[----:B------:R-:W-:Y:S01]  /*23bf0*/  IADD3 R2, R18, R3, RZ ;  /* 0x0000000312027210 */ /* 0x000fe20007ffe0ff */
[----:B------:R-:W-:Y:S02]  /*23c00*/  IMAD.MOV.U32 R3, RZ, RZ, 0x1 ;  /* 0x00000001ff037424 */ /* 0x000fe400078e00ff */
[----:B------:R-:W-:Y:S04]  /*23c10*/  STL [R1+0x34], R6 ;  /* 0x0000340601007387 */ /* 0x000fe80000100800 */
[----:B------:R0:W-:Y:S04]  /*23c20*/  STL [R1+0x40], R2 ;  /* 0x0000400201007387 */ /* 0x0001e80000100800 */
[----:B------:R-:W-:Y:S04]  /*23c30*/  STL [R1+0x5c], RZ ;  /* 0x00005cff01007387 */ /* 0x000fe80000100800 */
[----:B------:R1:W-:Y:S01]  /*23c40*/  STL [R1+0x1c], R0 ;  /* 0x00001c0001007387 */ /* 0x0003e20000100800 */
[----:B0-----:R-:W-:-:S03]  /*23c50*/  LOP3.LUT R2, R4, 0x40, RZ, 0xfc, !PT ;  /* 0x0000004004027812 */ /* 0x001fc600078efcff */
[----:B------:R0:W-:Y:S04]  /*23c60*/  STL [R1+0x14], RZ ;  /* 0x000014ff01007387 */ /* 0x0001e80000100800 */
[----:B------:R0:W-:Y:S01]  /*23c70*/  STL [R1+0x18], R3 ;  /* 0x0000180301007387 */ /* 0x0001e20000100800 */
[----:B-1----:R-:W-:-:S07]  /*23c80*/  LOP3.LUT R0, R4, 0x80, RZ, 0xfc, !PT ;  /* 0x0000008004007812 */ /* 0x002fce00078efcff */
.L_x_648:
[----:B------:R-:W2:Y:S01]  /*23c90*/  LDL R0, [R1+0xc] ;  /* 0x00000c0001007983 */ /* 0x000ea20000100800 */
[----:B0-----:R-:W2:Y:S01]  /*23ca0*/  LDC.64 R2, c[0x0][0xc88] ;  /* 0x00032200ff027b82 */ /* 0x001ea20000000a00 */
[----:B------:R-:W-:Y:S05]  /*23cb0*/  YIELD ;  /* 0x0000000000007946 */ /* 0x000fea0003800000 */
[----:B------:R-:W-:Y:S01]  /*23cc0*/  ULDC.64 UR4, c[0x0][0xa28] ;  /* 0x00028a0000047ab9 */ /* 0x000fe20000000a00 */
[----:B------:R-:W-:Y:S02]  /*23cd0*/  CS2R R8, SRZ ;  /* 0x0000000000087805 */ /* 0x000fe4000001ff00 */
[----:B------:R-:W-:Y:S01]  /*23ce0*/  ISETP.NE.U32.AND P0, PT, RZ, UR4, PT ;  /* 0x00000004ff007c0c */ /* 0x000fe2000bf05070 */
[----:B------:R-:W-:Y:S01]  /*23cf0*/  ULDC.64 UR10, c[0x0][0xa18] ;  /* 0x00028600000a7ab9 */ /* 0x000fe20000000a00 */
[----:B------:R-:W-:Y:S01]  /*23d00*/  ULDC.64 UR8, c[0x0][0xa10] ;  /* 0x0002840000087ab9 */ /* 0x000fe20000000a00 */
[----:B------:R-:W-:Y:S01]  /*23d10*/  ULDC.64 UR6, c[0x0][0xa08] ;  /* 0x0002820000067ab9 */ /* 0x000fe20000000a00 */
[----:B--2---:R-:W-:-:S05]  /*23d20*/  IMAD.WIDE R2, R0, 0x4, R2 ;  /* 0x0000000400027825 */ /* 0x004fca00078e0202 */
[----:B------:R-:W2:Y:S01]  /*23d30*/  LDG.E R15, desc[UR54][R2.64] ;  /* 0x00000036020f7981 */ /* 0x000ea2000c1e1900 */
[----:B------:R-:W-:Y:S02]  /*23d40*/  ISETP.NE.AND.EX P0, PT, RZ, UR5, PT, P0 ;  /* 0x00000005ff007c0c */ /* 0x000fe4000bf05300 */
[----:B--2---:R-:W-:Y:S01]  /*23d50*/  SHF.R.S32.HI R0, RZ, 0x1f, R15 ;  /* 0x0000001fff007819 */ /* 0x004fe2000001140f */
[----:B------:R-:W-:-:S10]  /*23d60*/  IMAD.SHL.U32 R14, R15, 0x4, RZ ;  /* 0x000000040f0e7824 */ /* 0x000fd400078e00ff */
[C---:B------:R-:W-:Y:S01]  /*23d70*/  @P0 LEA R2, P1, R15.reuse, UR4, 0x2 ;  /* 0x000000040f020c11 */ /* 0x040fe2000f8210ff */
[----:B------:R-:W-:Y:S03]  /*23d80*/  STL [R1+0x38], R15 ;  /* 0x0000380f01007387 */ /* 0x000fe60000100800 */
[C-C-:B------:R-:W-:Y:S01]  /*23d90*/  @P0 LEA.HI.X R3, R15.reuse, UR5, R0.reuse, 0x2, P1 ;  /* 0x000000050f030c11 */ /* 0x140fe200088f1400 */
[----:B------:R-:W-:Y:S01]  /*23da0*/  ULDC.64 UR4, c[0x0][0xa00] ;  /* 0x0002800000047ab9 */ /* 0x000fe20000000a00 */
[----:B------:R-:W-:Y:S01]  /*23db0*/  SHF.L.U64.HI R13, R15, 0x2, R0 ;  /* 0x000000020f0d7819 */ /* 0x000fe20000010200 */
[----:B------:R0:W-:Y:S01]  /*23dc0*/  STL [R1+0x4c], R0 ;  /* 0x00004c0001007387 */ /* 0x0001e20000100800 */
[----:B------:R-:W-:-:S03]  /*23dd0*/  ISETP.NE.U32.AND P1, PT, RZ, UR4, PT ;  /* 0x00000004ff007c0c */ /* 0x000fc6000bf25070 */
[----:B-1----:R1:W5:Y:S01]  /*23de0*/  @P0 LDG.E R8, desc[UR54][R2.64] ;  /* 0x0000003602080981 */ /* 0x002362000c1e1900 */
[----:B------:R-:W-:Y:S02]  /*23df0*/  ISETP.NE.AND.EX P1, PT, RZ, UR5, PT, P1 ;  /* 0x00000005ff007c0c */ /* 0x000fe4000bf25310 */
[----:B------:R-:W-:Y:S01]  /*23e00*/  ISETP.NE.U32.AND P3, PT, RZ, UR10, PT ;  /* 0x0000000aff007c0c */ /* 0x000fe2000bf65070 */
[----:B------:R-:W-:Y:S01]  /*23e10*/  STL [R1+0x24], R14 ;  /* 0x0000240e01007387 */ /* 0x000fe20000100800 */
[----:B------:R-:W-:Y:S01]  /*23e20*/  ISETP.NE.U32.AND P0, PT, RZ, UR6, PT ;  /* 0x00000006ff007c0c */ /* 0x000fe2000bf05070 */
[----:B0-----:R-:W-:Y:S01]  /*23e30*/  IMAD.MOV.U32 R0, RZ, RZ, RZ ;  /* 0x000000ffff007224 */ /* 0x001fe200078e00ff */
[----:B------:R-:W-:Y:S01]  /*23e40*/  ISETP.NE.U32.AND P2, PT, RZ, UR8, PT ;  /* 0x00000008ff007c0c */ /* 0x000fe2000bf45070 */
[----:B------:R-:W-:Y:S01]  /*23e50*/  STL [R1+0x3c], R13 ;  /* 0x00003c0d01007387 */ /* 0x000fe20000100800 */
[C---:B------:R-:W-:Y:S02]  /*23e60*/  IADD3 R6, P5, R14.reuse, UR6, RZ ;  /* 0x000000060e067c10 */ /* 0x040fe4000ffbe0ff */
[----:B-1----:R-:W-:-:S02]  /*23e70*/  IADD3 R2, P4, R14, UR4, RZ ;  /* 0x000000040e027c10 */ /* 0x002fc4000ff9e0ff */
[----:B------:R-:W-:Y:S02]  /*23e80*/  ISETP.NE.AND.EX P3, PT, RZ, UR11, PT, P3 ;  /* 0x0000000bff007c0c */ /* 0x000fe4000bf65330 */
[C---:B------:R-:W-:Y:S02]  /*23e90*/  IADD3.X R3, R13.reuse, UR5, RZ, P4, !PT ;  /* 0x000000050d037c10 */ /* 0x040fe4000a7fe4ff */
[----:B------:R-:W-:Y:S02]  /*23ea0*/  IADD3 R4, P4, R14, UR8, RZ ;  /* 0x000000080e047c10 */ /* 0x000fe4000ff9e0ff */
[----:B------:R-:W-:Y:S01]  /*23eb0*/  ISETP.NE.AND.EX P0, PT, RZ, UR7, PT, P0 ;  /* 0x00000007ff007c0c */ /* 0x000fe2000bf05300 */
[----:B------:R-:W2:Y:S01]  /*23ec0*/  @P1 LDG.E R9, desc[UR54][R2.64] ;  /* 0x0000003602091981 */ /* 0x000ea2000c1e1900 */
[----:B------:R-:W-:Y:S01]  /*23ed0*/  IADD3.X R5, R13, UR9, RZ, P4, !PT ;  /* 0x000000090d057c10 */ /* 0x000fe2000a7fe4ff */
[----:B------:R-:W-:Y:S01]  /*23ee0*/  ULDC UR4, c[0x0][0x288] ;  /* 0x0000a20000047ab9 */ /* 0x000fe20000000800 */
[----:B------:R-:W-:-:S02]  /*23ef0*/  ISETP.NE.AND.EX P2, PT, RZ, UR9, PT, P2 ;  /* 0x00000009ff007c0c */ /* 0x000fc4000bf45320 */
[----:B---3--:R-:W-:Y:S02]  /*23f00*/  MOV R12, RZ ;  /* 0x000000ff000c7202 */ /* 0x008fe40000000f00 */
[----:B------:R-:W-:Y:S02]  /*23f10*/  @P3 IADD3 R10, P4, R14, UR10, RZ ;  /* 0x0000000a0e0a3c10 */ /* 0x000fe4000ff9e0ff */
[C---:B------:R-:W-:Y:S02]  /*23f20*/  IADD3.X R7, R13.reuse, UR7, RZ, P5, !PT ;  /* 0x000000070d077c10 */ /* 0x040fe4000affe4ff */
[----:B------:R-:W-:-:S03]  /*23f30*/  @P3 IADD3.X R11, R13, UR11, RZ, P4, !PT ;  /* 0x0000000b0d0b3c10 */ /* 0x000fc6000a7fe4ff */
[----:B------:R-:W5:Y:S04]  /*23f40*/  @P0 LDG.E R12, desc[UR54][R6.64] ;  /* 0x00000036060c0981 */ /* 0x000f68000c1e1900 */
[----:B------:R-:W5:Y:S04]  /*23f50*/  @P2 LDG.E R0, desc[UR54][R4.64] ;  /* 0x0000003604002981 */ /* 0x000f68000c1e1900 */
[----:B--2---:R0:W-:Y:S02]  /*23f60*/  STL [R1+0x44], R9 ;  /* 0x0000440901007387 */ /* 0x0041e40000100800 */
[----:B0-----:R-:W-:Y:S01]  /*23f70*/  IMAD.U32 R9, RZ, RZ, UR4 ;  /* 0x00000004ff097e24 */ /* 0x001fe2000f8e00ff */
[----:B------:R-:W-:-:S05]  /*23f80*/  ULDC.64 UR4, c[0x0][0x418] ;  /* 0x0001060000047ab9 */ /* 0x000fca0000000a00 */
[----:B------:R0:W2:Y:S01]  /*23f90*/  @P3 LDG.E R9, desc[UR54][R10.64] ;  /* 0x000000360a093981 */ /* 0x0000a2000c1e1900 */
[----:B------:R-:W-:-:S03]  /*23fa0*/  UISETP.NE.U32.AND UP0, UPT, UR4, URZ, UPT ;  /* 0x0000003f0400728c */ /* 0x000fc6000bf05070 */
[----:B------:R-:W-:Y:S01]  /*23fb0*/  ULDC UR4, c[0x0][0x424] ;  /* 0x0001090000047ab9 */ /* 0x000fe20000000800 */
[----:B------:R-:W-:-:S03]  /*23fc0*/  UISETP.NE.AND.EX UP0, UPT, UR5, URZ, UPT, UP0 ;  /* 0x0000003f0500728c */ /* 0x000fc6000bf05300 */
[----:B------:R-:W-:Y:S01]  /*23fd0*/  ULDC UR5, c[0x0][0x2f0] ;  /* 0x0000bc0000057ab9 */ /* 0x000fe20000000800 */
[----:B------:R-:W-:-:S04]  /*23fe0*/  USEL UR4, UR4, 0x1, UP0 ;  /* 0x0000000104047887 */ /* 0x000fc80008000000 */
[----:B------:R-:W-:-:S03]  /*23ff0*/  UIMAD UR4, UR4, UR5, URZ ;  /* 0x00000005040472a4 */ /* 0x000fc6000f8e023f */
[----:B------:R-:W-:Y:S02]  /*24000*/  ULDC UR5, c[0x0][0x348] ;  /* 0x0000d20000057ab9 */ /* 0x000fe40000000800 */
[----:B0-----:R-:W-:Y:S01]  /*24010*/  IMAD.U32 R10, RZ, RZ, UR5 ;  /* 0x00000005ff0a7e24 */ /* 0x001fe2000f8e00ff */
[----:B--2---:R0:W-:Y:S02]  /*24020*/  STL [R1+0x58], R9 ;  /* 0x0000580901007387 */ /* 0x0041e40000100800 */
[----:B0-----:R-:W-:Y:S01]  /*24030*/  IMAD.U32 R9, RZ, RZ, UR4 ;  /* 0x00000004ff097e24 */ /* 0x001fe2000f8e00ff */
[----:B------:R-:W-:Y:S06]  /*24040*/  @P3 BRA `(.L_x_537) ;  /* 0x0000000000143947 */ /* 0x000fec0003800000 */
[----:B------:R-:W-:Y:S05]  /*24050*/  @!P1 BRA `(.L_x_537) ;  /* 0x0000000000109947 */ /* 0x000fea0003800000 */
[----:B------:R-:W2:Y:S04]  /*24060*/  LDG.E R11, desc[UR54][R2.64] ;  /* 0x00000036020b7981 */ /* 0x000ea8000c1e1900 */
[----:B------:R-:W2:Y:S02]  /*24070*/  LDG.E R2, desc[UR54][R2.64+0x4] ;  /* 0x0000043602027981 */ /* 0x000ea4000c1e1900 */
[----:B--2---:R-:W-:-:S05]  /*24080*/  IADD3 R2, -R11, R2, RZ ;  /* 0x000000020b027210 */ /* 0x004fca0007ffe1ff */
[----:B------:R0:W-:Y:S02]  /*24090*/  STL [R1+0x58], R2 ;  /* 0x0000580201007387 */ /* 0x0001e40000100800 */
.L_x_537:
[----:B------:R-:W2:Y:S01]  /*240a0*/  LDL.LU R3, [R1+0x8] ;  /* 0x0000080001037983 */ /* 0x000ea20000300800 */
[----:B------:R-:W-:Y:S01]  /*240b0*/  IMAD.MOV.U32 R11, RZ, RZ, R15 ;  /* 0x000000ffff0b7224 */ /* 0x000fe200078e000f */
[----:B------:R-:W-:Y:S02]  /*240c0*/  ULDC.64 UR4, c[0x0][0xa20] ;  /* 0x0002880000047ab9 */ /* 0x000fe40000000a00 */
[----:B------:R-:W-:Y:S02]  /*240d0*/  ISETP.NE.U32.AND P1, PT, RZ, UR4, PT ;  /* 0x00000004ff007c0c */ /* 0x000fe4000bf25070 */
[----:B------:R1:W-:Y:S02]  /*240e0*/  STL [R1+0x8], R11 ;  /* 0x0000080b01007387 */ /* 0x0003e40000100800 */
[----:B------:R-:W-:Y:S02]  /*240f0*/  ISETP.NE.AND.EX P1, PT, RZ, UR5, PT, P1 ;  /* 0x00000005ff007c0c */ /* 0x000fe4000bf25310 */
[----:B--2---:R-:W-:-:S02]  /*24100*/  LOP3.LUT R17, R3, 0xff000000, RZ, 0xc0, !PT ;  /* 0xff00000003117812 */ /* 0x004fc400078ec0ff */
[C---:B0-----:R-:W-:Y:S02]  /*24110*/  LOP3.LUT R2, R3.reuse, 0xff0000, RZ, 0xc0, !PT ;  /* 0x00ff000003027812 */ /* 0x041fe400078ec0ff */
[----:B------:R-:W-:Y:S02]  /*24120*/  SHF.R.U32.HI R17, RZ, 0x8, R17 ;  /* 0x00000008ff117819 */ /* 0x000fe40000011611 */
[----:B------:R-:W-:Y:S02]  /*24130*/  LOP3.LUT R16, R3, 0xffff, RZ, 0xc0, !PT ;  /* 0x0000ffff03107812 */ /* 0x000fe400078ec0ff */
[----:B------:R-:W-:Y:S01]  /*24140*/  LEA.HI R17, R2, R17, RZ, 0x10 ;  /* 0x0000001102117211 */ /* 0x000fe200078f80ff */
[----:B-----5:R-:W-:-:S05]  /*24150*/  IMAD.IADD R2, R12, 0x1, R8 ;  /* 0x000000010c027824 */ /* 0x020fca00078e0208 */
[----:B------:R1:W-:Y:S01]  /*24160*/  STL [R1+0x28], R2 ;  /* 0x0000280201007387 */ /* 0x0003e20000100800 */
[----:B------:R-:W-:Y:S05]  /*24170*/  @!P1 BRA `(.L_x_538) ;  /* 0x0000000000109947 */ /* 0x000fea0003800000 */
[----:B-1----:R-:W-:-:S04]  /*24180*/  IADD3 R2, P0, R14, UR4, RZ ;  /* 0x000000040e027c10 */ /* 0x002fc8000ff1e0ff */
[----:B------:R-:W-:-:S05]  /*24190*/  IADD3.X R3, R13, UR5, RZ, P0, !PT ;  /* 0x000000050d037c10 */ /* 0x000fca00087fe4ff */
[----:B------:R0:W5:Y:S01]  /*241a0*/  LDG.E R9, desc[UR54][R2.64] ;  /* 0x0000003602097981 */ /* 0x000162000c1e1900 */
[----:B------:R-:W-:Y:S05]  /*241b0*/  BRA `(.L_x_539) ;  /* 0x0000000000107947 */ /* 0x000fea0003800000 */
.L_x_538:
[----:B------:R-:W-:Y:S05]  /*241c0*/  @!P0 BRA `(.L_x_539) ;  /* 0x00000000000c8947 */ /* 0x000fea0003800000 */
[----:B------:R-:W2:Y:S04]  /*241d0*/  LDG.E R9, desc[UR54][R6.64] ;  /* 0x0000003606097981 */ /* 0x000ea8000c1e1900 */
[----:B------:R-:W2:Y:S02]  /*241e0*/  LDG.E R6, desc[UR54][R6.64+0x4] ;  /* 0x0000043606067981 */ /* 0x000ea4000c1e1900 */
[----:B--2---:R-:W-:-:S07]  /*241f0*/  IMAD.IADD R9, R6, 0x1, -R9 ;  /* 0x0000000106097824 */ /* 0x004fce00078e0a09 */
.L_x_539:
[----:B01----:R-:W2:Y:S01]  /*24200*/  @P2 LDG.E R2, desc[UR54][R4.64] ;  /* 0x0000003604022981 */ /* 0x003ea2000c1e1900 */
[----:B-----5:R-:W-:-:S03]  /*24210*/  IMAD.IADD R8, R9, 0x1, -R8 ;  /* 0x0000000109087824 */ /* 0x020fc600078e0a08 */
[----:B------:R-:W2:Y:S01]  /*24220*/  @P2 LDG.E R4, desc[UR54][R4.64+0x4] ;  /* 0x0000043604042981 */ /* 0x000ea2000c1e1900 */
[----:B------:R-:W-:Y:S01]  /*24230*/  BSSY B0, `(.L_x_540) ;  /* 0x0000029000007945 */ /* 0x000fe20003800000 */
[----:B------:R-:W-:Y:S02]  /*24240*/  LOP3.LUT R21, R17, 0xff, RZ, 0xc0, !PT ;  /* 0x000000ff11157812 */ /* 0x000fe400078ec0ff */
[----:B------:R-:W-:Y:S02]  /*24250*/  SHF.R.U32.HI R17, RZ, 0x10, R17 ;  /* 0x00000010ff117819 */ /* 0x000fe40000011611 */
[----:B--2---:R-:W-:-:S05]  /*24260*/  @P2 IADD3 R10, -R2, R4, RZ ;  /* 0x00000004020a2210 */ /* 0x004fca0007ffe1ff */
[----:B------:R-:W-:-:S04]  /*24270*/  IMAD.IADD R2, R8, 0x1, R10 ;  /* 0x0000000108027824 */ /* 0x000fc800078e020a */
[C---:B------:R-:W-:Y:S01]  /*24280*/  VIADD R20, R2.reuse, 0x9f ;  /* 0x0000009f02147836 */ /* 0x040fe20000000000 */
[----:B------:R-:W-:-:S03]  /*24290*/  ISETP.GE.AND P1, PT, R2, 0x1, PT ;  /* 0x000000010200780c */ /* 0x000fc60003f26270 */
[----:B------:R-:W-:-:S05]  /*242a0*/  IMAD.HI R20, R20, 0x66666667, RZ ;  /* 0x6666666714147827 */ /* 0x000fca00078e02ff */
[----:B------:R-:W-:-:S04]  /*242b0*/  SHF.R.U32.HI R2, RZ, 0x1f, R20 ;  /* 0x0000001fff027819 */ /* 0x000fc80000011614 */
[----:B------:R-:W-:Y:S01]  /*242c0*/  LEA.HI.SX32 R20, R20, R2, 0x1a ;  /* 0x0000000214147211 */ /* 0x000fe200078fd2ff */
[----:B------:R-:W-:Y:S01]  /*242d0*/  IMAD.MOV.U32 R2, RZ, RZ, RZ ;  /* 0x000000ffff027224 */ /* 0x000fe200078e00ff */
[----:B------:R-:W-:Y:S06]  /*242e0*/  @!P1 BRA `(.L_x_541) ;  /* 0x0000000000749947 */ /* 0x000fec0003800000 */
[----:B------:R-:W-:Y:S01]  /*242f0*/  ISETP.NE.AND P0, PT, R17, RZ, PT ;  /* 0x000000ff1100720c */ /* 0x000fe20003f05270 */
[----:B------:R-:W-:-:S03]  /*24300*/  ULDC UR4, c[0x0][0x9f0] ;  /* 0x00027c0000047ab9 */ /* 0x000fc60000000800 */
[----:B------:R-:W-:-:S04]  /*24310*/  SEL R3, R17, UR4, P0 ;  /* 0x0000000411037c07 */ /* 0x000fc80008000000 */
[-C--:B------:R-:W-:Y:S02]  /*24320*/  IABS R4, R3.reuse ;  /* 0x0000000300047213 */ /* 0x080fe40000000000 */
[----:B------:R-:W-:Y:S02]  /*24330*/  IADD3 R2, R3, -0x1, R20 ;  /* 0xffffffff03027810 */ /* 0x000fe40007ffe014 */
[----:B------:R-:W0:Y:S02]  /*24340*/  I2F.RP R6, R4 ;  /* 0x0000000400067306 */ /* 0x000e240000209400 */
[----:B------:R-:W-:-:S04]  /*24350*/  LOP3.LUT R5, R2, R3, RZ, 0x3c, !PT ;  /* 0x0000000302057212 */ /* 0x000fc800078e3cff */
[----:B------:R-:W-:Y:S02]  /*24360*/  ISETP.GE.AND P4, PT, R5, RZ, PT ;  /* 0x000000ff0500720c */ /* 0x000fe40003f86270 */
[----:B0-----:R-:W0:Y:S02]  /*24370*/  MUFU.RCP R6, R6 ;  /* 0x0000000600067308 */ /* 0x001e240000001000 */
[----:B0-----:R-:W-:-:S06]  /*24380*/  VIADD R6, R6, 0xffffffe ;  /* 0x0ffffffe06067836 */ /* 0x001fcc0000000000 */
[----:B------:R0:W1:Y:S02]  /*24390*/  F2I.FTZ.U32.TRUNC.NTZ R7, R6 ;  /* 0x0000000600077305 */ /* 0x000064000021f000 */
[----:B0-----:R-:W-:Y:S01]  /*243a0*/  IMAD.MOV.U32 R6, RZ, RZ, RZ ;  /* 0x000000ffff067224 */ /* 0x001fe200078e00ff */
[----:B-1----:R-:W-:-:S05]  /*243b0*/  IADD3 R5, RZ, -R7, RZ ;  /* 0x80000007ff057210 */ /* 0x002fca0007ffe0ff */
[----:B------:R-:W-:-:S04]  /*243c0*/  IMAD R5, R5, R4, RZ ;  /* 0x0000000405057224 */ /* 0x000fc800078e02ff */
[----:B------:R-:W-:Y:S01]  /*243d0*/  IMAD.HI.U32 R7, R7, R5, R6 ;  /* 0x0000000507077227 */ /* 0x000fe200078e0006 */
[----:B------:R-:W-:Y:S02]  /*243e0*/  IABS R5, R2 ;  /* 0x0000000200057213 */ /* 0x000fe40000000000 */
[----:B------:R-:W-:-:S05]  /*243f0*/  IABS R2, R3 ;  /* 0x0000000300027213 */ /* 0x000fca0000000000 */
[----:B------:R-:W-:-:S04]  /*24400*/  IMAD.MOV R2, RZ, RZ, -R2 ;  /* 0x000000ffff027224 */ /* 0x000fc800078e0a02 */
[----:B------:R-:W-:Y:S02]  /*24410*/  IMAD.MOV.U32 R6, RZ, RZ, R2 ;  /* 0x000000ffff067224 */ /* 0x000fe400078e0002 */
[----:B------:R-:W-:-:S04]  /*24420*/  IMAD.HI.U32 R2, R7, R5, RZ ;  /* 0x0000000507027227 */ /* 0x000fc800078e00ff */
[----:B------:R-:W-:-:S05]  /*24430*/  IMAD R5, R2, R6, R5 ;  /* 0x0000000602057224 */ /* 0x000fca00078e0205 */
[----:B------:R-:W-:-:S13]  /*24440*/  ISETP.GT.U32.AND P3, PT, R4, R5, PT ;  /* 0x000000050400720c */ /* 0x000fda0003f64070 */
[----:B------:R-:W-:Y:S01]  /*24450*/  @!P3 IMAD.IADD R5, R5, 0x1, -R4 ;  /* 0x000000010505b824 */ /* 0x000fe200078e0a04 */
[----:B------:R-:W-:Y:S02]  /*24460*/  @!P3 IADD3 R2, R2, 0x1, RZ ;  /* 0x000000010202b810 */ /* 0x000fe40007ffe0ff */
[----:B------:R-:W-:Y:S02]  /*24470*/  ISETP.NE.AND P3, PT, R3, RZ, PT ;  /* 0x000000ff0300720c */ /* 0x000fe40003f65270 */
[----:B------:R-:W-:-:S13]  /*24480*/  ISETP.GE.U32.AND P0, PT, R5, R4, PT ;  /* 0x000000040500720c */ /* 0x000fda0003f06070 */
[----:B------:R-:W-:-:S04]  /*24490*/  @P0 VIADD R2, R2, 0x1 ;  /* 0x0000000102020836 */ /* 0x000fc80000000000 */
[----:B------:R-:W-:Y:S01]  /*244a0*/  @!P4 IMAD.MOV R2, RZ, RZ, -R2 ;  /* 0x000000ffff02c224 */ /* 0x000fe200078e0a02 */
[----:B------:R-:W-:-:S07]  /*244b0*/  @!P3 LOP3.LUT R2, RZ, R3, RZ, 0x33, !PT ;  /* 0x00000003ff02b212 */ /* 0x000fce00078e33ff */
.L_x_541:
[----:B------:R-:W-:Y:S05]  /*244c0*/  BSYNC B0 ;  /* 0x0000000000007941 */ /* 0x000fea0003800000 */
.L_x_540:
[-C--:B------:R-:W-:Y:S01]  /*244d0*/  IMAD R3, R21, R2.reuse, RZ ;  /* 0x0000000215037224 */ /* 0x080fe200078e02ff */
[----:B------:R-:W-:Y:S04]  /*244e0*/  BSSY B0, `(.L_x_542) ;  /* 0x0000123000007945 */ /* 0x000fe80003800000 */
[C---:B------:R-:W-:Y:S01]  /*244f0*/  VIADDMNMX R2, R3.reuse, R2, R20, PT ;  /* 0x0000000203027246 */ /* 0x040fe20003800114 */
[----:B------:R-:W-:-:S04]  /*24500*/  IMAD R3, R3, 0xa0, -R8 ;  /* 0x000000a003037824 */ /* 0x000fc800078e0a08 */
[----:B------:R-:W-:Y:S01]  /*24510*/  IMAD R8, R2, 0xa0, -R8 ;  /* 0x000000a002087824 */ /* 0x000fe200078e0a08 */
[----:B------:R-:W-:-:S04]  /*24520*/  VIMNMX R2, RZ, R3, !PT ;  /* 0x00000003ff027248 */ /* 0x000fc80007fe0100 */
[----:B------:R-:W-:-:S04]  /*24530*/  VIMNMX R10, R8, R10, PT ;  /* 0x0000000a080a7248 */ /* 0x000fc80003fe0100 */
[----:B------:R-:W-:Y:S01]  /*24540*/  ISETP.GT.AND P0, PT, R10, R2, PT ;  /* 0x000000020a00720c */ /* 0x000fe20003f04270 */
[----:B------:R-:W-:-:S05]  /*24550*/  IMAD.WIDE.U32 R2, R2, -0x33333333, RZ ;  /* 0xcccccccd02027825 */ /* 0x000fca00078e00ff */
[----:B------:R-:W-:-:S05]  /*24560*/  SHF.R.U32.HI R3, RZ, 0x7, R3 ;  /* 0x00000007ff037819 */ /* 0x000fca0000011603 */
[----:B------:R-:W-:Y:S02]  /*24570*/  IMAD.MOV.U32 R8, RZ, RZ, R3 ;  /* 0x000000ffff087224 */ /* 0x000fe400078e0003 */
[----:B------:R-:W-:-:S04]  /*24580*/  @P0 VIADD R10, R10, 0x9f ;  /* 0x0000009f0a0a0836 */ /* 0x000fc80000000000 */
[----:B------:R-:W-:-:S05]  /*24590*/  @P0 IMAD.HI R2, R10, 0x66666667, RZ ;  /* 0x666666670a020827 */ /* 0x000fca00078e02ff */
[----:B------:R-:W-:-:S04]  /*245a0*/  @P0 SHF.R.U32.HI R4, RZ, 0x1f, R2 ;  /* 0x0000001fff040819 */ /* 0x000fc80000011602 */
[----:B------:R-:W-:Y:S02]  /*245b0*/  @P0 LEA.HI.SX32 R8, R2, R4, 0x1a ;  /* 0x0000000402080211 */ /* 0x000fe400078fd2ff */
[----:B------:R-:W-:Y:S02]  /*245c0*/  PLOP3.LUT P0, PT, PT, PT, PT, 0x80, 0x0 ;  /* 0x000000000000781c */ /* 0x000fe40003f0f070 */
[----:B------:R-:W-:-:S13]  /*245d0*/  ISETP.GT.AND P3, PT, R8, R3, PT ;  /* 0x000000030800720c */ /* 0x000fda0003f64270 */
[----:B------:R-:W-:Y:S05]  /*245e0*/  @!P3 BRA `(.L_x_543) ;  /* 0x000000100048b947 */ /* 0x000fea0003800000 */
[----:B------:R-:W-:Y:S01]  /*245f0*/  UMOV UR4, 0xffffffff ;  /* 0xffffffff00047882 */ /* 0x000fe20000000000 */
[----:B------:R-:W-:Y:S02]  /*24600*/  SEL R2, R11, RZ, !P2 ;  /* 0x000000ff0b027207 */ /* 0x000fe40005000000 */
[----:B------:R-:W-:Y:S05]  /*24610*/  BRA.DIV UR4, `(.L_x_544) ;  /* 0x0000008604b47947 */ /* 0x000fea000b800000 */
[----:B------:R-:W0:Y:S02]  /*24620*/  S2R R4, SR_TID.X ;  /* 0x0000000000047919 */ /* 0x000e240000002100 */
[----:B0-----:R-:W-:-:S04]  /*24630*/  SHF.R.U32.HI R4, RZ, 0x5, R4 ;  /* 0x00000005ff047819 */ /* 0x001fc80000011604 */
[----:B------:R-:W-:-:S05]  /*24640*/  LOP3.LUT R4, R4, 0x3, RZ, 0xc0, !PT ;  /* 0x0000000304047812 */ /* 0x000fca00078ec0ff */
[----:B------:R0:W1:Y:S02]  /*24650*/  SHFL.IDX PT, R14, R4, RZ, 0x1f ;  /* 0x00001fff040e7589 */ /* 0x00006400000e0000 */
.L_x_788:
[----:B-1----:R-:W-:Y:S02]  /*24660*/  ISETP.NE.AND P0, PT, R14, RZ, PT ;  /* 0x000000ff0e00720c */ /* 0x002fe40003f05270 */
[----:B------:R-:W-:-:S11]  /*24670*/  PLOP3.LUT P6, PT, PT, PT, PT, 0x8, 0x0 ;  /* 0x000000000000781c */ /* 0x000fd60003fce170 */
[----:B------:R-:W-:Y:S05]  /*24680*/  @P0 BRA `(.L_x_545) ;  /* 0x00000000000c0947 */ /* 0x000fea0003800000 */
[----:B------:R-:W-:-:S03]  /*24690*/  UMOV UR4, 0xffffffff ;  /* 0xffffffff00047882 */ /* 0x000fc60000000000 */
[----:B------:R-:W-:Y:S05]  /*246a0*/  BRA.DIV UR4, `(.L_x_546) ;  /* 0x0000008604c47947 */ /* 0x000fea000b800000 */
[----:B------:R-:W-:-:S13]  /*246b0*/  ELECT P6, URZ, PT ;  /* 0x00000000003f782f */ /* 0x000fda00038c0000 */
.L_x_545:
[----:B0-----:R-:W2:Y:S01]  /*246c0*/  LDL R4, [R1+0x5c] ;  /* 0x00005c0001047983 */ /* 0x001ea20000100800 */
[----:B------:R-:W-:Y:S01]  /*246d0*/  BSSY B1, `(.L_x_547) ;  /* 0x0000008000017945 */ /* 0x000fe20003800000 */
[----:B--2---:R-:W-:-:S04]  /*246e0*/  IADD3 R4, R4, 0x1, RZ ;  /* 0x0000000104047810 */ /* 0x004fc80007ffe0ff */
[----:B------:R-:W-:-:S04]  /*246f0*/  LEA.HI R5, R4, R4, RZ, 0x1 ;  /* 0x0000000404057211 */ /* 0x000fc800078f08ff */
[----:B------:R-:W-:-:S05]  /*24700*/  LOP3.LUT R5, R5, 0xfffffffe, RZ, 0xc0, !PT ;  /* 0xfffffffe05057812 */ /* 0x000fca00078ec0ff */
[----:B------:R-:W-:-:S05]  /*24710*/  IMAD.IADD R4, R4, 0x1, -R5 ;  /* 0x0000000104047824 */ /* 0x000fca00078e0a05 */
[----:B------:R-:W-:-:S04]  /*24720*/  SHF.L.U32 R4, R4, 0x1f, RZ ;  /* 0x0000001f04047819 */ /* 0x000fc800000006ff */
[----:B------:R-:W0:Y:S02]  /*24730*/  SYNCS.PHASECHK.TRANS64.TRYWAIT P0, [R18+URZ+0x29820], R4 ;  /* 0x02982004120075a7 */ /* 0x000e24000800017f */
[----:B0-----:R-:W-:Y:S05]  /*24740*/  @!P0 BRA `(.L_x_548) ;  /* 0x0000008400bc8947 */ /* 0x001fea0003800000 */
.L_x_791:
[----:B------:R-:W-:Y:S05]  /*24750*/  BSYNC B1 ;  /* 0x0000000000017941 */ /* 0x000fea0003800000 */
.L_x_547:
[----:B------:R-:W-:Y:S04]  /*24760*/  BSSY B1, `(.L_x_549) ;  /* 0x0000070000017945 */ /* 0x000fe80003800000 */
[----:B------:R-:W-:Y:S05]  /*24770*/  @!P6 BRA `(.L_x_550) ;  /* 0x0000000400b8e947 */ /* 0x000fea0003800000 */
[----:B------:R-:W2:Y:S04]  /*24780*/  LDL R7, [R1+0x14] ;  /* 0x0000140001077983 */ /* 0x000ea80000100800 */
[----:B------:R-:W3:Y:S01]  /*24790*/  LDL R6, [R1+0x1c] ;  /* 0x00001c0001067983 */ /* 0x000ee20000100800 */
[----:B------:R-:W1:Y:S01]  /*247a0*/  S2R R5, SR_TID.X ;  /* 0x0000000000057919 */ /* 0x000e620000002100 */
[----:B------:R-:W-:Y:S01]  /*247b0*/  BSSY B2, `(.L_x_551) ;  /* 0x0000007000027945 */ /* 0x000fe20003800000 */
[----:B-1----:R-:W-:-:S04]  /*247c0*/  LOP3.LUT R5, R5, 0x7f, RZ, 0xc0, !PT ;  /* 0x0000007f05057812 */ /* 0x002fc800078ec0ff */
[----:B------:R-:W-:Y:S01]  /*247d0*/  ISETP.NE.AND P2, PT, R5, RZ, PT ;  /* 0x000000ff0500720c */ /* 0x000fe20003f45270 */
[----:B--2---:R-:W-:Y:S01]  /*247e0*/  IMAD R7, R7, 0x8, R18 ;  /* 0x0000000807077824 */ /* 0x004fe200078e0212 */
[----:B---3--:R-:W-:-:S04]  /*247f0*/  SHF.L.U32 R10, R6, 0x1f, RZ ;  /* 0x0000001f060a7819 */ /* 0x008fc800000006ff */
[----:B------:R-:W1:Y:S02]  /*24800*/  SYNCS.PHASECHK.TRANS64.TRYWAIT P0, [R7+URZ+0x298a0], R10 ;  /* 0x0298a00a070075a7 */ /* 0x000e64000800017f */
[----:B-1----:R-:W-:Y:S05]  /*24810*/  @!P0 BRA `(.L_x_552) ;  /* 0x00000084009c8947 */ /* 0x002fea0003800000 */
.L_x_792:
[----:B------:R-:W-:Y:S05]  /*24820*/  BSYNC B2 ;  /* 0x0000000000027941 */ /* 0x000fea0003800000 */
.L_x_551:
[----:B------:R-:W-:Y:S04]  /*24830*/  BSSY B2, `(.L_x_553) ;  /* 0x0000009000027945 */ /* 0x000fe80003800000 */
[----:B------:R-:W-:Y:S05]  /*24840*/  @P2 BRA `(.L_x_554) ;  /* 0x00000000001c2947 */ /* 0x000fea0003800000 */
[----:B0-----:R-:W0:Y:S02]  /*24850*/  S2R R4, SR_TID.X ;  /* 0x0000000000047919 */ /* 0x001e240000002100 */
[----:B0-----:R-:W-:Y:S01]  /*24860*/  LOP3.LUT R5, R4, 0x1f, RZ, 0xc0, !PT ;  /* 0x0000001f04057812 */ /* 0x001fe200078ec0ff */
[----:B------:R-:W-:-:S03]  /*24870*/  IMAD.MOV.U32 R4, RZ, RZ, 0x7800 ;  /* 0x00007800ff047424 */ /* 0x000fc600078e00ff */
[----:B------:R-:W-:Y:S01]  /*24880*/  ISETP.NE.AND P0, PT, R5, RZ, PT ;  /* 0x000000ff0500720c */ /* 0x000fe20003f05270 */
[----:B------:R2:W-:-:S12]  /*24890*/  SYNCS.ARRIVE.TRANS64 RZ, [R7+URZ+0x29890], R4 ;  /* 0x0298900407ff79a7 */ /* 0x0005d8000800003f */
[----:B--2---:R-:W-:Y:S05]  /*248a0*/  @!P0 BRA `(.L_x_554) ;  /* 0x0000000000048947 */ /* 0x004fea0003800000 */
[----:B------:R-:W-:Y:S01]  /*248b0*/  BPT.TRAP 0x1 ;  /* 0x000000040000795c */ /* 0x000fe20000300000 */
.L_x_554:
[----:B------:R-:W-:Y:S05]  /*248c0*/  BSYNC B2 ;  /* 0x0000000000027941 */ /* 0x000fea0003800000 */
.L_x_553:
[----:B0-----:R-:W2:Y:S01]  /*248d0*/  LDL R4, [R1+0x14] ;  /* 0x0000140001047983 */ /* 0x001ea20000100800 */
[----:B------:R-:W-:Y:S01]  /*248e0*/  IMAD.MOV.U32 R11, RZ, RZ, RZ ;  /* 0x000000ffff0b7224 */ /* 0x000fe200078e00ff */
[----:B------:R-:W-:Y:S01]  /*248f0*/  UIADD3 UR4, UP0, UR40, 0x570, URZ ;  /* 0x0000057028047890 */ /* 0x000fe2000ff1e03f */
[----:B------:R-:W-:Y:S01]  /*24900*/  IMAD R5, R8, 0xa0, R0 ;  /* 0x000000a008057824 */ /* 0x000fe200078e0200 */
[----:B------:R-:W-:Y:S01]  /*24910*/  PLOP3.LUT P0, PT, PT, PT, PT, 0x80, 0x0 ;  /* 0x000000000000781c */ /* 0x000fe20003f0f070 */
[----:B------:R-:W-:Y:S01]  /*24920*/  UMOV UR6, 0x0 ;  /* 0x0000000000067882 */ /* 0x000fe20000000000 */
[----:B------:R-:W-:Y:S01]  /*24930*/  R2UR UR10, R11 ;  /* 0x000000000b0a72ca */ /* 0x000fe200000e0000 */
[----:B------:R-:W-:Y:S01]  /*24940*/  UIADD3.X UR5, URZ, UR41, URZ, UP0, !UPT ;  /* 0x000000293f057290 */ /* 0x000fe200087fe43f */
[----:B------:R-:W-:Y:S01]  /*24950*/  IADD3 R5, R5, -0xa0, RZ ;  /* 0xffffff6005057810 */ /* 0x000fe20007ffe0ff */
[----:B------:R-:W-:Y:S01]  /*24960*/  UMOV UR7, 0x12f00000 ;  /* 0x12f0000000077882 */ /* 0x000fe20000000000 */
[----:B--2---:R-:W-:-:S02]  /*24970*/  IMAD R9, R4, 0x7800, R18 ;  /* 0x0000780004097824 */ /* 0x004fc400078e0212 */
[----:B------:R-:W-:Y:S02]  /*24980*/  VIADD R4, R7, 0x29890 ;  /* 0x0002989007047836 */ /* 0x000fe40000000000 */
[----:B------:R-:W-:-:S07]  /*24990*/  VIADD R6, R9, 0x1a400 ;  /* 0x0001a40009067836 */ /* 0x000fce0000000000 */
.L_x_555:
[----:B------:R-:W-:-:S13]  /*249a0*/  @P0 ELECT P3, URZ, PT ;  /* 0x00000000003f082f */ /* 0x000fda0003860000 */
[----:B------:R-:W-:Y:S02]  /*249b0*/  @P3 R2UR UR13, R2 ;  /* 0x00000000020d32ca */ /* 0x000fe400000e0000 */
[----:B------:R-:W-:Y:S02]  /*249c0*/  @P3 R2UR UR12, R16 ;  /* 0x00000000100c32ca */ /* 0x000fe400000e0000 */
[----:B------:R-:W-:Y:S02]  /*249d0*/  @P3 R2UR UR11, R5 ;  /* 0x00000000050b32ca */ /* 0x000fe400000e0000 */
[----:B------:R-:W-:Y:S02]  /*249e0*/  @P3 R2UR UR9, R4 ;  /* 0x00000000040932ca */ /* 0x000fe400000e0000 */
[----:B------:R-:W-:Y:S02]  /*249f0*/  @P3 R2UR UR8, R6 ;  /* 0x00000000060832ca */ /* 0x000fe400000e0000 */
[----:B------:R-:W-:-:S02]  /*24a00*/  @P3 PLOP3.LUT P0, PT, P3, PT, PT, 0x8, 0x0 ;  /* 0x000000000000381c */ /* 0x000fc40001f0e170 */
[----:B------:R-:W-:-:S09]  /*24a10*/  PLOP3.LUT P3, PT, PT, PT, PT, 0x8, 0x0 ;  /* 0x000000000000781c */ /* 0x000fd20003f6e170 */
[----:B------:R0:W-:Y:S02]  /*24a20*/  UTMALDG.4D [UR8], [UR4], desc[UR6] ;  /* 0x00000608040075b4 */ /* 0x0001e40008019000 */
[----:B0-----:R-:W-:Y:S05]  /*24a30*/  @P0 BRA.U.ANY `(.L_x_555) ;  /* 0xfffffffd00d80947 */ /* 0x001fea000393ffff */
[----:B------:R-:W-:Y:S01]  /*24a40*/  PLOP3.LUT P0, PT, PT, PT, PT, 0x80, 0x0 ;  /* 0x000000000000781c */ /* 0x000fe20003f0f070 */
[----:B------:R-:W-:Y:S01]  /*24a50*/  VIADD R6, R9, 0x1cc00 ;  /* 0x0001cc0009067836 */ /* 0x000fe20000000000 */
[----:B------:R-:W-:Y:S01]  /*24a60*/  UMOV UR6, 0x0 ;  /* 0x0000000000067882 */ /* 0x000fe20000000000 */
[----:B------:R-:W-:Y:S01]  /*24a70*/  UMOV UR7, 0x12f00000 ;  /* 0x12f0000000077882 */ /* 0x000fe20000000000 */
[----:B------:R-:W-:-:S09]  /*24a80*/  UMOV UR10, 0x40 ;  /* 0x00000040000a7882 */ /* 0x000fd20000000000 */
.L_x_556:
        /* <DEDUP_REMOVED lines=15> */
.L_x_557:
        /* <DEDUP_REMOVED lines=10> */
[----:B------:R-:W0:Y:S01]  /*24c20*/  SYNCS.PHASECHK.TRANS64.TRYWAIT P0, [R7+URZ+0x298c0], R10 ;  /* 0x0298c00a070075a7 */ /* 0x000e22000800017f */
[----:B------:R-:W-:Y:S04]  /*24c30*/  BSSY B2, `(.L_x_558) ;  /* 0x0000002000027945 */ /* 0x000fe80003800000 */
[----:B0-----:R-:W-:Y:S05]  /*24c40*/  @!P0 BRA `(.L_x_559) ;  /* 0x0000008000a48947 */ /* 0x001fea0003800000 */
.L_x_793:
[----:B------:R-:W-:Y:S05]  /*24c50*/  BSYNC B2 ;  /* 0x0000000000027941 */ /* 0x000fea0003800000 */
.L_x_558:
[----:B------:R-:W-:Y:S01]  /*24c60*/  BSSY B2, `(.L_x_560) ;  /* 0x000000b000027945 */ /* 0x000fe20003800000 */
[----:B------:R-:W-:Y:S01]  /*24c70*/  MOV R12, 0x0 ;  /* 0x00000000000c7802 */ /* 0x000fe20000000f00 */
[----:B------:R-:W-:Y:S02]  /*24c80*/  IMAD.MOV.U32 R13, RZ, RZ, 0x12f00000 ;  /* 0x12f00000ff0d7424 */ /* 0x000fe400078e00ff */
[----:B------:R-:W-:Y:S05]  /*24c90*/  @P2 BRA `(.L_x_561) ;  /* 0x00000000001c2947 */ /* 0x000fea0003800000 */
[----:B------:R-:W2:Y:S02]  /*24ca0*/  S2R R4, SR_TID.X ;  /* 0x0000000000047919 */ /* 0x000ea40000002100 */
[----:B--2---:R-:W-:Y:S01]  /*24cb0*/  LOP3.LUT R6, R4, 0x1f, RZ, 0xc0, !PT ;  /* 0x0000001f04067812 */ /* 0x004fe200078ec0ff */
[----:B------:R-:W-:-:S03]  /*24cc0*/  IMAD.MOV.U32 R4, RZ, RZ, 0x5000 ;  /* 0x00005000ff047424 */ /* 0x000fc600078e00ff */
[----:B------:R-:W-:Y:S01]  /*24cd0*/  ISETP.NE.AND P0, PT, R6, RZ, PT ;  /* 0x000000ff0600720c */ /* 0x000fe20003f05270 */
[----:B------:R2:W-:-:S12]  /*24ce0*/  SYNCS.ARRIVE.TRANS64 RZ, [R7+URZ+0x298b0], R4 ;  /* 0x0298b00407ff79a7 */ /* 0x0005d8000800003f */
[----:B--2---:R-:W-:Y:S05]  /*24cf0*/  @!P0 BRA `(.L_x_561) ;  /* 0x0000000000048947 */ /* 0x004fea0003800000 */
[----:B------:R-:W-:Y:S01]  /*24d00*/  BPT.TRAP 0x1 ;  /* 0x000000040000795c */ /* 0x000fe20000300000 */
.L_x_561:
[----:B------:R-:W-:Y:S05]  /*24d10*/  BSYNC B2 ;  /* 0x0000000000027941 */ /* 0x000fea0003800000 */
.L_x_560:
[----:B------:R-:W2:Y:S01]  /*24d20*/  LDL R4, [R1+0x14] ;  /* 0x0000140001047983 */ /* 0x000ea20000100800 */
[----:B------:R-:W-:Y:S01]  /*24d30*/  R2UR UR10, R11 ;  /* 0x000000000b0a72ca */ /* 0x000fe200000e0000 */
[----:B------:R-:W-:Y:S01]  /*24d40*/  UIADD3 UR4, UP0, UR40, 0x670, URZ ;  /* 0x0000067028047890 */ /* 0x000fe2000ff1e03f */
[----:B------:R-:W-:Y:S02]  /*24d50*/  R2UR UR6, R12 ;  /* 0x000000000c0672ca */ /* 0x000fe400000e0000 */
[----:B------:R-:W-:Y:S01]  /*24d60*/  R2UR UR7, R13 ;  /* 0x000000000d0772ca */ /* 0x000fe200000e0000 */
[----:B------:R-:W-:Y:S01]  /*24d70*/  UIADD3.X UR5, URZ, UR41, URZ, UP0, !UPT ;  /* 0x000000293f057290 */ /* 0x000fe200087fe43f */
[----:B------:R-:W-:Y:S01]  /*24d80*/  PLOP3.LUT P0, PT, PT, PT, PT, 0x80, 0x0 ;  /* 0x000000000000781c */ /* 0x000fe20003f0f070 */
[----:B--2---:R-:W-:Y:S02]  /*24d90*/  IMAD R6, R4, 0x5000, R18 ;  /* 0x0000500004067824 */ /* 0x004fe400078e0212 */
[----:B------:R-:W-:-:S02]  /*24da0*/  VIADD R4, R7, 0x298b0 ;  /* 0x000298b007047836 */ /* 0x000fc40000000000 */
[----:B------:R-:W-:-:S08]  /*24db0*/  VIADD R6, R6, 0xa400 ;  /* 0x0000a40006067836 */ /* 0x000fd00000000000 */
.L_x_562:
        /* <DEDUP_REMOVED lines=9> */
[----:B--2---:R-:W-:Y:S05]  /*24e50*/  @P0 BRA.U.ANY `(.L_x_562) ;  /* 0xfffffffd00d80947 */ /* 0x004fea000393ffff */
.L_x_550:
[----:B------:R-:W-:Y:S05]  /*24e60*/  BSYNC B1 ;  /* 0x0000000000017941 */ /* 0x000fea0003800000 */
.L_x_549:
[----:B------:R-:W2:Y:S04]  /*24e70*/  LDL.LU R9, [R1+0x14] ;  /* 0x0000140001097983 */ /* 0x000ea80000300800 */
[----:B01----:R-:W3:Y:S01]  /*24e80*/  LDL.LU R7, [R1+0x1c] ;  /* 0x00001c0001077983 */ /* 0x003ee20000300800 */
[----:B------:R-:W-:Y:S02]  /*24e90*/  PLOP3.LUT P0, PT, PT, PT, PT, 0x8, 0x0 ;  /* 0x000000000000781c */ /* 0x000fe40003f0e170 */
[----:B--2---:R-:W-:Y:S01]  /*24ea0*/  IADD3 R4, R9, 0x1, RZ ;  /* 0x0000000109047810 */ /* 0x004fe20007ffe0ff */
[----:B------:R-:W-:-:S03]  /*24eb0*/  VIADD R9, R8, 0xfffffffe ;  /* 0xfffffffe08097836 */ /* 0x000fc60000000000 */
[C---:B------:R-:W-:Y:S02]  /*24ec0*/  ISETP.NE.AND P2, PT, R4.reuse, 0x2, PT ;  /* 0x000000020400780c */ /* 0x040fe40003f45270 */
[----:B------:R-:W-:Y:S02]  /*24ed0*/  ISETP.GE.AND P3, PT, R9, R3, PT ;  /* 0x000000030900720c */ /* 0x000fe40003f66270 */
[----:B------:R-:W-:Y:S02]  /*24ee0*/  SEL R5, RZ, 0x1, P2 ;  /* 0x00000001ff057807 */ /* 0x000fe40001000000 */
[----:B------:R-:W-:Y:S02]  /*24ef0*/  SEL R4, R4, RZ, P2 ;  /* 0x000000ff04047207 */ /* 0x000fe40001000000 */
[----:B---3--:R-:W-:-:S03]  /*24f00*/  LOP3.LUT R7, R7, R5, RZ, 0x3c, !PT ;  /* 0x0000000507077212 */ /* 0x008fc600078e3cff */
[----:B------:R0:W-:Y:S04]  /*24f10*/  STL [R1+0x14], R4 ;  /* 0x0000140401007387 */ /* 0x0001e80000100800 */
[----:B------:R0:W-:Y:S01]  /*24f20*/  STL [R1+0x1c], R7 ;  /* 0x00001c0701007387 */ /* 0x0001e20000100800 */
[----:B------:R-:W-:Y:S05]  /*24f30*/  @!P3 BRA `(.L_x_543) ;  /* 0x0000000400f4b947 */ /* 0x000fea0003800000 */
.L_x_577:
[----:B------:R-:W-:Y:S05]  /*24f40*/  YIELD ;  /* 0x0000000000007946 */ /* 0x000fea0003800000 */
[----:B------:R-:W-:Y:S04]  /*24f50*/  BSSY B1, `(.L_x_563) ;  /* 0x000006f000017945 */ /* 0x000fe80003800000 */
[----:B-1----:R-:W-:Y:S05]  /*24f60*/  @!P6 BRA `(.L_x_564) ;  /* 0x0000000400b4e947 */ /* 0x002fea0003800000 */
[----:B------:R-:W2:Y:S04]  /*24f70*/  LDL R6, [R1+0x14] ;  /* 0x0000140001067983 */ /* 0x000ea80000100800 */
[----:B------:R-:W3:Y:S01]  /*24f80*/  LDL R5, [R1+0x1c] ;  /* 0x00001c0001057983 */ /* 0x000ee20000100800 */
[----:B0-----:R-:W0:Y:S01]  /*24f90*/  S2R R4, SR_TID.X ;  /* 0x0000000000047919 */ /* 0x001e220000002100 */
[----:B------:R-:W-:Y:S01]  /*24fa0*/  BSSY B2, `(.L_x_565) ;  /* 0x0000007000027945 */ /* 0x000fe20003800000 */
[----:B0-----:R-:W-:-:S04]  /*24fb0*/  LOP3.LUT R4, R4, 0x7f, RZ, 0xc0, !PT ;  /* 0x0000007f04047812 */ /* 0x001fc800078ec0ff */
[----:B------:R-:W-:Y:S01]  /*24fc0*/  ISETP.NE.AND P3, PT, R4, RZ, PT ;  /* 0x000000ff0400720c */ /* 0x000fe20003f65270 */
[----:B--2---:R-:W-:Y:S01]  /*24fd0*/  IMAD R8, R6, 0x8, R18 ;  /* 0x0000000806087824 */ /* 0x004fe200078e0212 */
[----:B---3--:R-:W-:-:S04]  /*24fe0*/  SHF.L.U32 R7, R5, 0x1f, RZ ;  /* 0x0000001f05077819 */ /* 0x008fc800000006ff */
[----:B------:R-:W0:Y:S02]  /*24ff0*/  SYNCS.PHASECHK.TRANS64.TRYWAIT P2, [R8+URZ+0x298a0], R7 ;  /* 0x0298a007080075a7 */ /* 0x000e24000804017f */
[----:B0-----:R-:W-:Y:S05]  /*25000*/  @!P2 BRA `(.L_x_566) ;  /* 0x0000007c00c8a947 */ /* 0x001fea0003800000 */
.L_x_794:
[----:B------:R-:W-:Y:S05]  /*25010*/  BSYNC B2 ;  /* 0x0000000000027941 */ /* 0x000fea0003800000 */
.L_x_565:
[----:B------:R-:W-:Y:S04]  /*25020*/  BSSY B2, `(.L_x_567) ;  /* 0x0000009000027945 */ /* 0x000fe80003800000 */
        /* <DEDUP_REMOVED lines=8> */
.L_x_568:
[----:B------:R-:W-:Y:S05]  /*250b0*/  BSYNC B2 ;  /* 0x0000000000027941 */ /* 0x000fea0003800000 */
.L_x_567:
[----:B------:R-:W2:Y:S01]  /*250c0*/  LDL R4, [R1+0x14] ;  /* 0x0000140001047983 */ /* 0x000ea20000100800 */
[----:B------:R-:W-:Y:S01]  /*250d0*/  IMAD.MOV.U32 R11, RZ, RZ, RZ ;  /* 0x000000ffff0b7224 */ /* 0x000fe200078e00ff */
[----:B------:R-:W-:Y:S01]  /*250e0*/  UIADD3 UR4, UP0, UR40, 0x570, URZ ;  /* 0x0000057028047890 */ /* 0x000fe2000ff1e03f */
[----:B------:R-:W-:Y:S01]  /*250f0*/  PLOP3.LUT P2, PT, PT, PT, PT, 0x80, 0x0 ;  /* 0x000000000000781c */ /* 0x000fe20003f4f070 */
[----:B------:R-:W-:Y:S01]  /*25100*/  IMAD R5, R9, 0xa0, R0 ;  /* 0x000000a009057824 */ /* 0x000fe200078e0200 */
[----:B------:R-:W-:Y:S01]  /*25110*/  UMOV UR6, 0x0 ;  /* 0x0000000000067882 */ /* 0x000fe20000000000 */
[----:B------:R-:W-:Y:S01]  /*25120*/  R2UR UR10, R11 ;  /* 0x000000000b0a72ca */ /* 0x000fe200000e0000 */
[----:B------:R-:W-:Y:S01]  /*25130*/  UIADD3.X UR5, URZ, UR41, URZ, UP0, !UPT ;  /* 0x000000293f057290 */ /* 0x000fe200087fe43f */
[----:B------:R-:W-:Y:S01]  /*25140*/  UMOV UR7, 0x12f00000 ;  /* 0x12f0000000077882 */ /* 0x000fe20000000000 */
[----:B--2---:R-:W-:Y:S01]  /*25150*/  IMAD R6, R4, 0x7800, R18 ;  /* 0x0000780004067824 */ /* 0x004fe200078e0212 */
[----:B------:R-:W-:-:S03]  /*25160*/  IADD3 R4, R8, 0x29890, RZ ;  /* 0x0002989008047810 */ /* 0x000fc60007ffe0ff */
[----:B------:R-:W-:-:S08]  /*25170*/  VIADD R10, R6, 0x1a400 ;  /* 0x0001a400060a7836 */ /* 0x000fd00000000000 */
.L_x_569:
        /* <DEDUP_REMOVED lines=9> */
[----:B-1----:R-:W-:Y:S05]  /*25210*/  @P2 BRA.U.ANY `(.L_x_569) ;  /* 0xfffffffd00d82947 */ /* 0x002fea000393ffff */
[----:B------:R-:W-:Y:S01]  /*25220*/  PLOP3.LUT P2, PT, PT, PT, PT, 0x80, 0x0 ;  /* 0x000000000000781c */ /* 0x000fe20003f4f070 */
[----:B------:R-:W-:Y:S01]  /*25230*/  VIADD R10, R6, 0x1cc00 ;  /* 0x0001cc00060a7836 */ /* 0x000fe20000000000 */
[----:B------:R-:W-:Y:S01]  /*25240*/  UMOV UR6, 0x0 ;  /* 0x0000000000067882 */ /* 0x000fe20000000000 */
[----:B------:R-:W-:Y:S01]  /*25250*/  UMOV UR7, 0x12f00000 ;  /* 0x12f0000000077882 */ /* 0x000fe20000000000 */
[----:B------:R-:W-:-:S09]  /*25260*/  UMOV UR10, 0x40 ;  /* 0x00000040000a7882 */ /* 0x000fd20000000000 */
.L_x_570:
        /* <DEDUP_REMOVED lines=15> */
.L_x_571:
        /* <DEDUP_REMOVED lines=10> */
[----:B------:R-:W1:Y:S01]  /*25400*/  SYNCS.PHASECHK.TRANS64.TRYWAIT P2, [R8+URZ+0x298c0], R7 ;  /* 0x0298c007080075a7 */ /* 0x000e62000804017f */
[----:B------:R-:W-:Y:S04]  /*25410*/  BSSY B2, `(.L_x_572) ;  /* 0x0000002000027945 */ /* 0x000fe80003800000 */
[----:B-1----:R-:W-:Y:S05]  /*25420*/  @!P2 BRA `(.L_x_573) ;  /* 0x0000007800d4a947 */ /* 0x002fea0003800000 */
.L_x_795:
[----:B------:R-:W-:Y:S05]  /*25430*/  BSYNC B2 ;  /* 0x0000000000027941 */ /* 0x000fea0003800000 */
.L_x_572:
[----:B------:R-:W-:Y:S01]  /*25440*/  BSSY B2, `(.L_x_574) ;  /* 0x000000b000027945 */ /* 0x000fe20003800000 */
[----:B------:R-:W-:Y:S01]  /*25450*/  IMAD.MOV.U32 R6, RZ, RZ, 0x0 ;  /* 0x00000000ff067424 */ /* 0x000fe200078e00ff */
[----:B01----:R-:W-:Y:S02]  /*25460*/  MOV R7, 0x12f00000 ;  /* 0x12f0000000077802 */ /* 0x003fe40000000f00 */
[----:B------:R-:W-:Y:S05]  /*25470*/  @P3 BRA `(.L_x_575) ;  /* 0x00000000001c3947 */ /* 0x000fea0003800000 */
[----:B------:R-:W0:Y:S02]  /*25480*/  S2R R4, SR_TID.X ;  /* 0x0000000000047919 */ /* 0x000e240000002100 */
[----:B0-----:R-:W-:Y:S01]  /*25490*/  LOP3.LUT R10, R4, 0x1f, RZ, 0xc0, !PT ;  /* 0x0000001f040a7812 */ /* 0x001fe200078ec0ff */
[----:B------:R-:W-:-:S03]  /*254a0*/  IMAD.MOV.U32 R4, RZ, RZ, 0x5000 ;  /* 0x00005000ff047424 */ /* 0x000fc600078e00ff */
[----:B------:R-:W-:Y:S01]  /*254b0*/  ISETP.NE.AND P2, PT, R10, RZ, PT ;  /* 0x000000ff0a00720c */ /* 0x000fe20003f45270 */
[----:B------:R0:W-:-:S12]  /*254c0*/  SYNCS.ARRIVE.TRANS64 RZ, [R8+URZ+0x298b0], R4 ;  /* 0x0298b00408ff79a7 */ /* 0x0001d8000800003f */
[----:B0-----:R-:W-:Y:S05]  /*254d0*/  @!P2 BRA `(.L_x_575) ;  /* 0x000000000004a947 */ /* 0x001fea0003800000 */
[----:B------:R-:W-:Y:S01]  /*254e0*/  BPT.TRAP 0x1 ;  /* 0x000000040000795c */ /* 0x000fe20000300000 */
.L_x_575:
[----:B------:R-:W-:Y:S05]  /*254f0*/  BSYNC B2 ;  /* 0x0000000000027941 */ /* 0x000fea0003800000 */
.L_x_574:
[----:B------:R-:W2:Y:S01]  /*25500*/  LDL R4, [R1+0x14] ;  /* 0x0000140001047983 */ /* 0x000ea20000100800 */
[----:B------:R-:W-:Y:S01]  /*25510*/  R2UR UR10, R11 ;  /* 0x000000000b0a72ca */ /* 0x000fe200000e0000 */
[----:B------:R-:W-:Y:S01]  /*25520*/  UIADD3 UR4, UP0, UR40, 0x670, URZ ;  /* 0x0000067028047890 */ /* 0x000fe2000ff1e03f */
[----:B------:R-:W-:Y:S01]  /*25530*/  R2UR UR6, R6 ;  /* 0x00000000060672ca */ /* 0x000fe200000e0000 */
[----:B------:R-:W-:Y:S01]  /*25540*/  VIADD R8, R8, 0x298b0 ;  /* 0x000298b008087836 */ /* 0x000fe20000000000 */
[----:B------:R-:W-:Y:S01]  /*25550*/  R2UR UR7, R7 ;  /* 0x00000000070772ca */ /* 0x000fe200000e0000 */
[----:B------:R-:W-:Y:S01]  /*25560*/  UIADD3.X UR5, URZ, UR41, URZ, UP0, !UPT ;  /* 0x000000293f057290 */ /* 0x000fe200087fe43f */
[----:B------:R-:W-:Y:S01]  /*25570*/  PLOP3.LUT P2, PT, PT, PT, PT, 0x80, 0x0 ;  /* 0x000000000000781c */ /* 0x000fe20003f4f070 */
[----:B--2---:R-:W-:-:S04]  /*25580*/  IMAD R4, R4, 0x5000, R18 ;  /* 0x0000500004047824 */ /* 0x004fc800078e0212 */
[----:B------:R-:W-:-:S08]  /*25590*/  VIADD R4, R4, 0xa400 ;  /* 0x0000a40004047836 */ /* 0x000fd00000000000 */
.L_x_576:
        /* <DEDUP_REMOVED lines=10> */
.L_x_564:
[----:B------:R-:W-:Y:S05]  /*25640*/  BSYNC B1 ;  /* 0x0000000000017941 */ /* 0x000fea0003800000 */
.L_x_563:
[----:B0-----:R-:W2:Y:S04]  /*25650*/  LDL.LU R7, [R1+0x14] ;  /* 0x0000140001077983 */ /* 0x001ea80000300800 */
[----:B------:R-:W3:Y:S01]  /*25660*/  LDL.LU R6, [R1+0x1c] ;  /* 0x00001c0001067983 */ /* 0x000ee20000300800 */
[C---:B------:R-:W-:Y:S02]  /*25670*/  ISETP.GT.AND P3, PT, R9.reuse, R3, PT ;  /* 0x000000030900720c */ /* 0x040fe40003f64270 */
[----:B------:R-:W-:Y:S01]  /*25680*/  IADD3 R9, R9, -0x1, RZ ;  /* 0xffffffff09097810 */ /* 0x000fe20007ffe0ff */
[----:B--2---:R-:W-:-:S05]  /*25690*/  VIADD R4, R7, 0x1 ;  /* 0x0000000107047836 */ /* 0x004fca0000000000 */
[----:B------:R-:W-:-:S04]  /*256a0*/  ISETP.NE.AND P2, PT, R4, 0x2, PT ;  /* 0x000000020400780c */ /* 0x000fc80003f45270 */
[----:B------:R-:W-:Y:S02]  /*256b0*/  SEL R5, RZ, 0x1, P2 ;  /* 0x00000001ff057807 */ /* 0x000fe40001000000 */
[----:B------:R-:W-:Y:S02]  /*256c0*/  SEL R4, R4, RZ, P2 ;  /* 0x000000ff04047207 */ /* 0x000fe40001000000 */
[----:B---3--:R-:W-:-:S05]  /*256d0*/  LOP3.LUT R6, R6, R5, RZ, 0x3c, !PT ;  /* 0x0000000506067212 */ /* 0x008fca00078e3cff */
[----:B------:R1:W-:Y:S04]  /*256e0*/  STL [R1+0x1c], R6 ;  /* 0x00001c0601007387 */ /* 0x0003e80000100800 */
[----:B------:R1:W-:Y:S01]  /*256f0*/  STL [R1+0x14], R4 ;  /* 0x0000140401007387 */ /* 0x0003e20000100800 */
[----:B------:R-:W-:Y:S05]  /*25700*/  @P3 BRA `(.L_x_577) ;  /* 0xfffffff8000c3947 */ /* 0x000fea000383ffff */
.L_x_543:
[----:B------:R-:W-:Y:S05]  /*25710*/  BSYNC B0 ;  /* 0x0000000000007941 */ /* 0x000fea0003800000 */
.L_x_542:
[----:B------:R-:W-:Y:S05]  /*25720*/  @!P0 WARPSYNC.ALL ;  /* 0x0000000000008948 */ /* 0x000fea0003800000 */
[----:B------:R-:W-:Y:S01]  /*25730*/  @!P0 BAR.SYNC.DEFER_BLOCKING 0xc, 0x180 ;  /* 0x0306000000008b1d */ /* 0x000fe20000010000 */
[----:B------:R-:W-:-:S05]  /*25740*/  IMAD.MOV.U32 R0, RZ, RZ, RZ ;  /* 0x000000ffff007224 */ /* 0x000fca00078e00ff */
[----:B------:R-:W-:Y:S04]  /*25750*/  BSSY B0, `(.L_x_578) ;  /* 0x000001e000007945 */ /* 0x000fe80003800000 */
[----:B------:R-:W-:Y:S05]  /*25760*/  @!P1 BRA `(.L_x_579) ;  /* 0x0000000000709947 */ /* 0x000fea0003800000 */
[----:B------:R-:W-:-:S13]  /*25770*/  ISETP.NE.AND P0, PT, R17, RZ, PT ;  /* 0x000000ff1100720c */ /* 0x000fda0003f05270 */
[----:B------:R-:W2:Y:S02]  /*25780*/  @!P0 LDC R17, c[0x0][0x9f0] ;  /* 0x00027c00ff118b82 */ /* 0x000ea40000000800 */
[----:B--2---:R-:W-:-:S04]  /*25790*/  IABS R2, R17 ;  /* 0x0000001100027213 */ /* 0x004fc80000000000 */
[----:B01----:R-:W0:Y:S08]  /*257a0*/  I2F.RP R4, R2 ;  /* 0x0000000200047306 */ /* 0x003e300000209400 */
[----:B0-----:R-:W0:Y:S02]  /*257b0*/  MUFU.RCP R4, R4 ;  /* 0x0000000400047308 */ /* 0x001e240000001000 */
[----:B0-----:R-:W-:-:S06]  /*257c0*/  VIADD R4, R4, 0xffffffe ;  /* 0x0ffffffe04047836 */ /* 0x001fcc0000000000 */
[----:B------:R0:W1:Y:S02]  /*257d0*/  F2I.FTZ.U32.TRUNC.NTZ R5, R4 ;  /* 0x0000000400057305 */ /* 0x000064000021f000 */
[----:B0-----:R-:W-:Y:S02]  /*257e0*/  IMAD.MOV.U32 R4, RZ, RZ, RZ ;  /* 0x000000ffff047224 */ /* 0x001fe400078e00ff */
[----:B-1----:R-:W-:-:S04]  /*257f0*/  IMAD.MOV R0, RZ, RZ, -R5 ;  /* 0x000000ffff007224 */ /* 0x002fc800078e0a05 */
[----:B------:R-:W-:-:S04]  /*25800*/  IMAD R0, R0, R2, RZ ;  /* 0x0000000200007224 */ /* 0x000fc800078e02ff */
[----:B------:R-:W-:Y:S01]  /*25810*/  IMAD.HI.U32 R6, R5, R0, R4 ;  /* 0x0000000005067227 */ /* 0x000fe200078e0004 */
[-C--:B------:R-:W-:Y:S02]  /*25820*/  IABS R0, R17.reuse ;  /* 0x0000001100007213 */ /* 0x080fe40000000000 */
[----:B------:R-:W-:Y:S02]  /*25830*/  IADD3 R4, R20, -0x1, R17 ;  /* 0xffffffff14047810 */ /* 0x000fe40007ffe011 */
[----:B------:R-:W-:Y:S02]  /*25840*/  IADD3 R0, RZ, -R0, RZ ;  /* 0x80000000ff007210 */ /* 0x000fe40007ffe0ff */
[----:B------:R-:W-:Y:S02]  /*25850*/  IABS R3, R4 ;  /* 0x0000000400037213 */ /* 0x000fe40000000000 */
[----:B------:R-:W-:Y:S01]  /*25860*/  LOP3.LUT R4, R4, R17, RZ, 0x3c, !PT ;  /* 0x0000001104047212 */ /* 0x000fe200078e3cff */
[----:B------:R-:W-:-:S02]  /*25870*/  IMAD.MOV.U32 R5, RZ, RZ, R0 ;  /* 0x000000ffff057224 */ /* 0x000fc400078e0000 */
[----:B------:R-:W-:Y:S01]  /*25880*/  IMAD.HI.U32 R0, R6, R3, RZ ;  /* 0x0000000306007227 */ /* 0x000fe200078e00ff */
[----:B------:R-:W-:-:S03]  /*25890*/  ISETP.GE.AND P2, PT, R4, RZ, PT ;  /* 0x000000ff0400720c */ /* 0x000fc60003f46270 */
[----:B------:R-:W-:-:S05]  /*258a0*/  IMAD R3, R0, R5, R3 ;  /* 0x0000000500037224 */ /* 0x000fca00078e0203 */
[----:B------:R-:W-:-:S13]  /*258b0*/  ISETP.GT.U32.AND P1, PT, R2, R3, PT ;  /* 0x000000030200720c */ /* 0x000fda0003f24070 */
[----:B------:R-:W-:Y:S02]  /*258c0*/  @!P1 IMAD.IADD R3, R3, 0x1, -R2 ;  /* 0x0000000103039824 */ /* 0x000fe400078e0a02 */
[----:B------:R-:W-:Y:S01]  /*258d0*/  @!P1 VIADD R0, R0, 0x1 ;  /* 0x0000000100009836 */ /* 0x000fe20000000000 */
[----:B------:R-:W-:Y:S02]  /*258e0*/  ISETP.NE.AND P1, PT, R17, RZ, PT ;  /* 0x000000ff1100720c */ /* 0x000fe40003f25270 */
[----:B------:R-:W-:-:S13]  /*258f0*/  ISETP.GE.U32.AND P0, PT, R3, R2, PT ;  /* 0x000000020300720c */ /* 0x000fda0003f06070 */
[----:B------:R-:W-:-:S05]  /*25900*/  @P0 VIADD R0, R0, 0x1 ;  /* 0x0000000100000836 */ /* 0x000fca0000000000 */
[----:B------:R-:W-:Y:S02]  /*25910*/  @!P2 IADD3 R0, -R0, RZ, RZ ;  /* 0x000000ff0000a210 */ /* 0x000fe40007ffe1ff */
[----:B------:R-:W-:-:S07]  /*25920*/  @!P1 LOP3.LUT R0, RZ, R17, RZ, 0x33, !PT ;  /* 0x00000011ff009212 */ /* 0x000fce00078e33ff */
.L_x_579:
[----:B------:R-:W-:Y:S05]  /*25930*/  BSYNC B0 ;  /* 0x0000000000007941 */ /* 0x000fea0003800000 */
.L_x_578:
[----:B------:R-:W-:-:S05]  /*25940*/  IMAD R3, R21, R0, RZ ;  /* 0x0000000015037224 */ /* 0x000fca00078e02ff */
[----:B------:R-:W-:Y:S01]  /*25950*/  VIADDMNMX R2, R3, R0, R20, PT ;  /* 0x0000000003027246 */ /* 0x000fe20003800114 */
[----:B------:R2:W-:Y:S03]  /*25960*/  STL [R1+0x20], R3 ;  /* 0x0000200301007387 */ /* 0x0005e60000100800 */
[----:B------:R-:W-:Y:S01]  /*25970*/  ISETP.GT.AND P0, PT, R2, R3, PT ;  /* 0x000000030200720c */ /* 0x000fe20003f04270 */
[----:B------:R2:W-:-:S12]  /*25980*/  STL [R1+0x48], R2 ;  /* 0x0000480201007387 */ /* 0x0005d80000100800 */
[----:B--2---:R-:W-:Y:S05]  /*25990*/  @P0 BRA `(.L_x_580) ;  /* 0x0000000000480947 */ /* 0x004fea0003800000 */
[----:B------:R-:W2:Y:S02]  /*259a0*/  S2R R2, SR_TID.X ;  /* 0x0000000000027919 */ /* 0x000ea40000002100 */
[----:B--2---:R-:W-:-:S04]  /*259b0*/  LOP3.LUT R2, R2, 0x7f, RZ, 0xc0, !PT ;  /* 0x0000007f02027812 */ /* 0x004fc800078ec0ff */
[----:B------:R-:W-:-:S13]  /*259c0*/  ISETP.NE.AND P0, PT, R2, RZ, PT ;  /* 0x000000ff0200720c */ /* 0x000fda0003f05270 */
[----:B------:R-:W-:Y:S05]  /*259d0*/  @P0 BRA `(.L_x_581) ;  /* 0x0000003000640947 */ /* 0x000fea0003800000 */
[----:B------:R-:W2:Y:S01]  /*259e0*/  S2R R2, SR_LANEID ;  /* 0x0000000000027919 */ /* 0x000ea20000000000 */
[----:B------:R-:W-:Y:S01]  /*259f0*/  VOTEU.ANY UR4, UPT, PT ;  /* 0x0000000000047886 */ /* 0x000fe200038e0100 */
[----:B01----:R-:W0:Y:S01]  /*25a00*/  LDC.64 R4, c[0x0][0xc60] ;  /* 0x00031800ff047b82 */ /* 0x003e220000000a00 */
[----:B------:R-:W2:Y:S02]  /*25a10*/  FLO.U32 R0, UR4 ;  /* 0x0000000400007d00 */ /* 0x000ea400080e0000 */
[----:B--2---:R-:W-:-:S06]  /*25a20*/  ISETP.EQ.U32.AND P0, PT, R0, R2, PT ;  /* 0x000000020000720c */ /* 0x004fcc0003f02070 */
[----:B------:R-:W0:Y:S07]  /*25a30*/  POPC R2, UR4 ;  /* 0x0000000400027d09 */ /* 0x000e2e0008000000 */
[----:B0-----:R-:W2:Y:S04]  /*25a40*/  @P0 ATOMG.E.ADD.STRONG.GPU PT, R2, desc[UR54][R4.64], R2 ;  /* 0x00000002040209a8 */ /* 0x001ea800081ee1f6 */
[----:B--2---:R0:W1:Y:S02]  /*25a50*/  SHFL.IDX PT, R2, R2, R0, 0x1f ;  /* 0x00001f0002027589 */ /* 0x00406400000e0000 */
[----:B0-----:R-:W0:Y:S02]  /*25a60*/  S2R R0, SR_LTMASK ;  /* 0x0000000000007919 */ /* 0x001e240000003900 */
[----:B0-----:R-:W-:-:S06]  /*25a70*/  LOP3.LUT R0, R0, UR4, RZ, 0xc0, !PT ;  /* 0x0000000400007c12 */ /* 0x001fcc000f8ec0ff */
[----:B------:R-:W1:Y:S02]  /*25a80*/  POPC R0, R0 ;  /* 0x0000000000007309 */ /* 0x000e640000000000 */
[----:B-1----:R-:W-:-:S05]  /*25a90*/  IADD3 R0, R2, UR38, R0 ;  /* 0x0000002602007c10 */ /* 0x002fca000fffe000 */
[----:B------:R2:W-:Y:S01]  /*25aa0*/  STL [R1], R0 ;  /* 0x0000000001007387 */ /* 0x0005e20000100800 */
[----:B------:R-:W-:Y:S05]  /*25ab0*/  BRA `(.L_x_581) ;  /* 0x00000030002c7947 */ /* 0x000fea0003800000 */
.L_x_580:
        /* <DEDUP_REMOVED lines=8> */
[----:B01----:R-:W-:Y:S01]  /*25b40*/  IMAD.U32 R4, RZ, RZ, UR6 ;  /* 0x00000006ff047e24 */ /* 0x003fe2000f8e00ff */
[----:B------:R-:W-:Y:S01]  /*25b50*/  MOV R7, UR9 ;  /* 0x0000000900077c02 */ /* 0x000fe20008000f00 */
[----:B------:R-:W0:Y:S01]  /*25b60*/  LDC.64 R2, c[0x4][R2] ;  /* 0x0100000002027b82 */ /* 0x000e220000000a00 */
[----:B------:R-:W-:Y:S01]  /*25b70*/  IMAD.U32 R5, RZ, RZ, UR7 ;  /* 0x00000007ff057e24 */ /* 0x000fe2000f8e00ff */
[----:B------:R-:W-:Y:S01]  /*25b80*/  MOV R13, RZ ;  /* 0x000000ff000d7202 */ /* 0x000fe20000000f00 */
[----:B------:R-:W-:Y:S02]  /*25b90*/  IMAD.U32 R6, RZ, RZ, UR8 ;  /* 0x00000008ff067e24 */ /* 0x000fe4000f8e00ff */
[----:B------:R-:W-:-:S02]  /*25ba0*/  IMAD.U32 R10, RZ, RZ, UR4 ;  /* 0x00000004ff0a7e24 */ /* 0x000fc4000f8e00ff */
[----:B------:R-:W-:Y:S02]  /*25bb0*/  IMAD.U32 R11, RZ, RZ, UR5 ;  /* 0x00000005ff0b7e24 */ /* 0x000fe4000f8e00ff */
[----:B------:R-:W-:Y:S02]  /*25bc0*/  IMAD.MOV.U32 R8, RZ, RZ, 0x70 ;  /* 0x00000070ff087424 */ /* 0x000fe400078e00ff */
[----:B------:R-:W-:-:S07]  /*25bd0*/  IMAD.MOV.U32 R12, RZ, RZ, 0x1 ;  /* 0x00000001ff0c7424 */ /* 0x000fce00078e00ff */
[----:B------:R-:W-:-:S07]  /*25be0*/  LEPC R20, `(.L_x_583) ;  /* 0x000000001014794e */ /* 0x000fce0000000000 */
[----:B0-----:R-:W-:Y:S05]  /*25bf0*/  CALL.ABS.NOINC R2 ;  /* 0x0000000002007343 */ /* 0x001fea0003c00000 */
.L_x_583:
[----:B------:R-:W-:Y:S05]  /*25c00*/  BSYNC B6 ;  /* 0x0000000000067941 */ /* 0x000fea0003800000 */
.L_x_582:
        /* <DEDUP_REMOVED lines=23> */
[----:B0-2---:R-:W-:Y:S05]  /*25d80*/  CALL.ABS.NOINC R2 ;  /* 0x0000000002007343 */ /* 0x005fea0003c00000 */
.L_x_585:
[----:B------:R-:W-:Y:S05]  /*25d90*/  BSYNC B6 ;  /* 0x0000000000067941 */ /* 0x000fea0003800000 */
.L_x_584:
        /* <DEDUP_REMOVED lines=20> */
.L_x_587:
[----:B------:R-:W-:Y:S05]  /*25ee0*/  BSYNC B6 ;  /* 0x0000000000067941 */ /* 0x000fea0003800000 */
.L_x_586:
[----:B------:R-:W-:Y:S01]  /*25ef0*/  LOP3.LUT P6, RZ, R17, 0x1, RZ, 0xc0, !PT ;  /* 0x0000000111ff7812 */ /* 0x000fe200078cc0ff */
[----:B------:R-:W-:-:S12]  /*25f00*/  BSSY B6, `(.L_x_588) ;  /* 0x0000012000067945 */ /* 0x000fd80003800000 */
        /* <DEDUP_REMOVED lines=8> */
[----:B------:R-:W-:Y:S02]  /*25f90*/  IMAD.U32 R5, RZ, RZ, UR5 ;  /* 0x00000005ff057e24 */ /* 0x000fe4000f8e00ff */
[----:B------:R-:W-:Y:S02]  /*25fa0*/  IMAD.U32 R6, RZ, RZ, UR6 ;  /* 0x00000006ff067e24 */ /* 0x000fe4000f8e00ff */
[----:B------:R-:W-:-:S02]  /*25fb0*/  IMAD.U32 R7, RZ, RZ, UR7 ;  /* 0x00000007ff077e24 */ /* 0x000fc4000f8e00ff */
[----:B------:R-:W-:Y:S02]  /*25fc0*/  IMAD.U32 R11, RZ, RZ, UR9 ;  /* 0x00000009ff0b7e24 */ /* 0x000fe4000f8e00ff */
[----:B------:R-:W-:Y:S02]  /*25fd0*/  IMAD.MOV.U32 R8, RZ, RZ, 0x70 ;  /* 0x00000070ff087424 */ /* 0x000fe400078e00ff */
[----:B------:R-:W-:Y:S02]  /*25fe0*/  IMAD.MOV.U32 R12, RZ, RZ, 0x1 ;  /* 0x00000001ff0c7424 */ /* 0x000fe400078e00ff */
[----:B------:R-:W-:-:S07]  /*25ff0*/  IMAD.MOV.U32 R13, RZ, RZ, RZ ;  /* 0x000000ffff0d7224 */ /* 0x000fce00078e00ff */
[----:B------:R-:W-:-:S07]  /*26000*/  LEPC R20, `(.L_x_589) ;  /* 0x000000001014794e */ /* 0x000fce0000000000 */
[----:B0-2---:R-:W-:Y:S05]  /*26010*/  CALL.ABS.NOINC R2 ;  /* 0x0000000002007343 */ /* 0x005fea0003c00000 */
.L_x_589:
[----:B------:R-:W-:Y:S05]  /*26020*/  BSYNC B6 ;  /* 0x0000000000067941 */ /* 0x000fea0003800000 */
.L_x_588:
[----:B------:R-:W3:Y:S01]  /*26030*/  LDL.LU R2, [R1+0x24] ;  /* 0x0000240001027983 */ /* 0x000ee20000300800 */
[----:B------:R-:W-:-:S03]  /*26040*/  ULDC.64 UR4, c[0x0][0x9f8] ;  /* 0x00027e0000047ab9 */ /* 0x000fc60000000a00 */
[----:B--2---:R-:W2:Y:S04]  /*26050*/  LDL.LU R17, [R1+0x3c] ;  /* 0x00003c0001117983 */ /* 0x004ea80000300800 */
[----:B------:R-:W4:Y:S01]  /*26060*/  LDL R8, [R1+0x8] ;  /* 0x0000080001087983 */ /* 0x000f220000100800 */
[----:B------:R-:W-:-:S04]  /*26070*/  ISETP.NE.U32.AND P0, PT, RZ, UR4, PT ;  /* 0x00000004ff007c0c */ /* 0x000fc8000bf05070 */
[----:B------:R-:W-:-:S13]  /*26080*/  ISETP.NE.AND.EX P0, PT, RZ, UR5, PT, P0 ;  /* 0x00000005ff007c0c */ /* 0x000fda000bf05300 */
[----:B---3--:R-:W-:-:S04]  /*26090*/  @P0 IADD3 R2, P1, R2, UR4, RZ ;  /* 0x0000000402020c10 */ /* 0x008fc8000ff3e0ff */
[----:B--2---:R-:W-:Y:S01]  /*260a0*/  @P0 IADD3.X R3, R17, UR5, RZ, P1, !PT ;  /* 0x0000000511030c10 */ /* 0x004fe20008ffe4ff */
[----:B------:R-:W-:-:S04]  /*260b0*/  ULDC.64 UR4, c[0x0][0xa08] ;  /* 0x0002820000047ab9 */ /* 0x000fc80000000a00 */
[----:B----4-:R2:W3:Y:S02]  /*260c0*/  @P0 LDG.E R8, desc[UR54][R2.64] ;  /* 0x0000003602080981 */ /* 0x0104e4000c1e1900 */
[----:B--2---:R-:W2:Y:S01]  /*260d0*/  LDC.64 R2, c[0x0][0x418] ;  /* 0x00010600ff027b82 */ /* 0x004ea20000000a00 */
[----:B---3--:R-:W-:Y:S01]  /*260e0*/  SHF.R.S32.HI R9, RZ, 0x1f, R8 ;  /* 0x0000001fff097819 */ /* 0x008fe20000011408 */
[----:B------:R3:W-:Y:S01]  /*260f0*/  @P0 STL [R1+0x8], R8 ;  /* 0x0000080801000387 */ /* 0x0007e20000100800 */
[----:B--2---:R-:W-:Y:S01]  /*26100*/  LOP3.LUT P0, RZ, R2, UR4, RZ, 0xfc, !PT ;  /* 0x0000000402ff7c12 */ /* 0x004fe2000f80fcff */
[----:B------:R-:W-:Y:S02]  /*26110*/  UMOV UR4, 0xffffffff ;  /* 0xffffffff00047882 */ /* 0x000fe40000000000 */
[----:B------:R3:W-:Y:S01]  /*26120*/  STL [R1+0x24], R9 ;  /* 0x0000240901007387 */ /* 0x0007e20000100800 */
[----:B------:R-:W-:-:S04]  /*26130*/  LOP3.LUT P0, RZ, R3, UR5, RZ, 0xfc, P0 ;  /* 0x0000000503ff7c12 */ /* 0x000fc8000800fcff */
[----:B------:R-:W-:Y:S01]  /*26140*/  SEL R17, R8, RZ, !P0 ;  /* 0x000000ff08117207 */ /* 0x000fe20004000000 */
[----:B------:R-:W-:Y:S08]  /*26150*/  BRA.DIV UR4, `(.L_x_590) ;  /* 0x0000006e049c7947 */ /* 0x000ff0000b800000 */
[----:B------:R-:W2:Y:S02]  /*26160*/  S2R R0, SR_TID.X ;  /* 0x0000000000007919 */ /* 0x000ea40000002100 */
[----:B--2---:R-:W-:-:S04]  /*26170*/  SHF.R.U32.HI R0, RZ, 0x5, R0 ;  /* 0x00000005ff007819 */ /* 0x004fc80000011600 */
[----:B------:R-:W-:-:S05]  /*26180*/  LOP3.LUT R0, R0, 0x3, RZ, 0xc0, !PT ;  /* 0x0000000300007812 */ /* 0x000fca00078ec0ff */
[----:B------:R2:W4:Y:S02]  /*26190*/  SHFL.IDX PT, R14, R0, RZ, 0x1f ;  /* 0x00001fff000e7589 */ /* 0x00052400000e0000 */
.L_x_798:
[----:B--2---:R-:W2:Y:S01]  /*261a0*/  LDL.LU R0, [R1+0x10] ;  /* 0x0000100001007983 */ /* 0x004ea20000300800 */
[----:B------:R-:W-:Y:S02]  /*261b0*/  PLOP3.LUT P1, PT, PT, PT, PT, 0x8, 0x0 ;  /* 0x000000000000781c */ /* 0x000fe40003f2e170 */
[----:B----4-:R-:W-:Y:S02]  /*261c0*/  ISETP.NE.AND P0, PT, R14, RZ, PT ;  /* 0x000000ff0e00720c */ /* 0x010fe40003f05270 */
[----:B--2---:R-:W-:-:S09]  /*261d0*/  LOP3.LUT R0, R0, 0xfffffffe, RZ, 0xc0, !PT ;  /* 0xfffffffe00007812 */ /* 0x004fd200078ec0ff */
[----:B------:R-:W-:-:S05]  /*261e0*/  @P1 LOP3.LUT R0, R0, 0x1, RZ, 0xfc, !PT ;  /* 0x0000000100001812 */ /* 0x000fca00078efcff */
[----:B------:R2:W-:Y:S01]  /*261f0*/  STL [R1+0x10], R0 ;  /* 0x0000100001007387 */ /* 0x0005e20000100800 */
[----:B------:R-:W-:Y:S05]  /*26200*/  @P0 BRA `(.L_x_591) ;  /* 0x00000004008c0947 */ /* 0x000fea0003800000 */
[----:B------:R-:W-:-:S03]  /*26210*/  UMOV UR4, 0xffffffff ;  /* 0xffffffff00047882 */ /* 0x000fc60000000000 */
[----:B------:R-:W-:Y:S05]  /*26220*/  BRA.DIV UR4, `(.L_x_592) ;  /* 0x0000006e049c7947 */ /* 0x000fea000b800000 */
[----:B------:R-:W-:-:S13]  /*26230*/  ELECT P6, URZ, PT ;  /* 0x00000000003f782f */ /* 0x000fda00038c0000 */
.L_x_801:
[----:B------:R-:W-:Y:S05]  /*26240*/  @!P6 BRA `(.L_x_591) ;  /* 0x00000004007ce947 */ /* 0x000fea0003800000 */
[----:B--2---:R-:W2:Y:S01]  /*26250*/  LDL R0, [R1+0x48] ;  /* 0x0000480001007983 */ /* 0x004ea20000100800 */
[----:B------:R-:W-:-:S04]  /*26260*/  ISETP.NE.U32.AND P0, PT, R2, RZ, PT ;  /* 0x000000ff0200720c */ /* 0x000fc80003f05070 */
[----:B------:R-:W-:Y:S02]  /*26270*/  ISETP.NE.AND.EX P0, PT, R3, RZ, PT, P0 ;  /* 0x000000ff0300720c */ /* 0x000fe40003f05300 */
[----:B--2---:R-:W-:-:S11]  /*26280*/  IADD3 R0, R0, -0x1, RZ ;  /* 0xffffffff00007810 */ /* 0x004fd60007ffe0ff */
[----:B------:R-:W-:Y:S05]  /*26290*/  @!P0 BRA `(.L_x_593) ;  /* 0x0000000000448947 */ /* 0x000fea0003800000 */
[----:B0-----:R-:W0:Y:S01]  /*262a0*/  LDC R7, c[0x0][0x43c] ;  /* 0x00010f00ff077b82 */ /* 0x001e220000000800 */
[----:B------:R-:W-:Y:S01]  /*262b0*/  ULDC.64 UR4, c[0x0][0x428] ;  /* 0x00010a0000047ab9 */ /* 0x000fe20000000a00 */
[----:B0-----:R-:W-:-:S13]  /*262c0*/  ISETP.NE.AND P0, PT, R7, 0x1, PT ;  /* 0x000000010700780c */ /* 0x001fda0003f05270 */
[----:B-1----:R-:W0:Y:S02]  /*262d0*/  @P0 LDC.64 R4, c[0x0][0x440] ;  /* 0x00011000ff040b82 */ /* 0x002e240000000a00 */
        /* <DEDUP_REMOVED lines=13> */
.L_x_593:
[----:B--2---:R-:W2:Y:S01]  /*263b0*/  LDL R3, [R1+0x18] ;  /* 0x0000180001037983 */ /* 0x004ea20000100800 */
[----:B------:R-:W-:Y:S01]  /*263c0*/  IMAD R2, R19, 0x8, R18 ;  /* 0x0000000813027824 */ /* 0x000fe200078e0212 */
[----:B---3--:R-:W3:Y:S02]  /*263d0*/  S2R R8, SR_TID.X ;  /* 0x0000000000087919 */ /* 0x008ee40000002100 */
[----:B---3--:R-:W-:-:S04]  /*263e0*/  LOP3.LUT R8, R8, 0x7f, RZ, 0xc0, !PT ;  /* 0x0000007f08087812 */ /* 0x008fc800078ec0ff */
[----:B------:R-:W-:Y:S02]  /*263f0*/  ISETP.NE.AND P1, PT, R8, RZ, PT ;  /* 0x000000ff0800720c */ /* 0x000fe40003f25270 */
[----:B--2---:R-:W-:-:S04]  /*26400*/  SHF.L.U32 R3, R3, 0x1f, RZ ;  /* 0x0000001f03037819 */ /* 0x004fc800000006ff */
[----:B------:R-:W2:Y:S02]  /*26410*/  SYNCS.PHASECHK.TRANS64.TRYWAIT P0, [R2+URZ+0x29880], R3 ;  /* 0x02988003020075a7 */ /* 0x000ea4000800017f */
[----:B--2---:R-:W-:Y:S05]  /*26420*/  @!P0 BRA `(.L_x_594) ;  /* 0x0000006c003c8947 */ /* 0x004fea0003800000 */
.L_x_802:
[----:B------:R-:W-:Y:S05]  /*26430*/  @P1 BRA `(.L_x_595) ;  /* 0x00000000001c1947 */ /* 0x000fea0003800000 */
[----:B01----:R-:W0:Y:S02]  /*26440*/  S2R R4, SR_TID.X ;  /* 0x0000000000047919 */ /* 0x003e240000002100 */
[----:B0-----:R-:W-:Y:S02]  /*26450*/  LOP3.LUT R5, R4, 0x1f, RZ, 0xc0, !PT ;  /* 0x0000001f04057812 */ /* 0x001fe400078ec0ff */
[----:B------:R-:W-:Y:S02]  /*26460*/  MOV R4, 0x5000 ;  /* 0x0000500000047802 */ /* 0x000fe40000000f00 */
[----:B------:R-:W-:Y:S02]  /*26470*/  ISETP.NE.AND P0, PT, R5, RZ, PT ;  /* 0x000000ff0500720c */ /* 0x000fe40003f05270 */
[----:B------:R3:W-:Y:S11]  /*26480*/  SYNCS.ARRIVE.TRANS64 RZ, [R2+URZ+0x29870], R4 ;  /* 0x0298700402ff79a7 */ /* 0x0007f6000800003f */
[----:B---3--:R-:W-:Y:S05]  /*26490*/  @!P0 BRA `(.L_x_595) ;  /* 0x0000000000048947 */ /* 0x008fea0003800000 */
[----:B------:R-:W-:Y:S01]  /*264a0*/  BPT.TRAP 0x1 ;  /* 0x000000040000795c */ /* 0x000fe20000300000 */
.L_x_595:
[----:B------:R-:W3:Y:S01]  /*264b0*/  LDL R5, [R1+0x28] ;  /* 0x0000280001057983 */ /* 0x000ee20000100800 */
[----:B01----:R-:W-:Y:S01]  /*264c0*/  IMAD R4, R19, 0x5000, R18 ;  /* 0x0000500013047824 */ /* 0x003fe200078e0212 */
[----:B------:R-:W-:Y:S01]  /*264d0*/  R2UR UR9, R2 ;  /* 0x00000000020972ca */ /* 0x000fe200000e0000 */
[----:B------:R-:W-:Y:S01]  /*264e0*/  UIADD3 UR4, UP0, UR40, 0x470, URZ ;  /* 0x0000047028047890 */ /* 0x000fe2000ff1e03f */
[----:B------:R-:W-:Y:S01]  /*264f0*/  R2UR UR12, R16 ;  /* 0x00000000100c72ca */ /* 0x000fe200000e0000 */
[----:B------:R-:W-:Y:S01]  /*26500*/  UMOV UR6, 0x0 ;  /* 0x0000000000067882 */ /* 0x000fe20000000000 */
[----:B------:R-:W-:Y:S01]  /*26510*/  R2UR UR8, R4 ;  /* 0x00000000040872ca */ /* 0x000fe200000e0000 */
[----:B------:R-:W-:Y:S01]  /*26520*/  UIADD3.X UR5, URZ, UR41, URZ, UP0, !UPT ;  /* 0x000000293f057290 */ /* 0x000fe200087fe43f */
[----:B-----5:R-:W-:Y:S01]  /*26530*/  R2UR UR13, R17 ;  /* 0x00000000110d72ca */ /* 0x020fe200000e0000 */
[----:B------:R-:W-:Y:S01]  /*26540*/  UMOV UR7, 0x14f00000 ;  /* 0x14f0000000077882 */ /* 0x000fe20000000000 */
[----:B------:R-:W-:-:S05]  /*26550*/  UMOV UR10, URZ ;  /* 0x0000003f000a7c82 */ /* 0x000fca0008000000 */
[----:B------:R-:W-:-:S04]  /*26560*/  UIADD3 UR9, UR9, 0x29870, URZ ;  /* 0x0002987009097890 */ /* 0x000fc8000fffe03f */
[----:B------:R-:W-:Y:S01]  /*26570*/  UIADD3 UR8, UR8, 0xa400, URZ ;  /* 0x0000a40008087890 */ /* 0x000fe2000fffe03f */
[----:B---3--:R-:W-:-:S05]  /*26580*/  IMAD R0, R0, 0xa0, R5 ;  /* 0x000000a000007824 */ /* 0x008fca00078e0205 */
[----:B------:R-:W-:-:S13]  /*26590*/  R2UR UR11, R0 ;  /* 0x00000000000b72ca */ /* 0x000fda00000e0000 */
[----:B------:R0:W-:Y:S01]  /*265a0*/  UTMALDG.4D [UR8], [UR4], desc[UR6] ;  /* 0x00000608040075b4 */ /* 0x0001e20008019000 */
[----:B------:R-:W1:Y:S02]  /*265b0*/  SYNCS.PHASECHK.TRANS64.TRYWAIT P0, [R2+URZ+0x29840], R3 ;  /* 0x02984003020075a7 */ /* 0x000e64000800017f */
[----:B01----:R-:W-:Y:S05]  /*265c0*/  @!P0 BRA `(.L_x_596) ;  /* 0x0000006800e88947 */ /* 0x003fea0003800000 */
.L_x_803:
[----:B------:R-:W-:Y:S05]  /*265d0*/  @P1 BRA `(.L_x_597) ;  /* 0x00000000001c1947 */ /* 0x000fea0003800000 */
[----:B------:R-:W1:Y:S01]  /*265e0*/  S2R R4, SR_TID.X ;  /* 0x0000000000047919 */ /* 0x000e620000002100 */
[----:B0-2---:R-:W-:-:S04]  /*265f0*/  IMAD.MOV.U32 R3, RZ, RZ, 0x7800 ;  /* 0x00007800ff037424 */ /* 0x005fc800078e00ff */
[----:B------:R3:W-:Y:S01]  /*26600*/  SYNCS.ARRIVE.TRANS64 RZ, [R2+URZ+0x29830], R3 ;  /* 0x0298300302ff79a7 */ /* 0x0007e2000800003f */
[----:B-1----:R-:W-:-:S04]  /*26610*/  LOP3.LUT R4, R4, 0x1f, RZ, 0xc0, !PT ;  /* 0x0000001f04047812 */ /* 0x002fc800078ec0ff */
[----:B------:R-:W-:-:S13]  /*26620*/  ISETP.NE.AND P0, PT, R4, RZ, PT ;  /* 0x000000ff0400720c */ /* 0x000fda0003f05270 */
[----:B---3--:R-:W-:Y:S05]  /*26630*/  @!P0 BRA `(.L_x_597) ;  /* 0x0000000000048947 */ /* 0x008fea0003800000 */
[----:B------:R-:W-:Y:S01]  /*26640*/  BPT.TRAP 0x1 ;  /* 0x000000040000795c */ /* 0x000fe20000300000 */
.L_x_597:
[----:B0-2---:R-:W2:Y:S01]  /*26650*/  LDL.LU R3, [R1+0x10] ;  /* 0x0000100001037983 */ /* 0x005ea20000300800 */
[----:B------:R-:W-:Y:S01]  /*26660*/  R2UR UR11, R0 ;  /* 0x00000000000b72ca */ /* 0x000fe200000e0000 */
[----:B------:R-:W-:Y:S01]  /*26670*/  IMAD R0, R19, 0x7800, R18 ;  /* 0x0000780013007824 */ /* 0x000fe200078e0212 */
[----:B------:R-:W-:Y:S01]  /*26680*/  R2UR UR9, R2 ;  /* 0x00000000020972ca */ /* 0x000fe200000e0000 */
[----:B------:R-:W-:Y:S01]  /*26690*/  UIADD3 UR4, UP0, UR40, 0x370, URZ ;  /* 0x0000037028047890 */ /* 0x000fe2000ff1e03f */
[----:B------:R-:W-:Y:S01]  /*266a0*/  R2UR UR12, R16 ;  /* 0x00000000100c72ca */ /* 0x000fe200000e0000 */
[----:B------:R-:W-:Y:S01]  /*266b0*/  UMOV UR10, URZ ;  /* 0x0000003f000a7c82 */ /* 0x000fe20008000000 */
[----:B------:R-:W-:Y:S01]  /*266c0*/  R2UR UR8, R0 ;  /* 0x00000000000872ca */ /* 0x000fe200000e0000 */
[----:B------:R-:W-:Y:S01]  /*266d0*/  UIADD3.X UR5, URZ, UR41, URZ, UP0, !UPT ;  /* 0x000000293f057290 */ /* 0x000fe200087fe43f */
[----:B------:R-:W-:Y:S01]  /*266e0*/  R2UR UR13, R17 ;  /* 0x00000000110d72ca */ /* 0x000fe200000e0000 */
[----:B------:R-:W-:Y:S01]  /*266f0*/  UMOV UR6, 0x0 ;  /* 0x0000000000067882 */ /* 0x000fe20000000000 */
[----:B------:R-:W-:Y:S01]  /*26700*/  PLOP3.LUT P0, PT, PT, PT, PT, 0x80, 0x0 ;  /* 0x000000000000781c */ /* 0x000fe20003f0f070 */
[----:B------:R-:W-:Y:S01]  /*26710*/  UMOV UR7, 0x14f00000 ;  /* 0x14f0000000077882 */ /* 0x000fe20000000000 */
[----:B------:R-:W-:-:S03]  /*26720*/  UMOV UR17, 0x40 ;  /* 0x0000004000117882 */ /* 0x000fc60000000000 */
[----:B------:R-:W-:-:S04]  /*26730*/  UIADD3 UR9, UR9, 0x29830, URZ ;  /* 0x0002983009097890 */ /* 0x000fc8000fffe03f */
[----:B------:R-:W-:Y:S02]  /*26740*/  UIADD3 UR14, UR8, 0x1a400, URZ ;  /* 0x0001a400080e7890 */ /* 0x000fe4000fffe03f */
[----:B------:R-:W-:Y:S02]  /*26750*/  UIADD3 UR15, UR8, 0x1cc00, URZ ;  /* 0x0001cc00080f7890 */ /* 0x000fe4000fffe03f */
[----:B------:R-:W-:-:S03]  /*26760*/  UIADD3 UR16, UR8, 0x1f400, URZ ;  /* 0x0001f40008107890 */ /* 0x000fc6000fffe03f */
[----:B------:R-:W-:Y:S01]  /*26770*/  UMOV UR8, UR14 ;  /* 0x0000000e00087c82 */ /* 0x000fe20008000000 */
[----:B------:R-:W-:Y:S01]  /*26780*/  UMOV UR14, 0x80 ;  /* 0x00000080000e7882 */ /* 0x000fe20000000000 */
[----:B------:R0:W-:Y:S02]  /*26790*/  UTMALDG.4D [UR8], [UR4], desc[UR6] ;  /* 0x00000608040075b4 */ /* 0x0001e40008019000 */
[----:B0-----:R-:W-:Y:S01]  /*267a0*/  UMOV UR8, UR15 ;  /* 0x0000000f00087c82 */ /* 0x001fe20008000000 */
[----:B------:R-:W-:Y:S02]  /*267b0*/  UMOV UR10, UR17 ;  /* 0x00000011000a7c82 */ /* 0x000fe40008000000 */
[----:B------:R0:W-:Y:S02]  /*267c0*/  UTMALDG.4D [UR8], [UR4], desc[UR6] ;  /* 0x00000608040075b4 */ /* 0x0001e40008019000 */
[----:B0-----:R-:W-:Y:S01]  /*267d0*/  UMOV UR8, UR16 ;  /* 0x0000001000087c82 */ /* 0x001fe20008000000 */
[----:B------:R-:W-:-:S02]  /*267e0*/  UMOV UR10, UR14 ;  /* 0x0000000e000a7c82 */ /* 0x000fc40008000000 */
[----:B------:R4:W-:Y:S01]  /*267f0*/  UTMALDG.4D [UR8], [UR4], desc[UR6] ;  /* 0x00000608040075b4 */ /* 0x0009e20008019000 */
[----:B--2---:R-:W-:-:S04]  /*26800*/  LOP3.LUT R3, R3, 0xfffffffe, RZ, 0xc0, !PT ;  /* 0xfffffffe03037812 */ /* 0x004fc800078ec0ff */
[----:B------:R-:W-:-:S05]  /*26810*/  @P0 LOP3.LUT R3, R3, 0x1, RZ, 0xfc, !PT ;  /* 0x0000000103030812 */ /* 0x000fca00078efcff */
[----:B------:R4:W-:Y:S01]  /*26820*/  STL [R1+0x10], R3 ;  /* 0x0000100301007387 */ /* 0x0009e20000100800 */
[----:B------:R-:W-:Y:S01]  /*26830*/  NOP ;  /* 0x0000000000007918 */ /* 0x000fe20000000000 */
.L_x_591:
[----:B----4-:R-:W2:Y:S04]  /*26840*/  LDL.LU R3, [R1+0x44] ;  /* 0x0000440001037983 */ /* 0x010ea80000300800 */
[----:B------:R-:W4:Y:S04]  /*26850*/  LDL.LU R5, [R1+0x38] ;  /* 0x0000380001057983 */ /* 0x000f280000300800 */
[----:B01----:R-:W5:Y:S01]  /*26860*/  LDL.LU R4, [R1+0x4c] ;  /* 0x00004c0001047983 */ /* 0x003f620000300800 */
[----:B------:R-:W-:Y:S05]  /*26870*/  WARPSYNC.ALL ;  /* 0x0000000000007948 */ /* 0x000fea0003800000 */
[----:B------:R-:W-:Y:S01]  /*26880*/  ULDC.64 UR6, c[0x0][0xa00] ;  /* 0x0002800000067ab9 */ /* 0x000fe20000000a00 */
[----:B------:R-:W-:Y:S01]  /*26890*/  ULDC.64 UR4, c[0x0][0x298] ;  /* 0x0000a60000047ab9 */ /* 0x000fe20000000a00 */
[----:B------:R-:W-:Y:S01]  /*268a0*/  BAR.SYNC.DEFER_BLOCKING 0x8, 0x180 ;  /* 0x0206000000007b1d */ /* 0x000fe20000010000 */
[----:B------:R-:W-:Y:S01]  /*268b0*/  ISETP.NE.U32.AND P0, PT, RZ, UR6, PT ;  /* 0x00000006ff007c0c */ /* 0x000fe2000bf05070 */
[----:B------:R-:W-:-:S03]  /*268c0*/  VIADD R2, R18, 0x14400 ;  /* 0x0001440012027836 */ /* 0x000fc60000000000 */
[----:B------:R-:W-:Y:S01]  /*268d0*/  ISETP.NE.AND.EX P0, PT, RZ, UR7, PT, P0 ;  /* 0x00000007ff007c0c */ /* 0x000fe2000bf05300 */
[----:B------:R-:W-:Y:S01]  /*268e0*/  BSSY B6, `(.L_x_598) ;  /* 0x000001e000067945 */ /* 0x000fe20003800000 */
[----:B------:R-:W-:Y:S02]  /*268f0*/  LOP3.LUT P1, RZ, R2, 0x1bf, RZ, 0xc0, !PT ;  /* 0x000001bf02ff7812 */ /* 0x000fe4000782c0ff */
[----:B--2---:R-:W-:Y:S02]  /*26900*/  SHF.R.S32.HI R0, RZ, 0x1f, R3 ;  /* 0x0000001fff007819 */ /* 0x004fe40000011403 */
[----:B----4-:R-:W-:-:S03]  /*26910*/  SEL R5, R5, RZ, !P0 ;  /* 0x000000ff05057207 */ /* 0x010fc60004000000 */
[----:B------:R-:W-:Y:S01]  /*26920*/  IMAD R0, R0, UR4, RZ ;  /* 0x0000000400007c24 */ /* 0x000fe2000f8e02ff */
[----:B-----5:R-:W-:-:S03]  /*26930*/  SEL R4, R4, RZ, !P0 ;  /* 0x000000ff04047207 */ /* 0x020fc60004000000 */
[C---:B------:R-:W-:Y:S02]  /*26940*/  IMAD R0, R3.reuse, UR5, R0 ;  /* 0x0000000503007c24 */ /* 0x040fe4000f8e0200 */
[----:B------:R-:W-:-:S04]  /*26950*/  IMAD.WIDE.U32 R2, R3, UR4, RZ ;  /* 0x0000000403027c25 */ /* 0x000fc8000f8e00ff */
[----:B------:R-:W-:Y:S01]  /*26960*/  IMAD.IADD R0, R3, 0x1, R0 ;  /* 0x0000000103007824 */ /* 0x000fe200078e0200 */
[----:B------:R0:W-:Y:S04]  /*26970*/  STL.64 [R1+0x50], R2 ;  /* 0x0000500201007387 */ /* 0x0001e80000100a00 */
[----:B------:R0:W-:Y:S04]  /*26980*/  STL [R1+0x38], R5 ;  /* 0x0000380501007387 */ /* 0x0001e80000100800 */
[----:B------:R0:W-:Y:S04]  /*26990*/  STL [R1+0x44], R4 ;  /* 0x0000440401007387 */ /* 0x0001e80000100800 */
[----:B------:R0:W-:Y:S01]  /*269a0*/  STL [R1+0x3c], R0 ;  /* 0x00003c0001007387 */ /* 0x0001e20000100800 */
[----:B------:R-:W-:Y:S05]  /*269b0*/  @!P1 BRA `(.L_x_599) ;  /* 0x0000000000409947 */ /* 0x000fea0003800000 */
[----:B0-----:R-:W-:Y:S01]  /*269c0*/  MOV R2, 0x0 ;  /* 0x0000000000027802 */ /* 0x001fe20000000f00 */
[----:B------:R-:W-:Y:S01]  /*269d0*/  ULDC.64 UR4, c[0x4][0xa0] ;  /* 0x0100280000047ab9 */ /* 0x000fe20000000a00 */
[----:B------:R-:W-:Y:S01]  /*269e0*/  ULDC.64 UR6, c[0x4][0xa8] ;  /* 0x01002a0000067ab9 */ /* 0x000fe20000000a00 */
[----:B------:R-:W-:Y:S01]  /*269f0*/  ULDC.64 UR8, c[0x4][0x28] ;  /* 0x01000a0000087ab9 */ /* 0x000fe20000000a00 */
[----:B------:R-:W-:Y:S01]  /*26a00*/  IMAD.U32 R4, RZ, RZ, UR4 ;  /* 0x00000004ff047e24 */ /* 0x000fe2000f8e00ff */
[----:B------:R-:W-:Y:S01]  /*26a10*/  MOV R5, UR5 ;  /* 0x0000000500057c02 */ /* 0x000fe20008000f00 */
[----:B------:R-:W0:Y:S01]  /*26a20*/  LDC.64 R2, c[0x4][R2] ;  /* 0x0100000002027b82 */ /* 0x000e220000000a00 */
[----:B------:R-:W-:Y:S01]  /*26a30*/  IMAD.U32 R6, RZ, RZ, UR6 ;  /* 0x00000006ff067e24 */ /* 0x000fe2000f8e00ff */
[----:B---3--:R-:W-:Y:S01]  /*26a40*/  MOV R8, 0x70 ;  /* 0x0000007000087802 */ /* 0x008fe20000000f00 */
[----:B------:R-:W-:Y:S02]  /*26a50*/  IMAD.U32 R7, RZ, RZ, UR7 ;  /* 0x00000007ff077e24 */ /* 0x000fe4000f8e00ff */
[----:B------:R-:W-:-:S02]  /*26a60*/  IMAD.U32 R10, RZ, RZ, UR8 ;  /* 0x00000008ff0a7e24 */ /* 0x000fc4000f8e00ff */
[----:B------:R-:W-:Y:S02]  /*26a70*/  IMAD.U32 R11, RZ, RZ, UR9 ;  /* 0x00000009ff0b7e24 */ /* 0x000fe4000f8e00ff */
[----:B------:R-:W-:Y:S02]  /*26a80*/  IMAD.MOV.U32 R12, RZ, RZ, 0x1 ;  /* 0x00000001ff0c7424 */ /* 0x000fe400078e00ff */
[----:B------:R-:W-:-:S07]  /*26a90*/  IMAD.MOV.U32 R13, RZ, RZ, RZ ;  /* 0x000000ffff0d7224 */ /* 0x000fce00078e00ff */
[----:B------:R-:W-:-:S07]  /*26aa0*/  LEPC R20, `(.L_x_599) ;  /* 0x000000001014794e */ /* 0x000fce0000000000 */
[----:B0-----:R-:W-:Y:S05]  /*26ab0*/  CALL.ABS.NOINC R2 ;  /* 0x0000000002007343 */ /* 0x001fea0003c00000 */
.L_x_599:
[----:B------:R-:W-:Y:S05]  /*26ac0*/  BSYNC B6 ;  /* 0x0000000000067941 */ /* 0x000fea0003800000 */
.L_x_598:
[----:B0-----:R-:W2:Y:S01]  /*26ad0*/  LDL.LU R0, [R1+0x44] ;  /* 0x0000440001007983 */ /* 0x001ea20000300800 */
[----:B---3--:R-:W0:Y:S01]  /*26ae0*/  LDC R8, c[0x0][0x448] ;  /* 0x00011200ff087b82 */ /* 0x008e220000000800 */
[----:B------:R-:W-:Y:S01]  /*26af0*/  ULDC.64 UR4, c[0x0][0x2d8] ;  /* 0x0000b60000047ab9 */ /* 0x000fe20000000a00 */
[----:B------:R-:W-:Y:S01]  /*26b00*/  ULDC.64 UR6, c[0x0][0x280] ;  /* 0x0000a00000067ab9 */ /* 0x000fe20000000a00 */
[----:B------:R-:W3:Y:S04]  /*26b10*/  LDL.LU R4, [R1+0x3c] ;  /* 0x00003c0001047983 */ /* 0x000ee80000300800 */
[----:B------:R-:W3:Y:S04]  /*26b20*/  LDL.LU.64 R2, [R1+0x50] ;  /* 0x0000500001027983 */ /* 0x000ee80000300a00 */
[----:B------:R-:W4:Y:S04]  /*26b30*/  LDL.LU R6, [R1+0x38] ;  /* 0x0000380001067983 */ /* 0x000f280000300800 */
[----:B------:R-:W4:Y:S01]  /*26b40*/  LDL.LU R5, [R1+0x4] ;  /* 0x0000040001057983 */ /* 0x000f220000300800 */
[----:B0-----:R-:W-:Y:S01]  /*26b50*/  ISETP.NE.AND P0, PT, R8, 0x1, PT ;  /* 0x000000010800780c */ /* 0x001fe20003f05270 */
[----:B------:R-:W0:-:S12]  /*26b60*/  S2R R9, SR_TID.X ;  /* 0x0000000000097919 */ /* 0x000e180000002100 */
[----:B------:R-:W1:Y:S01]  /*26b70*/  @P0 LDC R7, c[0x0][0x450] ;  /* 0x00011400ff070b82 */ /* 0x000e620000000800 */
[----:B0-----:R-:W-:-:S05]  /*26b80*/  IMAD.SHL.U32 R9, R9, 0x10, RZ ;  /* 0x0000001009097824 */ /* 0x001fca00078e00ff */
[----:B------:R-:W-:-:S04]  /*26b90*/  LOP3.LUT R9, R9, 0x30, RZ, 0xc0, !PT ;  /* 0x0000003009097812 */ /* 0x000fc800078ec0ff */
[C---:B------:R-:W-:Y:S02]  /*26ba0*/  LOP3.LUT R11, R9.reuse, 0x40, RZ, 0xfc, !PT ;  /* 0x00000040090b7812 */ /* 0x040fe400078efcff */
[----:B------:R-:W-:Y:S01]  /*26bb0*/  LOP3.LUT R9, R9, 0x80, RZ, 0xfc, !PT ;  /* 0x0000008009097812 */ /* 0x000fe200078efcff */
[----:B---3--:R-:W-:Y:S02]  /*26bc0*/  IMAD.MOV.U32 R3, RZ, RZ, R4 ;  /* 0x000000ffff037224 */ /* 0x008fe400078e0004 */
[----:B------:R-:W0:Y:S01]  /*26bd0*/  S2R R4, SR_TID.X ;  /* 0x0000000000047919 */ /* 0x000e220000002100 */
[----:B------:R-:W-:-:S04]  /*26be0*/  IMAD.WIDE.U32 R2, R16, UR4, R2 ;  /* 0x0000000410027c25 */ /* 0x000fc8000f8e0002 */
[----:B------:R-:W-:Y:S01]  /*26bf0*/  IMAD R3, R16, UR5, R3 ;  /* 0x0000000510037c24 */ /* 0x000fe2000f8e0203 */
[----:B------:R-:W-:Y:S02]  /*26c00*/  ULDC.64 UR4, c[0x0][0x2e0] ;  /* 0x0000b80000047ab9 */ /* 0x000fe40000000a00 */
[----:B--2---:R-:W-:Y:S02]  /*26c10*/  IMAD R0, R0, UR4, RZ ;  /* 0x0000000400007c24 */ /* 0x004fe4000f8e02ff */
[----:B----4-:R-:W-:-:S04]  /*26c20*/  IMAD.WIDE.U32 R2, R6, UR4, R2 ;  /* 0x0000000406027c25 */ /* 0x010fc8000f8e0002 */
[----:B------:R-:W-:Y:S01]  /*26c30*/  IMAD R0, R6, UR5, R0 ;  /* 0x0000000506007c24 */ /* 0x000fe2000f8e0200 */
[----:B------:R-:W-:Y:S01]  /*26c40*/  ULDC.64 UR4, c[0x0][0x2d0] ;  /* 0x0000b40000047ab9 */ /* 0x000fe20000000a00 */
[C---:B0-----:R-:W-:Y:S02]  /*26c50*/  LOP3.LUT R6, R4.reuse, 0x7f, RZ, 0xc0, !PT ;  /* 0x0000007f04067812 */ /* 0x041fe400078ec0ff */
[----:B------:R-:W-:Y:S02]  /*26c60*/  SHF.L.U32 R4, R4, 0x5, RZ ;  /* 0x0000000504047819 */ /* 0x000fe400000006ff */
[----:B------:R-:W-:-:S04]  /*26c70*/  SHF.R.U32.HI R6, RZ, 0x2, R6 ;  /* 0x00000002ff067819 */ /* 0x000fc80000011606 */
[----:B------:R-:W-:Y:S02]  /*26c80*/  LOP3.LUT R4, R6, 0x60, R4, 0xf8, !PT ;  /* 0x0000006006047812 */ /* 0x000fe400078ef804 */
[----:B------:R-:W0:Y:S01]  /*26c90*/  @P0 LDC R6, c[0x0][0x44c] ;  /* 0x00011300ff060b82 */ /* 0x000e220000000800 */
[----:B------:R-:W-:-:S05]  /*26ca0*/  IMAD.SHL.U32 R5, R5, 0x80, RZ ;  /* 0x0000008005057824 */ /* 0x000fca00078e00ff */
[----:B------:R-:W-:Y:S01]  /*26cb0*/  LOP3.LUT R4, R4, R5, RZ, 0xfc, !PT ;  /* 0x0000000504047212 */ /* 0x000fe200078efcff */
[----:B------:R-:W-:-:S04]  /*26cc0*/  IMAD.IADD R3, R3, 0x1, R0 ;  /* 0x0000000103037824 */ /* 0x000fc800078e0200 */
[----:B------:R-:W-:Y:S02]  /*26cd0*/  IMAD.MOV.U32 R0, RZ, RZ, R4 ;  /* 0x000000ffff007224 */ /* 0x000fe400078e0004 */
[----:B0-----:R-:W-:-:S05]  /*26ce0*/  @P0 IMAD.HI.U32 R6, R4, R6, RZ ;  /* 0x0000000604060227 */ /* 0x001fca00078e00ff */
[----:B-1----:R-:W-:-:S05]  /*26cf0*/  @P0 SHF.R.U32.HI R0, RZ, R7, R6 ;  /* 0x00000007ff000219 */ /* 0x002fca0000011606 */
[----:B------:R-:W-:-:S04]  /*26d00*/  IMAD.MOV R6, RZ, RZ, -R0 ;  /* 0x000000ffff067224 */ /* 0x000fc800078e0a00 */
[----:B------:R-:W-:Y:S01]  /*26d10*/  IMAD R4, R8, R6, R4 ;  /* 0x0000000608047224 */ /* 0x000fe200078e0204 */
[----:B------:R-:W-:Y:S01]  /*26d20*/  SHF.R.S32.HI R6, RZ, 0x1f, R0 ;  /* 0x0000001fff067819 */ /* 0x000fe20000011400 */
[----:B------:R-:W-:-:S04]  /*26d30*/  IMAD.WIDE.U32 R2, R0, UR4, R2 ;  /* 0x0000000400027c25 */ /* 0x000fc8000f8e0002 */
[----:B------:R-:W-:-:S04]  /*26d40*/  IMAD R6, R6, UR4, RZ ;  /* 0x0000000406067c24 */ /* 0x000fc8000f8e02ff */
[----:B------:R-:W-:Y:S01]  /*26d50*/  IMAD R0, R0, UR5, R6 ;  /* 0x0000000500007c24 */ /* 0x000fe2000f8e0206 */
[----:B------:R-:W-:-:S03]  /*26d60*/  ULDC.64 UR4, c[0x0][0x2c8] ;  /* 0x0000b20000047ab9 */ /* 0x000fc60000000a00 */
[----:B------:R-:W-:Y:S01]  /*26d70*/  IMAD.IADD R3, R3, 0x1, R0 ;  /* 0x0000000103037824 */ /* 0x000fe200078e0200 */
[----:B------:R-:W-:Y:S01]  /*26d80*/  SHF.R.S32.HI R0, RZ, 0x1f, R4 ;  /* 0x0000001fff007819 */ /* 0x000fe20000011404 */
[----:B------:R-:W-:-:S04]  /*26d90*/  IMAD.WIDE.U32 R2, R4, UR4, R2 ;  /* 0x0000000404027c25 */ /* 0x000fc8000f8e0002 */
[----:B------:R-:W-:Y:S01]  /*26da0*/  IMAD R0, R0, UR4, RZ ;  /* 0x0000000400007c24 */ /* 0x000fe2000f8e02ff */
[----:B------:R-:W-:Y:S02]  /*26db0*/  ULDC UR4, c[0x0][0x2b8] ;  /* 0x0000ae0000047ab9 */ /* 0x000fe40000000800 */
[----:B------:R-:W-:Y:S02]  /*26dc0*/  ISETP.GE.AND P2, PT, R9, UR4, PT ;  /* 0x0000000409007c0c */ /* 0x000fe4000bf46270 */
[----:B------:R0:W5:Y:S01]  /*26dd0*/  LDL R9, [R1+0x40] ;  /* 0x0000400001097983 */ /* 0x0001620000100800 */
[----:B------:R-:W1:Y:S01]  /*26de0*/  S2R R7, SR_TID.X ;  /* 0x0000000000077919 */ /* 0x000e620000002100 */
[----:B------:R-:W-:Y:S01]  /*26df0*/  IMAD R0, R4, UR5, R0 ;  /* 0x0000000504007c24 */ /* 0x000fe2000f8e0200 */
[----:B------:R-:W-:Y:S02]  /*26e00*/  IADD3 R4, P3, R2, UR6, RZ ;  /* 0x0000000602047c10 */ /* 0x000fe4000ff7e0ff */
[----:B------:R-:W-:-:S02]  /*26e10*/  ISETP.GE.AND P1, PT, R11, UR4, PT ;  /* 0x000000040b007c0c */ /* 0x000fc4000bf26270 */
[----:B------:R-:W-:Y:S02]  /*26e20*/  IADD3.X R3, R3, UR7, R0, P3, !PT ;  /* 0x0000000703037c10 */ /* 0x000fe40009ffe400 */
[----:B-1----:R-:W-:-:S04]  /*26e30*/  SHF.L.U32 R10, R7, 0x4, RZ ;  /* 0x00000004070a7819 */ /* 0x002fc800000006ff */
[----:B------:R-:W-:-:S04]  /*26e40*/  LOP3.LUT R10, R10, 0x30, RZ, 0xc0, !PT ;  /* 0x000000300a0a7812 */ /* 0x000fc800078ec0ff */
[----:B------:R-:W-:Y:S01]  /*26e50*/  ISETP.GE.AND P0, PT, R10, UR4, PT ;  /* 0x000000040a007c0c */ /* 0x000fe2000bf06270 */
[----:B------:R-:W-:-:S03]  /*26e60*/  UMOV UR4, 0xffffffff ;  /* 0xffffffff00047882 */ /* 0x000fc60000000000 */
[----:B0-----:R-:W-:Y:S09]  /*26e70*/  BRA.DIV UR4, `(.L_x_600) ;  /* 0x0000006204d07947 */ /* 0x001ff2000b800000 */
[----:B------:R-:W0:Y:S02]  /*26e80*/  S2R R6, SR_TID.X ;  /* 0x0000000000067919 */ /* 0x000e240000002100 */
[----:B0-----:R-:W-:Y:S02]  /*26e90*/  LOP3.LUT R7, R6, 0x7f, RZ, 0xc0, !PT ;  /* 0x0000007f06077812 */ /* 0x001fe400078ec0ff */
[----:B------:R-:W2:Y:S02]  /*26ea0*/  LDL.LU R6, [R1+0x58] ;  /* 0x0000580001067983 */ /* 0x000ea40000300800 */
[----:B------:R-:W-:Y:S02]  /*26eb0*/  SHF.R.U32.HI R11, RZ, 0x2, R7 ;  /* 0x00000002ff0b7819 */ /* 0x000fe40000011607 */
[----:B------:R-:W0:Y:S03]  /*26ec0*/  SHFL.IDX PT, R7, R4, RZ, 0x1c1f ;  /* 0x001c1fff04077589 */ /* 0x000e2600000e0000 */
[----:B------:R-:W-:-:S04]  /*26ed0*/  IMAD.IADD R0, R11, 0x1, R5 ;  /* 0x000000010b007824 */ /* 0x000fc800078e0205 */
[----:B------:R-:W-:Y:S02]  /*26ee0*/  VIADD R5, R0, 0x20 ;  /* 0x0000002000057836 */ /* 0x000fe40000000000 */
[----:B--2---:R-:W-:Y:S02]  /*26ef0*/  IMAD R2, R6, R8, RZ ;  /* 0x0000000806027224 */ /* 0x004fe400078e02ff */
[----:B------:R-:W1:Y:S03]  /*26f00*/  SHFL.IDX PT, R6, R3, RZ, 0x1c1f ;  /* 0x001c1fff03067589 */ /* 0x000e6600000e0000 */
[----:B------:R-:W-:-:S13]  /*26f10*/  ISETP.GE.AND P4, PT, R0, R2, PT ;  /* 0x000000020000720c */ /* 0x000fda0003f86270 */
[----:B0-----:R-:W-:-:S05]  /*26f20*/  @!P4 IADD3 R7, P3, R10, R7, RZ ;  /* 0x000000070a07c210 */ /* 0x001fca0007f7e0ff */
[----:B-1----:R-:W-:Y:S01]  /*26f30*/  @!P4 IMAD.X R6, RZ, RZ, R6, P3 ;  /* 0x000000ffff06c224 */ /* 0x002fe200018e0606 */
[----:B------:R-:W-:Y:S02]  /*26f40*/  ISETP.GE.AND P3, PT, R5, R2, PT ;  /* 0x000000020500720c */ /* 0x000fe40003f66270 */
[----:B------:R-:W0:Y:S02]  /*26f50*/  SHFL.IDX PT, R5, R4, 0x1, 0x1c1f ;  /* 0x003c1f0004057f89 */ /* 0x000e2400000e0000 */
[----:B------:R-:W-:-:S04]  /*26f60*/  @!P4 LOP3.LUT R7, R7, R6, RZ, 0x3c, !PT ;  /* 0x000000060707c212 */ /* 0x000fc800078e3cff */
[----:B------:R-:W-:-:S04]  /*26f70*/  @!P4 LOP3.LUT R6, R7, R6, RZ, 0x3c, !PT ;  /* 0x000000060706c212 */ /* 0x000fc800078e3cff */
[----:B------:R-:W-:-:S05]  /*26f80*/  @!P4 LOP3.LUT R7, R7, R6, RZ, 0x3c, !PT ;  /* 0x000000060707c212 */ /* 0x000fca00078e3cff */
[----:B-----5:R-:W-:Y:S04]  /*26f90*/  @!P4 LDGSTS.E.BYPASS.LTC128B.128 [R9+0x14400], desc[UR54][R6.64], !P0 ;  /* 0x144000000609cfae */ /* 0x020fe8000c101d76 */
[----:B------:R-:W-:Y:S04]  /*26fa0*/  @!P4 LDGSTS.E.BYPASS.LTC128B.128 [R9+0x16400], desc[UR54][R6.64+0x40], !P1 ;  /* 0x164000400609cfae */ /* 0x000fe8000c901d76 */
[----:B------:R1:W-:Y:S01]  /*26fb0*/  @!P4 LDGSTS.E.BYPASS.LTC128B.128 [R9+0x18400], desc[UR54][R6.64+0x80], !P2 ;  /* 0x184000800609cfae */ /* 0x0003e2000d101d76 */
[----:B0-----:R-:W-:-:S03]  /*26fc0*/  @!P3 IADD3 R5, P4, R10, R5, RZ ;  /* 0x000000050a05b210 */ /* 0x001fc60007f9e0ff */
[----:B-1----:R-:W0:Y:S02]  /*26fd0*/  SHFL.IDX PT, R6, R3, 0x1, 0x1c1f ;  /* 0x003c1f0003067f89 */ /* 0x002e2400000e0000 */
[----:B0-----:R-:W-:-:S05]  /*26fe0*/  @!P3 IADD3.X R6, RZ, R6, RZ, P4, !PT ;  /* 0x00000006ff06b210 */ /* 0x001fca00027fe4ff */
[----:B------:R-:W-:Y:S02]  /*26ff0*/  @!P3 IMAD.MOV.U32 R7, RZ, RZ, R6 ;  /* 0x000000ffff07b224 */ /* 0x000fe400078e0006 */
[----:B------:R-:W-:Y:S02]  /*27000*/  @!P3 IMAD.MOV.U32 R6, RZ, RZ, R5 ;  /* 0x000000ffff06b224 */ /* 0x000fe400078e0005 */
[----:B------:R-:W-:-:S03]  /*27010*/  VIADD R5, R0, 0x40 ;  /* 0x0000004000057836 */ /* 0x000fc60000000000 */
[----:B------:R-:W-:Y:S04]  /*27020*/  @!P3 LDGSTS.E.BYPASS.LTC128B.128 [R9+0x14c00], desc[UR54][R6.64], !P0 ;  /* 0x14c000000609bfae */ /* 0x000fe8000c101d76 */
[----:B------:R-:W-:Y:S04]  /*27030*/  @!P3 LDGSTS.E.BYPASS.LTC128B.128 [R9+0x16c00], desc[UR54][R6.64+0x40], !P1 ;  /* 0x16c000400609bfae */ /* 0x000fe8000c901d76 */
[----:B------:R0:W-:Y:S01]  /*27040*/  @!P3 LDGSTS.E.BYPASS.LTC128B.128 [R9+0x18c00], desc[UR54][R6.64+0x80], !P2 ;  /* 0x18c000800609bfae */ /* 0x0001e2000d101d76 */
[----:B------:R-:W-:-:S03]  /*27050*/  ISETP.GE.AND P3, PT, R5, R2, PT ;  /* 0x000000020500720c */ /* 0x000fc60003f66270 */
[----:B------:R-:W1:Y:S04]  /*27060*/  SHFL.IDX PT, R5, R4, 0x2, 0x1c1f ;  /* 0x005c1f0004057f89 */ /* 0x000e6800000e0000 */
[----:B0-----:R-:W0:Y:S06]  /*27070*/  SHFL.IDX PT, R6, R3, 0x2, 0x1c1f ;  /* 0x005c1f0003067f89 */ /* 0x001e2c00000e0000 */
[----:B-1----:R-:W-:-:S05]  /*27080*/  @!P3 IADD3 R5, P4, R10, R5, RZ ;  /* 0x000000050a05b210 */ /* 0x002fca0007f9e0ff */
[----:B0-----:R-:W-:-:S05]  /*27090*/  @!P3 IMAD.X R6, RZ, RZ, R6, P4 ;  /* 0x000000ffff06b224 */ /* 0x001fca00020e0606 */
[----:B------:R-:W-:Y:S01]  /*270a0*/  @!P3 MOV R7, R6 ;  /* 0x000000060007b202 */ /* 0x000fe20000000f00 */
[----:B------:R-:W-:Y:S02]  /*270b0*/  @!P3 IMAD.MOV.U32 R6, RZ, RZ, R5 ;  /* 0x000000ffff06b224 */ /* 0x000fe400078e0005 */
[----:B------:R1:W2:Y:S04]  /*270c0*/  SHFL.IDX PT, R5, R3, 0x3, 0x1c1f ;  /* 0x007c1f0003057f89 */ /* 0x0002a800000e0000 */
[----:B------:R1:W-:Y:S04]  /*270d0*/  @!P3 LDGSTS.E.BYPASS.LTC128B.128 [R9+0x15400], desc[UR54][R6.64], !P0 ;  /* 0x154000000609bfae */ /* 0x0003e8000c101d76 */
[----:B------:R1:W-:Y:S04]  /*270e0*/  @!P3 LDGSTS.E.BYPASS.LTC128B.128 [R9+0x17400], desc[UR54][R6.64+0x40], !P1 ;  /* 0x174000400609bfae */ /* 0x0003e8000c901d76 */
[----:B------:R1:W-:Y:S04]  /*270f0*/  @!P3 LDGSTS.E.BYPASS.LTC128B.128 [R9+0x19400], desc[UR54][R6.64+0x80], !P2 ;  /* 0x194000800609bfae */ /* 0x0003e8000d101d76 */
[----:B------:R1:W3:Y:S02]  /*27100*/  SHFL.IDX PT, R3, R4, 0x3, 0x1c1f ;  /* 0x007c1f0004037f89 */ /* 0x0002e400000e0000 */
.L_x_812:
[----:B------:R-:W-:Y:S01]  /*27110*/  VIADD R0, R0, 0x60 ;  /* 0x0000006000007836 */ /* 0x000fe20000000000 */
[----:B------:R-:W-:Y:S04]  /*27120*/  BSSY B0, `(.L_x_601) ;  /* 0x000000b000007945 */ /* 0x000fe80003800000 */
[----:B------:R-:W-:-:S13]  /*27130*/  ISETP.GE.AND P3, PT, R0, R2, PT ;  /* 0x000000020000720c */ /* 0x000fda0003f66270 */
[----:B------:R-:W-:Y:S05]  /*27140*/  @P3 BRA `(.L_x_602) ;  /* 0x0000000000203947 */ /* 0x000fea0003800000 */
[----:B---3--:R-:W-:-:S05]  /*27150*/  IADD3 R2, P3, R10, R3, RZ ;  /* 0x000000030a027210 */ /* 0x008fca0007f7e0ff */
[----:B-12---:R-:W-:-:S05]  /*27160*/  IMAD.X R3, RZ, RZ, R5, P3 ;  /* 0x000000ffff037224 */ /* 0x006fca00018e0605 */
[----:B------:R-:W-:Y:S01]  /*27170*/  @!PT LDS RZ, [RZ] ;  /* 0x00000000fffff984 */ /* 0x000fe20000000800 */
[----:B------:R-:W-:Y:S01]  /*27180*/  @!PT LDS RZ, [RZ] ;  /* 0x00000000fffff984 */ /* 0x000fe20000000800 */
[----:B------:R-:W-:Y:S01]  /*27190*/  @!PT LDS RZ, [RZ] ;  /* 0x00000000fffff984 */ /* 0x000fe20000000800 */
[----:B------:R4:W-:Y:S04]  /*271a0*/  LDGSTS.E.BYPASS.LTC128B.128 [R9+0x15c00], desc[UR54][R2.64], !P0 ;  /* 0x15c0000002097fae */ /* 0x0009e8000c101d76 */
[----:B------:R4:W-:Y:S04]  /*271b0*/  LDGSTS.E.BYPASS.LTC128B.128 [R9+0x17c00], desc[UR54][R2.64+0x40], !P1 ;  /* 0x17c0004002097fae */ /* 0x0009e8000c901d76 */
[----:B------:R4:W-:Y:S02]  /*271c0*/  LDGSTS.E.BYPASS.LTC128B.128 [R9+0x19c00], desc[UR54][R2.64+0x80], !P2 ;  /* 0x19c0008002097fae */ /* 0x0009e4000d101d76 */
.L_x_602:
[----:B------:R-:W-:Y:S05]  /*271d0*/  BSYNC B0 ;  /* 0x0000000000007941 */ /* 0x000fea0003800000 */
.L_x_601:
[----:B------:R-:W-:Y:S01]  /*271e0*/  NOP ;  /* 0x0000000000007918 */ /* 0x000fe20000000000 */
[----:B------:R-:W-:-:S13]  /*271f0*/  PLOP3.LUT P0, PT, PT, PT, PT, 0x80, 0x0 ;  /* 0x000000000000781c */ /* 0x000fda0003f0f070 */
.L_x_603:
[----:B------:R-:W-:Y:S02]  /*27200*/  PLOP3.LUT P1, PT, P1, P0, PT, 0xa2, 0x0 ;  /* 0x000000000000781c */ /* 0x000fe40000f21472 */
[----:B------:R-:W-:-:S08]  /*27210*/  @P0 R2UR P1, UR4, R18 ;  /* 0x00000000120402ca */ /* 0x000fd00000020000 */
[----:B------:R-:W-:-:S05]  /*27220*/  @P0 PLOP3.LUT P0, PT, P1, PT, PT, 0x80, 0x0 ;  /* 0x000000000000081c */ /* 0x000fca0000f0f070 */
[----:B------:R-:W-:Y:S01]  /*27230*/  @!P1 SYNCS.ARRIVE.TRANS64.RED.A0T1 RZ, [UR4+0x29800], RZ ;  /* 0x029800ffffff99a7 */ /* 0x000fe20008200404 */
[----:B------:R-:W-:Y:S07]  /*27240*/  @!P1 ARRIVES.LDGSTSBAR.64.TRANSCNT [UR4+0x29800] ;  /* 0x02980000ff0099b0 */ /* 0x000fee0008000a84 */
[----:B------:R-:W-:Y:S05]  /*27250*/  @P0 BRA.U.ANY `(.L_x_603) ;  /* 0xfffffffd00e80947 */ /* 0x000fea000393ffff */
[----:B----4-:R-:W4:Y:S02]  /*27260*/  LDL.LU R2, [R1+0x5c] ;  /* 0x00005c0001027983 */ /* 0x010f240000300800 */
[----:B----4-:R-:W-:-:S05]  /*27270*/  VIADD R2, R2, 0x1 ;  /* 0x0000000102027836 */ /* 0x010fca0000000000 */
[----:B------:R4:W-:Y:S01]  /*27280*/  STL [R1+0x5c], R2 ;  /* 0x00005c0201007387 */ /* 0x0009e20000100800 */
[----:B------:R-:W-:-:S04]  /*27290*/  LEA.HI R0, R2, R2, RZ, 0x1 ;  /* 0x0000000202007211 */ /* 0x000fc800078f08ff */
[----:B------:R-:W-:-:S04]  /*272a0*/  LOP3.LUT R0, R0, 0xfffffffe, RZ, 0xc0, !PT ;  /* 0xfffffffe00007812 */ /* 0x000fc800078ec0ff */
[----:B------:R-:W-:-:S04]  /*272b0*/  IADD3 R0, R2, -R0, RZ ;  /* 0x8000000002007210 */ /* 0x000fc80007ffe0ff */
[----:B------:R-:W-:Y:S01]  /*272c0*/  SHF.L.U32 R0, R0, 0x1f, RZ ;  /* 0x0000001f00007819 */ /* 0x000fe200000006ff */
[----:B------:R-:W-:Y:S01]  /*272d0*/  NOP ;  /* 0x0000000000007918 */ /* 0x000fe20000000000 */
[----:B------:R4:W-:Y:S01]  /*272e0*/  SYNCS.ARRIVE.TRANS64.A1T0 RZ, [R18+URZ+0x29800], RZ ;  /* 0x029800ff12ff79a7 */ /* 0x0009e2000810003f */
[----:B------:R-:W-:Y:S01]  /*272f0*/  BSSY B0, `(.L_x_604) ;  /* 0x0000003000007945 */ /* 0x000fe20003800000 */
[----:B------:R-:W5:Y:S03]  /*27300*/  SYNCS.PHASECHK.TRANS64.TRYWAIT P0, [R18+URZ+0x29820], R0 ;  /* 0x02982000120075a7 */ /* 0x000f66000800017f */
[----:B----45:R-:W-:Y:S05]  /*27310*/  @!P0 BRA `(.L_x_605) ;  /* 0x0000006400148947 */ /* 0x030fea0003800000 */
.L_x_813:
[----:B------:R-:W-:Y:S05]  /*27320*/  BSYNC B0 ;  /* 0x0000000000007941 */ /* 0x000fea0003800000 */
.L_x_604:
[----:B------:R-:W5:Y:S04]  /*27330*/  LDL.LU R2, [R1+0x48] ;  /* 0x0000480001027983 */ /* 0x000f680000300800 */
[----:B-1-3--:R-:W3:Y:S01]  /*27340*/  LDL R3, [R1+0x20] ;  /* 0x0000200001037983 */ /* 0x00aee20000100800 */
[----:B-----5:R-:W-:-:S05]  /*27350*/  VIADD R2, R2, 0xfffffffe ;  /* 0xfffffffe02027836 */ /* 0x020fca0000000000 */
[----:B---3--:R-:W-:-:S13]  /*27360*/  ISETP.GE.AND P0, PT, R2, R3, PT ;  /* 0x000000030200720c */ /* 0x008fda0003f06270 */
[----:B------:R-:W-:Y:S05]  /*27370*/  @!P0 BRA `(.L_x_606) ;  /* 0x0000000c00f88947 */ /* 0x000fea0003800000 */
[----:B------:R1:W5:Y:S01]  /*27380*/  LDL.LU R3, [R1+0x18] ;  /* 0x0000180001037983 */ /* 0x0003620000300800 */
[----:B----4-:R-:W-:-:S07]  /*27390*/  IMAD.MOV.U32 R0, RZ, RZ, R19 ;  /* 0x000000ffff007224 */ /* 0x010fce00078e0013 */
.L_x_628:
[----:B------:R-:W3:Y:S01]  /*273a0*/  LDL R4, [R1+0x10] ;  /* 0x0000100001047983 */ /* 0x000ee20000100800 */
[----:B------:R-:W-:Y:S01]  /*273b0*/  VIADD R19, R0, 0x1 ;  /* 0x0000000100137836 */ /* 0x000fe20000000000 */
[----:B------:R-:W-:Y:S05]  /*273c0*/  YIELD ;  /* 0x0000000000007946 */ /* 0x000fea0003800000 */
[C---:B------:R-:W-:Y:S01]  /*273d0*/  ISETP.NE.AND P0, PT, R19.reuse, 0x2, PT ;  /* 0x000000021300780c */ /* 0x040fe20003f05270 */
[----:B------:R-:W-:Y:S03]  /*273e0*/  BSSY B0, `(.L_x_607) ;  /* 0x0000089000007945 */ /* 0x000fe60003800000 */
[----:B------:R-:W-:-:S02]  /*273f0*/  SEL R19, R19, RZ, P0 ;  /* 0x000000ff13137207 */ /* 0x000fc40000000000 */
[----:B---3--:R-:W-:Y:S02]  /*27400*/  LOP3.LUT P1, RZ, R4, 0x1, RZ, 0xc0, !PT ;  /* 0x0000000104ff7812 */ /* 0x008fe4000782c0ff */
[----:B------:R-:W-:-:S04]  /*27410*/  SEL R4, RZ, 0x1, P0 ;  /* 0x00000001ff047807 */ /* 0x000fc80000000000 */
[----:B0-2--5:R-:W-:-:S05]  /*27420*/  LOP3.LUT R9, R3, R4, RZ, 0x3c, !PT ;  /* 0x0000000403097212 */ /* 0x025fca00078e3cff */
[----:B------:R0:W-:Y:S02]  /*27430*/  STL [R1+0x18], R9 ;  /* 0x0000180901007387 */ /* 0x0001e40000100800 */
[----:B------:R-:W-:Y:S05]  /*27440*/  @!P1 BRA `(.L_x_608) ;  /* 0x0000000800089947 */ /* 0x000fea0003800000 */
[----:B------:R-:W-:Y:S01]  /*27450*/  ULDC.64 UR4, c[0x0][0x418] ;  /* 0x0001060000047ab9 */ /* 0x000fe20000000a00 */
[----:B------:R-:W-:Y:S01]  /*27460*/  IMAD.MOV.U32 R8, RZ, RZ, R2 ;  /* 0x000000ffff087224 */ /* 0x000fe200078e0002 */
[----:B------:R-:W-:-:S04]  /*27470*/  ISETP.NE.U32.AND P0, PT, RZ, UR4, PT ;  /* 0x00000004ff007c0c */ /* 0x000fc8000bf05070 */
[----:B------:R-:W-:-:S13]  /*27480*/  ISETP.NE.AND.EX P0, PT, RZ, UR5, PT, P0 ;  /* 0x00000005ff007c0c */ /* 0x000fda000bf05300 */
[----:B------:R-:W-:Y:S05]  /*27490*/  @!P0 BRA `(.L_x_609) ;  /* 0x00000000004c8947 */ /* 0x000fea0003800000 */
[----:B------:R-:W3:Y:S01]  /*274a0*/  LDL R11, [R1+0x24] ;  /* 0x00002400010b7983 */ /* 0x000ee20000100800 */
[----:B------:R-:W4:Y:S01]  /*274b0*/  LDC R7, c[0x0][0x43c] ;  /* 0x00010f00ff077b82 */ /* 0x000f220000000800 */
[----:B------:R-:W-:Y:S02]  /*274c0*/  ULDC.64 UR6, c[0x0][0x428] ;  /* 0x00010a0000067ab9 */ /* 0x000fe40000000a00 */
[----:B------:R-:W3:Y:S01]  /*274d0*/  LDL R10, [R1+0x8] ;  /* 0x00000800010a7983 */ /* 0x000ee20000100800 */
[----:B----4-:R-:W-:-:S13]  /*274e0*/  ISETP.NE.AND P0, PT, R7, 0x1, PT ;  /* 0x000000010700780c */ /* 0x010fda0003f05270 */
[----:B--2---:R-:W2:Y:S02]  /*274f0*/  @P0 LDC.64 R4, c[0x0][0x440] ;  /* 0x00011000ff040b82 */ /* 0x004ea40000000a00 */
[----:B--2---:R-:W-:Y:S01]  /*27500*/  @P0 IMAD.HI.U32 R6, R2, R4, RZ ;  /* 0x0000000402060227 */ /* 0x004fe200078e00ff */
[----:B------:R-:W-:-:S04]  /*27510*/  MOV R4, R2 ;  /* 0x0000000200047202 */ /* 0x000fc80000000f00 */
[----:B------:R-:W-:-:S04]  /*27520*/  @P0 SHF.R.U32.HI R4, RZ, R5, R6 ;  /* 0x00000005ff040219 */ /* 0x000fc80000011606 */
[--C-:B------:R-:W-:Y:S01]  /*27530*/  SHF.R.S32.HI R5, RZ, 0x1f, R4.reuse ;  /* 0x0000001fff057819 */ /* 0x100fe20000011404 */
[----:B------:R-:W-:-:S04]  /*27540*/  IMAD.MOV R8, RZ, RZ, -R4 ;  /* 0x000000ffff087224 */ /* 0x000fc800078e0a04 */
[----:B------:R-:W-:Y:S02]  /*27550*/  IMAD R8, R7, R8, R2 ;  /* 0x0000000807087224 */ /* 0x000fe400078e0202 */
[----:B---3--:R-:W-:-:S04]  /*27560*/  IMAD R6, R11, UR6, RZ ;  /* 0x000000060b067c24 */ /* 0x008fc8000f8e02ff */
[C---:B------:R-:W-:Y:S02]  /*27570*/  IMAD R6, R10.reuse, UR7, R6 ;  /* 0x000000070a067c24 */ /* 0x040fe4000f8e0206 */
[----:B------:R-:W-:-:S04]  /*27580*/  IMAD.WIDE.U32 R4, R10, UR6, R4 ;  /* 0x000000060a047c25 */ /* 0x000fc8000f8e0004 */
[----:B------:R-:W-:Y:S01]  /*27590*/  IMAD.IADD R5, R6, 0x1, R5 ;  /* 0x0000000106057824 */ /* 0x000fe200078e0205 */
[----:B------:R-:W-:-:S04]  /*275a0*/  LEA R6, P0, R4, UR4, 0x2 ;  /* 0x0000000404067c11 */ /* 0x000fc8000f8010ff */
[----:B------:R-:W-:-:S05]  /*275b0*/  LEA.HI.X R7, R4, UR5, R5, 0x2, P0 ;  /* 0x0000000504077c11 */ /* 0x000fca00080f1405 */
[----:B------:R3:W5:Y:S04]  /*275c0*/  LDG.E R17, desc[UR54][R6.64] ;  /* 0x0000003606117981 */ /* 0x000768000c1e1900 */
.L_x_609:
[----:B------:R-:W3:Y:S01]  /*275d0*/  S2R R4, SR_TID.X ;  /* 0x0000000000047919 */ /* 0x000ee20000002100 */
[----:B--2---:R-:W-:Y:S01]  /*275e0*/  IMAD R5, R19, 0x8, R18 ;  /* 0x0000000813057824 */ /* 0x004fe200078e0212 */
[----:B------:R-:W-:Y:S01]  /*275f0*/  BSSY B1, `(.L_x_610) ;  /* 0x0000006000017945 */ /* 0x000fe20003800000 */
[----:B---3--:R-:W-:Y:S02]  /*27600*/  LOP3.LUT R6, R4, 0x7f, RZ, 0xc0, !PT ;  /* 0x0000007f04067812 */ /* 0x008fe400078ec0ff */
[----:B------:R-:W-:Y:S02]  /*27610*/  SHF.L.U32 R4, R9, 0x1f, RZ ;  /* 0x0000001f09047819 */ /* 0x000fe400000006ff */
[----:B------:R-:W-:Y:S02]  /*27620*/  ISETP.NE.AND P1, PT, R6, RZ, PT ;  /* 0x000000ff0600720c */ /* 0x000fe40003f25270 */
[----:B------:R-:W2:Y:S02]  /*27630*/  SYNCS.PHASECHK.TRANS64.TRYWAIT P0, [R5+URZ+0x29880], R4 ;  /* 0x02988004050075a7 */ /* 0x000ea4000800017f */
[----:B--2---:R-:W-:Y:S09]  /*27640*/  @!P0 BRA `(.L_x_611) ;  /* 0x00000060005c8947 */ /* 0x004ff20003800000 */
.L_x_814:
[----:B------:R-:W-:Y:S05]  /*27650*/  BSYNC B1 ;  /* 0x0000000000017941 */ /* 0x000fea0003800000 */
.L_x_610:
        /* <DEDUP_REMOVED lines=9> */
.L_x_613:
[----:B------:R-:W-:Y:S05]  /*276f0*/  BSYNC B1 ;  /* 0x0000000000017941 */ /* 0x000fea0003800000 */
.L_x_612:
[----:B------:R-:W3:Y:S01]  /*27700*/  LDL R6, [R1+0x28] ;  /* 0x0000280001067983 */ /* 0x000ee20000100800 */
[----:B------:R-:W-:Y:S01]  /*27710*/  MOV R10, RZ ;  /* 0x000000ff000a7202 */ /* 0x000fe20000000f00 */
[----:B------:R-:W-:Y:S01]  /*27720*/  IMAD R7, R19, 0x5000, R18 ;  /* 0x0000500013077824 */ /* 0x000fe200078e0212 */
[----:B------:R-:W-:Y:S01]  /*27730*/  UIADD3 UR4, UP0, UR40, 0x470, URZ ;  /* 0x0000047028047890 */ /* 0x000fe2000ff1e03f */
[----:B------:R-:W-:Y:S01]  /*27740*/  PLOP3.LUT P0, PT, PT, PT, PT, 0x80, 0x0 ;  /* 0x000000000000781c */ /* 0x000fe20003f0f070 */
[----:B------:R-:W-:Y:S01]  /*27750*/  UMOV UR6, 0x0 ;  /* 0x0000000000067882 */ /* 0x000fe20000000000 */
[----:B------:R-:W-:Y:S01]  /*27760*/  R2UR UR10, R10 ;  /* 0x000000000a0a72ca */ /* 0x000fe200000e0000 */
[----:B------:R-:W-:Y:S01]  /*27770*/  VIADD R7, R7, 0xa400 ;  /* 0x0000a40007077836 */ /* 0x000fe20000000000 */
[----:B------:R-:W-:Y:S01]  /*27780*/  UIADD3.X UR5, URZ, UR41, URZ, UP0, !UPT ;  /* 0x000000293f057290 */ /* 0x000fe200087fe43f */
[----:B------:R-:W-:Y:S01]  /*27790*/  UMOV UR7, 0x14f00000 ;  /* 0x14f0000000077882 */ /* 0x000fe20000000000 */
[----:B---3--:R-:W-:-:S02]  /*277a0*/  IMAD R6, R8, 0xa0, R6 ;  /* 0x000000a008067824 */ /* 0x008fc400078e0206 */
[----:B------:R-:W-:-:S09]  /*277b0*/  VIADD R8, R5, 0x29870 ;  /* 0x0002987005087836 */ /* 0x000fd20000000000 */
.L_x_614:
[----:B------:R-:W-:-:S13]  /*277c0*/  @P0 ELECT P2, URZ, PT ;  /* 0x00000000003f082f */ /* 0x000fda0003840000 */
[----:B-----5:R-:W-:Y:S02]  /*277d0*/  @P2 R2UR UR13, R17 ;  /* 0x00000000110d22ca */ /* 0x020fe400000e0000 */
[----:B------:R-:W-:Y:S02]  /*277e0*/  @P2 R2UR UR12, R16 ;  /* 0x00000000100c22ca */ /* 0x000fe400000e0000 */
[----:B------:R-:W-:Y:S02]  /*277f0*/  @P2 R2UR UR11, R6 ;  /* 0x00000000060b22ca */ /* 0x000fe400000e0000 */
[----:B------:R-:W-:Y:S02]  /*27800*/  @P2 R2UR UR9, R8 ;  /* 0x00000000080922ca */ /* 0x000fe400000e0000 */
[----:B------:R-:W-:Y:S02]  /*27810*/  @P2 R2UR UR8, R7 ;  /* 0x00000000070822ca */ /* 0x000fe400000e0000 */
[----:B------:R-:W-:-:S02]  /*27820*/  @P2 PLOP3.LUT P0, PT, P2, PT, PT, 0x8, 0x0 ;  /* 0x000000000000281c */ /* 0x000fc4000170e170 */
[----:B------:R-:W-:-:S09]  /*27830*/  PLOP3.LUT P2, PT, PT, PT, PT, 0x8, 0x0 ;  /* 0x000000000000781c */ /* 0x000fd20003f4e170 */
[----:B------:R3:W-:Y:S02]  /*27840*/  UTMALDG.4D [UR8], [UR4], desc[UR6] ;  /* 0x00000608040075b4 */ /* 0x0007e40008019000 */
[----:B---3--:R-:W-:Y:S05]  /*27850*/  @P0 BRA.U.ANY `(.L_x_614) ;  /* 0xfffffffd00d80947 */ /* 0x008fea000393ffff */
[----:B------:R-:W3:Y:S01]  /*27860*/  SYNCS.PHASECHK.TRANS64.TRYWAIT P0, [R5+URZ+0x29840], R4 ;  /* 0x02984004050075a7 */ /* 0x000ee2000800017f */
[----:B------:R-:W-:Y:S04]  /*27870*/  BSSY B1, `(.L_x_615) ;  /* 0x0000002000017945 */ /* 0x000fe80003800000 */
[----:B---3--:R-:W-:Y:S05]  /*27880*/  @!P0 BRA `(.L_x_616) ;  /* 0x0000005c00e08947 */ /* 0x008fea0003800000 */
.L_x_815:
[----:B------:R-:W-:Y:S05]  /*27890*/  BSYNC B1 ;  /* 0x0000000000017941 */ /* 0x000fea0003800000 */
.L_x_615:
[----:B------:R-:W-:Y:S01]  /*278a0*/  BSSY B1, `(.L_x_617) ;  /* 0x000000b000017945 */ /* 0x000fe20003800000 */
[----:B------:R-:W-:Y:S02]  /*278b0*/  IMAD.MOV.U32 R8, RZ, RZ, 0x0 ;  /* 0x00000000ff087424 */ /* 0x000fe400078e00ff */
[----:B0-----:R-:W-:Y:S01]  /*278c0*/  IMAD.MOV.U32 R9, RZ, RZ, 0x14f00000 ;  /* 0x14f00000ff097424 */ /* 0x001fe200078e00ff */
[----:B------:R-:W-:Y:S06]  /*278d0*/  @P1 BRA `(.L_x_618) ;  /* 0x00000000001c1947 */ /* 0x000fec0003800000 */
[----:B------:R-:W0:Y:S01]  /*278e0*/  S2R R7, SR_TID.X ;  /* 0x0000000000077919 */ /* 0x000e220000002100 */
[----:B--23--:R-:W-:-:S04]  /*278f0*/  MOV R4, 0x7800 ;  /* 0x0000780000047802 */ /* 0x00cfc80000000f00 */
[----:B------:R4:W-:Y:S01]  /*27900*/  SYNCS.ARRIVE.TRANS64 RZ, [R5+URZ+0x29830], R4 ;  /* 0x0298300405ff79a7 */ /* 0x0009e2000800003f */
[----:B0-----:R-:W-:-:S04]  /*27910*/  LOP3.LUT R7, R7, 0x1f, RZ, 0xc0, !PT ;  /* 0x0000001f07077812 */ /* 0x001fc800078ec0ff */
[----:B------:R-:W-:-:S13]  /*27920*/  ISETP.NE.AND P0, PT, R7, RZ, PT ;  /* 0x000000ff0700720c */ /* 0x000fda0003f05270 */
[----:B----4-:R-:W-:Y:S05]  /*27930*/  @!P0 BRA `(.L_x_618) ;  /* 0x0000000000048947 */ /* 0x010fea0003800000 */
[----:B------:R-:W-:Y:S01]  /*27940*/  BPT.TRAP 0x1 ;  /* 0x000000040000795c */ /* 0x000fe20000300000 */
.L_x_618:
[----:B------:R-:W-:Y:S05]  /*27950*/  BSYNC B1 ;  /* 0x0000000000017941 */ /* 0x000fea0003800000 */
.L_x_617:
        /* <DEDUP_REMOVED lines=9> */
.L_x_619:
        /* <DEDUP_REMOVED lines=15> */
.L_x_620:
        /* <DEDUP_REMOVED lines=15> */
.L_x_621:
        /* <DEDUP_REMOVED lines=10> */
.L_x_608:
[----:B------:R-:W-:Y:S05]  /*27c70*/  BSYNC B0 ;  /* 0x0000000000007941 */ /* 0x000fea0003800000 */
.L_x_607:
[----:B------:R-:W-:-:S06]  /*27c80*/  UISETP.NE.AND UP0, UPT, UR37, 0x3, UPT ;  /* 0x000000032500788c */ /* 0x000fcc000bf05270 */
[----:B------:R-:W-:-:S13]  /*27c90*/  PLOP3.LUT P0, PT, PT, PT, UP0, 0x80, 0x0 ;  /* 0x000000000000781c */ /* 0x000fda0003f0f008 */
[----:B------:R-:W-:Y:S05]  /*27ca0*/  @!P0 BRA `(.L_x_622) ;  /* 0x0000000000048947 */ /* 0x000fea0003800000 */
[----:B------:R-:W-:Y:S01]  /*27cb0*/  BPT.TRAP 0x1 ;  /* 0x000000040000795c */ /* 0x000fe20000300000 */
.L_x_622:
[----:B------:R-:W-:Y:S01]  /*27cc0*/  MOV R4, UR39 ;  /* 0x0000002700047c02 */ /* 0x000fe20008000f00 */
[----:B------:R-:W-:Y:S01]  /*27cd0*/  IMAD R20, R0, 0x8, R18 ;  /* 0x0000000800147824 */ /* 0x000fe200078e0212 */
[----:B------:R-:W-:Y:S02]  /*27ce0*/  BSSY B0, `(.L_x_623) ;  /* 0x0000006000007945 */ /* 0x000fe40003800000 */
[----:B------:R-:W-:Y:S02]  /*27cf0*/  ISETP.NE.AND P1, PT, R4, 0x3, PT ;  /* 0x000000030400780c */ /* 0x000fe40003f25270 */
[----:B------:R-:W-:-:S04]  /*27d00*/  LOP3.LUT R4, R3, 0x1, RZ, 0x3c, !PT ;  /* 0x0000000103047812 */ /* 0x000fc800078e3cff */
[----:B------:R-:W-:-:S04]  /*27d10*/  SHF.L.U32 R4, R4, 0x1f, RZ ;  /* 0x0000001f04047819 */ /* 0x000fc800000006ff */
[----:B------:R-:W3:Y:S02]  /*27d20*/  SYNCS.PHASECHK.TRANS64.TRYWAIT P0, [R20+URZ+0x29870], R4 ;  /* 0x02987004140075a7 */ /* 0x000ee4000800017f */
[----:B---3--:R-:W-:Y:S05]  /*27d30*/  @!P0 BRA `(.L_x_624) ;  /* 0x0000005800c88947 */ /* 0x008fea0003800000 */
.L_x_816:
[----:B------:R-:W-:Y:S05]  /*27d40*/  BSYNC B0 ;  /* 0x0000000000007941 */ /* 0x000fea0003800000 */
.L_x_623:
[----:B------:R-:W-:Y:S05]  /*27d50*/  @!P1 BRA `(.L_x_625) ;  /* 0x0000000000049947 */ /* 0x000fea0003800000 */
[----:B------:R-:W-:Y:S01]  /*27d60*/  BPT.TRAP 0x1 ;  /* 0x000000040000795c */ /* 0x000fe20000300000 */
.L_x_625:
[----:B------:R-:W-:Y:S01]  /*27d70*/  SHF.L.U32 R3, R3, 0x1f, RZ ;  /* 0x0000001f03037819 */ /* 0x000fe200000006ff */
[----:B------:R-:W-:-:S03]  /*27d80*/  IMAD R12, R0, 0x5000, RZ ;  /* 0x00005000000c7824 */ /* 0x000fc600078e02ff */
[----:B------:R-:W4:Y:S02]  /*27d90*/  SYNCS.PHASECHK.TRANS64.TRYWAIT P0, [R20+URZ+0x29860], R3 ;  /* 0x02986003140075a7 */ /* 0x000f24000800017f */
[----:B----4-:R-:W-:Y:S05]  /*27da0*/  @!P0 BRA `(.L_x_626) ;  /* 0x0000005800c08947 */ /* 0x010fea0003800000 */
.L_x_817:
[----:B------:R-:W5:Y:S04]  /*27db0*/  LDL R0, [R1+0x30] ;  /* 0x0000300001007983 */ /* 0x000f680000100800 */
[----:B------:R-:W4:Y:S04]  /*27dc0*/  LDL R14, [R1+0x34] ;  /* 0x00003400010e7983 */ /* 0x000f280000100800 */
[----:B------:R-:W2:Y:S01]  /*27dd0*/  LDL R13, [R1+0x2c] ;  /* 0x00002c00010d7983 */ /* 0x000ea20000100800 */
[----:B------:R-:W-:Y:S05]  /*27de0*/  WARPSYNC.ALL ;  /* 0x0000000000007948 */ /* 0x000fea0003800000 */
[----:B-----5:R-:W-:-:S05]  /*27df0*/  LOP3.LUT R0, R12, R0, RZ, 0xfc, !PT ;  /* 0x000000000c007212 */ /* 0x020fca00078efcff */
[----:B------:R-:W-:Y:S01]  /*27e00*/  IMAD.IADD R0, R18, 0x1, R0 ;  /* 0x0000000112007824 */ /* 0x000fe200078e0200 */
[----:B--2---:R-:W-:-:S03]  /*27e10*/  LOP3.LUT R21, R12, R13, RZ, 0xfc, !PT ;  /* 0x0000000d0c157212 */ /* 0x004fc600078efcff */
[----:B----4-:R-:W-:Y:S01]  /*27e20*/  IMAD.IADD R3, R14, 0x1, R0 ;  /* 0x000000010e037824 */ /* 0x010fe200078e0200 */
[----:B---3--:R-:W2:Y:S01]  /*27e30*/  LDSM.16.MT88.4 R4, [R0+0xa400] ;  /* 0x00a400000004783b */ /* 0x008ea20000004200 */
[----:B------:R-:W-:Y:S01]  /*27e40*/  IMAD.IADD R21, R18, 0x1, R21 ;  /* 0x0000000112157824 */ /* 0x000fe200078e0215 */
[C-C-:B--2---:R-:W-:Y:S02]  /*27e50*/  PRMT R8, R4.reuse, 0x6420, R5.reuse ;  /* 0x0000642004087816 */ /* 0x144fe40000000005 */
[----:B0-----:R-:W-:Y:S02]  /*27e60*/  PRMT R9, R4, 0x7531, R5 ;  /* 0x0000753104097816 */ /* 0x001fe40000000005 */
        /* <DEDUP_REMOVED lines=65> */
.L_x_627:
[----:B------:R-:W3:Y:S01]  /*28280*/  S2R R0, SR_TID.X ;  /* 0x0000000000007919 */ /* 0x000ee20000002100 */
[----:B0-----:R0:W-:Y:S01]  /*28290*/  SYNCS.ARRIVE.TRANS64.A1T0 RZ, [R20+URZ+0x29850], RZ ;  /* 0x029850ff14ff79a7 */ /* 0x0011e2000810003f */
[----:B---3--:R-:W-:Y:S02]  /*282a0*/  LOP3.LUT R3, R0, 0x7f, RZ, 0xc0, !PT ;  /* 0x0000007f00037812 */ /* 0x008fe400078ec0ff */
[----:B------:R-:W3:Y:S01]  /*282b0*/  LDL R0, [R1+0x20] ;  /* 0x0000200001007983 */ /* 0x000ee20000100800 */
[----:B------:R-:W-:Y:S01]  /*282c0*/  BAR.SYNC.DEFER_BLOCKING 0x2, 0x80 ;  /* 0x0082000000007b1d */ /* 0x000fe20000010000 */
[----:B------:R-:W-:-:S05]  /*282d0*/  ISETP.NE.AND P0, PT, R3, RZ, PT ;  /* 0x000000ff0300720c */ /* 0x000fca0003f05270 */
[----:B------:R4:W5:Y:S08]  /*282e0*/  LDL R3, [R1+0x18] ;  /* 0x0000180001037983 */ /* 0x0009700000100800 */
[----:B0-----:R-:W-:-:S04]  /*282f0*/  @!P0 IADD3 R20, R20, 0x29880, RZ ;  /* 0x0002988014148810 */ /* 0x001fc80007ffe0ff */
[----:B------:R-:W-:-:S04]  /*28300*/  @!P0 PRMT R20, RZ, 0x654, R20 ;  /* 0x00000654ff148816 */ /* 0x000fc80000000014 */
[----:B------:R4:W-:Y:S01]  /*28310*/  @!P0 SYNCS.ARRIVE.TRANS64.RED.A1T0 RZ, [R20+URZ], RZ ;  /* 0x000000ff14ff89a7 */ /* 0x0009e2000810043f */
[C---:B---3--:R-:W-:Y:S01]  /*28320*/  ISETP.GT.AND P0, PT, R2.reuse, R0, PT ;  /* 0x000000000200720c */ /* 0x048fe20003f04270 */
[----:B------:R-:W-:Y:S02]  /*28330*/  VIADD R2, R2, 0xffffffff ;  /* 0xffffffff02027836 */ /* 0x000fe40000000000 */
[----:B------:R-:W-:-:S10]  /*28340*/  IMAD.MOV.U32 R0, RZ, RZ, R19 ;  /* 0x000000ffff007224 */ /* 0x000fd400078e0013 */
[----:B----4-:R-:W-:Y:S05]  /*28350*/  @P0 BRA `(.L_x_628) ;  /* 0xfffffff000100947 */ /* 0x010fea000383ffff */
.L_x_606:
[----:B------:R-:W3:Y:S01]  /*28360*/  S2R R4, SR_TID.X ;  /* 0x0000000000047919 */ /* 0x000ee20000002100 */
[----:B------:R-:W-:Y:S01]  /*28370*/  BSSY B0, `(.L_x_629) ;  /* 0x0000011000007945 */ /* 0x000fe20003800000 */
[----:B---3--:R-:W-:-:S04]  /*28380*/  LOP3.LUT R4, R4, 0x7f, RZ, 0xc0, !PT ;  /* 0x0000007f04047812 */ /* 0x008fc800078ec0ff */
[----:B------:R-:W-:-:S13]  /*28390*/  ISETP.NE.AND P0, PT, R4, RZ, PT ;  /* 0x000000ff0400720c */ /* 0x000fda0003f05270 */
[----:B------:R-:W-:Y:S05]  /*283a0*/  @P0 BRA `(.L_x_630) ;  /* 0x0000000000340947 */ /* 0x000fea0003800000 */
[----:B------:R-:W3:Y:S01]  /*283b0*/  S2R R2, SR_LANEID ;  /* 0x0000000000027919 */ /* 0x000ee20000000000 */
[----:B------:R-:W-:Y:S01]  /*283c0*/  VOTEU.ANY UR4, UPT, PT ;  /* 0x0000000000047886 */ /* 0x000fe200038e0100 */
[----:B--2---:R-:W2:Y:S01]  /*283d0*/  LDC.64 R4, c[0x0][0xc60] ;  /* 0x00031800ff047b82 */ /* 0x004ea20000000a00 */
[----:B----4-:R-:W3:Y:S02]  /*283e0*/  FLO.U32 R0, UR4 ;  /* 0x0000000400007d00 */ /* 0x010ee400080e0000 */
[----:B---3--:R-:W-:-:S06]  /*283f0*/  ISETP.EQ.U32.AND P1, PT, R0, R2, PT ;  /* 0x000000020000720c */ /* 0x008fcc0003f22070 */
[----:B------:R-:W2:Y:S07]  /*28400*/  POPC R2, UR4 ;  /* 0x0000000400027d09 */ /* 0x000eae0008000000 */
[----:B--2---:R-:W2:Y:S04]  /*28410*/  @P1 ATOMG.E.ADD.STRONG.GPU PT, R2, desc[UR54][R4.64], R2 ;  /* 0x00000002040219a8 */ /* 0x004ea800081ee1f6 */
[----:B--2---:R2:W3:Y:S02]  /*28420*/  SHFL.IDX PT, R2, R2, R0, 0x1f ;  /* 0x00001f0002027589 */ /* 0x0044e400000e0000 */
[----:B--2---:R-:W2:Y:S02]  /*28430*/  S2R R0, SR_LTMASK ;  /* 0x0000000000007919 */ /* 0x004ea40000003900 */
[----:B--2---:R-:W-:-:S06]  /*28440*/  LOP3.LUT R0, R0, UR4, RZ, 0xc0, !PT ;  /* 0x0000000400007c12 */ /* 0x004fcc000f8ec0ff */
[----:B------:R-:W3:Y:S02]  /*28450*/  POPC R0, R0 ;  /* 0x0000000000007309 */ /* 0x000ee40000000000 */
[----:B---3--:R-:W-:-:S05]  /*28460*/  IADD3 R0, R2, UR38, R0 ;  /* 0x0000002602007c10 */ /* 0x008fca000fffe000 */
[----:B------:R3:W-:Y:S02]  /*28470*/  STL [R1], R0 ;  /* 0x0000000001007387 */ /* 0x0007e40000100800 */
.L_x_630:
[----:B------:R-:W-:Y:S05]  /*28480*/  BSYNC B0 ;  /* 0x0000000000007941 */ /* 0x000fea0003800000 */
.L_x_629:
[----:B------:R-:W-:-:S06]  /*28490*/  UISETP.NE.AND UP0, UPT, UR37, 0x3, UPT ;  /* 0x000000032500788c */ /* 0x000fcc000bf05270 */
[----:B------:R-:W-:-:S13]  /*284a0*/  PLOP3.LUT P1, PT, PT, PT, UP0, 0x80, 0x0 ;  /* 0x000000000000781c */ /* 0x000fda0003f2f008 */
[----:B------:R-:W-:Y:S05]  /*284b0*/  @!P1 BRA `(.L_x_631) ;  /* 0x0000000000049947 */ /* 0x000fea0003800000 */
[----:B------:R-:W-:Y:S01]  /*284c0*/  BPT.TRAP 0x1 ;  /* 0x000000040000795c */ /* 0x000fe20000300000 */
.L_x_631:
[----:B------:R-:W2:Y:S01]  /*284d0*/  LDL R2, [R1+0x18] ;  /* 0x0000180001027983 */ /* 0x000ea20000100800 */
[----:B---34-:R-:W-:Y:S01]  /*284e0*/  IMAD.U32 R0, RZ, RZ, UR39 ;  /* 0x00000027ff007e24 */ /* 0x018fe2000f8e00ff */
[----:B------:R-:W-:Y:S01]  /*284f0*/  BSSY B0, `(.L_x_632) ;  /* 0x0000007000007945 */ /* 0x000fe20003800000 */
[----:B------:R-:W-:-:S03]  /*28500*/  IMAD R16, R19, 0x8, R18 ;  /* 0x0000000813107824 */ /* 0x000fc600078e0212 */
[----:B------:R-:W-:Y:S02]  /*28510*/  ISETP.NE.AND P2, PT, R0, 0x3, PT ;  /* 0x000000030000780c */ /* 0x000fe40003f45270 */
[----:B--2---:R-:W-:-:S04]  /*28520*/  LOP3.LUT R0, R2, 0x1, RZ, 0x3c, !PT ;  /* 0x0000000102007812 */ /* 0x004fc800078e3cff */
[----:B------:R-:W-:-:S04]  /*28530*/  SHF.L.U32 R0, R0, 0x1f, RZ ;  /* 0x0000001f00007819 */ /* 0x000fc800000006ff */
[----:B------:R-:W2:Y:S02]  /*28540*/  SYNCS.PHASECHK.TRANS64.TRYWAIT P1, [R16+URZ+0x29870], R0 ;  /* 0x02987000100075a7 */ /* 0x000ea4000802017f */
[----:B--2---:R-:W-:Y:S05]  /*28550*/  @!P1 BRA `(.L_x_633) ;  /* 0x0000005000e89947 */ /* 0x004fea0003800000 */
.L_x_818:
[----:B------:R-:W-:Y:S05]  /*28560*/  BSYNC B0 ;  /* 0x0000000000007941 */ /* 0x000fea0003800000 */
.L_x_632:
[----:B------:R-:W-:Y:S05]  /*28570*/  @!P2 BRA `(.L_x_634) ;  /* 0x000000000004a947 */ /* 0x000fea0003800000 */
[----:B------:R-:W-:Y:S01]  /*28580*/  BPT.TRAP 0x1 ;  /* 0x000000040000795c */ /* 0x000fe20000300000 */
.L_x_634:
[----:B--2---:R-:W2:Y:S02]  /*28590*/  LDL R0, [R1+0x18] ;  /* 0x0000180001007983 */ /* 0x004ea40000100800 */
[----:B--2---:R-:W-:-:S04]  /*285a0*/  SHF.L.U32 R0, R0, 0x1f, RZ ;  /* 0x0000001f00007819 */ /* 0x004fc800000006ff */
[----:B------:R-:W2:Y:S02]  /*285b0*/  SYNCS.PHASECHK.TRANS64.TRYWAIT P1, [R16+URZ+0x29860], R0 ;  /* 0x02986000100075a7 */ /* 0x000ea4000802017f */
[----:B--2---:R-:W-:Y:S05]  /*285c0*/  @!P1 BRA `(.L_x_635) ;  /* 0x0000005000e09947 */ /* 0x004fea0003800000 */
.L_x_819:
[----:B------:R-:W3:Y:S04]  /*285d0*/  LDL R2, [R1+0x30] ;  /* 0x0000300001027983 */ /* 0x000ee80000100800 */
[----:B-----5:R-:W4:Y:S04]  /*285e0*/  LDL R3, [R1+0x34] ;  /* 0x0000340001037983 */ /* 0x020f280000100800 */
[----:B------:R-:W4:Y:S01]  /*285f0*/  LDL R12, [R1+0x2c] ;  /* 0x00002c00010c7983 */ /* 0x000f220000100800 */
[----:B--2---:R-:W-:Y:S01]  /*28600*/  IMAD R0, R19, 0x5000, RZ ;  /* 0x0000500013007824 */ /* 0x004fe200078e02ff */
[----:B------:R-:W-:Y:S05]  /*28610*/  WARPSYNC.ALL ;  /* 0x0000000000007948 */ /* 0x000fea0003800000 */
[----:B---3--:R-:W-:-:S04]  /*28620*/  LOP3.LUT R2, R0, R2, RZ, 0xfc, !PT ;  /* 0x0000000200027212 */ /* 0x008fc800078efcff */
[----:B------:R-:W-:Y:S02]  /*28630*/  IADD3 R2, R18, R2, RZ ;  /* 0x0000000212027210 */ /* 0x000fe40007ffe0ff */
[----:B----4-:R-:W-:-:S03]  /*28640*/  LOP3.LUT R0, R0, R12, RZ, 0xfc, !PT ;  /* 0x0000000c00007212 */ /* 0x010fc600078efcff */
[----:B0-----:R-:W0:Y:S01]  /*28650*/  LDSM.16.MT88.4 R4, [R2+0xa400] ;  /* 0x00a400000204783b */ /* 0x001e220000004200 */
[----:B------:R-:W-:Y:S02]  /*28660*/  IMAD.IADD R3, R3, 0x1, R2 ;  /* 0x0000000103037824 */ /* 0x000fe400078e0202 */
[----:B------:R-:W-:Y:S01]  /*28670*/  IMAD.IADD R0, R18, 0x1, R0 ;  /* 0x0000000112007824 */ /* 0x000fe200078e0200 */
[C-C-:B0-----:R-:W-:Y:S02]  /*28680*/  PRMT R8, R4.reuse, 0x6420, R5.reuse ;  /* 0x0000642004087816 */ /* 0x141fe40000000005 */
[----:B------:R-:W-:Y:S02]  /*28690*/  PRMT R9, R4, 0x7531, R5 ;  /* 0x0000753104097816 */ /* 0x000fe40000000005 */
[C-C-:B------:R-:W-:Y:S02]  /*286a0*/  PRMT R10, R6.reuse, 0x6420, R7.reuse ;  /* 0x00006420060a7816 */ /* 0x140fe40000000007 */
[----:B------:R-:W-:-:S02]  /*286b0*/  PRMT R11, R6, 0x7531, R7 ;  /* 0x00007531060b7816 */ /* 0x000fc40000000007 */
[----:B------:R-:W0:Y:S04]  /*286c0*/  LDSM.16.MT88.4 R4, [R3+0xa400] ;  /* 0x00a400000304783b */ /* 0x000e280000004200 */
[----:B------:R0:W-:Y:S02]  /*286d0*/  STSM.16.M88.4 [R0+0x400], R8 ;  /* 0x0004000800007844 */ /* 0x0001e40000000200 */
        /* <DEDUP_REMOVED lines=61> */
.L_x_636:
[----:B------:R-:W3:Y:S01]  /*28ab0*/  LDL.LU R2, [R1+0x18] ;  /* 0x0000180001027983 */ /* 0x000ee20000300800 */
[----:B0-----:R0:W-:Y:S01]  /*28ac0*/  SYNCS.ARRIVE.TRANS64.A1T0 RZ, [R16+URZ+0x29850], RZ ;  /* 0x029850ff10ff79a7 */ /* 0x0011e2000810003f */
[----:B------:R-:W-:Y:S02]  /*28ad0*/  VIADD R19, R19, 0x1 ;  /* 0x0000000113137836 */ /* 0x000fe40000000000 */
[----:B0-----:R-:W-:-:S05]  /*28ae0*/  @!P0 VIADD R16, R16, 0x29880 ;  /* 0x0002988010108836 */ /* 0x001fca0000000000 */
[----:B------:R-:W-:Y:S01]  /*28af0*/  @!P0 PRMT R16, RZ, 0x654, R16 ;  /* 0x00000654ff108816 */ /* 0x000fe20000000010 */
[----:B------:R-:W-:Y:S06]  /*28b00*/  BAR.SYNC.DEFER_BLOCKING 0x2, 0x80 ;  /* 0x0082000000007b1d */ /* 0x000fec0000010000 */
[----:B------:R0:W-:Y:S01]  /*28b10*/  @!P0 SYNCS.ARRIVE.TRANS64.RED.A1T0 RZ, [R16+URZ], RZ ;  /* 0x000000ff10ff89a7 */ /* 0x0001e2000810043f */
[----:B------:R-:W-:-:S04]  /*28b20*/  ISETP.NE.AND P0, PT, R19, 0x2, PT ;  /* 0x000000021300780c */ /* 0x000fc80003f05270 */
[----:B--2---:R-:W-:Y:S02]  /*28b30*/  SEL R0, RZ, 0x1, P0 ;  /* 0x00000001ff007807 */ /* 0x004fe40000000000 */
[----:B------:R-:W-:Y:S02]  /*28b40*/  SEL R19, R19, RZ, P0 ;  /* 0x000000ff13137207 */ /* 0x000fe40000000000 */
[----:B---3--:R-:W-:-:S05]  /*28b50*/  LOP3.LUT R2, R2, R0, RZ, 0x3c, !PT ;  /* 0x0000000002027212 */ /* 0x008fca00078e3cff */
[----:B------:R0:W-:Y:S02]  /*28b60*/  STL [R1+0x18], R2 ;  /* 0x0000180201007387 */ /* 0x0001e40000100800 */
.L_x_581:
[----:B--2---:R-:W2:Y:S02]  /*28b70*/  LDL R0, [R1+0x10] ;  /* 0x0000100001007983 */ /* 0x004ea40000100800 */
[----:B--2---:R-:W-:-:S13]  /*28b80*/  LOP3.LUT P0, RZ, R0, 0x2, RZ, 0xc0, !PT ;  /* 0x0000000200ff7812 */ /* 0x004fda000780c0ff */
[----:B------:R-:W-:Y:S05]  /*28b90*/  @!P0 BRA `(.L_x_637) ;  /* 0x00000000002c8947 */ /* 0x000fea0003800000 */
[----:B------:R-:W-:Y:S05]  /*28ba0*/  WARPSYNC.ALL ;  /* 0x0000000000007948 */ /* 0x000fea0003800000 */
[----:B------:R-:W2:Y:S08]  /*28bb0*/  S2UR UR5, SR_CgaCtaId ;  /* 0x00000000000579c3 */ /* 0x000eb00000008800 */
[----:B------:R-:W-:Y:S06]  /*28bc0*/  BAR.SYNC.DEFER_BLOCKING 0x5, 0x180 ;  /* 0x0146000000007b1d */ /* 0x000fec0000010000 */
[----:B------:R-:W-:-:S02]  /*28bd0*/  UMOV UR4, 0x400 ;  /* 0x0000040000047882 */ /* 0x000fc40000000000 */
[----:B--2---:R-:W-:-:S06]  /*28be0*/  ULEA UR4, UR5, UR4, 0x18 ;  /* 0x0000000405047291 */ /* 0x004fcc000f8ec03f */
[----:B------:R-:W-:-:S05]  /*28bf0*/  MOV R18, UR4 ;  /* 0x0000000400127c02 */ /* 0x000fca0008000f00 */
[----:B01----:R-:W0:Y:S04]  /*28c00*/  LDS.128 R4, [R18+0x298d0] ;  /* 0x0298d00012047984 */ /* 0x003e280000000c00 */
[----:B0-----:R1:W-:Y:S04]  /*28c10*/  STL.64 [R1], R4 ;  /* 0x0000000401007387 */ /* 0x0013e80000100a00 */
[----:B------:R1:W-:Y:S01]  /*28c20*/  STL.64 [R1+0x8], R6 ;  /* 0x0000080601007387 */ /* 0x0003e20000100a00 */
[----:B------:R-:W-:Y:S06]  /*28c30*/  BAR.ARV 0x4, 0x180 ;  /* 0x0106000000007b1d */ /* 0x000fec0000002000 */
[----:B------:R-:W-:Y:S05]  /*28c40*/  BRA `(.L_x_638) ;  /* 0x0000000c00247947 */ /* 0x000fea0003800000 */
.L_x_637:
[----:B------:R-:W0:Y:S01]  /*28c50*/  S2R R0, SR_TID.X ;  /* 0x0000000000007919 */ /* 0x000e220000002100 */
[----:B------:R-:W-:Y:S01]  /*28c60*/  UMOV UR4, 0xffffffff ;  /* 0xffffffff00047882 */ /* 0x000fe20000000000 */
[----:B0-----:R-:W-:-:S04]  /*28c70*/  LOP3.LUT R16, R0, 0x1f, RZ, 0xc0, !PT ;  /* 0x0000001f00107812 */ /* 0x001fc800078ec0ff */
[----:B------:R-:W-:Y:S01]  /*28c80*/  ISETP.NE.AND P0, PT, R16, 0x1f, PT ;  /* 0x0000001f1000780c */ /* 0x000fe20003f05270 */
[----:B------:R-:W-:-:S12]  /*28c90*/  BRA.DIV UR4, `(.L_x_639) ;  /* 0x0000004e04407947 */ /* 0x000fd8000b800000 */
[----:B------:R-:W2:Y:S01]  /*28ca0*/  LDL.LU R2, [R1] ;  /* 0x0000000001027983 */ /* 0x000ea20000300800 */
[----:B------:R-:W-:-:S03]  /*28cb0*/  ULDC UR4, c[0x0][0xc3c] ;  /* 0x00030f0000047ab9 */ /* 0x000fc60000000800 */
[----:B------:R-:W3:Y:S01]  /*28cc0*/  LDL R7, [R1+0xc] ;  /* 0x00000c0001077983 */ /* 0x000ee20000100800 */
[----:B--2---:R-:W-:Y:S02]  /*28cd0*/  IMAD.MOV.U32 R10, RZ, RZ, R2 ;  /* 0x000000ffff0a7224 */ /* 0x004fe400078e0002 */
[----:B---3--:R-:W-:-:S05]  /*28ce0*/  IMAD.IADD R0, R7, 0x1, R16 ;  /* 0x0000000107007824 */ /* 0x008fca00078e0210 */
[----:B------:R-:W-:-:S13]  /*28cf0*/  ISETP.GE.OR P1, PT, R0, UR4, !P0 ;  /* 0x0000000400007c0c */ /* 0x000fda000c726670 */
[----:B------:R-:W0:Y:S08]  /*28d00*/  @!P1 LDC.64 R2, c[0x0][0xc80] ;  /* 0x00032000ff029b82 */ /* 0x000e300000000a00 */
[----:B-1----:R-:W1:Y:S01]  /*28d10*/  @!P1 LDC.64 R6, c[0x0][0xc78] ;  /* 0x00031e00ff069b82 */ /* 0x002e620000000a00 */
[----:B0-----:R-:W-:-:S05]  /*28d20*/  @!P1 IMAD.WIDE R2, R0, 0x4, R2 ;  /* 0x0000000400029825 */ /* 0x001fca00078e0202 */
[----:B------:R1:W2:Y:S02]  /*28d30*/  @!P1 LDG.E R8, desc[UR54][R2.64] ;  /* 0x0000003602089981 */ /* 0x0002a4000c1e1900 */
[----:B-1----:R-:W-:-:S06]  /*28d40*/  @!P1 IMAD.WIDE R2, R0, 0x4, R6 ;  /* 0x0000000400029825 */ /* 0x002fcc00078e0206 */
[----:B------:R-:W3:Y:S01]  /*28d50*/  @!P1 LDG.E R2, desc[UR54][R2.64] ;  /* 0x0000003602029981 */ /* 0x000ee2000c1e1900 */
[----:B------:R-:W-:Y:S01]  /*28d60*/  IMAD.MOV.U32 R4, RZ, RZ, RZ ;  /* 0x000000ffff047224 */ /* 0x000fe200078e00ff */
[----:B------:R-:W-:Y:S02]  /*28d70*/  MOV R6, RZ ;  /* 0x000000ff00067202 */ /* 0x000fe40000000f00 */
[C---:B------:R-:W-:Y:S01]  /*28d80*/  ISETP.GE.U32.AND P2, PT, R16.reuse, 0x2, PT ;  /* 0x000000021000780c */ /* 0x040fe20003f46070 */
[----:B------:R-:W-:Y:S01]  /*28d90*/  SHFL.IDX PT, R5, R10, RZ, 0x1f ;  /* 0x00001fff0a057589 */ /* 0x000fe200000e0000 */
[C---:B------:R-:W-:Y:S02]  /*28da0*/  ISETP.GE.U32.AND P3, PT, R16.reuse, 0x4, PT ;  /* 0x000000041000780c */ /* 0x040fe40003f66070 */
[C---:B------:R-:W-:Y:S01]  /*28db0*/  ISETP.GE.U32.AND P4, PT, R16.reuse, 0x8, PT ;  /* 0x000000081000780c */ /* 0x040fe20003f86070 */
[----:B------:R-:W-:Y:S01]  /*28dc0*/  SHFL.IDX PT, R0, R10, 0x1, 0x1f ;  /* 0x00201f000a007f89 */ /* 0x000fe200000e0000 */
[----:B------:R-:W-:Y:S01]  /*28dd0*/  ISETP.GE.U32.AND P5, PT, R16, 0x10, PT ;  /* 0x000000101000780c */ /* 0x000fe20003fa6070 */
[----:B--2---:R-:W-:-:S02]  /*28de0*/  @!P1 IMAD.MOV.U32 R4, RZ, RZ, R8 ;  /* 0x000000ffff049224 */ /* 0x004fc400078e0008 */
[----:B------:R-:W-:Y:S02]  /*28df0*/  IMAD.MOV.U32 R8, RZ, RZ, RZ ;  /* 0x000000ffff087224 */ /* 0x000fe400078e00ff */
[----:B---3--:R-:W-:Y:S01]  /*28e00*/  @!P1 IMAD.MOV.U32 R6, RZ, RZ, R2 ;  /* 0x000000ffff069224 */ /* 0x008fe200078e0002 */
[----:B------:R-:W-:-:S03]  /*28e10*/  ISETP.NE.AND P1, PT, R16, RZ, PT ;  /* 0x000000ff1000720c */ /* 0x000fc60003f25270 */
[----:B------:R-:W-:-:S05]  /*28e20*/  IMAD R2, R6, R4, RZ ;  /* 0x0000000406027224 */ /* 0x000fca00078e02ff */
        /* <DEDUP_REMOVED lines=15> */
[----:B------:R0:W1:Y:S02]  /*28f20*/  SHFL.IDX PT, R9, R3, 0x1f, 0x1f ;  /* 0x03e01f0003097f89 */ /* 0x00006400000e0000 */
.L_x_829:
[----:B------:R-:W-:Y:S01]  /*28f30*/  ULDC UR4, c[0x0][0xc38] ;  /* 0x00030e0000047ab9 */ /* 0x000fe20000000800 */
[----:B------:R-:W-:Y:S01]  /*28f40*/  MOV R7, R3 ;  /* 0x0000000300077202 */ /* 0x000fe20000000f00 */
[----:B------:R-:W-:-:S04]  /*28f50*/  IMAD.U32 R2, RZ, RZ, UR4 ;  /* 0x00000004ff027e24 */ /* 0x000fc8000f8e00ff */
[----:B-1----:R-:W-:-:S04]  /*28f60*/  IMAD R9, R9, R2, RZ ;  /* 0x0000000209097224 */ /* 0x002fc800078e02ff */
[----:B------:R-:W-:-:S05]  /*28f70*/  IMAD.IADD R0, R0, 0x1, R9 ;  /* 0x0000000100007824 */ /* 0x000fca00078e0209 */
[----:B------:R-:W-:-:S13]  /*28f80*/  ISETP.GT.AND P6, PT, R0, R5, PT ;  /* 0x000000050000720c */ /* 0x000fda0003fc4270 */
[----:B------:R-:W-:Y:S05]  /*28f90*/  @P6 BRA `(.L_x_640) ;  /* 0x0000000000ac6947 */ /* 0x000fea0003800000 */
.L_x_643:
[----:B0-----:R-:W2:Y:S01]  /*28fa0*/  LDL.LU R3, [R1+0xc] ;  /* 0x00000c0001037983 */ /* 0x001ea20000300800 */
[----:B------:R-:W0:Y:S01]  /*28fb0*/  LDC R2, c[0x0][0xc3c] ;  /* 0x00030f00ff027b82 */ /* 0x000e220000000800 */
[----:B--2---:R-:W-:-:S05]  /*28fc0*/  VIADD R3, R3, 0x1f ;  /* 0x0000001f03037836 */ /* 0x004fca0000000000 */
[----:B0-----:R-:W-:-:S13]  /*28fd0*/  ISETP.GE.AND P6, PT, R3, R2, PT ;  /* 0x000000020300720c */ /* 0x001fda0003fc6270 */
[----:B------:R-:W-:Y:S05]  /*28fe0*/  @P6 BRA `(.L_x_641) ;  /* 0x0000000400d46947 */ /* 0x000fea0003800000 */
[----:B------:R-:W0:Y:S01]  /*28ff0*/  S2R R4, SR_TID.X ;  /* 0x0000000000047919 */ /* 0x000e220000002100 */
[----:B------:R1:W-:Y:S01]  /*29000*/  STL [R1+0xc], R3 ;  /* 0x00000c0301007387 */ /* 0x0003e20000100800 */
[----:B0-----:R-:W-:-:S05]  /*29010*/  LOP3.LUT R4, R4, 0x1f, RZ, 0xc0, !PT ;  /* 0x0000001f04047812 */ /* 0x001fca00078ec0ff */
[----:B------:R-:W-:Y:S02]  /*29020*/  IMAD.IADD R6, R3, 0x1, R4 ;  /* 0x0000000103067824 */ /* 0x000fe400078e0204 */
[----:B------:R-:W-:-:S03]  /*29030*/  IMAD.MOV.U32 R4, RZ, RZ, RZ ;  /* 0x000000ffff047224 */ /* 0x000fc600078e00ff */
[----:B------:R-:W-:-:S13]  /*29040*/  ISETP.GE.OR P6, PT, R6, R2, !P0 ;  /* 0x000000020600720c */ /* 0x000fda00047c6670 */
[----:B-1----:R-:W0:Y:S02]  /*29050*/  @!P6 LDC.64 R2, c[0x0][0xc80] ;  /* 0x00032000ff02eb82 */ /* 0x002e240000000a00 */
[----:B0-----:R-:W-:-:S05]  /*29060*/  @!P6 IMAD.WIDE R2, R6, 0x4, R2 ;  /* 0x000000040602e825 */ /* 0x001fca00078e0202 */
[----:B------:R0:W2:Y:S02]  /*29070*/  @!P6 LDG.E R4, desc[UR54][R2.64] ;  /* 0x000000360204e981 */ /* 0x0000a4000c1e1900 */
[----:B0-----:R-:W0:Y:S02]  /*29080*/  @!P6 LDC.64 R2, c[0x0][0xc78] ;  /* 0x00031e00ff02eb82 */ /* 0x001e240000000a00 */
[----:B0-----:R-:W-:-:S04]  /*29090*/  @!P6 IMAD.WIDE R2, R6, 0x4, R2 ;  /* 0x000000040602e825 */ /* 0x001fc800078e0202 */
[----:B------:R-:W-:-:S06]  /*290a0*/  IMAD.MOV.U32 R6, RZ, RZ, RZ ;  /* 0x000000ffff067224 */ /* 0x000fcc00078e00ff */
[----:B------:R-:W2:Y:S01]  /*290b0*/  @!P6 LDG.E R6, desc[UR54][R2.64] ;  /* 0x000000360206e981 */ /* 0x000ea2000c1e1900 */
[----:B------:R-:W-:Y:S01]  /*290c0*/  UMOV UR4, 0xffffffff ;  /* 0xffffffff00047882 */ /* 0x000fe20000000000 */
[----:B--2---:R-:W-:Y:S02]  /*290d0*/  IMAD R2, R6, R4, RZ ;  /* 0x0000000406027224 */ /* 0x004fe400078e02ff */
[----:B------:R-:W-:Y:S05]  /*290e0*/  BRA.DIV UR4, `(.L_x_642) ;  /* 0x0000004e048c7947 */ /* 0x000fea000b800000 */
        /* <DEDUP_REMOVED lines=15> */
[----:B------:R0:W1:Y:S02]  /*291e0*/  SHFL.IDX PT, R9, R7, 0x1f, 0x1f ;  /* 0x03e01f0007097f89 */ /* 0x00006400000e0000 */
.L_x_837:
[----:B------:R-:W-:Y:S02]  /*291f0*/  ULDC UR4, c[0x0][0xc38] ;  /* 0x00030e0000047ab9 */ /* 0x000fe40000000800 */
[----:B------:R-:W-:-:S05]  /*29200*/  MOV R2, UR4 ;  /* 0x0000000400027c02 */ /* 0x000fca0008000f00 */
[----:B-1----:R-:W-:-:S04]  /*29210*/  IMAD R9, R9, R2, RZ ;  /* 0x0000000209097224 */ /* 0x002fc800078e02ff */
[----:B------:R-:W-:-:S05]  /*29220*/  IMAD.IADD R0, R9, 0x1, R0 ;  /* 0x0000000109007824 */ /* 0x000fca00078e0200 */
[----:B------:R-:W-:-:S13]  /*29230*/  ISETP.GT.AND P6, PT, R0, R5, PT ;  /* 0x000000050000720c */ /* 0x000fda0003fc4270 */
[----:B------:R-:W-:Y:S05]  /*29240*/  @!P6 BRA `(.L_x_643) ;  /* 0xfffffffc0054e947 */ /* 0x000fea000383ffff */
.L_x_640:
[----:B------:R-:W-:Y:S01]  /*29250*/  IMAD.IADD R9, R0, 0x1, -R9 ;  /* 0x0000000100097824 */ /* 0x000fe200078e0a09 */
[----:B------:R-:W-:-:S03]  /*29260*/  UMOV UR4, 0xffffffff ;  /* 0xffffffff00047882 */ /* 0x000fc60000000000 */
[----:B------:R-:W-:-:S05]  /*29270*/  IMAD R0, R7, R2, R9 ;  /* 0x0000000207007224 */ /* 0x000fca00078e0209 */
[----:B------:R-:W-:Y:S01]  /*29280*/  ISETP.GT.AND P6, PT, R0, R5, PT ;  /* 0x000000050000720c */ /* 0x000fe20003fc4270 */
[----:B------:R-:W-:-:S12]  /*29290*/  BRA.DIV UR4, `(.L_x_644) ;  /* 0x0000004e04f87947 */ /* 0x000fd8000b800000 */
[----:B0-----:R-:W-:-:S04]  /*292a0*/  VOTE.ANY R3, PT, !P6 ;  /* 0x0000000000037806 */ /* 0x001fc800070e0100 */
[----:B------:R-:W0:Y:S02]  /*292b0*/  POPC R0, R3 ;  /* 0x0000000300007309 */ /* 0x000e240000000000 */
[----:B0-----:R0:W1:Y:S04]  /*292c0*/  SHFL.IDX PT, R4, R4, R0, 0x1f ;  /* 0x00001f0004047589 */ /* 0x00106800000e0000 */
[----:B------:R0:W2:Y:S02]  /*292d0*/  SHFL.IDX PT, R6, R6, R0, 0x1f ;  /* 0x00001f0006067589 */ /* 0x0000a400000e0000 */
.L_x_842:
[----:B------:R-:W-:-:S13]  /*292e0*/  ISETP.NE.AND P0, PT, R3, RZ, PT ;  /* 0x000000ff0300720c */ /* 0x000fda0003f05270 */
[----:B------:R-:W-:Y:S05]  /*292f0*/  @!P0 BRA `(.L_x_645) ;  /* 0x0000000000148947 */ /* 0x000fea0003800000 */
[----:B------:R-:W-:Y:S01]  /*29300*/  UMOV UR4, 0xffffffff ;  /* 0xffffffff00047882 */ /* 0x000fe20000000000 */
[----:B------:R-:W-:Y:S02]  /*29310*/  VIADD R12, R0, 0xffffffff ;  /* 0xffffffff000c7836 */ /* 0x000fe40000000000 */
[----:B------:R-:W-:Y:S05]  /*29320*/  BRA.DIV UR4, `(.L_x_646) ;  /* 0x0000005204307947 */ /* 0x000fea000b800000 */
[----:B------:R3:W4:Y:S02]  /*29330*/  SHFL.IDX PT, R7, R7, R12, 0x1f ;  /* 0x00001f0c07077589 */ /* 0x00072400000e0000 */
.L_x_845:
[----:B----4-:R-:W-:-:S07]  /*29340*/  IMAD.MOV.U32 R8, RZ, RZ, R7 ;  /* 0x000000ffff087224 */ /* 0x010fce00078e0007 */
.L_x_645:
[----:B------:R-:W4:Y:S01]  /*29350*/  LDL.LU R10, [R1+0xc] ;  /* 0x00000c00010a7983 */ /* 0x000f220000300800 */
[----:B-1----:R-:W-:Y:S01]  /*29360*/  IABS R7, R4 ;  /* 0x0000000400077213 */ /* 0x002fe20000000000 */
[----:B------:R-:W-:-:S03]  /*29370*/  IMAD R8, R8, R2, R9 ;  /* 0x0000000208087224 */ /* 0x000fc600078e0209 */
[----:B------:R-:W1:Y:S02]  /*29380*/  I2F.RP R2, R7 ;  /* 0x0000000700027306 */ /* 0x000e640000209400 */
[----:B------:R5:W-:Y:S02]  /*29390*/  STL [R1], R8 ;  /* 0x0000000801007387 */ /* 0x000be40000100800 */
[----:B-----5:R-:W-:-:S04]  /*293a0*/  IMAD.IADD R8, R5, 0x1, -R8 ;  /* 0x0000000105087824 */ /* 0x020fc800078e0a08 */
[----:B-1----:R-:W1:Y:S02]  /*293b0*/  MUFU.RCP R2, R2 ;  /* 0x0000000200027308 */ /* 0x002e640000001000 */
[----:B-1----:R-:W-:-:S06]  /*293c0*/  IADD3 R2, R2, 0xffffffe, RZ ;  /* 0x0ffffffe02027810 */ /* 0x002fcc0007ffe0ff */
[----:B------:R-:W1:Y:S02]  /*293d0*/  F2I.FTZ.U32.TRUNC.NTZ R3, R2 ;  /* 0x0000000200037305 */ /* 0x000e64000021f000 */
[----:B-1----:R-:W-:-:S04]  /*293e0*/  IMAD.MOV R2, RZ, RZ, -R3 ;  /* 0x000000ffff027224 */ /* 0x002fc800078e0a03 */
[----:B------:R-:W-:Y:S02]  /*293f0*/  IMAD R9, R2, R7, RZ ;  /* 0x0000000702097224 */ /* 0x000fe400078e02ff */
[----:B------:R-:W-:-:S04]  /*29400*/  IMAD.MOV.U32 R2, RZ, RZ, RZ ;  /* 0x000000ffff027224 */ /* 0x000fc800078e00ff */
[----:B------:R-:W-:Y:S01]  /*29410*/  IMAD.HI.U32 R9, R3, R9, R2 ;  /* 0x0000000903097227 */ /* 0x000fe200078e0002 */
[----:B------:R-:W-:Y:S02]  /*29420*/  IABS R3, R4 ;  /* 0x0000000400037213 */ /* 0x000fe40000000000 */
[----:B------:R-:W-:-:S03]  /*29430*/  IABS R2, R8 ;  /* 0x0000000800027213 */ /* 0x000fc60000000000 */
[----:B------:R-:W-:Y:S02]  /*29440*/  IMAD.MOV R3, RZ, RZ, -R3 ;  /* 0x000000ffff037224 */ /* 0x000fe400078e0a03 */
[----:B------:R-:W-:-:S04]  /*29450*/  IMAD.HI.U32 R5, R9, R2, RZ ;  /* 0x0000000209057227 */ /* 0x000fc800078e00ff */
[----:B------:R-:W-:-:S05]  /*29460*/  IMAD R2, R5, R3, R2 ;  /* 0x0000000305027224 */ /* 0x000fca00078e0202 */
[----:B------:R-:W-:-:S13]  /*29470*/  ISETP.GT.U32.AND P1, PT, R7, R2, PT ;  /* 0x000000020700720c */ /* 0x000fda0003f24070 */
[-C--:B------:R-:W-:Y:S01]  /*29480*/  @!P1 IADD3 R2, R2, -R7.reuse, RZ ;  /* 0x8000000702029210 */ /* 0x080fe20007ffe0ff */
[----:B------:R-:W-:Y:S01]  /*29490*/  @!P1 VIADD R5, R5, 0x1 ;  /* 0x0000000105059836 */ /* 0x000fe20000000000 */
[----:B------:R-:W-:Y:S02]  /*294a0*/  ISETP.NE.AND P1, PT, R4, RZ, PT ;  /* 0x000000ff0400720c */ /* 0x000fe40003f25270 */
[----:B------:R-:W-:Y:S02]  /*294b0*/  ISETP.GE.U32.AND P0, PT, R2, R7, PT ;  /* 0x000000070200720c */ /* 0x000fe40003f06070 */
[----:B--2---:R-:W-:-:S04]  /*294c0*/  IABS R7, R6 ;  /* 0x0000000600077213 */ /* 0x004fc80000000000 */
[----:B------:R-:W1:Y:S07]  /*294d0*/  I2F.RP R2, R7 ;  /* 0x0000000700027306 */ /* 0x000e6e0000209400 */
[----:B------:R-:W-:Y:S01]  /*294e0*/  @P0 IADD3 R5, R5, 0x1, RZ ;  /* 0x0000000105050810 */ /* 0x000fe20007ffe0ff */
[----:B-1----:R-:W1:Y:S02]  /*294f0*/  MUFU.RCP R2, R2 ;  /* 0x0000000200027308 */ /* 0x002e640000001000 */
[----:B-1----:R-:W-:-:S06]  /*29500*/  VIADD R2, R2, 0xffffffe ;  /* 0x0ffffffe02027836 */ /* 0x002fcc0000000000 */
[----:B------:R-:W1:Y:S02]  /*29510*/  F2I.FTZ.U32.TRUNC.NTZ R3, R2 ;  /* 0x0000000200037305 */ /* 0x000e64000021f000 */
[----:B-1----:R-:W-:-:S04]  /*29520*/  IMAD.MOV R2, RZ, RZ, -R3 ;  /* 0x000000ffff027224 */ /* 0x002fc800078e0a03 */
        /* <DEDUP_REMOVED lines=11> */
[----:B------:R-:W-:Y:S01]  /*295e0*/  IMAD.HI.U32 R2, R2, R3, RZ ;  /* 0x0000000302027227 */ /* 0x000fe200078e00ff */
[----:B------:R-:W-:-:S03]  /*295f0*/  IADD3 R4, R8, -R4, RZ ;  /* 0x8000000408047210 */ /* 0x000fc60007ffe0ff */
[----:B------:R-:W-:-:S05]  /*29600*/  IMAD R3, R2, R9, R3 ;  /* 0x0000000902037224 */ /* 0x000fca00078e0203 */
[----:B------:R-:W-:-:S13]  /*29610*/  ISETP.GT.U32.AND P1, PT, R7, R3, PT ;  /* 0x000000030700720c */ /* 0x000fda0003f24070 */
[----:B------:R-:W-:Y:S02]  /*29620*/  @!P1 IMAD.IADD R3, R3, 0x1, -R7 ;  /* 0x0000000103039824 */ /* 0x000fe400078e0a07 */
[----:B------:R-:W-:Y:S01]  /*29630*/  @!P1 VIADD R2, R2, 0x1 ;  /* 0x0000000102029836 */ /* 0x000fe20000000000 */
[----:B------:R-:W-:Y:S02]  /*29640*/  ISETP.NE.AND P1, PT, R6, RZ, PT ;  /* 0x000000ff0600720c */ /* 0x000fe40003f25270 */
[----:B------:R-:W-:Y:S02]  /*29650*/  ISETP.GE.U32.AND P0, PT, R3, R7, PT ;  /* 0x000000070300720c */ /* 0x000fe40003f06070 */
[----:B------:R-:W-:-:S04]  /*29660*/  LOP3.LUT R3, R5, R6, RZ, 0x3c, !PT ;  /* 0x0000000605037212 */ /* 0x000fc800078e3cff */
[----:B------:R-:W-:-:S07]  /*29670*/  ISETP.GE.AND P2, PT, R3, RZ, PT ;  /* 0x000000ff0300720c */ /* 0x000fce0003f46270 */
[----:B------:R-:W-:-:S06]  /*29680*/  @P0 IADD3 R2, R2, 0x1, RZ ;  /* 0x0000000102020810 */ /* 0x000fcc0007ffe0ff */
[----:B------:R-:W-:Y:S01]  /*29690*/  @!P2 IMAD.MOV R2, RZ, RZ, -R2 ;  /* 0x000000ffff02a224 */ /* 0x000fe200078e0a02 */
[----:B------:R-:W-:-:S05]  /*296a0*/  @!P1 LOP3.LUT R2, RZ, R6, RZ, 0x33, !PT ;  /* 0x00000006ff029212 */ /* 0x000fca00078e33ff */
[--C-:B------:R-:W-:Y:S02]  /*296b0*/  IMAD.MOV R3, RZ, RZ, -R2.reuse ;  /* 0x000000ffff037224 */ /* 0x100fe400078e0a02 */
[C---:B------:R-:W-:Y:S02]  /*296c0*/  IMAD R2, R6.reuse, 0x1000000, R2 ;  /* 0x0100000006027824 */ /* 0x040fe400078e0202 */
[----:B------:R-:W-:Y:S02]  /*296d0*/  IMAD R3, R6, R3, R5 ;  /* 0x0000000306037224 */ /* 0x000fe400078e0205 */
[----:B----4-:R-:W-:Y:S02]  /*296e0*/  IMAD.IADD R10, R0, 0x1, R10 ;  /* 0x00000001000a7824 */ /* 0x010fe400078e020a */
[----:B0-----:R-:W-:-:S05]  /*296f0*/  IMAD R0, R3, 0x10000, R2 ;  /* 0x0001000003007824 */ /* 0x001fca00078e0202 */
[----:B------:R1:W-:Y:S04]  /*29700*/  STL [R1+0x8], R0 ;  /* 0x0000080001007387 */ /* 0x0003e80000100800 */
[----:B------:R1:W-:Y:S04]  /*29710*/  STL [R1+0xc], R10 ;  /* 0x00000c0a01007387 */ /* 0x0003e80000100800 */
[----:B------:R1:W-:Y:S01]  /*29720*/  STL [R1+0x4], R4 ;  /* 0x0000040401007387 */ /* 0x0003e20000100800 */
[----:B------:R-:W-:Y:S05]  /*29730*/  BRA `(.L_x_647) ;  /* 0x0000000000287947 */ /* 0x000fea0003800000 */
.L_x_641:
[----:B------:R-:W-:Y:S01]  /*29740*/  UMOV UR4, URZ ;  /* 0x0000003f00047c82 */ /* 0x000fe20008000000 */
[----:B------:R-:W-:Y:S01]  /*29750*/  ULDC UR6, c[0x0][0xc3c] ;  /* 0x00030f0000067ab9 */ /* 0x000fe20000000800 */
[----:B------:R-:W-:Y:S01]  /*29760*/  UMOV UR5, URZ ;  /* 0x0000003f00057c82 */ /* 0x000fe20008000000 */
[----:B------:R-:W-:Y:S01]  /*29770*/  IMAD.U32 R3, RZ, RZ, UR4 ;  /* 0x00000004ff037e24 */ /* 0x000fe2000f8e00ff */
[----:B------:R0:W-:Y:S01]  /*29780*/  STL [R1], R5 ;  /* 0x0000000501007387 */ /* 0x0001e20000100800 */
[----:B------:R-:W-:Y:S02]  /*29790*/  IMAD.U32 R0, RZ, RZ, UR6 ;  /* 0x00000006ff007e24 */ /* 0x000fe4000f8e00ff */
[----:B------:R-:W-:Y:S01]  /*297a0*/  IMAD.U32 R2, RZ, RZ, UR5 ;  /* 0x00000005ff027e24 */ /* 0x000fe2000f8e00ff */
[----:B------:R0:W-:Y:S04]  /*297b0*/  STL [R1+0x4], R3 ;  /* 0x0000040301007387 */ /* 0x0001e80000100800 */
[----:B------:R0:W-:Y:S04]  /*297c0*/  STL [R1+0xc], R0 ;  /* 0x00000c0001007387 */ /* 0x0001e80000100800 */
[----:B------:R0:W-:Y:S02]  /*297d0*/  STL [R1+0x8], R2 ;  /* 0x0000080201007387 */ /* 0x0001e40000100800 */
.L_x_647:
[----:B0-----:R-:W2:Y:S04]  /*297e0*/  LDL R2, [R1+0xc] ;  /* 0x00000c0001027983 */ /* 0x001ea80000100800 */
[----:B------:R-:W4:Y:S04]  /*297f0*/  LDL R3, [R1+0x8] ;  /* 0x0000080001037983 */ /* 0x000f280000100800 */
[----:B-1----:R-:W5:Y:S04]  /*29800*/  LDL R4, [R1] ;  /* 0x0000000001047983 */ /* 0x002f680000100800 */
[----:B------:R-:W5:Y:S01]  /*29810*/  LDL R5, [R1+0x4] ;  /* 0x0000040001057983 */ /* 0x000f620000100800 */
[----:B------:R-:W0:Y:S01]  /*29820*/  S2R R0, SR_TID.X ;  /* 0x0000000000007919 */ /* 0x000e220000002100 */
[----:B------:R-:W-:Y:S05]  /*29830*/  WARPSYNC.ALL ;  /* 0x0000000000007948 */ /* 0x000fea0003800000 */
[----:B0-----:R-:W-:Y:S01]  /*29840*/  LOP3.LUT R0, R0, 0x1f, RZ, 0xc0, !PT ;  /* 0x0000001f00007812 */ /* 0x001fe200078ec0ff */
[----:B------:R-:W-:Y:S03]  /*29850*/  BAR.SYNC.DEFER_BLOCKING 0x4, 0x180 ;  /* 0x0106000000007b1d */ /* 0x000fe60000010000 */
[----:B------:R-:W-:-:S13]  /*29860*/  ISETP.NE.AND P0, PT, R0, RZ, PT ;  /* 0x000000ff0000720c */ /* 0x000fda0003f05270 */
[----:B------:R-:W0:Y:S01]  /*29870*/  @!P0 S2R R0, SR_CgaCtaId ;  /* 0x0000000000008919 */ /* 0x000e220000008800 */
[----:B--2---:R-:W-:Y:S01]  /*29880*/  IMAD.MOV.U32 R7, RZ, RZ, R2 ;  /* 0x000000ffff077224 */ /* 0x004fe200078e0002 */
[----:B------:R-:W-:Y:S02]  /*29890*/  @!P0 MOV R2, 0x400 ;  /* 0x0000040000028802 */ /* 0x000fe40000000f00 */
[----:B----4-:R-:W-:Y:S02]  /*298a0*/  MOV R6, R3 ;  /* 0x0000000300067202 */ /* 0x010fe40000000f00 */
[----:B0-----:R-:W-:-:S05]  /*298b0*/  @!P0 LEA R18, R0, R2, 0x18 ;  /* 0x0000000200128211 */ /* 0x001fca00078ec0ff */
[----:B-----5:R0:W-:Y:S01]  /*298c0*/  @!P0 STS.128 [R18+0x298d0], R4 ;  /* 0x0298d00412008388 */ /* 0x0201e20000000c00 */
[----:B------:R-:W-:Y:S06]  /*298d0*/  BAR.ARV 0x5, 0x180 ;  /* 0x0146000000007b1d */ /* 0x000fec0000002000 */
.L_x_638:
[----:B------:R-:W2:Y:S01]  /*298e0*/  LDL R0, [R1+0xc] ;  /* 0x00000c0001007983 */ /* 0x000ea20000100800 */
[----:B------:R-:W-:Y:S02]  /*298f0*/  ULDC UR4, c[0x0][0xc3c] ;  /* 0x00030f0000047ab9 */ /* 0x000fe40000000800 */
[----:B--2---:R-:W-:-:S13]  /*29900*/  ISETP.GE.AND P0, PT, R0, UR4, PT ;  /* 0x0000000400007c0c */ /* 0x004fda000bf06270 */
[----:B------:R-:W-:Y:S05]  /*29910*/  @!P0 BRA `(.L_x_648) ;  /* 0xffffffa000dc8947 */ /* 0x000fea000383ffff */
[----:B------:R-:W-:Y:S05]  /*29920*/  BSYNC B7 ;  /* 0x0000000000077941 */ /* 0x000fea0003800000 */
.L_x_536:
[----:B-1----:R-:W4:Y:S01]  /*29930*/  LDL.LU R0, [R1+0x5c] ;  /* 0x00005c0001007983 */ /* 0x002f220000300800 */
[----:B------:R-:W-:Y:S01]  /*29940*/  BSSY B0, `(.L_x_649) ;  /* 0x000000b000007945 */ /* 0x000fe20003800000 */
[----:B0-2---:R-:W0:Y:S01]  /*29950*/  S2R R5, SR_CgaCtaId ;  /* 0x0000000000057919 */ /* 0x005e220000008800 */
[----:B----4-:R-:W-:-:S05]  /*29960*/  VIADD R0, R0, 0x1 ;  /* 0x0000000100007836 */ /* 0x010fca0000000000 */
[----:B------:R-:W-:-:S04]  /*29970*/  LEA.HI R2, R0, R0, RZ, 0x1 ;  /* 0x0000000000027211 */ /* 0x000fc800078f08ff */
[----:B------:R-:W-:-:S05]  /*29980*/  LOP3.LUT R3, R2, 0xfffffffe, RZ, 0xc0, !PT ;  /* 0xfffffffe02037812 */ /* 0x000fca00078ec0ff */
[----:B------:R-:W-:Y:S01]  /*29990*/  IMAD.IADD R3, R0, 0x1, -R3 ;  /* 0x0000000100037824 */ /* 0x000fe200078e0a03 */
[----:B------:R-:W-:-:S04]  /*299a0*/  MOV R0, 0x400 ;  /* 0x0000040000007802 */ /* 0x000fc80000000f00 */
[----:B0-----:R-:W-:Y:S02]  /*299b0*/  LEA R0, R5, R0, 0x18 ;  /* 0x0000000005007211 */ /* 0x001fe400078ec0ff */
[----:B------:R-:W-:-:S04]  /*299c0*/  SHF.L.U32 R3, R3, 0x1f, RZ ;  /* 0x0000001f03037819 */ /* 0x000fc800000006ff */
[----:B------:R-:W0:Y:S02]  /*299d0*/  SYNCS.PHASECHK.TRANS64.TRYWAIT P0, [R0+URZ+0x29820], R3 ;  /* 0x02982003000075a7 */ /* 0x000e24000800017f */
[----:B0-----:R-:W-:Y:S05]  /*299e0*/  @!P0 BRA `(.L_x_650) ;  /* 0x0000004800a88947 */ /* 0x001fea0003800000 */
.L_x_846:
[----:B------:R-:W-:Y:S05]  /*299f0*/  BSYNC B0 ;  /* 0x0000000000007941 */ /* 0x000fea0003800000 */
.L_x_649:
[----:B------:R-:W-:-:S03]  /*29a00*/  UMOV UR4, 0xffffffff ;  /* 0xffffffff00047882 */ /* 0x000fc60000000000 */
[----:B------:R-:W-:Y:S05]  /*29a10*/  BRA.DIV UR4, `(.L_x_651) ;  /* 0x0000004a04b07947 */ /* 0x000fea000b800000 */
[----:B------:R-:W1:Y:S02]  /*29a20*/  S2R R2, SR_TID.X ;  /* 0x0000000000027919 */ /* 0x000e640000002100 */
[----:B-1----:R-:W-:-:S04]  /*29a30*/  SHF.R.U32.HI R2, RZ, 0x5, R2 ;  /* 0x00000005ff027819 */ /* 0x002fc80000011602 */
[----:B------:R-:W-:-:S05]  /*29a40*/  LOP3.LUT R2, R2, 0x3, RZ, 0xc0, !PT ;  /* 0x0000000302027812 */ /* 0x000fca00078ec0ff */
[----:B------:R1:W2:Y:S02]  /*29a50*/  SHFL.IDX PT, R14, R2, RZ, 0x1f ;  /* 0x00001fff020e7589 */ /* 0x0002a400000e0000 */
.L_x_849:
[----:B--2---:R-:W-:-:S13]  /*29a60*/  ISETP.NE.AND P0, PT, R14, RZ, PT ;  /* 0x000000ff0e00720c */ /* 0x004fda0003f05270 */
[----:B------:R-:W-:Y:S05]  /*29a70*/  @P0 BRA `(.L_x_324) ;  /* 0x0000000000a80947 */ /* 0x000fea0003800000 */
[----:B------:R-:W-:-:S03]  /*29a80*/  UMOV UR4, 0xffffffff ;  /* 0xffffffff00047882 */ /* 0x000fc60000000000 */
[----:B------:R-:W-:Y:S05]  /*29a90*/  BRA.DIV UR4, `(.L_x_652) ;  /* 0x0000004a04c47947 */ /* 0x000fea000b800000 */
[----:B------:R-:W-:-:S13]  /*29aa0*/  ELECT P6, URZ, PT ;  /* 0x00000000003f782f */ /* 0x000fda00038c0000 */
.L_x_852:
[----:B------:R-:W-:Y:S05]  /*29ab0*/  @!P6 BRA `(.L_x_324) ;  /* 0x000000000098e947 */ /* 0x000fea0003800000 */
[----:B------:R-:W-:-:S06]  /*29ac0*/  ULOP3.LUT UR4, UR36, 0x2, URZ, 0xfc, !UPT ;  /* 0x0000000224047892 */ /* 0x000fcc000f8efc3f */
[----:B-1----:R-:W-:-:S05]  /*29ad0*/  IMAD.U32 R2, RZ, RZ, UR4 ;  /* 0x00000004ff027e24 */ /* 0x002fca000f8e00ff */
[----:B------:R-:W-:-:S13]  /*29ae0*/  ISETP.NE.AND P0, PT, R2, 0x3, PT ;  /* 0x000000030200780c */ /* 0x000fda0003f05270 */
[----:B------:R-:W-:Y:S05]  /*29af0*/  @!P0 BRA `(.L_x_653) ;  /* 0x0000000000048947 */ /* 0x000fea0003800000 */
[----:B------:R-:W-:Y:S01]  /*29b00*/  BPT.TRAP 0x1 ;  /* 0x000000040000795c */ /* 0x000fe20000300000 */
.L_x_653:
[----:B------:R-:W2:Y:S01]  /*29b10*/  LDL.LU R7, [R1+0x18] ;  /* 0x0000180001077983 */ /* 0x000ea20000300800 */
[----:B------:R-:W-:Y:S01]  /*29b20*/  IADD3 R2, R0, 0x29840, RZ ;  /* 0x0002984000027810 */ /* 0x000fe20007ffe0ff */
[----:B0-----:R-:W-:-:S04]  /*29b30*/  VIADD R3, R19, 0x1 ;  /* 0x0000000113037836 */ /* 0x001fc80000000000 */
[----:B------:R-:W-:Y:S01]  /*29b40*/  IMAD R6, R19, 0x8, R2 ;  /* 0x0000000813067824 */ /* 0x000fe200078e0202 */
[----:B------:R-:W-:-:S04]  /*29b50*/  ISETP.NE.AND P2, PT, R3, 0x2, PT ;  /* 0x000000020300780c */ /* 0x000fc80003f45270 */
[----:B------:R-:W-:Y:S02]  /*29b60*/  SEL R4, RZ, 0x1, P2 ;  /* 0x00000001ff047807 */ /* 0x000fe40001000000 */
[----:B------:R-:W-:Y:S02]  /*29b70*/  SEL R3, R3, RZ, P2 ;  /* 0x000000ff03037207 */ /* 0x000fe40001000000 */
[C---:B--2---:R-:W-:Y:S02]  /*29b80*/  SHF.L.U32 R5, R7.reuse, 0x1f, RZ ;  /* 0x0000001f07057819 */ /* 0x044fe400000006ff */
[----:B------:R-:W-:Y:S01]  /*29b90*/  LOP3.LUT R4, R7, R4, RZ, 0x3c, !PT ;  /* 0x0000000407047212 */ /* 0x000fe200078e3cff */
[----:B------:R-:W-:Y:S01]  /*29ba0*/  IMAD R7, R3, 0x8, R2 ;  /* 0x0000000803077824 */ /* 0x000fe200078e0202 */
[----:B------:R-:W0:Y:S02]  /*29bb0*/  SYNCS.PHASECHK.TRANS64.TRYWAIT P1, [R6+URZ], R5 ;  /* 0x00000005060075a7 */ /* 0x000e24000802017f */
[----:B------:R-:W-:Y:S01]  /*29bc0*/  SHF.L.U32 R2, R4, 0x1f, RZ ;  /* 0x0000001f04027819 */ /* 0x000fe200000006ff */
[----:B0-----:R-:W-:Y:S06]  /*29bd0*/  @!P1 BRA `(.L_x_654) ;  /* 0x0000004800949947 */ /* 0x001fec0003800000 */
.L_x_853:
[----:B------:R-:W1:Y:S02]  /*29be0*/  SYNCS.PHASECHK.TRANS64.TRYWAIT P1, [R7+URZ], R2 ;  /* 0x00000002070075a7 */ /* 0x000e64000802017f */
[----:B-1----:R-:W-:Y:S05]  /*29bf0*/  @!P1 BRA `(.L_x_655) ;  /* 0x0000004800a09947 */ /* 0x002fea0003800000 */
.L_x_854:
[----:B------:R-:W-:Y:S05]  /*29c00*/  @!P0 BRA `(.L_x_656) ;  /* 0x0000000000048947 */ /* 0x000fea0003800000 */
[----:B------:R-:W-:Y:S01]  /*29c10*/  BPT.TRAP 0x1 ;  /* 0x000000040000795c */ /* 0x000fe20000300000 */
.L_x_656:
[----:B------:R-:W-:-:S04]  /*29c20*/  IMAD R4, R19, 0x8, R0 ;  /* 0x0000000813047824 */ /* 0x000fc800078e0200 */
[----:B------:R-:W2:Y:S02]  /*29c30*/  SYNCS.PHASECHK.TRANS64.TRYWAIT P1, [R4+URZ+0x29860], R5 ;  /* 0x02986005040075a7 */ /* 0x000ea4000802017f */
[----:B--2---:R-:W-:Y:S05]  /*29c40*/  @!P1 BRA `(.L_x_657) ;  /* 0x0000004800a09947 */ /* 0x004fea0003800000 */
.L_x_855:
[----:B------:R-:W-:Y:S05]  /*29c50*/  @!P0 BRA `(.L_x_658) ;  /* 0x0000000000048947 */ /* 0x000fea0003800000 */
[----:B------:R-:W-:Y:S01]  /*29c60*/  BPT.TRAP 0x1 ;  /* 0x000000040000795c */ /* 0x000fe20000300000 */
.L_x_658:
[----:B------:R-:W-:-:S04]  /*29c70*/  LEA R3, R3, R0, 0x3 ;  /* 0x0000000003037211 */ /* 0x000fc800078e18ff */
[----:B------:R-:W4:Y:S02]  /*29c80*/  SYNCS.PHASECHK.TRANS64.TRYWAIT P1, [R3+URZ+0x29860], R2 ;  /* 0x02986002030075a7 */ /* 0x000f24000802017f */
[----:B----4-:R-:W-:Y:S05]  /*29c90*/  @!P1 BRA `(.L_x_659) ;  /* 0x0000004800a09947 */ /* 0x010fea0003800000 */
.L_x_856:
[----:B------:R-:W-:Y:S05]  /*29ca0*/  @!P0 BRA `(.L_x_660) ;  /* 0x0000000000048947 */ /* 0x000fea0003800000 */
[----:B------:R-:W-:Y:S01]  /*29cb0*/  BPT.TRAP 0x1 ;  /* 0x000000040000795c */ /* 0x000fe20000300000 */
.L_x_660:
[----:B------:R-:W5:Y:S02]  /*29cc0*/  SYNCS.PHASECHK.TRANS64.TRYWAIT P0, [R4+URZ+0x29880], R5 ;  /* 0x02988005040075a7 */ /* 0x000f64000800017f */
[----:B-----5:R-:W-:Y:S05]  /*29cd0*/  @!P0 BRA `(.L_x_661) ;  /* 0x0000004800a48947 */ /* 0x020fea0003800000 */
.L_x_662:
[----:B------:R0:W0:Y:S02]  /*29ce0*/  SYNCS.PHASECHK.TRANS64.TRYWAIT P0, [R3+URZ+0x29880], R2 ;  /* 0x02988002030075a7 */ /* 0x000024000800017f */
[----:B0-----:R-:W-:Y:S05]  /*29cf0*/  @!P0 NANOSLEEP.SYNCS 0x989680 ;  /* 0x009896800000895d */ /* 0x001fea0003900000 */
[----:B------:R-:W0:Y:S02]  /*29d00*/  @!P0 SYNCS.PHASECHK.TRANS64 P0, [R3+URZ+0x29880], R2 ;  /* 0x02988002030085a7 */ /* 0x000e24000800007f */
[----:B0-----:R-:W-:Y:S05]  /*29d10*/  @!P0 BRA `(.L_x_662) ;  /* 0xfffffffc00f08947 */ /* 0x001fea000383ffff */
.L_x_324:
[----:B------:R-:W-:Y:S05]  /*29d20*/  BSYNC B8 ;  /* 0x0000000000087941 */ /* 0x000fea0003800000 */
.L_x_321:
[----:B------:R-:W-:Y:S05]  /*29d30*/  EXIT ;  /* 0x000000000000794d */ /* 0x000fea0003800000 */
.L_x_344:
[----:B---3--:R3:W4:Y:S02]  /*29d40*/  SYNCS.PHASECHK.TRANS64.TRYWAIT P5, [R97+URZ+0x29890], R98 ;  /* 0x02989062610075a7 */ /* 0x00872400080a017f */
[----:B----4-:R-:W-:Y:S05]  /*29d50*/  @!P5 NANOSLEEP.SYNCS 0x989680 ;  /* 0x009896800000d95d */ /* 0x010fea0003900000 */
[----:B------:R-:W4:Y:S02]  /*29d60*/  @!P5 SYNCS.PHASECHK.TRANS64 P5, [R97+URZ+0x29890], R98 ;  /* 0x029890626100d5a7 */ /* 0x000f2400080a007f */
[----:B----4-:R-:W-:Y:S05]  /*29d70*/  @!P5 BRA `(.L_x_344) ;  /* 0xfffffffc00f0d947 */ /* 0x010fea000383ffff */
[----:B------:R-:W-:Y:S05]  /*29d80*/  BRA `(.L_x_663) ;  /* 0xfffffd9800f47947 */ /* 0x000fea000383ffff */
.L_x_398:
[----:B--2---:R2:W3:Y:S02]  /*29d90*/  SYNCS.PHASECHK.TRANS64.TRYWAIT P5, [R97+URZ+0x29890], R98 ;  /* 0x02989062610075a7 */ /* 0x0044e400080a017f */
[----:B---3--:R-:W-:Y:S05]  /*29da0*/  @!P5 NANOSLEEP.SYNCS 0x989680 ;  /* 0x009896800000d95d */ /* 0x008fea0003900000 */
[----:B------:R-:W3:Y:S02]  /*29db0*/  @!P5 SYNCS.PHASECHK.TRANS64 P5, [R97+URZ+0x29890], R98 ;  /* 0x029890626100d5a7 */ /* 0x000ee400080a007f */
[----:B---3--:R-:W-:Y:S05]  /*29dc0*/  @!P5 BRA `(.L_x_398) ;  /* 0xfffffffc00f0d947 */ /* 0x008fea000383ffff */
[----:B------:R-:W-:Y:S05]  /*29dd0*/  BRA `(.L_x_664) ;  /* 0xfffffdf8004c7947 */ /* 0x000fea000383ffff */
.L_x_423:
[----:B-1----:R1:W2:Y:S02]  /*29de0*/  SYNCS.PHASECHK.TRANS64.TRYWAIT P3, [R97+URZ+0x29890], R98 ;  /* 0x02989062610075a7 */ /* 0x0022a4000806017f */
[----:B--2---:R-:W-:Y:S05]  /*29df0*/  @!P3 NANOSLEEP.SYNCS 0x989680 ;  /* 0x009896800000b95d */ /* 0x004fea0003900000 */
[----:B------:R-:W2:Y:S02]  /*29e00*/  @!P3 SYNCS.PHASECHK.TRANS64 P3, [R97+URZ+0x29890], R98 ;  /* 0x029890626100b5a7 */ /* 0x000ea4000806007f */
[----:B--2---:R-:W-:Y:S05]  /*29e10*/  @!P3 BRA `(.L_x_423) ;  /* 0xfffffffc00f0b947 */ /* 0x004fea000383ffff */
[----:B------:R-:W-:Y:S05]  /*29e20*/  BRA `(.L_x_665) ;  /* 0xfffffe58000c7947 */ /* 0x000fea000383ffff */
.L_x_429:
[----:B-1----:R1:W2:Y:S02]  /*29e30*/  SYNCS.PHASECHK.TRANS64.TRYWAIT P2, [R97+URZ+0x298b0], R98 ;  /* 0x0298b062610075a7 */ /* 0x0022a4000804017f */
[----:B--2---:R-:W-:Y:S05]  /*29e40*/  @!P2 NANOSLEEP.SYNCS 0x989680 ;  /* 0x009896800000a95d */ /* 0x004fea0003900000 */
[----:B------:R-:W2:Y:S02]  /*29e50*/  @!P2 SYNCS.PHASECHK.TRANS64 P2, [R97+URZ+0x298b0], R98 ;  /* 0x0298b0626100a5a7 */ /* 0x000ea4000804007f */
[----:B--2---:R-:W-:Y:S05]  /*29e60*/  @!P2 BRA `(.L_x_429) ;  /* 0xfffffffc00f0a947 */ /* 0x004fea000383ffff */
[----:B------:R-:W-:Y:S05]  /*29e70*/  BRA `(.L_x_666) ;  /* 0xfffffe5c00107947 */ /* 0x000fea000383ffff */
.L_x_439:
[----:B------:R-:W0:Y:S01]  /*29e80*/  S2R R3, SR_TID.X ;  /* 0x0000000000037919 */ /* 0x000e220000002100 */
[----:B------:R-:W-:Y:S01]  /*29e90*/  BSSY B0, `(.L_x_667) ;  /* 0x000000c000007945 */ /* 0x000fe20003800000 */
[----:B------:R-:W-:Y:S01]  /*29ea0*/  IMAD.MOV.U32 R12, RZ, RZ, RZ ;  /* 0x000000ffff0c7224 */ /* 0x000fe200078e00ff */
[----:B------:R-:W-:Y:S01]  /*29eb0*/  MOV R15, 0xffffffff ;  /* 0xffffffff000f7802 */ /* 0x000fe20000000f00 */
[----:B------:R-:W-:Y:S02]  /*29ec0*/  IMAD.MOV.U32 R11, RZ, RZ, 0x1f ;  /* 0x0000001fff0b7424 */ /* 0x000fe400078e00ff */
[----:B0-----:R-:W-:-:S05]  /*29ed0*/  VIADD R7, R3, 0xffffff80 ;  /* 0xffffff8003077836 */ /* 0x001fca0000000000 */
[----:B------:R-:W-:-:S04]  /*29ee0*/  SHF.R.S32.HI R3, RZ, 0x1f, R7 ;  /* 0x0000001fff037819 */ /* 0x000fc80000011407 */
[----:B------:R-:W-:-:S04]  /*29ef0*/  LEA.HI R3, R3, R7, RZ, 0x7 ;  /* 0x0000000703037211 */ /* 0x000fc800078f38ff */
[----:B------:R-:W-:-:S05]  /*29f00*/  SHF.R.S32.HI R3, RZ, 0x7, R3 ;  /* 0x00000007ff037819 */ /* 0x000fca0000011403 */
[----:B------:R-:W-:-:S07]  /*29f10*/  IMAD.MOV.U32 R13, RZ, RZ, R3 ;  /* 0x000000ffff0d7224 */ /* 0x000fce00078e0003 */
[----:B-----5:R-:W-:Y:S05]  /*29f20*/  WARPSYNC.COLLECTIVE R15, `(.L_x_668) ;  /* 0x000000000f087348 */ /* 0x020fea0003c00000 */
[----:B------:R0:W1:Y:S02]  /*29f30*/  SHFL.IDX P6, R14, R13, R12, R11 ;  /* 0x0000000c0d0e7389 */ /* 0x00006400000c000b */
[----:B01---5:R-:W-:Y:S01]  /*29f40*/  ENDCOLLECTIVE ;  /* 0x000000000000791b */ /* 0x023fe20003800000 */
.L_x_668:
[----:B------:R-:W-:Y:S05]  /*29f50*/  BSYNC B0 ;  /* 0x0000000000007941 */ /* 0x000fea0003800000 */
.L_x_667:
[----:B------:R-:W-:Y:S01]  /*29f60*/  IMAD.MOV.U32 R202, RZ, RZ, R14 ;  /* 0x000000ffffca7224 */ /* 0x000fe200078e000e */
[----:B------:R-:W-:Y:S06]  /*29f70*/  BRA `(.L_x_669) ;  /* 0xfffffe6800107947 */ /* 0x000fec000383ffff */
.L_x_449:
[----:B------:R-:W-:Y:S01]  /*29f80*/  BSSY B1, `(.L_x_670) ;  /* 0x0000008000017945 */ /* 0x000fe20003800000 */
[----:B------:R-:W-:Y:S01]  /*29f90*/  IMAD.MOV.U32 R13, RZ, RZ, R28 ;  /* 0x000000ffff0d7224 */ /* 0x000fe200078e001c */
[----:B------:R-:W-:Y:S01]  /*29fa0*/  MOV R15, 0xffffffff ;  /* 0xffffffff000f7802 */ /* 0x000fe20000000f00 */
[----:B------:R-:W-:Y:S02]  /*29fb0*/  IMAD.MOV.U32 R12, RZ, RZ, RZ ;  /* 0x000000ffff0c7224 */ /* 0x000fe400078e00ff */
[----:B------:R-:W-:-:S07]  /*29fc0*/  IMAD.MOV.U32 R11, RZ, RZ, 0x1e1f ;  /* 0x00001e1fff0b7424 */ /* 0x000fce00078e00ff */
[----:B------:R-:W-:Y:S05]  /*29fd0*/  WARPSYNC.COLLECTIVE R15, `(.L_x_671) ;  /* 0x000000000f087348 */ /* 0x000fea0003c00000 */
[----:B------:R0:W1:Y:S02]  /*29fe0*/  SHFL.IDX P6, R14, R13, R12, R11 ;  /* 0x0000000c0d0e7389 */ /* 0x00006400000c000b */
[----:B01----:R-:W-:Y:S01]  /*29ff0*/  ENDCOLLECTIVE ;  /* 0x000000000000791b */ /* 0x003fe20003800000 */
.L_x_671:
[----:B------:R-:W-:Y:S05]  /*2a000*/  BSYNC B1 ;  /* 0x0000000000017941 */ /* 0x000fea0003800000 */
.L_x_670:
[----:B------:R-:W-:Y:S01]  /*2a010*/  IMAD.MOV.U32 R13, RZ, RZ, R26 ;  /* 0x000000ffff0d7224 */ /* 0x000fe200078e001a */
[----:B------:R-:W-:Y:S01]  /*2a020*/  MOV R15, 0xffffffff ;  /* 0xffffffff000f7802 */ /* 0x000fe20000000f00 */
[----:B------:R-:W-:Y:S02]  /*2a030*/  IMAD.MOV.U32 R12, RZ, RZ, RZ ;  /* 0x000000ffff0c7224 */ /* 0x000fe400078e00ff */
[----:B------:R-:W-:Y:S02]  /*2a040*/  IMAD.MOV.U32 R11, RZ, RZ, 0x1e1f ;  /* 0x00001e1fff0b7424 */ /* 0x000fe400078e00ff */
[----:B------:R-:W-:-:S07]  /*2a050*/  IMAD.MOV.U32 R0, RZ, RZ, R14 ;  /* 0x000000ffff007224 */ /* 0x000fce00078e000e */
[----:B------:R-:W-:Y:S05]  /*2a060*/  WARPSYNC.COLLECTIVE R15, `(.L_x_672) ;  /* 0x000000000f087348 */ /* 0x000fea0003c00000 */
[----:B------:R0:W1:Y:S02]  /*2a070*/  SHFL.IDX P6, R14, R13, R12, R11 ;  /* 0x0000000c0d0e7389 */ /* 0x00006400000c000b */
[----:B01----:R-:W-:Y:S01]  /*2a080*/  ENDCOLLECTIVE ;  /* 0x000000000000791b */ /* 0x003fe20003800000 */
.L_x_672:
[----:B------:R-:W-:Y:S02]  /*2a090*/  IMAD.MOV.U32 R13, RZ, RZ, R29 ;  /* 0x000000ffff0d7224 */ /* 0x000fe400078e001d */
[----:B------:R-:W-:-:S07]  /*2a0a0*/  IMAD.MOV.U32 R27, RZ, RZ, R14 ;  /* 0x000000ffff1b7224 */ /* 0x000fce00078e000e */
[----:B------:R-:W-:Y:S05]  /*2a0b0*/  WARPSYNC.COLLECTIVE R15, `(.L_x_673) ;  /* 0x000000000f087348 */ /* 0x000fea0003c00000 */
[----:B------:R0:W1:Y:S02]  /*2a0c0*/  SHFL.IDX P6, R14, R13, R12, R11 ;  /* 0x0000000c0d0e7389 */ /* 0x00006400000c000b */
[----:B01----:R-:W-:Y:S01]  /*2a0d0*/  ENDCOLLECTIVE ;  /* 0x000000000000791b */ /* 0x003fe20003800000 */
.L_x_673:
[----:B------:R-:W-:Y:S02]  /*2a0e0*/  IMAD.MOV.U32 R13, RZ, RZ, R24 ;  /* 0x000000ffff0d7224 */ /* 0x000fe400078e0018 */
[----:B------:R-:W-:-:S07]  /*2a0f0*/  IMAD.MOV.U32 R3, RZ, RZ, R14 ;  /* 0x000000ffff037224 */ /* 0x000fce00078e000e */
[----:B------:R-:W-:Y:S05]  /*2a100*/  WARPSYNC.COLLECTIVE R15, `(.L_x_674) ;  /* 0x000000000f087348 */ /* 0x000fea0003c00000 */
[----:B------:R0:W1:Y:S02]  /*2a110*/  SHFL.IDX P6, R14, R13, R12, R11 ;  /* 0x0000000c0d0e7389 */ /* 0x00006400000c000b */
[----:B01----:R-:W-:Y:S01]  /*2a120*/  ENDCOLLECTIVE ;  /* 0x000000000000791b */ /* 0x003fe20003800000 */
.L_x_674:
[----:B------:R-:W-:Y:S05]  /*2a130*/  BRA `(.L_x_675) ;  /* 0xfffffe6800fc7947 */ /* 0x000fea000383ffff */
.L_x_453:
[----:B0-----:R0:W3:Y:S02]  /*2a140*/  SYNCS.PHASECHK.TRANS64.TRYWAIT P0, [R16+URZ+0x29800], R5 ;  /* 0x02980005100075a7 */ /* 0x0010e4000800017f */
[----:B---3--:R-:W-:Y:S05]  /*2a150*/  @!P0 NANOSLEEP.SYNCS 0x989680 ;  /* 0x009896800000895d */ /* 0x008fea0003900000 */
[----:B------:R-:W3:Y:S02]  /*2a160*/  @!P0 SYNCS.PHASECHK.TRANS64 P0, [R16+URZ+0x29800], R5 ;  /* 0x02980005100085a7 */ /* 0x000ee4000800007f */
[----:B---3--:R-:W-:Y:S05]  /*2a170*/  @!P0 BRA `(.L_x_453) ;  /* 0xfffffffc00f08947 */ /* 0x008fea000383ffff */
[----:B------:R-:W-:Y:S05]  /*2a180*/  BRA `(.L_x_676) ;  /* 0xfffffe7000507947 */ /* 0x000fea000383ffff */
.L_x_465:
[----:B------:R-:W-:Y:S01]  /*2a190*/  BSSY B1, `(.L_x_677) ;  /* 0x0000008000017945 */ /* 0x000fe20003800000 */
[----:B------:R-:W-:Y:S01]  /*2a1a0*/  MOV R13, R28 ;  /* 0x0000001c000d7202 */ /* 0x000fe20000000f00 */
[----:B------:R-:W-:Y:S02]  /*2a1b0*/  IMAD.MOV.U32 R12, RZ, RZ, RZ ;  /* 0x000000ffff0c7224 */ /* 0x000fe400078e00ff */
[----:B------:R-:W-:Y:S02]  /*2a1c0*/  IMAD.MOV.U32 R11, RZ, RZ, 0x1e1f ;  /* 0x00001e1fff0b7424 */ /* 0x000fe400078e00ff */
[----:B------:R-:W-:-:S07]  /*2a1d0*/  IMAD.MOV.U32 R15, RZ, RZ, -0x1 ;  /* 0xffffffffff0f7424 */ /* 0x000fce00078e00ff */
[----:B------:R-:W-:Y:S05]  /*2a1e0*/  WARPSYNC.COLLECTIVE R15, `(.L_x_678) ;  /* 0x000000000f087348 */ /* 0x000fea0003c00000 */
[----:B------:R0:W1:Y:S02]  /*2a1f0*/  SHFL.IDX P6, R14, R13, R12, R11 ;  /* 0x0000000c0d0e7389 */ /* 0x00006400000c000b */
[----:B01----:R-:W-:Y:S01]  /*2a200*/  ENDCOLLECTIVE ;  /* 0x000000000000791b */ /* 0x003fe20003800000 */
.L_x_678:
[----:B------:R-:W-:Y:S05]  /*2a210*/  BSYNC B1 ;  /* 0x0000000000017941 */ /* 0x000fea0003800000 */
.L_x_677:
[----:B------:R-:W-:Y:S01]  /*2a220*/  MOV R13, R26 ;  /* 0x0000001a000d7202 */ /* 0x000fe20000000f00 */
[----:B------:R-:W-:Y:S02]  /*2a230*/  IMAD.MOV.U32 R12, RZ, RZ, RZ ;  /* 0x000000ffff0c7224 */ /* 0x000fe400078e00ff */
[----:B------:R-:W-:Y:S02]  /*2a240*/  IMAD.MOV.U32 R11, RZ, RZ, 0x1e1f ;  /* 0x00001e1fff0b7424 */ /* 0x000fe400078e00ff */
[----:B------:R-:W-:Y:S02]  /*2a250*/  IMAD.MOV.U32 R15, RZ, RZ, -0x1 ;  /* 0xffffffffff0f7424 */ /* 0x000fe400078e00ff */
[----:B------:R-:W-:-:S07]  /*2a260*/  IMAD.MOV.U32 R0, RZ, RZ, R14 ;  /* 0x000000ffff007224 */ /* 0x000fce00078e000e */
[----:B------:R-:W-:Y:S05]  /*2a270*/  WARPSYNC.COLLECTIVE R15, `(.L_x_679) ;  /* 0x000000000f087348 */ /* 0x000fea0003c00000 */
[----:B------:R0:W1:Y:S02]  /*2a280*/  SHFL.IDX P6, R14, R13, R12, R11 ;  /* 0x0000000c0d0e7389 */ /* 0x00006400000c000b */
[----:B01----:R-:W-:Y:S01]  /*2a290*/  ENDCOLLECTIVE ;  /* 0x000000000000791b */ /* 0x003fe20003800000 */
.L_x_679:
[----:B------:R-:W-:Y:S01]  /*2a2a0*/  MOV R13, R29 ;  /* 0x0000001d000d7202 */ /* 0x000fe20000000f00 */
[----:B------:R-:W-:-:S07]  /*2a2b0*/  IMAD.MOV.U32 R3, RZ, RZ, R14 ;  /* 0x000000ffff037224 */ /* 0x000fce00078e000e */
[----:B------:R-:W-:Y:S05]  /*2a2c0*/  WARPSYNC.COLLECTIVE R15, `(.L_x_680) ;  /* 0x000000000f087348 */ /* 0x000fea0003c00000 */
[----:B------:R0:W1:Y:S02]  /*2a2d0*/  SHFL.IDX P6, R14, R13, R12, R11 ;  /* 0x0000000c0d0e7389 */ /* 0x00006400000c000b */
[----:B01----:R-:W-:Y:S01]  /*2a2e0*/  ENDCOLLECTIVE ;  /* 0x000000000000791b */ /* 0x003fe20003800000 */
.L_x_680:
[----:B------:R-:W-:Y:S02]  /*2a2f0*/  IMAD.MOV.U32 R13, RZ, RZ, R24 ;  /* 0x000000ffff0d7224 */ /* 0x000fe400078e0018 */
[----:B------:R-:W-:-:S07]  /*2a300*/  IMAD.MOV.U32 R20, RZ, RZ, R14 ;  /* 0x000000ffff147224 */ /* 0x000fce00078e000e */
[----:B------:R-:W-:Y:S05]  /*2a310*/  WARPSYNC.COLLECTIVE R15, `(.L_x_681) ;  /* 0x000000000f087348 */ /* 0x000fea0003c00000 */
[----:B------:R0:W1:Y:S02]  /*2a320*/  SHFL.IDX P6, R14, R13, R12, R11 ;  /* 0x0000000c0d0e7389 */ /* 0x00006400000c000b */
[----:B01----:R-:W-:Y:S01]  /*2a330*/  ENDCOLLECTIVE ;  /* 0x000000000000791b */ /* 0x003fe20003800000 */
.L_x_681:
[----:B------:R-:W-:Y:S01]  /*2a340*/  IMAD.MOV.U32 R21, RZ, RZ, R14 ;  /* 0x000000ffff157224 */ /* 0x000fe200078e000e */
[----:B------:R-:W-:Y:S06]  /*2a350*/  BRA `(.L_x_682) ;  /* 0xfffffe9c00a07947 */ /* 0x000fec000383ffff */
.L_x_469:
[----:B-1----:R1:W2:Y:S02]  /*2a360*/  SYNCS.PHASECHK.TRANS64.TRYWAIT P0, [R16+URZ+0x29800], R21 ;  /* 0x02980015100075a7 */ /* 0x0022a4000800017f */
[----:B--2---:R-:W-:Y:S05]  /*2a370*/  @!P0 NANOSLEEP.SYNCS 0x989680 ;  /* 0x009896800000895d */ /* 0x004fea0003900000 */
[----:B------:R-:W2:Y:S02]  /*2a380*/  @!P0 SYNCS.PHASECHK.TRANS64 P0, [R16+URZ+0x29800], R21 ;  /* 0x02980015100085a7 */ /* 0x000ea4000800007f */
[----:B--2---:R-:W-:Y:S05]  /*2a390*/  @!P0 BRA `(.L_x_469) ;  /* 0xfffffffc00f08947 */ /* 0x004fea000383ffff */
[----:B------:R-:W-:Y:S05]  /*2a3a0*/  BRA `(.L_x_683) ;  /* 0xfffffea000ac7947 */ /* 0x000fea000383ffff */
.L_x_477:
[----:B-1----:R1:W2:Y:S02]  /*2a3b0*/  SYNCS.PHASECHK.TRANS64.TRYWAIT P2, [R3+URZ+0x29830], R0 ;  /* 0x02983000030075a7 */ /* 0x0022a4000804017f */
[----:B--2---:R-:W-:Y:S05]  /*2a3c0*/  @!P2 NANOSLEEP.SYNCS 0x989680 ;  /* 0x009896800000a95d */ /* 0x004fea0003900000 */
[----:B------:R-:W2:Y:S02]  /*2a3d0*/  @!P2 SYNCS.PHASECHK.TRANS64 P2, [R3+URZ+0x29830], R0 ;  /* 0x029830000300a5a7 */ /* 0x000ea4000804007f */
[----:B--2---:R-:W-:Y:S05]  /*2a3e0*/  @!P2 BRA `(.L_x_477) ;  /* 0xfffffffc00f0a947 */ /* 0x004fea000383ffff */
[----:B------:R-:W-:Y:S05]  /*2a3f0*/  BRA `(.L_x_476) ;  /* 0xfffffed400087947 */ /* 0x000fea000383ffff */
.L_x_483:
[----:B-1----:R1:W2:Y:S02]  /*2a400*/  SYNCS.PHASECHK.TRANS64.TRYWAIT P2, [R11+URZ+0x29830], R10 ;  /* 0x0298300a0b0075a7 */ /* 0x0022a4000804017f */
[----:B--2---:R-:W-:Y:S05]  /*2a410*/  @!P2 NANOSLEEP.SYNCS 0x989680 ;  /* 0x009896800000a95d */ /* 0x004fea0003900000 */
[----:B------:R-:W2:Y:S02]  /*2a420*/  @!P2 SYNCS.PHASECHK.TRANS64 P2, [R11+URZ+0x29830], R10 ;  /* 0x0298300a0b00a5a7 */ /* 0x000ea4000804007f */
[----:B--2---:R-:W-:Y:S05]  /*2a430*/  @!P2 BRA `(.L_x_483) ;  /* 0xfffffffc00f0a947 */ /* 0x004fea000383ffff */
[----:B------:R-:W-:Y:S05]  /*2a440*/  BRA `(.L_x_482) ;  /* 0xffffff0800d47947 */ /* 0x000fea000383ffff */
.L_x_487:
[----:B-1----:R1:W2:Y:S02]  /*2a450*/  SYNCS.PHASECHK.TRANS64.TRYWAIT P1, [R11+URZ+0x29850], R8 ;  /* 0x029850080b0075a7 */ /* 0x0022a4000802017f */
[----:B--2---:R-:W-:Y:S05]  /*2a460*/  @!P1 NANOSLEEP.SYNCS 0x989680 ;  /* 0x009896800000995d */ /* 0x004fea0003900000 */
[----:B------:R-:W2:Y:S02]  /*2a470*/  @!P1 SYNCS.PHASECHK.TRANS64 P1, [R11+URZ+0x29850], R8 ;  /* 0x029850080b0095a7 */ /* 0x000ea4000802007f */
[----:B--2---:R-:W-:Y:S05]  /*2a480*/  @!P1 BRA `(.L_x_487) ;  /* 0xfffffffc00f09947 */ /* 0x004fea000383ffff */
[----:B------:R-:W-:Y:S05]  /*2a490*/  BRA `(.L_x_484) ;  /* 0xffffff1c00107947 */ /* 0x000fea000383ffff */
.L_x_493:
[----:B-1----:R1:W2:Y:S02]  /*2a4a0*/  SYNCS.PHASECHK.TRANS64.TRYWAIT P1, [R13+URZ+0x29850], R0 ;  /* 0x029850000d0075a7 */ /* 0x0022a4000802017f */
[----:B--2---:R-:W-:Y:S05]  /*2a4b0*/  @!P1 NANOSLEEP.SYNCS 0x989680 ;  /* 0x009896800000995d */ /* 0x004fea0003900000 */
[----:B------:R-:W2:Y:S02]  /*2a4c0*/  @!P1 SYNCS.PHASECHK.TRANS64 P1, [R13+URZ+0x29850], R0 ;  /* 0x029850000d0095a7 */ /* 0x000ea4000802007f */
[----:B--2---:R-:W-:Y:S05]  /*2a4d0*/  @!P1 BRA `(.L_x_493) ;  /* 0xfffffffc00f09947 */ /* 0x004fea000383ffff */
[----:B------:R-:W-:Y:S05]  /*2a4e0*/  BRA `(.L_x_492) ;  /* 0xffffff3c00247947 */ /* 0x000fea000383ffff */
.L_x_497:
[----:B------:R-:W-:Y:S01]  /*2a4f0*/  SEL R128, R65, R12, P0 ;  /* 0x0000000c41807207 */ /* 0x000fe20000000000 */
[----:B------:R-:W-:Y:S01]  /*2a500*/  IMAD.MOV.U32 R15, RZ, RZ, -0x1 ;  /* 0xffffffffff0f7424 */ /* 0x000fe200078e00ff */
[----:B------:R-:W-:Y:S01]  /*2a510*/  SEL R82, R12, R65, P0 ;  /* 0x000000410c527207 */ /* 0x000fe20000000000 */
[----:B-----5:R-:W-:Y:S01]  /*2a520*/  IMAD.MOV.U32 R12, RZ, RZ, R7 ;  /* 0x000000ffff0c7224 */ /* 0x020fe200078e0007 */
[----:B------:R-:W-:Y:S02]  /*2a530*/  MOV R11, 0x1c1f ;  /* 0x00001c1f000b7802 */ /* 0x000fe40000000f00 */
[----:B--2---:R-:W-:Y:S02]  /*2a540*/  SEL R144, R95, R40, P0 ;  /* 0x000000285f907207 */ /* 0x004fe40000000000 */
[----:B------:R-:W-:-:S07]  /*2a550*/  SEL R38, R40, R95, P0 ;  /* 0x0000005f28267207 */ /* 0x000fce0000000000 */
[----:B-1----:R-:W-:Y:S05]  /*2a560*/  WARPSYNC.COLLECTIVE R15, `(.L_x_684) ;  /* 0x000000000f087348 */ /* 0x002fea0003c00000 */
[----:B------:R0:W2:Y:S02]  /*2a570*/  SHFL.IDX P6, R14, R13, R12, R11 ;  /* 0x0000000c0d0e7389 */ /* 0x0000a400000c000b */
[----:B012---:R-:W-:Y:S01]  /*2a580*/  ENDCOLLECTIVE ;  /* 0x000000000000791b */ /* 0x007fe20003800000 */
.L_x_684:
[----:B------:R-:W-:Y:S02]  /*2a590*/  LOP3.LUT R5, R7, 0x2, RZ, 0x3c, !PT ;  /* 0x0000000207057812 */ /* 0x000fe400078e3cff */
[----:B------:R-:W-:Y:S02]  /*2a5a0*/  SEL R154, R97, R94, P0 ;  /* 0x0000005e619a7207 */ /* 0x000fe40000000000 */
[----:B------:R-:W-:Y:S02]  /*2a5b0*/  SEL R94, R94, R97, P0 ;  /* 0x000000615e5e7207 */ /* 0x000fe40000000000 */
[----:B------:R-:W-:Y:S02]  /*2a5c0*/  SEL R156, R109, R92, P0 ;  /* 0x0000005c6d9c7207 */ /* 0x000fe40000000000 */
[----:B------:R-:W-:Y:S02]  /*2a5d0*/  SEL R140, R93, R36, P0 ;  /* 0x000000245d8c7207 */ /* 0x000fe40000000000 */
[----:B------:R-:W-:-:S02]  /*2a5e0*/  SEL R70, R74, R63, P0 ;  /* 0x0000003f4a467207 */ /* 0x000fc40000000000 */
[----:B------:R-:W-:Y:S01]  /*2a5f0*/  SEL R30, R63, R74, P0 ;  /* 0x0000004a3f1e7207 */ /* 0x000fe20000000000 */
[----:B------:R-:W-:Y:S01]  /*2a600*/  IMAD.MOV.U32 R13, RZ, RZ, R96 ;  /* 0x000000ffff0d7224 */ /* 0x000fe200078e0060 */
[----:B------:R-:W-:Y:S02]  /*2a610*/  SEL R76, R92, R109, P0 ;  /* 0x0000006d5c4c7207 */ /* 0x000fe40000000000 */
[----:B------:R-:W-:Y:S02]  /*2a620*/  SEL R36, R36, R93, P0 ;  /* 0x0000005d24247207 */ /* 0x000fe40000000000 */
[----:B------:R-:W-:Y:S02]  /*2a630*/  SEL R124, R104, R49, P0 ;  /* 0x00000031687c7207 */ /* 0x000fe40000000000 */
[----:B------:R-:W-:Y:S02]  /*2a640*/  SEL R46, R49, R104, P0 ;  /* 0x00000068312e7207 */ /* 0x000fe40000000000 */
[----:B------:R-:W-:Y:S01]  /*2a650*/  SEL R138, R91, R64, P0 ;  /* 0x000000405b8a7207 */ /* 0x000fe20000000000 */
[----:B------:R-:W-:Y:S01]  /*2a660*/  IMAD.MOV.U32 R95, RZ, RZ, R14 ;  /* 0x000000ffff5f7224 */ /* 0x000fe200078e000e */
[----:B------:R-:W-:-:S07]  /*2a670*/  SEL R130, R61, R0, P0 ;  /* 0x000000003d827207 */ /* 0x000fce0000000000 */
[----:B------:R-:W-:Y:S05]  /*2a680*/  WARPSYNC.COLLECTIVE R15, `(.L_x_685) ;  /* 0x000000000f087348 */ /* 0x000fea0003c00000 */
[----:B------:R0:W1:Y:S02]  /*2a690*/  SHFL.IDX P6, R14, R13, R12, R11 ;  /* 0x0000000c0d0e7389 */ /* 0x00006400000c000b */
[----:B01----:R-:W-:Y:S01]  /*2a6a0*/  ENDCOLLECTIVE ;  /* 0x000000000000791b */ /* 0x003fe20003800000 */
.L_x_685:
[----:B------:R-:W-:Y:S02]  /*2a6b0*/  SEL R78, R0, R61, P0 ;  /* 0x0000003d004e7207 */ /* 0x000fe40000000000 */
[----:B------:R-:W-:Y:S02]  /*2a6c0*/  SEL R20, R64, R91, P0 ;  /* 0x0000005b40147207 */ /* 0x000fe40000000000 */
[----:B------:R-:W-:Y:S02]  /*2a6d0*/  SEL R64, R72, R55, P0 ;  /* 0x0000003748407207 */ /* 0x000fe40000000000 */
[----:B------:R-:W-:Y:S02]  /*2a6e0*/  SEL R26, R55, R72, P0 ;  /* 0x00000048371a7207 */ /* 0x000fe40000000000 */
[----:B------:R-:W-:Y:S02]  /*2a6f0*/  SEL R72, R33, R84, P0 ;  /* 0x0000005421487207 */ /* 0x000fe40000000000 */
[----:B------:R-:W-:-:S02]  /*2a700*/  SEL R28, R84, R33, P0 ;  /* 0x00000021541c7207 */ /* 0x000fc40000000000 */
[----:B------:R-:W-:Y:S01]  /*2a710*/  SEL R142, R120, R111, P0 ;  /* 0x0000006f788e7207 */ /* 0x000fe20000000000 */
[----:B------:R-:W-:Y:S01]  /*2a720*/  IMAD.MOV.U32 R12, RZ, RZ, R5 ;  /* 0x000000ffff0c7224 */ /* 0x000fe200078e0005 */
[----:B------:R-:W-:Y:S02]  /*2a730*/  MOV R13, R2 ;  /* 0x00000002000d7202 */ /* 0x000fe40000000f00 */
        /* <DEDUP_REMOVED lines=9> */
.L_x_686:
        /* <DEDUP_REMOVED lines=18> */
.L_x_687:
        /* <DEDUP_REMOVED lines=18> */
.L_x_688:
        /* <DEDUP_REMOVED lines=11> */
[----:B------:R-:W-:Y:S01]  /*2aac0*/  SEL R97, R44, R97, P0 ;  /* 0x000000612c617207 */ /* 0x000fe20000000000 */
[----:B------:R-:W-:-:S07]  /*2aad0*/  IMAD.MOV.U32 R74, RZ, RZ, R14 ;  /* 0x000000ffff4a7224 */ /* 0x000fce00078e000e */
[----:B------:R-:W-:Y:S05]  /*2aae0*/  WARPSYNC.COLLECTIVE R15, `(.L_x_689) ;  /* 0x000000000f087348 */ /* 0x000fea0003c00000 */
[----:B------:R0:W1:Y:S02]  /*2aaf0*/  SHFL.IDX P6, R14, R13, R12, R11 ;  /* 0x0000000c0d0e7389 */ /* 0x00006400000c000b */
[----:B01----:R-:W-:Y:S01]  /*2ab00*/  ENDCOLLECTIVE ;  /* 0x000000000000791b */ /* 0x003fe20003800000 */
.L_x_689:
[----:B------:R-:W-:Y:S01]  /*2ab10*/  MOV R13, R76 ;  /* 0x0000004c000d7202 */ /* 0x000fe20000000f00 */
[----:B------:R-:W-:Y:S02]  /*2ab20*/  IMAD.MOV.U32 R12, RZ, RZ, R5 ;  /* 0x000000ffff0c7224 */ /* 0x000fe400078e0005 */
[----:B------:R-:W-:-:S07]  /*2ab30*/  IMAD.MOV.U32 R75, RZ, RZ, R14 ;  /* 0x000000ffff4b7224 */ /* 0x000fce00078e000e */
[----:B------:R-:W-:Y:S05]  /*2ab40*/  WARPSYNC.COLLECTIVE R15, `(.L_x_690) ;  /* 0x000000000f087348 */ /* 0x000fea0003c00000 */
[----:B------:R0:W1:Y:S02]  /*2ab50*/  SHFL.IDX P6, R14, R13, R12, R11 ;  /* 0x0000000c0d0e7389 */ /* 0x00006400000c000b */
[----:B01----:R-:W-:Y:S01]  /*2ab60*/  ENDCOLLECTIVE ;  /* 0x000000000000791b */ /* 0x003fe20003800000 */
.L_x_690:
[----:B------:R-:W-:Y:S02]  /*2ab70*/  IMAD.MOV.U32 R13, RZ, RZ, R36 ;  /* 0x000000ffff0d7224 */ /* 0x000fe400078e0024 */
[----:B------:R-:W-:-:S07]  /*2ab80*/  IMAD.MOV.U32 R49, RZ, RZ, R14 ;  /* 0x000000ffff317224 */ /* 0x000fce00078e000e */
[----:B------:R-:W-:Y:S05]  /*2ab90*/  WARPSYNC.COLLECTIVE R15, `(.L_x_691) ;  /* 0x000000000f087348 */ /* 0x000fea0003c00000 */
[----:B------:R0:W1:Y:S02]  /*2aba0*/  SHFL.IDX P6, R14, R13, R12, R11 ;  /* 0x0000000c0d0e7389 */ /* 0x00006400000c000b */
[----:B01----:R-:W-:Y:S01]  /*2abb0*/  ENDCOLLECTIVE ;  /* 0x000000000000791b */ /* 0x003fe20003800000 */
.L_x_691:
[----:B------:R-:W-:Y:S02]  /*2abc0*/  SEL R93, R74, R49, P0 ;  /* 0x000000314a5d7207 */ /* 0x000fe40000000000 */
[----:B------:R-:W-:Y:S02]  /*2abd0*/  SEL R74, R49, R74, P0 ;  /* 0x0000004a314a7207 */ /* 0x000fe40000000000 */
[----:B------:R-:W-:Y:S01]  /*2abe0*/  MOV R13, R154 ;  /* 0x0000009a000d7202 */ /* 0x000fe20000000f00 */
[----:B------:R-:W-:Y:S02]  /*2abf0*/  IMAD.MOV.U32 R12, RZ, RZ, R7 ;  /* 0x000000ffff0c7224 */ /* 0x000fe400078e0007 */
[----:B------:R-:W-:-:S07]  /*2ac00*/  IMAD.MOV.U32 R36, RZ, RZ, R14 ;  /* 0x000000ffff247224 */ /* 0x000fce00078e000e */
[----:B------:R-:W-:Y:S05]  /*2ac10*/  WARPSYNC.COLLECTIVE R15, `(.L_x_692) ;  /* 0x000000000f087348 */ /* 0x000fea0003c00000 */
[----:B------:R0:W1:Y:S02]  /*2ac20*/  SHFL.IDX P6, R14, R13, R12, R11 ;  /* 0x0000000c0d0e7389 */ /* 0x00006400000c000b */
[----:B01----:R-:W-:Y:S01]  /*2ac30*/  ENDCOLLECTIVE ;  /* 0x000000000000791b */ /* 0x003fe20003800000 */
.L_x_692:
[----:B------:R-:W-:Y:S02]  /*2ac40*/  IMAD.MOV.U32 R13, RZ, RZ, R138 ;  /* 0x000000ffff0d7224 */ /* 0x000fe400078e008a */
[----:B------:R-:W-:-:S07]  /*2ac50*/  IMAD.MOV.U32 R0, RZ, RZ, R14 ;  /* 0x000000ffff007224 */ /* 0x000fce00078e000e */
[----:B------:R-:W-:Y:S05]  /*2ac60*/  WARPSYNC.COLLECTIVE R15, `(.L_x_693) ;  /* 0x000000000f087348 */ /* 0x000fea0003c00000 */
[----:B------:R0:W1:Y:S02]  /*2ac70*/  SHFL.IDX P6, R14, R13, R12, R11 ;  /* 0x0000000c0d0e7389 */ /* 0x00006400000c000b */
[----:B01----:R-:W-:Y:S01]  /*2ac80*/  ENDCOLLECTIVE ;  /* 0x000000000000791b */ /* 0x003fe20003800000 */
.L_x_693:
[----:B------:R-:W-:Y:S01]  /*2ac90*/  MOV R13, R94 ;  /* 0x0000005e000d7202 */ /* 0x000fe20000000f00 */
[----:B------:R-:W-:Y:S01]  /*2aca0*/  IMAD.MOV.U32 R12, RZ, RZ, R5 ;  /* 0x000000ffff0c7224 */ /* 0x000fe200078e0005 */
[----:B------:R-:W-:Y:S02]  /*2acb0*/  SEL R94, R75, R36, P0 ;  /* 0x000000244b5e7207 */ /* 0x000fe40000000000 */
[----:B------:R-:W-:Y:S01]  /*2acc0*/  SEL R75, R36, R75, P0 ;  /* 0x0000004b244b7207 */ /* 0x000fe20000000000 */
[----:B------:R-:W-:-:S07]  /*2acd0*/  IMAD.MOV.U32 R3, RZ, RZ, R14 ;  /* 0x000000ffff037224 */ /* 0x000fce00078e000e */
[----:B------:R-:W-:Y:S05]  /*2ace0*/  WARPSYNC.COLLECTIVE R15, `(.L_x_694) ;  /* 0x000000000f087348 */ /* 0x000fea0003c00000 */
[----:B------:R0:W1:Y:S02]  /*2acf0*/  SHFL.IDX P6, R14, R13, R12, R11 ;  /* 0x0000000c0d0e7389 */ /* 0x00006400000c000b */
[----:B01----:R-:W-:Y:S01]  /*2ad00*/  ENDCOLLECTIVE ;  /* 0x000000000000791b */ /* 0x003fe20003800000 */
.L_x_694:
[----:B------:R-:W-:Y:S02]  /*2ad10*/  IMAD.MOV.U32 R13, RZ, RZ, R20 ;  /* 0x000000ffff0d7224 */ /* 0x000fe400078e0014 */
[----:B------:R-:W-:-:S07]  /*2ad20*/  IMAD.MOV.U32 R33, RZ, RZ, R14 ;  /* 0x000000ffff217224 */ /* 0x000fce00078e000e */
[----:B------:R-:W-:Y:S05]  /*2ad30*/  WARPSYNC.COLLECTIVE R15, `(.L_x_695) ;  /* 0x000000000f087348 */ /* 0x000fea0003c00000 */
[----:B------:R0:W1:Y:S02]  /*2ad40*/  SHFL.IDX P6, R14, R13, R12, R11 ;  /* 0x0000000c0d0e7389 */ /* 0x00006400000c000b */
[----:B01----:R-:W-:Y:S01]  /*2ad50*/  ENDCOLLECTIVE ;  /* 0x000000000000791b */ /* 0x003fe20003800000 */
.L_x_695:
        /* <DEDUP_REMOVED lines=8> */
.L_x_696:
[----:B------:R-:W-:Y:S02]  /*2ade0*/  SEL R2, R3, R20, P0 ;  /* 0x0000001403027207 */ /* 0x000fe40000000000 */
[----:B------:R-:W-:Y:S01]  /*2adf0*/  SEL R3, R20, R3, P0 ;  /* 0x0000000314037207 */ /* 0x000fe20000000000 */
[----:B------:R-:W-:Y:S02]  /*2ae00*/  IMAD.MOV.U32 R13, RZ, RZ, R142 ;  /* 0x000000ffff0d7224 */ /* 0x000fe400078e008e */
[----:B------:R-:W-:-:S07]  /*2ae10*/  IMAD.MOV.U32 R21, RZ, RZ, R14 ;  /* 0x000000ffff157224 */ /* 0x000fce00078e000e */
[----:B------:R-:W-:Y:S05]  /*2ae20*/  WARPSYNC.COLLECTIVE R15, `(.L_x_697) ;  /* 0x000000000f087348 */ /* 0x000fea0003c00000 */
[----:B------:R0:W1:Y:S02]  /*2ae30*/  SHFL.IDX P6, R14, R13, R12, R11 ;  /* 0x0000000c0d0e7389 */ /* 0x00006400000c000b */
[----:B01----:R-:W-:Y:S01]  /*2ae40*/  ENDCOLLECTIVE ;  /* 0x000000000000791b */ /* 0x003fe20003800000 */
.L_x_697:
[----:B------:R-:W-:Y:S01]  /*2ae50*/  MOV R13, R38 ;  /* 0x00000026000d7202 */ /* 0x000fe20000000f00 */
[----:B------:R-:W-:Y:S02]  /*2ae60*/  IMAD.MOV.U32 R12, RZ, RZ, R5 ;  /* 0x000000ffff0c7224 */ /* 0x000fe400078e0005 */
[----:B------:R-:W-:-:S07]  /*2ae70*/  IMAD.MOV.U32 R37, RZ, RZ, R14 ;  /* 0x000000ffff257224 */ /* 0x000fce00078e000e */
[----:B------:R-:W-:Y:S05]  /*2ae80*/  WARPSYNC.COLLECTIVE R15, `(.L_x_698) ;  /* 0x000000000f087348 */ /* 0x000fea0003c00000 */
[----:B------:R0:W1:Y:S02]  /*2ae90*/  SHFL.IDX P6, R14, R13, R12, R11 ;  /* 0x0000000c0d0e7389 */ /* 0x00006400000c000b */
[----:B01----:R-:W-:Y:S01]  /*2aea0*/  ENDCOLLECTIVE ;  /* 0x000000000000791b */ /* 0x003fe20003800000 */
.L_x_698:
[----:B------:R-:W-:Y:S02]  /*2aeb0*/  IMAD.MOV.U32 R13, RZ, RZ, R120 ;  /* 0x000000ffff0d7224 */ /* 0x000fe400078e0078 */
[----:B------:R-:W-:-:S07]  /*2aec0*/  IMAD.MOV.U32 R38, RZ, RZ, R14 ;  /* 0x000000ffff267224 */ /* 0x000fce00078e000e */
[----:B------:R-:W-:Y:S05]  /*2aed0*/  WARPSYNC.COLLECTIVE R15, `(.L_x_699) ;  /* 0x000000000f087348 */ /* 0x000fea0003c00000 */
[----:B------:R0:W1:Y:S02]  /*2aee0*/  SHFL.IDX P6, R14, R13, R12, R11 ;  /* 0x0000000c0d0e7389 */ /* 0x00006400000c000b */
[----:B01----:R-:W-:Y:S01]  /*2aef0*/  ENDCOLLECTIVE ;  /* 0x000000000000791b */ /* 0x003fe20003800000 */
.L_x_699:
        /* <DEDUP_REMOVED lines=8> */
.L_x_700:
[----:B------:R-:W-:Y:S02]  /*2af80*/  SEL R36, R37, R120, P0 ;  /* 0x0000007825247207 */ /* 0x000fe40000000000 */
[----:B------:R-:W-:Y:S01]  /*2af90*/  SEL R37, R120, R37, P0 ;  /* 0x0000002578257207 */ /* 0x000fe20000000000 */
[----:B------:R-:W-:Y:S02]  /*2afa0*/  IMAD.MOV.U32 R13, RZ, RZ, R134 ;  /* 0x000000ffff0d7224 */ /* 0x000fe400078e0086 */
[----:B------:R-:W-:-:S07]  /*2afb0*/  IMAD.MOV.U32 R39, RZ, RZ, R14 ;  /* 0x000000ffff277224 */ /* 0x000fce00078e000e */
[----:B------:R-:W-:Y:S05]  /*2afc0*/  WARPSYNC.COLLECTIVE R15, `(.L_x_701) ;  /* 0x000000000f087348 */ /* 0x000fea0003c00000 */
[----:B------:R0:W1:Y:S02]  /*2afd0*/  SHFL.IDX P6, R14, R13, R12, R11 ;  /* 0x0000000c0d0e7389 */ /* 0x00006400000c000b */
[----:B01----:R-:W-:Y:S01]  /*2afe0*/  ENDCOLLECTIVE ;  /* 0x000000000000791b */ /* 0x003fe20003800000 */
.L_x_701:
[----:B------:R-:W-:Y:S01]  /*2aff0*/  MOV R13, R118 ;  /* 0x00000076000d7202 */ /* 0x000fe20000000f00 */
[----:B------:R-:W-:Y:S02]  /*2b000*/  IMAD.MOV.U32 R12, RZ, RZ, R5 ;  /* 0x000000ffff0c7224 */ /* 0x000fe400078e0005 */
[----:B------:R-:W-:-:S07]  /*2b010*/  IMAD.MOV.U32 R41, RZ, RZ, R14 ;  /* 0x000000ffff297224 */ /* 0x000fce00078e000e */
[----:B------:R-:W-:Y:S05]  /*2b020*/  WARPSYNC.COLLECTIVE R15, `(.L_x_702) ;  /* 0x000000000f087348 */ /* 0x000fea0003c00000 */
[----:B------:R0:W1:Y:S02]  /*2b030*/  SHFL.IDX P6, R14, R13, R12, R11 ;  /* 0x0000000c0d0e7389 */ /* 0x00006400000c000b */
[----:B01----:R-:W-:Y:S01]  /*2b040*/  ENDCOLLECTIVE ;  /* 0x000000000000791b */ /* 0x003fe20003800000 */
.L_x_702:
[----:B------:R-:W-:Y:S02]  /*2b050*/  IMAD.MOV.U32 R13, RZ, RZ, R112 ;  /* 0x000000ffff0d7224 */ /* 0x000fe400078e0070 */
[----:B------:R-:W-:-:S07]  /*2b060*/  IMAD.MOV.U32 R118, RZ, RZ, R14 ;  /* 0x000000ffff767224 */ /* 0x000fce00078e000e */
[----:B------:R-:W-:Y:S05]  /*2b070*/  WARPSYNC.COLLECTIVE R15, `(.L_x_703) ;  /* 0x000000000f087348 */ /* 0x000fea0003c00000 */
[----:B------:R0:W1:Y:S02]  /*2b080*/  SHFL.IDX P6, R14, R13, R12, R11 ;  /* 0x0000000c0d0e7389 */ /* 0x00006400000c000b */
[----:B01----:R-:W-:Y:S01]  /*2b090*/  ENDCOLLECTIVE ;  /* 0x000000000000791b */ /* 0x003fe20003800000 */
.L_x_703:
        /* <DEDUP_REMOVED lines=8> */
.L_x_704:
[----:B------:R-:W-:Y:S02]  /*2b120*/  IMAD.MOV.U32 R13, RZ, RZ, R68 ;  /* 0x000000ffff0d7224 */ /* 0x000fe400078e0044 */
[----:B------:R-:W-:-:S07]  /*2b130*/  IMAD.MOV.U32 R43, RZ, RZ, R14 ;  /* 0x000000ffff2b7224 */ /* 0x000fce00078e000e */
[----:B------:R-:W-:Y:S05]  /*2b140*/  WARPSYNC.COLLECTIVE R15, `(.L_x_705) ;  /* 0x000000000f087348 */ /* 0x000fea0003c00000 */
[----:B------:R0:W1:Y:S02]  /*2b150*/  SHFL.IDX P6, R14, R13, R12, R11 ;  /* 0x0000000c0d0e7389 */ /* 0x00006400000c000b */
[----:B01----:R-:W-:Y:S01]  /*2b160*/  ENDCOLLECTIVE ;  /* 0x000000000000791b */ /* 0x003fe20003800000 */
.L_x_705:
[----:B------:R-:W-:Y:S01]  /*2b170*/  MOV R13, R110 ;  /* 0x0000006e000d7202 */ /* 0x000fe20000000f00 */
[----:B------:R-:W-:Y:S02]  /*2b180*/  IMAD.MOV.U32 R12, RZ, RZ, R5 ;  /* 0x000000ffff0c7224 */ /* 0x000fe400078e0005 */
[----:B------:R-:W-:-:S07]  /*2b190*/  IMAD.MOV.U32 R45, RZ, RZ, R14 ;  /* 0x000000ffff2d7224 */ /* 0x000fce00078e000e */
[----:B------:R-:W-:Y:S05]  /*2b1a0*/  WARPSYNC.COLLECTIVE R15, `(.L_x_706) ;  /* 0x000000000f087348 */ /* 0x000fea0003c00000 */
[----:B------:R0:W1:Y:S02]  /*2b1b0*/  SHFL.IDX P6, R14, R13, R12, R11 ;  /* 0x0000000c0d0e7389 */ /* 0x00006400000c000b */
[----:B01----:R-:W-:Y:S01]  /*2b1c0*/  ENDCOLLECTIVE ;  /* 0x000000000000791b */ /* 0x003fe20003800000 */
.L_x_706:
[----:B------:R-:W-:Y:S02]  /*2b1d0*/  IMAD.MOV.U32 R13, RZ, RZ, R108 ;  /* 0x000000ffff0d7224 */ /* 0x000fe400078e006c */
[----:B------:R-:W-:-:S07]  /*2b1e0*/  IMAD.MOV.U32 R110, RZ, RZ, R14 ;  /* 0x000000ffff6e7224 */ /* 0x000fce00078e000e */
[----:B------:R-:W-:Y:S05]  /*2b1f0*/  WARPSYNC.COLLECTIVE R15, `(.L_x_707) ;  /* 0x000000000f087348 */ /* 0x000fea0003c00000 */
[----:B------:R0:W1:Y:S02]  /*2b200*/  SHFL.IDX P6, R14, R13, R12, R11 ;  /* 0x0000000c0d0e7389 */ /* 0x00006400000c000b */
[----:B01----:R-:W-:Y:S01]  /*2b210*/  ENDCOLLECTIVE ;  /* 0x000000000000791b */ /* 0x003fe20003800000 */
.L_x_707:
[----:B------:R-:W-:Y:S01]  /*2b220*/  MOV R13, R128 ;  /* 0x00000080000d7202 */ /* 0x000fe20000000f00 */
[----:B------:R-:W-:Y:S02]  /*2b230*/  IMAD.MOV.U32 R12, RZ, RZ, R7 ;  /* 0x000000ffff0c7224 */ /* 0x000fe400078e0007 */
[----:B------:R-:W-:-:S07]  /*2b240*/  IMAD.MOV.U32 R108, RZ, RZ, R14 ;  /* 0x000000ffff6c7224 */ /* 0x000fce00078e000e */
[----:B------:R-:W-:Y:S05]  /*2b250*/  WARPSYNC.COLLECTIVE R15, `(.L_x_708) ;  /* 0x000000000f087348 */ /* 0x000fea0003c00000 */
[----:B------:R0:W1:Y:S02]  /*2b260*/  SHFL.IDX P6, R14, R13, R12, R11 ;  /* 0x0000000c0d0e7389 */ /* 0x00006400000c000b */
[----:B01----:R-:W-:Y:S01]  /*2b270*/  ENDCOLLECTIVE ;  /* 0x000000000000791b */ /* 0x003fe20003800000 */
.L_x_708:
[----:B------:R-:W-:Y:S02]  /*2b280*/  SEL R44, R45, R108, P0 ;  /* 0x0000006c2d2c7207 */ /* 0x000fe40000000000 */
[----:B------:R-:W-:Y:S01]  /*2b290*/  SEL R45, R108, R45, P0 ;  /* 0x0000002d6c2d7207 */ /* 0x000fe20000000000 */
[----:B------:R-:W-:Y:S02]  /*2b2a0*/  IMAD.MOV.U32 R13, RZ, RZ, R66 ;  /* 0x000000ffff0d7224 */ /* 0x000fe400078e0042 */
[----:B------:R-:W-:-:S07]  /*2b2b0*/  IMAD.MOV.U32 R47, RZ, RZ, R14 ;  /* 0x000000ffff2f7224 */ /* 0x000fce00078e000e */
[----:B------:R-:W-:Y:S05]  /*2b2c0*/  WARPSYNC.COLLECTIVE R15, `(.L_x_709) ;  /* 0x000000000f087348 */ /* 0x000fea0003c00000 */
[----:B------:R0:W1:Y:S02]  /*2b2d0*/  SHFL.IDX P6, R14, R13, R12, R11 ;  /* 0x0000000c0d0e7389 */ /* 0x00006400000c000b */
[----:B01----:R-:W-:Y:S01]  /*2b2e0*/  ENDCOLLECTIVE ;  /* 0x000000000000791b */ /* 0x003fe20003800000 */
.L_x_709:
[----:B------:R-:W-:Y:S01]  /*2b2f0*/  MOV R13, R82 ;  /* 0x00000052000d7202 */ /* 0x000fe20000000f00 */
[----:B------:R-:W-:Y:S02]  /*2b300*/  IMAD.MOV.U32 R12, RZ, RZ, R5 ;  /* 0x000000ffff0c7224 */ /* 0x000fe400078e0005 */
[----:B------:R-:W-:-:S07]  /*2b310*/  IMAD.MOV.U32 R77, RZ, RZ, R14 ;  /* 0x000000ffff4d7224 */ /* 0x000fce00078e000e */
[----:B------:R-:W-:Y:S05]  /*2b320*/  WARPSYNC.COLLECTIVE R15, `(.L_x_710) ;  /* 0x000000000f087348 */ /* 0x000fea0003c00000 */
[----:B------:R0:W1:Y:S02]  /*2b330*/  SHFL.IDX P6, R14, R13, R12, R11 ;  /* 0x0000000c0d0e7389 */ /* 0x00006400000c000b */
[----:B01----:R-:W-:Y:S01]  /*2b340*/  ENDCOLLECTIVE ;  /* 0x000000000000791b */ /* 0x003fe20003800000 */
.L_x_710:
[----:B------:R-:W-:Y:S02]  /*2b350*/  IMAD.MOV.U32 R13, RZ, RZ, R80 ;  /* 0x000000ffff0d7224 */ /* 0x000fe400078e0050 */
[----:B------:R-:W-:-:S07]  /*2b360*/  IMAD.MOV.U32 R82, RZ, RZ, R14 ;  /* 0x000000ffff527224 */ /* 0x000fce00078e000e */
[----:B------:R-:W-:Y:S05]  /*2b370*/  WARPSYNC.COLLECTIVE R15, `(.L_x_711) ;  /* 0x000000000f087348 */ /* 0x000fea0003c00000 */
[----:B------:R0:W1:Y:S02]  /*2b380*/  SHFL.IDX P6, R14, R13, R12, R11 ;  /* 0x0000000c0d0e7389 */ /* 0x00006400000c000b */
[----:B01----:R-:W-:Y:S01]  /*2b390*/  ENDCOLLECTIVE ;  /* 0x000000000000791b */ /* 0x003fe20003800000 */
.L_x_711:
[----:B------:R-:W-:Y:S01]  /*2b3a0*/  MOV R13, R130 ;  /* 0x00000082000d7202 */ /* 0x000fe20000000f00 */
[----:B------:R-:W-:Y:S02]  /*2b3b0*/  IMAD.MOV.U32 R12, RZ, RZ, R7 ;  /* 0x000000ffff0c7224 */ /* 0x000fe400078e0007 */
[----:B------:R-:W-:-:S07]  /*2b3c0*/  IMAD.MOV.U32 R80, RZ, RZ, R14 ;  /* 0x000000ffff507224 */ /* 0x000fce00078e000e */
[----:B------:R-:W-:Y:S05]  /*2b3d0*/  WARPSYNC.COLLECTIVE R15, `(.L_x_712) ;  /* 0x000000000f087348 */ /* 0x000fea0003c00000 */
[----:B------:R0:W1:Y:S02]  /*2b3e0*/  SHFL.IDX P6, R14, R13, R12, R11 ;  /* 0x0000000c0d0e7389 */ /* 0x00006400000c000b */
[----:B01----:R-:W-:Y:S01]  /*2b3f0*/  ENDCOLLECTIVE ;  /* 0x000000000000791b */ /* 0x003fe20003800000 */
.L_x_712:
[----:B------:R-:W-:Y:S02]  /*2b400*/  IMAD.MOV.U32 R13, RZ, RZ, R126 ;  /* 0x000000ffff0d7224 */ /* 0x000fe400078e007e */
[----:B------:R-:W-:-:S07]  /*2b410*/  IMAD.MOV.U32 R79, RZ, RZ, R14 ;  /* 0x000000ffff4f7224 */ /* 0x000fce00078e000e */
[----:B------:R-:W-:Y:S05]  /*2b420*/  WARPSYNC.COLLECTIVE R15, `(.L_x_713) ;  /* 0x000000000f087348 */ /* 0x000fea0003c00000 */
[----:B------:R0:W1:Y:S02]  /*2b430*/  SHFL.IDX P6, R14, R13, R12, R11 ;  /* 0x0000000c0d0e7389 */ /* 0x00006400000c000b */
[----:B01----:R-:W-:Y:S01]  /*2b440*/  ENDCOLLECTIVE ;  /* 0x000000000000791b */ /* 0x003fe20003800000 */
.L_x_713:
[----:B------:R-:W-:Y:S01]  /*2b450*/  MOV R13, R78 ;  /* 0x0000004e000d7202 */ /* 0x000fe20000000f00 */
[----:B------:R-:W-:Y:S02]  /*2b460*/  IMAD.MOV.U32 R12, RZ, RZ, R5 ;  /* 0x000000ffff0c7224 */ /* 0x000fe400078e0005 */
[----:B------:R-:W-:-:S07]  /*2b470*/  IMAD.MOV.U32 R81, RZ, RZ, R14 ;  /* 0x000000ffff517224 */ /* 0x000fce00078e000e */
[----:B------:R-:W-:Y:S05]  /*2b480*/  WARPSYNC.COLLECTIVE R15, `(.L_x_714) ;  /* 0x000000000f087348 */ /* 0x000fea0003c00000 */
[----:B------:R0:W1:Y:S02]  /*2b490*/  SHFL.IDX P6, R14, R13, R12, R11 ;  /* 0x0000000c0d0e7389 */ /* 0x00006400000c000b */
[----:B01----:R-:W-:Y:S01]  /*2b4a0*/  ENDCOLLECTIVE ;  /* 0x000000000000791b */ /* 0x003fe20003800000 */
.L_x_714:
[----:B------:R-:W-:Y:S01]  /*2b4b0*/  IMAD.MOV.U32 R13, RZ, RZ, R48 ;  /* 0x000000ffff0d7224 */ /* 0x000fe200078e0030 */
[----:B------:R-:W-:Y:S02]  /*2b4c0*/  SEL R48, R77, R80, P0 ;  /* 0x000000504d307207 */ /* 0x000fe40000000000 */
[----:B------:R-:W-:Y:S01]  /*2b4d0*/  SEL R77, R80, R77, P0 ;  /* 0x0000004d504d7207 */ /* 0x000fe20000000000 */
[----:B------:R-:W-:-:S07]  /*2b4e0*/  IMAD.MOV.U32 R126, RZ, RZ, R14 ;  /* 0x000000ffff7e7224 */ /* 0x000fce00078e000e */
[----:B------:R-:W-:Y:S05]  /*2b4f0*/  WARPSYNC.COLLECTIVE R15, `(.L_x_715) ;  /* 0x000000000f087348 */ /* 0x000fea0003c00000 */
[----:B------:R0:W1:Y:S02]  /*2b500*/  SHFL.IDX P6, R14, R13, R12, R11 ;  /* 0x0000000c0d0e7389 */ /* 0x00006400000c000b */
[----:B01----:R-:W-:Y:S01]  /*2b510*/  ENDCOLLECTIVE ;  /* 0x000000000000791b */ /* 0x003fe20003800000 */
.L_x_715:
        /* <DEDUP_REMOVED lines=8> */
.L_x_716:
[----:B------:R-:W-:Y:S02]  /*2b5a0*/  SEL R80, R81, R128, P0 ;  /* 0x0000008051507207 */ /* 0x000fe40000000000 */
[----:B------:R-:W-:Y:S01]  /*2b5b0*/  SEL R81, R128, R81, P0 ;  /* 0x0000005180517207 */ /* 0x000fe20000000000 */
[----:B------:R-:W-:Y:S02]  /*2b5c0*/  IMAD.MOV.U32 R13, RZ, RZ, R122 ;  /* 0x000000ffff0d7224 */ /* 0x000fe400078e007a */
[----:B------:R-:W-:-:S07]  /*2b5d0*/  IMAD.MOV.U32 R83, RZ, RZ, R14 ;  /* 0x000000ffff537224 */ /* 0x000fce00078e000e */
[----:B------:R-:W-:Y:S05]  /*2b5e0*/  WARPSYNC.COLLECTIVE R15, `(.L_x_717) ;  /* 0x000000000f087348 */ /* 0x000fea0003c00000 */
[----:B------:R0:W1:Y:S02]  /*2b5f0*/  SHFL.IDX P6, R14, R13, R12, R11 ;  /* 0x0000000c0d0e7389 */ /* 0x00006400000c000b */
[----:B01----:R-:W-:Y:S01]  /*2b600*/  ENDCOLLECTIVE ;  /* 0x000000000000791b */ /* 0x003fe20003800000 */
.L_x_717:
        /* <DEDUP_REMOVED lines=8> */
.L_x_718:
[----:B------:R-:W-:Y:S01]  /*2b690*/  IMAD.MOV.U32 R13, RZ, RZ, R42 ;  /* 0x000000ffff0d7224 */ /* 0x000fe200078e002a */
[----:B------:R-:W-:Y:S02]  /*2b6a0*/  SEL R42, R43, R110, P0 ;  /* 0x0000006e2b2a7207 */ /* 0x000fe40000000000 */
[----:B------:R-:W-:Y:S01]  /*2b6b0*/  SEL R43, R110, R43, P0 ;  /* 0x0000002b6e2b7207 */ /* 0x000fe20000000000 */
[----:B------:R-:W-:-:S07]  /*2b6c0*/  IMAD.MOV.U32 R122, RZ, RZ, R14 ;  /* 0x000000ffff7a7224 */ /* 0x000fce00078e000e */
[----:B------:R-:W-:Y:S05]  /*2b6d0*/  WARPSYNC.COLLECTIVE R15, `(.L_x_719) ;  /* 0x000000000f087348 */ /* 0x000fea0003c00000 */
[----:B------:R0:W1:Y:S02]  /*2b6e0*/  SHFL.IDX P6, R14, R13, R12, R11 ;  /* 0x0000000c0d0e7389 */ /* 0x00006400000c000b */
[----:B01----:R-:W-:Y:S01]  /*2b6f0*/  ENDCOLLECTIVE ;  /* 0x000000000000791b */ /* 0x003fe20003800000 */
.L_x_719:
        /* <DEDUP_REMOVED lines=8> */
.L_x_720:
[----:B------:R-:W-:Y:S01]  /*2b780*/  SEL R49, R31, R124, P0 ;  /* 0x0000007c1f317207 */ /* 0x000fe20000000000 */
[----:B------:R-:W-:Y:S02]  /*2b790*/  IMAD.MOV.U32 R13, RZ, RZ, R114 ;  /* 0x000000ffff0d7224 */ /* 0x000fe400078e0072 */
[----:B------:R-:W-:-:S07]  /*2b7a0*/  IMAD.MOV.U32 R27, RZ, RZ, R14 ;  /* 0x000000ffff1b7224 */ /* 0x000fce00078e000e */
[----:B------:R-:W-:Y:S05]  /*2b7b0*/  WARPSYNC.COLLECTIVE R15, `(.L_x_721) ;  /* 0x000000000f087348 */ /* 0x000fea0003c00000 */
[----:B------:R0:W1:Y:S02]  /*2b7c0*/  SHFL.IDX P6, R14, R13, R12, R11 ;  /* 0x0000000c0d0e7389 */ /* 0x00006400000c000b */
[----:B01----:R-:W-:Y:S01]  /*2b7d0*/  ENDCOLLECTIVE ;  /* 0x000000000000791b */ /* 0x003fe20003800000 */
.L_x_721:
        /* <DEDUP_REMOVED lines=8> */
.L_x_722:
[----:B------:R-:W-:Y:S02]  /*2b860*/  IMAD.MOV.U32 R13, RZ, RZ, R52 ;  /* 0x000000ffff0d7224 */ /* 0x000fe400078e0034 */
[----:B------:R-:W-:-:S07]  /*2b870*/  IMAD.MOV.U32 R114, RZ, RZ, R14 ;  /* 0x000000ffff727224 */ /* 0x000fce00078e000e */
[----:B------:R-:W-:Y:S05]  /*2b880*/  WARPSYNC.COLLECTIVE R15, `(.L_x_723) ;  /* 0x000000000f087348 */ /* 0x000fea0003c00000 */
[----:B------:R0:W1:Y:S02]  /*2b890*/  SHFL.IDX P6, R14, R13, R12, R11 ;  /* 0x0000000c0d0e7389 */ /* 0x00006400000c000b */
[----:B01----:R-:W-:Y:S01]  /*2b8a0*/  ENDCOLLECTIVE ;  /* 0x000000000000791b */ /* 0x003fe20003800000 */
.L_x_723:
        /* <DEDUP_REMOVED lines=8> */
.L_x_724:
[----:B------:R-:W-:Y:S01]  /*2b930*/  SEL R53, R29, R116, P0 ;  /* 0x000000741d357207 */ /* 0x000fe20000000000 */
[----:B------:R-:W-:Y:S02]  /*2b940*/  IMAD.MOV.U32 R13, RZ, RZ, R104 ;  /* 0x000000ffff0d7224 */ /* 0x000fe400078e0068 */
[----:B------:R-:W-:-:S07]  /*2b950*/  IMAD.MOV.U32 R9, RZ, RZ, R14 ;  /* 0x000000ffff097224 */ /* 0x000fce00078e000e */
[----:B------:R-:W-:Y:S05]  /*2b960*/  WARPSYNC.COLLECTIVE R15, `(.L_x_725) ;  /* 0x000000000f087348 */ /* 0x000fea0003c00000 */
[----:B------:R0:W1:Y:S02]  /*2b970*/  SHFL.IDX P6, R14, R13, R12, R11 ;  /* 0x0000000c0d0e7389 */ /* 0x00006400000c000b */
[----:B01----:R-:W-:Y:S01]  /*2b980*/  ENDCOLLECTIVE ;  /* 0x000000000000791b */ /* 0x003fe20003800000 */
.L_x_725:
[----:B------:R-:W-:Y:S01]  /*2b990*/  MOV R13, R58 ;  /* 0x0000003a000d7202 */ /* 0x000fe20000000f00 */
[----:B------:R-:W-:Y:S02]  /*2b9a0*/  IMAD.MOV.U32 R12, RZ, RZ, R5 ;  /* 0x000000ffff0c7224 */ /* 0x000fe400078e0005 */
[----:B------:R-:W-:-:S07]  /*2b9b0*/  IMAD.MOV.U32 R25, RZ, RZ, R14 ;  /* 0x000000ffff197224 */ /* 0x000fce00078e000e */
[----:B------:R-:W-:Y:S05]  /*2b9c0*/  WARPSYNC.COLLECTIVE R15, `(.L_x_726) ;  /* 0x000000000f087348 */ /* 0x000fea0003c00000 */
[----:B------:R0:W1:Y:S02]  /*2b9d0*/  SHFL.IDX P6, R14, R13, R12, R11 ;  /* 0x0000000c0d0e7389 */ /* 0x00006400000c000b */
[----:B01----:R-:W-:Y:S01]  /*2b9e0*/  ENDCOLLECTIVE ;  /* 0x000000000000791b */ /* 0x003fe20003800000 */
.L_x_726:
[----:B------:R-:W-:Y:S01]  /*2b9f0*/  IMAD.MOV.U32 R13, RZ, RZ, R50 ;  /* 0x000000ffff0d7224 */ /* 0x000fe200078e0032 */
[----:B------:R-:W-:Y:S01]  /*2ba00*/  SEL R50, R124, R31, P0 ;  /* 0x0000001f7c327207 */ /* 0x000fe20000000000 */
[----:B------:R-:W-:-:S07]  /*2ba10*/  IMAD.MOV.U32 R58, RZ, RZ, R14 ;  /* 0x000000ffff3a7224 */ /* 0x000fce00078e000e */
[----:B------:R-:W-:Y:S05]  /*2ba20*/  WARPSYNC.COLLECTIVE R15, `(.L_x_727) ;  /* 0x000000000f087348 */ /* 0x000fea0003c00000 */
[----:B------:R0:W1:Y:S02]  /*2ba30*/  SHFL.IDX P6, R14, R13, R12, R11 ;  /* 0x0000000c0d0e7389 */ /* 0x00006400000c000b */
[----:B01----:R-:W-:Y:S01]  /*2ba40*/  ENDCOLLECTIVE ;  /* 0x000000000000791b */ /* 0x003fe20003800000 */
.L_x_727:
[----:B------:R-:W-:Y:S02]  /*2ba50*/  SEL R55, R9, R58, P0 ;  /* 0x0000003a09377207 */ /* 0x000fe40000000000 */
[----:B------:R-:W-:Y:S01]  /*2ba60*/  MOV R13, R64 ;  /* 0x00000040000d7202 */ /* 0x000fe20000000f00 */
[----:B------:R-:W-:Y:S02]  /*2ba70*/  IMAD.MOV.U32 R12, RZ, RZ, R7 ;  /* 0x000000ffff0c7224 */ /* 0x000fe400078e0007 */
[----:B------:R-:W-:-:S07]  /*2ba80*/  IMAD.MOV.U32 R98, RZ, RZ, R14 ;  /* 0x000000ffff627224 */ /* 0x000fce00078e000e */
[----:B------:R-:W-:Y:S05]  /*2ba90*/  WARPSYNC.COLLECTIVE R15, `(.L_x_728) ;  /* 0x000000000f087348 */ /* 0x000fea0003c00000 */
[----:B------:R0:W1:Y:S02]  /*2baa0*/  SHFL.IDX P6, R14, R13, R12, R11 ;  /* 0x0000000c0d0e7389 */ /* 0x00006400000c000b */
[----:B01----:R-:W-:Y:S01]  /*2bab0*/  ENDCOLLECTIVE ;  /* 0x000000000000791b */ /* 0x003fe20003800000 */
.L_x_728:
[----:B------:R-:W-:Y:S02]  /*2bac0*/  SEL R63, R25, R98, P0 ;  /* 0x00000062193f7207 */ /* 0x000fe40000000000 */
[----:B------:R-:W-:Y:S01]  /*2bad0*/  SEL R64, R98, R25, P0 ;  /* 0x0000001962407207 */ /* 0x000fe20000000000 */
[----:B------:R-:W-:Y:S02]  /*2bae0*/  IMAD.MOV.U32 R98, RZ, RZ, RZ ;  /* 0x000000ffff627224 */ /* 0x000fe400078e00ff */
[----:B------:R-:W-:Y:S01]  /*2baf0*/  IMAD.MOV.U32 R13, RZ, RZ, R62 ;  /* 0x000000ffff0d7224 */ /* 0x000fe200078e003e */
[----:B------:R-:W-:Y:S01]  /*2bb00*/  SEL R62, R58, R9, P0 ;  /* 0x000000093a3e7207 */ /* 0x000fe20000000000 */
[----:B------:R-:W-:-:S07]  /*2bb10*/  IMAD.MOV.U32 R66, RZ, RZ, R14 ;  /* 0x000000ffff427224 */ /* 0x000fce00078e000e */
[----:B------:R-:W-:Y:S05]  /*2bb20*/  WARPSYNC.COLLECTIVE R15, `(.L_x_729) ;  /* 0x000000000f087348 */ /* 0x000fea0003c00000 */
[----:B------:R0:W1:Y:S02]  /*2bb30*/  SHFL.IDX P6, R14, R13, R12, R11 ;  /* 0x0000000c0d0e7389 */ /* 0x00006400000c000b */
[----:B01----:R-:W-:Y:S01]  /*2bb40*/  ENDCOLLECTIVE ;  /* 0x000000000000791b */ /* 0x003fe20003800000 */
.L_x_729:
[----:B------:R-:W-:Y:S01]  /*2bb50*/  MOV R13, R26 ;  /* 0x0000001a000d7202 */ /* 0x000fe20000000f00 */
[----:B------:R-:W-:Y:S02]  /*2bb60*/  IMAD.MOV.U32 R12, RZ, RZ, R5 ;  /* 0x000000ffff0c7224 */ /* 0x000fe400078e0005 */
[----:B------:R-:W-:-:S07]  /*2bb70*/  IMAD.MOV.U32 R68, RZ, RZ, R14 ;  /* 0x000000ffff447224 */ /* 0x000fce00078e000e */
[----:B------:R-:W-:Y:S05]  /*2bb80*/  WARPSYNC.COLLECTIVE R15, `(.L_x_730) ;  /* 0x000000000f087348 */ /* 0x000fea0003c00000 */
[----:B------:R0:W1:Y:S02]  /*2bb90*/  SHFL.IDX P6, R14, R13, R12, R11 ;  /* 0x0000000c0d0e7389 */ /* 0x00006400000c000b */
[----:B01----:R-:W-:Y:S01]  /*2bba0*/  ENDCOLLECTIVE ;  /* 0x000000000000791b */ /* 0x003fe20003800000 */
.L_x_730:
[----:B------:R-:W-:Y:S02]  /*2bbb0*/  IMAD.MOV.U32 R13, RZ, RZ, R24 ;  /* 0x000000ffff0d7224 */ /* 0x000fe400078e0018 */
[----:B------:R-:W-:-:S07]  /*2bbc0*/  IMAD.MOV.U32 R59, RZ, RZ, R14 ;  /* 0x000000ffff3b7224 */ /* 0x000fce00078e000e */
[----:B------:R-:W-:Y:S05]  /*2bbd0*/  WARPSYNC.COLLECTIVE R15, `(.L_x_731) ;  /* 0x000000000f087348 */ /* 0x000fea0003c00000 */
[----:B------:R0:W1:Y:S02]  /*2bbe0*/  SHFL.IDX P6, R14, R13, R12, R11 ;  /* 0x0000000c0d0e7389 */ /* 0x00006400000c000b */
[----:B01----:R-:W-:Y:S01]  /*2bbf0*/  ENDCOLLECTIVE ;  /* 0x000000000000791b */ /* 0x003fe20003800000 */
.L_x_731:
        /* <DEDUP_REMOVED lines=8> */
.L_x_732:
[----:B------:R-:W-:Y:S02]  /*2bc80*/  SEL R67, R68, R61, P0 ;  /* 0x0000003d44437207 */ /* 0x000fe40000000000 */
[----:B------:R-:W-:Y:S01]  /*2bc90*/  SEL R68, R61, R68, P0 ;  /* 0x000000443d447207 */ /* 0x000fe20000000000 */
[----:B------:R-:W-:Y:S02]  /*2bca0*/  IMAD.MOV.U32 R13, RZ, RZ, R72 ;  /* 0x000000ffff0d7224 */ /* 0x000fe400078e0048 */
[----:B------:R-:W-:-:S07]  /*2bcb0*/  IMAD.MOV.U32 R70, RZ, RZ, R14 ;  /* 0x000000ffff467224 */ /* 0x000fce00078e000e */
[----:B------:R-:W-:Y:S05]  /*2bcc0*/  WARPSYNC.COLLECTIVE R15, `(.L_x_733) ;  /* 0x000000000f087348 */ /* 0x000fea0003c00000 */
[----:B------:R0:W1:Y:S02]  /*2bcd0*/  SHFL.IDX P6, R14, R13, R12, R11 ;  /* 0x0000000c0d0e7389 */ /* 0x00006400000c000b */
[----:B01----:R-:W-:Y:S01]  /*2bce0*/  ENDCOLLECTIVE ;  /* 0x000000000000791b */ /* 0x003fe20003800000 */
.L_x_733:
[----:B------:R-:W-:Y:S01]  /*2bcf0*/  MOV R13, R30 ;  /* 0x0000001e000d7202 */ /* 0x000fe20000000f00 */
[----:B------:R-:W-:Y:S02]  /*2bd00*/  IMAD.MOV.U32 R12, RZ, RZ, R5 ;  /* 0x000000ffff0c7224 */ /* 0x000fe400078e0005 */
[----:B------:R-:W-:-:S07]  /*2bd10*/  IMAD.MOV.U32 R72, RZ, RZ, R14 ;  /* 0x000000ffff487224 */ /* 0x000fce00078e000e */
[----:B------:R-:W-:Y:S05]  /*2bd20*/  WARPSYNC.COLLECTIVE R15, `(.L_x_734) ;  /* 0x000000000f087348 */ /* 0x000fea0003c00000 */
[----:B------:R0:W1:Y:S02]  /*2bd30*/  SHFL.IDX P6, R14, R13, R12, R11 ;  /* 0x0000000c0d0e7389 */ /* 0x00006400000c000b */
[----:B01----:R-:W-:Y:S01]  /*2bd40*/  ENDCOLLECTIVE ;  /* 0x000000000000791b */ /* 0x003fe20003800000 */
.L_x_734:
[----:B------:R-:W-:Y:S02]  /*2bd50*/  IMAD.MOV.U32 R13, RZ, RZ, R28 ;  /* 0x000000ffff0d7224 */ /* 0x000fe400078e001c */
[----:B------:R-:W-:-:S07]  /*2bd60*/  IMAD.MOV.U32 R73, RZ, RZ, R14 ;  /* 0x000000ffff497224 */ /* 0x000fce00078e000e */
[----:B------:R-:W-:Y:S05]  /*2bd70*/  WARPSYNC.COLLECTIVE R15, `(.L_x_735) ;  /* 0x000000000f087348 */ /* 0x000fea0003c00000 */
[----:B------:R0:W1:Y:S02]  /*2bd80*/  SHFL.IDX P6, R14, R13, R12, R11 ;  /* 0x0000000c0d0e7389 */ /* 0x00006400000c000b */
[----:B01----:R-:W-:Y:S01]  /*2bd90*/  ENDCOLLECTIVE ;  /* 0x000000000000791b */ /* 0x003fe20003800000 */
.L_x_735:
        /* <DEDUP_REMOVED lines=8> */
.L_x_736:
[----:B------:R-:W-:Y:S02]  /*2be20*/  SEL R71, R72, R85, P0 ;  /* 0x0000005548477207 */ /* 0x000fe40000000000 */
[----:B------:R-:W-:Y:S01]  /*2be30*/  SEL R72, R85, R72, P0 ;  /* 0x0000004855487207 */ /* 0x000fe20000000000 */
[----:B------:R-:W-:Y:S02]  /*2be40*/  IMAD.MOV.U32 R13, RZ, RZ, R86 ;  /* 0x000000ffff0d7224 */ /* 0x000fe400078e0056 */
[----:B------:R-:W-:-:S07]  /*2be50*/  IMAD.MOV.U32 R84, RZ, RZ, R14 ;  /* 0x000000ffff547224 */ /* 0x000fce00078e000e */
[----:B------:R-:W-:Y:S05]  /*2be60*/  WARPSYNC.COLLECTIVE R15, `(.L_x_737) ;  /* 0x000000000f087348 */ /* 0x000fea0003c00000 */
[----:B------:R0:W1:Y:S02]  /*2be70*/  SHFL.IDX P6, R14, R13, R12, R11 ;  /* 0x0000000c0d0e7389 */ /* 0x00006400000c000b */
[----:B01----:R-:W-:Y:S01]  /*2be80*/  ENDCOLLECTIVE ;  /* 0x000000000000791b */ /* 0x003fe20003800000 */
.L_x_737:
[----:B------:R-:W-:Y:S01]  /*2be90*/  MOV R13, R34 ;  /* 0x00000022000d7202 */ /* 0x000fe20000000f00 */
[----:B------:R-:W-:Y:S02]  /*2bea0*/  IMAD.MOV.U32 R12, RZ, RZ, R5 ;  /* 0x000000ffff0c7224 */ /* 0x000fe400078e0005 */
[----:B------:R-:W-:-:S07]  /*2beb0*/  IMAD.MOV.U32 R86, RZ, RZ, R14 ;  /* 0x000000ffff567224 */ /* 0x000fce00078e000e */
[----:B------:R-:W-:Y:S05]  /*2bec0*/  WARPSYNC.COLLECTIVE R15, `(.L_x_738) ;  /* 0x000000000f087348 */ /* 0x000fea0003c00000 */
[----:B------:R0:W1:Y:S02]  /*2bed0*/  SHFL.IDX P6, R14, R13, R12, R11 ;  /* 0x0000000c0d0e7389 */ /* 0x00006400000c000b */
[----:B01----:R-:W-:Y:S01]  /*2bee0*/  ENDCOLLECTIVE ;  /* 0x000000000000791b */ /* 0x003fe20003800000 */
.L_x_738:
[----:B------:R-:W-:Y:S02]  /*2bef0*/  IMAD.MOV.U32 R13, RZ, RZ, R32 ;  /* 0x000000ffff0d7224 */ /* 0x000fe400078e0020 */
[----:B------:R-:W-:-:S07]  /*2bf00*/  IMAD.MOV.U32 R87, RZ, RZ, R14 ;  /* 0x000000ffff577224 */ /* 0x000fce00078e000e */
[----:B------:R-:W-:Y:S05]  /*2bf10*/  WARPSYNC.COLLECTIVE R15, `(.L_x_739) ;  /* 0x000000000f087348 */ /* 0x000fea0003c00000 */
[----:B------:R0:W1:Y:S02]  /*2bf20*/  SHFL.IDX P6, R14, R13, R12, R11 ;  /* 0x0000000c0d0e7389 */ /* 0x00006400000c000b */
[----:B01----:R-:W-:Y:S01]  /*2bf30*/  ENDCOLLECTIVE ;  /* 0x000000000000791b */ /* 0x003fe20003800000 */
.L_x_739:
        /* <DEDUP_REMOVED lines=8> */
.L_x_740:
[----:B------:R-:W-:Y:S02]  /*2bfc0*/  SEL R85, R86, R91, P0 ;  /* 0x0000005b56557207 */ /* 0x000fe40000000000 */
[----:B------:R-:W-:Y:S01]  /*2bfd0*/  SEL R86, R91, R86, P0 ;  /* 0x000000565b567207 */ /* 0x000fe20000000000 */
[----:B------:R-:W-:Y:S02]  /*2bfe0*/  IMAD.MOV.U32 R13, RZ, RZ, R92 ;  /* 0x000000ffff0d7224 */ /* 0x000fe400078e005c */
[----:B------:R-:W-:-:S07]  /*2bff0*/  IMAD.MOV.U32 R90, RZ, RZ, R14 ;  /* 0x000000ffff5a7224 */ /* 0x000fce00078e000e */
[----:B------:R-:W-:Y:S05]  /*2c000*/  WARPSYNC.COLLECTIVE R15, `(.L_x_741) ;  /* 0x000000000f087348 */ /* 0x000fea0003c00000 */
[----:B------:R0:W1:Y:S02]  /*2c010*/  SHFL.IDX P6, R14, R13, R12, R11 ;  /* 0x0000000c0d0e7389 */ /* 0x00006400000c000b */
[----:B01----:R-:W-:Y:S01]  /*2c020*/  ENDCOLLECTIVE ;  /* 0x000000000000791b */ /* 0x003fe20003800000 */
.L_x_741:
[----:B------:R-:W-:Y:S01]  /*2c030*/  MOV R13, R54 ;  /* 0x00000036000d7202 */ /* 0x000fe20000000f00 */
[----:B------:R-:W-:Y:S01]  /*2c040*/  IMAD.MOV.U32 R12, RZ, RZ, R5 ;  /* 0x000000ffff0c7224 */ /* 0x000fe200078e0005 */
[----:B------:R-:W-:Y:S01]  /*2c050*/  SEL R54, R116, R29, P0 ;  /* 0x0000001d74367207 */ /* 0x000fe20000000000 */
[----:B------:R-:W-:-:S07]  /*2c060*/  IMAD.MOV.U32 R92, RZ, RZ, R14 ;  /* 0x000000ffff5c7224 */ /* 0x000fce00078e000e */
[----:B------:R-:W-:Y:S05]  /*2c070*/  WARPSYNC.COLLECTIVE R15, `(.L_x_742) ;  /* 0x000000000f087348 */ /* 0x000fea0003c00000 */
[----:B------:R0:W1:Y:S02]  /*2c080*/  SHFL.IDX P6, R14, R13, R12, R11 ;  /* 0x0000000c0d0e7389 */ /* 0x00006400000c000b */
[----:B01----:R-:W-:Y:S01]  /*2c090*/  ENDCOLLECTIVE ;  /* 0x000000000000791b */ /* 0x003fe20003800000 */
.L_x_742:
[----:B------:R-:W-:Y:S02]  /*2c0a0*/  IMAD.MOV.U32 R13, RZ, RZ, R10 ;  /* 0x000000ffff0d7224 */ /* 0x000fe400078e000a */
[----:B------:R-:W-:-:S07]  /*2c0b0*/  IMAD.MOV.U32 R109, RZ, RZ, R14 ;  /* 0x000000ffff6d7224 */ /* 0x000fce00078e000e */
[----:B------:R-:W-:Y:S05]  /*2c0c0*/  WARPSYNC.COLLECTIVE R15, `(.L_x_743) ;  /* 0x000000000f087348 */ /* 0x000fea0003c00000 */
[----:B------:R0:W1:Y:S02]  /*2c0d0*/  SHFL.IDX P6, R14, R13, R12, R11 ;  /* 0x0000000c0d0e7389 */ /* 0x00006400000c000b */
[----:B01----:R-:W-:Y:S01]  /*2c0e0*/  ENDCOLLECTIVE ;  /* 0x000000000000791b */ /* 0x003fe20003800000 */
.L_x_743:
        /* <DEDUP_REMOVED lines=8> */
.L_x_744:
[----:B------:R-:W-:Y:S02]  /*2c170*/  SEL R91, R92, R111, P0 ;  /* 0x0000006f5c5b7207 */ /* 0x000fe40000000000 */
[----:B------:R-:W-:Y:S01]  /*2c180*/  SEL R92, R111, R92, P0 ;  /* 0x0000005c6f5c7207 */ /* 0x000fe20000000000 */
[----:B------:R-:W-:Y:S02]  /*2c190*/  IMAD.MOV.U32 R13, RZ, RZ, R60 ;  /* 0x000000ffff0d7224 */ /* 0x000fe400078e003c */
[----:B------:R-:W-:-:S07]  /*2c1a0*/  IMAD.MOV.U32 R4, RZ, RZ, R14 ;  /* 0x000000ffff047224 */ /* 0x000fce00078e000e */
[----:B------:R-:W-:Y:S05]  /*2c1b0*/  WARPSYNC.COLLECTIVE R15, `(.L_x_745) ;  /* 0x000000000f087348 */ /* 0x000fea0003c00000 */
[----:B------:R0:W1:Y:S02]  /*2c1c0*/  SHFL.IDX P6, R14, R13, R12, R11 ;  /* 0x0000000c0d0e7389 */ /* 0x00006400000c000b */
[----:B01----:R-:W-:Y:S01]  /*2c1d0*/  ENDCOLLECTIVE ;  /* 0x000000000000791b */ /* 0x003fe20003800000 */
.L_x_745:
[----:B------:R-:W-:Y:S01]  /*2c1e0*/  MOV R13, R8 ;  /* 0x00000008000d7202 */ /* 0x000fe20000000f00 */
[----:B------:R-:W-:Y:S02]  /*2c1f0*/  IMAD.MOV.U32 R12, RZ, RZ, R5 ;  /* 0x000000ffff0c7224 */ /* 0x000fe400078e0005 */
[----:B------:R-:W-:-:S07]  /*2c200*/  IMAD.MOV.U32 R60, RZ, RZ, R14 ;  /* 0x000000ffff3c7224 */ /* 0x000fce00078e000e */
[----:B------:R-:W-:Y:S05]  /*2c210*/  WARPSYNC.COLLECTIVE R15, `(.L_x_746) ;  /* 0x000000000f087348 */ /* 0x000fea0003c00000 */
[----:B------:R0:W1:Y:S02]  /*2c220*/  SHFL.IDX P6, R14, R13, R12, R11 ;  /* 0x0000000c0d0e7389 */ /* 0x00006400000c000b */
[----:B01----:R-:W-:Y:S01]  /*2c230*/  ENDCOLLECTIVE ;  /* 0x000000000000791b */ /* 0x003fe20003800000 */
.L_x_746:
[----:B------:R-:W-:Y:S02]  /*2c240*/  IMAD.MOV.U32 R13, RZ, RZ, R6 ;  /* 0x000000ffff0d7224 */ /* 0x000fe400078e0006 */
[----:B------:R-:W-:-:S07]  /*2c250*/  IMAD.MOV.U32 R7, RZ, RZ, R14 ;  /* 0x000000ffff077224 */ /* 0x000fce00078e000e */
[----:B------:R-:W-:Y:S05]  /*2c260*/  WARPSYNC.COLLECTIVE R15, `(.L_x_747) ;  /* 0x000000000f087348 */ /* 0x000fea0003c00000 */
[----:B------:R0:W1:Y:S02]  /*2c270*/  SHFL.IDX P6, R14, R13, R12, R11 ;  /* 0x0000000c0d0e7389 */ /* 0x00006400000c000b */
[----:B01----:R-:W-:Y:S01]  /*2c280*/  ENDCOLLECTIVE ;  /* 0x000000000000791b */ /* 0x003fe20003800000 */
.L_x_747:
[----:B------:R-:W-:Y:S05]  /*2c290*/  BRA `(.L_x_748) ;  /* 0xffffff3800507947 */ /* 0x000fea000383ffff */
.L_x_500:
[----:B------:R-:W-:Y:S01]  /*2c2a0*/  MOV R13, R3 ;  /* 0x00000003000d7202 */ /* 0x000fe20000000f00 */
[----:B------:R-:W-:Y:S02]  /*2c2b0*/  IMAD.MOV.U32 R12, RZ, RZ, RZ ;  /* 0x000000ffff0c7224 */ /* 0x000fe400078e00ff */
[----:B------:R-:W-:Y:S02]  /*2c2c0*/  IMAD.MOV.U32 R11, RZ, RZ, 0x181f ;  /* 0x0000181fff0b7424 */ /* 0x000fe400078e00ff */
[----:B------:R-:W-:-:S07]  /*2c2d0*/  IMAD.MOV.U32 R15, RZ, RZ, -0x1 ;  /* 0xffffffffff0f7424 */ /* 0x000fce00078e00ff */
[----:B-----5:R-:W-:Y:S05]  /*2c2e0*/  WARPSYNC.COLLECTIVE R15, `(.L_x_749) ;  /* 0x000000000f087348 */ /* 0x020fea0003c00000 */
[----:B------:R0:W1:Y:S02]  /*2c2f0*/  SHFL.IDX P6, R14, R13, R12, R11 ;  /* 0x0000000c0d0e7389 */ /* 0x00006400000c000b */
[----:B01---5:R-:W-:Y:S01]  /*2c300*/  ENDCOLLECTIVE ;  /* 0x000000000000791b */ /* 0x023fe20003800000 */
.L_x_749:
[----:B------:R-:W-:Y:S01]  /*2c310*/  MOV R13, R2 ;  /* 0x00000002000d7202 */ /* 0x000fe20000000f00 */
[----:B------:R-:W-:-:S07]  /*2c320*/  IMAD.MOV.U32 R0, RZ, RZ, R14 ;  /* 0x000000ffff007224 */ /* 0x000fce00078e000e */
[----:B------:R-:W-:Y:S05]  /*2c330*/  WARPSYNC.COLLECTIVE R15, `(.L_x_750) ;  /* 0x000000000f087348 */ /* 0x000fea0003c00000 */
[----:B------:R0:W1:Y:S02]  /*2c340*/  SHFL.IDX P6, R14, R13, R12, R11 ;  /* 0x0000000c0d0e7389 */ /* 0x00006400000c000b */
[----:B01----:R-:W-:Y:S01]  /*2c350*/  ENDCOLLECTIVE ;  /* 0x000000000000791b */ /* 0x003fe20003800000 */
.L_x_750:
[----:B------:R-:W-:Y:S05]  /*2c360*/  BRA `(.L_x_751) ;  /* 0xffffff4400c47947 */ /* 0x000fea000383ffff */
.L_x_503:
[----:B------:R-:W-:Y:S01]  /*2c370*/  BSSY B1, `(.L_x_752) ;  /* 0x0000008000017945 */ /* 0x000fe20003800000 */
[----:B------:R-:W-:Y:S02]  /*2c380*/  IMAD.MOV.U32 R13, RZ, RZ, R3 ;  /* 0x000000ffff0d7224 */ /* 0x000fe400078e0003 */
[----:B------:R-:W-:Y:S02]  /*2c390*/  IMAD.MOV.U32 R12, RZ, RZ, 0x1 ;  /* 0x00000001ff0c7424 */ /* 0x000fe400078e00ff */
[----:B------:R-:W-:Y:S02]  /*2c3a0*/  IMAD.MOV.U32 R11, RZ, RZ, 0x181f ;  /* 0x0000181fff0b7424 */ /* 0x000fe400078e00ff */
[----:B---3--:R-:W-:-:S07]  /*2c3b0*/  IMAD.MOV.U32 R15, RZ, RZ, -0x1 ;  /* 0xffffffffff0f7424 */ /* 0x008fce00078e00ff */
[----:B012--5:R-:W-:Y:S05]  /*2c3c0*/  WARPSYNC.COLLECTIVE R15, `(.L_x_753) ;  /* 0x000000000f087348 */ /* 0x027fea0003c00000 */
[----:B--2---:R2:W3:Y:S02]  /*2c3d0*/  SHFL.IDX P6, R14, R13, R12, R11 ;  /* 0x0000000c0d0e7389 */ /* 0x0044e400000c000b */
[----:B0123-5:R-:W-:Y:S01]  /*2c3e0*/  ENDCOLLECTIVE ;  /* 0x000000000000791b */ /* 0x02ffe20003800000 */
.L_x_753:
[----:B------:R-:W-:Y:S05]  /*2c3f0*/  BSYNC B1 ;  /* 0x0000000000017941 */ /* 0x000fea0003800000 */
.L_x_752:
[----:B------:R-:W-:Y:S01]  /*2c400*/  IMAD.MOV.U32 R13, RZ, RZ, R2 ;  /* 0x000000ffff0d7224 */ /* 0x000fe200078e0002 */
[----:B------:R-:W-:Y:S01]  /*2c410*/  MOV R0, R14 ;  /* 0x0000000e00007202 */ /* 0x000fe20000000f00 */
[----:B------:R-:W-:Y:S02]  /*2c420*/  IMAD.MOV.U32 R12, RZ, RZ, 0x1 ;  /* 0x00000001ff0c7424 */ /* 0x000fe400078e00ff */
[----:B------:R-:W-:Y:S02]  /*2c430*/  IMAD.MOV.U32 R11, RZ, RZ, 0x181f ;  /* 0x0000181fff0b7424 */ /* 0x000fe400078e00ff */
[----:B------:R-:W-:-:S07]  /*2c440*/  IMAD.MOV.U32 R15, RZ, RZ, -0x1 ;  /* 0xffffffffff0f7424 */ /* 0x000fce00078e00ff */
[----:B------:R-:W-:Y:S05]  /*2c450*/  WARPSYNC.COLLECTIVE R15, `(.L_x_754) ;  /* 0x000000000f087348 */ /* 0x000fea0003c00000 */
[----:B------:R0:W1:Y:S02]  /*2c460*/  SHFL.IDX P6, R14, R13, R12, R11 ;  /* 0x0000000c0d0e7389 */ /* 0x00006400000c000b */
[----:B01----:R-:W-:Y:S01]  /*2c470*/  ENDCOLLECTIVE ;  /* 0x000000000000791b */ /* 0x003fe20003800000 */
.L_x_754:
[----:B------:R-:W-:Y:S05]  /*2c480*/  BRA `(.L_x_755) ;  /* 0xffffff4400cc7947 */ /* 0x000fea000383ffff */
.L_x_506:
[----:B------:R-:W-:Y:S01]  /*2c490*/  BSSY B1, `(.L_x_756) ;  /* 0x0000008000017945 */ /* 0x000fe20003800000 */
[----:B------:R-:W-:Y:S01]  /*2c4a0*/  MOV R13, R3 ;  /* 0x00000003000d7202 */ /* 0x000fe20000000f00 */
[----:B------:R-:W-:Y:S02]  /*2c4b0*/  IMAD.MOV.U32 R12, RZ, RZ, 0x2 ;  /* 0x00000002ff0c7424 */ /* 0x000fe400078e00ff */
[----:B------:R-:W-:Y:S02]  /*2c4c0*/  IMAD.MOV.U32 R11, RZ, RZ, 0x181f ;  /* 0x0000181fff0b7424 */ /* 0x000fe400078e00ff */
[----:B---3--:R-:W-:-:S07]  /*2c4d0*/  IMAD.MOV.U32 R15, RZ, RZ, -0x1 ;  /* 0xffffffffff0f7424 */ /* 0x008fce00078e00ff */
[----:B012-4-:R-:W-:Y:S05]  /*2c4e0*/  WARPSYNC.COLLECTIVE R15, `(.L_x_757) ;  /* 0x000000000f087348 */ /* 0x017fea0003c00000 */
[----:B--2---:R2:W3:Y:S02]  /*2c4f0*/  SHFL.IDX P6, R14, R13, R12, R11 ;  /* 0x0000000c0d0e7389 */ /* 0x0044e400000c000b */
[----:B01234-:R-:W-:Y:S01]  /*2c500*/  ENDCOLLECTIVE ;  /* 0x000000000000791b */ /* 0x01ffe20003800000 */
.L_x_757:
[----:B------:R-:W-:Y:S05]  /*2c510*/  BSYNC B1 ;  /* 0x0000000000017941 */ /* 0x000fea0003800000 */
.L_x_756:
[----:B------:R-:W-:Y:S01]  /*2c520*/  MOV R13, R2 ;  /* 0x00000002000d7202 */ /* 0x000fe20000000f00 */
[----:B------:R-:W-:Y:S02]  /*2c530*/  IMAD.MOV.U32 R12, RZ, RZ, 0x2 ;  /* 0x00000002ff0c7424 */ /* 0x000fe400078e00ff */
[----:B------:R-:W-:Y:S02]  /*2c540*/  IMAD.MOV.U32 R11, RZ, RZ, 0x181f ;  /* 0x0000181fff0b7424 */ /* 0x000fe400078e00ff */
[----:B------:R-:W-:Y:S02]  /*2c550*/  IMAD.MOV.U32 R15, RZ, RZ, -0x1 ;  /* 0xffffffffff0f7424 */ /* 0x000fe400078e00ff */
[----:B------:R-:W-:-:S07]  /*2c560*/  IMAD.MOV.U32 R0, RZ, RZ, R14 ;  /* 0x000000ffff007224 */ /* 0x000fce00078e000e */
[----:B------:R-:W-:Y:S05]  /*2c570*/  WARPSYNC.COLLECTIVE R15, `(.L_x_758) ;  /* 0x000000000f087348 */ /* 0x000fea0003c00000 */
[----:B------:R0:W1:Y:S02]  /*2c580*/  SHFL.IDX P6, R14, R13, R12, R11 ;  /* 0x0000000c0d0e7389 */ /* 0x00006400000c000b */
[----:B01----:R-:W-:Y:S01]  /*2c590*/  ENDCOLLECTIVE ;  /* 0x000000000000791b */ /* 0x003fe20003800000 */
.L_x_758:
[----:B------:R-:W-:Y:S05]  /*2c5a0*/  BRA `(.L_x_759) ;  /* 0xffffff4400d47947 */ /* 0x000fea000383ffff */
.L_x_509:
[----:B------:R-:W-:Y:S01]  /*2c5b0*/  BSSY B1, `(.L_x_760) ;  /* 0x0000008000017945 */ /* 0x000fe20003800000 */
[----:B------:R-:W-:Y:S01]  /*2c5c0*/  IMAD.MOV.U32 R13, RZ, RZ, R3 ;  /* 0x000000ffff0d7224 */ /* 0x000fe200078e0003 */
[----:B------:R-:W-:Y:S01]  /*2c5d0*/  MOV R12, 0x3 ;  /* 0x00000003000c7802 */ /* 0x000fe20000000f00 */
[----:B------:R-:W-:Y:S02]  /*2c5e0*/  IMAD.MOV.U32 R11, RZ, RZ, 0x181f ;  /* 0x0000181fff0b7424 */ /* 0x000fe400078e00ff */
[----:B---3--:R-:W-:-:S07]  /*2c5f0*/  IMAD.MOV.U32 R15, RZ, RZ, -0x1 ;  /* 0xffffffffff0f7424 */ /* 0x008fce00078e00ff */
[----:B012-4-:R-:W-:Y:S05]  /*2c600*/  WARPSYNC.COLLECTIVE R15, `(.L_x_761) ;  /* 0x000000000f087348 */ /* 0x017fea0003c00000 */
[----:B--2---:R2:W3:Y:S02]  /*2c610*/  SHFL.IDX P6, R14, R13, R12, R11 ;  /* 0x0000000c0d0e7389 */ /* 0x0044e400000c000b */
[----:B01234-:R-:W-:Y:S01]  /*2c620*/  ENDCOLLECTIVE ;  /* 0x000000000000791b */ /* 0x01ffe20003800000 */
.L_x_761:
[----:B------:R-:W-:Y:S05]  /*2c630*/  BSYNC B1 ;  /* 0x0000000000017941 */ /* 0x000fea0003800000 */
.L_x_760:
[----:B------:R-:W-:Y:S01]  /*2c640*/  IMAD.MOV.U32 R13, RZ, RZ, R2 ;  /* 0x000000ffff0d7224 */ /* 0x000fe200078e0002 */
[----:B------:R-:W-:Y:S01]  /*2c650*/  MOV R12, 0x3 ;  /* 0x00000003000c7802 */ /* 0x000fe20000000f00 */
[----:B------:R-:W-:Y:S02]  /*2c660*/  IMAD.MOV.U32 R11, RZ, RZ, 0x181f ;  /* 0x0000181fff0b7424 */ /* 0x000fe400078e00ff */
[----:B------:R-:W-:Y:S02]  /*2c670*/  IMAD.MOV.U32 R15, RZ, RZ, -0x1 ;  /* 0xffffffffff0f7424 */ /* 0x000fe400078e00ff */
[----:B------:R-:W-:-:S07]  /*2c680*/  IMAD.MOV.U32 R0, RZ, RZ, R14 ;  /* 0x000000ffff007224 */ /* 0x000fce00078e000e */
[----:B------:R-:W-:Y:S05]  /*2c690*/  WARPSYNC.COLLECTIVE R15, `(.L_x_762) ;  /* 0x000000000f087348 */ /* 0x000fea0003c00000 */
[----:B------:R0:W1:Y:S02]  /*2c6a0*/  SHFL.IDX P6, R14, R13, R12, R11 ;  /* 0x0000000c0d0e7389 */ /* 0x00006400000c000b */
[----:B01----:R-:W-:Y:S01]  /*2c6b0*/  ENDCOLLECTIVE ;  /* 0x000000000000791b */ /* 0x003fe20003800000 */
.L_x_762:
[----:B------:R-:W-:Y:S05]  /*2c6c0*/  BRA `(.L_x_763) ;  /* 0xffffff4400dc7947 */ /* 0x000fea000383ffff */
.L_x_511:
[----:B------:R-:W-:Y:S01]  /*2c6d0*/  IMAD.MOV.U32 R13, RZ, RZ, R27 ;  /* 0x000000ffff0d7224 */ /* 0x000fe200078e001b */
[----:B------:R-:W-:Y:S01]  /*2c6e0*/  MOV R11, 0x1c1f ;  /* 0x00001c1f000b7802 */ /* 0x000fe20000000f00 */
[----:B------:R-:W-:Y:S02]  /*2c6f0*/  IMAD.MOV.U32 R12, RZ, RZ, RZ ;  /* 0x000000ffff0c7224 */ /* 0x000fe400078e00ff */
[----:B------:R-:W-:-:S07]  /*2c700*/  IMAD.MOV.U32 R15, RZ, RZ, -0x1 ;  /* 0xffffffffff0f7424 */ /* 0x000fce00078e00ff */
[----:B------:R-:W-:Y:S05]  /*2c710*/  WARPSYNC.COLLECTIVE R15, `(.L_x_764) ;  /* 0x000000000f087348 */ /* 0x000fea0003c00000 */
[----:B------:R0:W1:Y:S02]  /*2c720*/  SHFL.IDX P6, R14, R13, R12, R11 ;  /* 0x0000000c0d0e7389 */ /* 0x00006400000c000b */
[----:B01----:R-:W-:Y:S01]  /*2c730*/  ENDCOLLECTIVE ;  /* 0x000000000000791b */ /* 0x003fe20003800000 */
.L_x_764:
[----:B------:R-:W-:Y:S02]  /*2c740*/  IMAD.MOV.U32 R13, RZ, RZ, R26 ;  /* 0x000000ffff0d7224 */ /* 0x000fe400078e001a */
[----:B------:R-:W-:-:S07]  /*2c750*/  IMAD.MOV.U32 R25, RZ, RZ, R14 ;  /* 0x000000ffff197224 */ /* 0x000fce00078e000e */
[----:B------:R-:W-:Y:S05]  /*2c760*/  WARPSYNC.COLLECTIVE R15, `(.L_x_765) ;  /* 0x000000000f087348 */ /* 0x000fea0003c00000 */
[----:B------:R0:W1:Y:S02]  /*2c770*/  SHFL.IDX P6, R14, R13, R12, R11 ;  /* 0x0000000c0d0e7389 */ /* 0x00006400000c000b */
[----:B01----:R-:W-:Y:S01]  /*2c780*/  ENDCOLLECTIVE ;  /* 0x000000000000791b */ /* 0x003fe20003800000 */
.L_x_765:
[----:B------:R-:W-:Y:S05]  /*2c790*/  BRA `(.L_x_766) ;  /* 0xffffff4800a47947 */ /* 0x000fea000383ffff */
.L_x_514:
[----:B------:R-:W-:Y:S01]  /*2c7a0*/  BSSY B1, `(.L_x_767) ;  /* 0x0000008000017945 */ /* 0x000fe20003800000 */
[----:B------:R-:W-:Y:S01]  /*2c7b0*/  IMAD.MOV.U32 R13, RZ, RZ, R27 ;  /* 0x000000ffff0d7224 */ /* 0x000fe200078e001b */
[----:B------:R-:W-:Y:S01]  /*2c7c0*/  MOV R12, 0x1 ;  /* 0x00000001000c7802 */ /* 0x000fe20000000f00 */
[----:B------:R-:W-:Y:S02]  /*2c7d0*/  IMAD.MOV.U32 R11, RZ, RZ, 0x1c1f ;  /* 0x00001c1fff0b7424 */ /* 0x000fe400078e00ff */
[----:B------:R-:W-:-:S07]  /*2c7e0*/  IMAD.MOV.U32 R15, RZ, RZ, -0x1 ;  /* 0xffffffffff0f7424 */ /* 0x000fce00078e00ff */
[----:B0123--:R-:W-:Y:S05]  /*2c7f0*/  WARPSYNC.COLLECTIVE R15, `(.L_x_768) ;  /* 0x000000000f087348 */ /* 0x00ffea0003c00000 */
[----:B--2---:R2:W4:Y:S02]  /*2c800*/  SHFL.IDX P6, R14, R13, R12, R11 ;  /* 0x0000000c0d0e7389 */ /* 0x00452400000c000b */
[----:B01234-:R-:W-:Y:S01]  /*2c810*/  ENDCOLLECTIVE ;  /* 0x000000000000791b */ /* 0x01ffe20003800000 */
.L_x_768:
[----:B------:R-:W-:Y:S05]  /*2c820*/  BSYNC B1 ;  /* 0x0000000000017941 */ /* 0x000fea0003800000 */
.L_x_767:
        /* <DEDUP_REMOVED lines=8> */
.L_x_769:
[----:B------:R-:W-:Y:S05]  /*2c8b0*/  BRA `(.L_x_770) ;  /* 0xffffff50003c7947 */ /* 0x000fea000383ffff */
.L_x_518:
[----:B------:R-:W-:Y:S01]  /*2c8c0*/  IMAD.MOV.U32 R13, RZ, RZ, R3 ;  /* 0x000000ffff0d7224 */ /* 0x000fe200078e0003 */
[----:B------:R-:W-:Y:S01]  /*2c8d0*/  MOV R11, 0x181f ;  /* 0x0000181f000b7802 */ /* 0x000fe20000000f00 */
[----:B------:R-:W-:Y:S02]  /*2c8e0*/  IMAD.MOV.U32 R12, RZ, RZ, RZ ;  /* 0x000000ffff0c7224 */ /* 0x000fe400078e00ff */
[----:B------:R-:W-:-:S07]  /*2c8f0*/  IMAD.MOV.U32 R15, RZ, RZ, -0x1 ;  /* 0xffffffffff0f7424 */ /* 0x000fce00078e00ff */
[----:B0-2---:R-:W-:Y:S05]  /*2c900*/  WARPSYNC.COLLECTIVE R15, `(.L_x_771) ;  /* 0x000000000f087348 */ /* 0x005fea0003c00000 */
[----:B------:R1:W3:Y:S02]  /*2c910*/  SHFL.IDX P6, R14, R13, R12, R11 ;  /* 0x0000000c0d0e7389 */ /* 0x0002e400000c000b */
[----:B0123--:R-:W-:Y:S01]  /*2c920*/  ENDCOLLECTIVE ;  /* 0x000000000000791b */ /* 0x00ffe20003800000 */
.L_x_771:
[----:B------:R-:W-:Y:S02]  /*2c930*/  IMAD.MOV.U32 R13, RZ, RZ, R2 ;  /* 0x000000ffff0d7224 */ /* 0x000fe400078e0002 */
[----:B------:R-:W-:-:S07]  /*2c940*/  IMAD.MOV.U32 R0, RZ, RZ, R14 ;  /* 0x000000ffff007224 */ /* 0x000fce00078e000e */
[----:B------:R-:W-:Y:S05]  /*2c950*/  WARPSYNC.COLLECTIVE R15, `(.L_x_772) ;  /* 0x000000000f087348 */ /* 0x000fea0003c00000 */
[----:B------:R0:W1:Y:S02]  /*2c960*/  SHFL.IDX P6, R14, R13, R12, R11 ;  /* 0x0000000c0d0e7389 */ /* 0x00006400000c000b */
[----:B01----:R-:W-:Y:S01]  /*2c970*/  ENDCOLLECTIVE ;  /* 0x000000000000791b */ /* 0x003fe20003800000 */
.L_x_772:
[----:B------:R-:W-:Y:S05]  /*2c980*/  BRA `(.L_x_773) ;  /* 0xffffff5c00947947 */ /* 0x000fea000383ffff */
.L_x_521:
[----:B------:R-:W-:Y:S01]  /*2c990*/  BSSY B1, `(.L_x_774) ;  /* 0x0000008000017945 */ /* 0x000fe20003800000 */
[----:B------:R-:W-:Y:S01]  /*2c9a0*/  IMAD.MOV.U32 R13, RZ, RZ, R3 ;  /* 0x000000ffff0d7224 */ /* 0x000fe200078e0003 */
[----:B------:R-:W-:Y:S01]  /*2c9b0*/  MOV R12, 0x1 ;  /* 0x00000001000c7802 */ /* 0x000fe20000000f00 */
[----:B------:R-:W-:Y:S02]  /*2c9c0*/  IMAD.MOV.U32 R11, RZ, RZ, 0x181f ;  /* 0x0000181fff0b7424 */ /* 0x000fe400078e00ff */
[----:B---3--:R-:W-:-:S07]  /*2c9d0*/  IMAD.MOV.U32 R15, RZ, RZ, -0x1 ;  /* 0xffffffffff0f7424 */ /* 0x008fce00078e00ff */
[----:B012-4-:R-:W-:Y:S05]  /*2c9e0*/  WARPSYNC.COLLECTIVE R15, `(.L_x_775) ;  /* 0x000000000f087348 */ /* 0x017fea0003c00000 */
[----:B----4-:R3:W4:Y:S02]  /*2c9f0*/  SHFL.IDX P6, R14, R13, R12, R11 ;  /* 0x0000000c0d0e7389 */ /* 0x01072400000c000b */
[----:B01234-:R-:W-:Y:S01]  /*2ca00*/  ENDCOLLECTIVE ;  /* 0x000000000000791b */ /* 0x01ffe20003800000 */
.L_x_775:
[----:B------:R-:W-:Y:S05]  /*2ca10*/  BSYNC B1 ;  /* 0x0000000000017941 */ /* 0x000fea0003800000 */
.L_x_774:
        /* <DEDUP_REMOVED lines=8> */
.L_x_776:
[----:B------:R-:W-:Y:S05]  /*2caa0*/  BRA `(.L_x_777) ;  /* 0xffffff5c00a07947 */ /* 0x000fea000383ffff */
.L_x_524:
[----:B------:R-:W-:Y:S01]  /*2cab0*/  BSSY B1, `(.L_x_778) ;  /* 0x0000008000017945 */ /* 0x000fe20003800000 */
[----:B------:R-:W-:Y:S01]  /*2cac0*/  IMAD.MOV.U32 R13, RZ, RZ, R3 ;  /* 0x000000ffff0d7224 */ /* 0x000fe200078e0003 */
[----:B------:R-:W-:Y:S01]  /*2cad0*/  MOV R11, 0x181f ;  /* 0x0000181f000b7802 */ /* 0x000fe20000000f00 */
[----:B------:R-:W-:Y:S02]  /*2cae0*/  IMAD.MOV.U32 R12, RZ, RZ, 0x2 ;  /* 0x00000002ff0c7424 */ /* 0x000fe400078e00ff */
[----:B0-----:R-:W-:-:S07]  /*2caf0*/  IMAD.MOV.U32 R15, RZ, RZ, -0x1 ;  /* 0xffffffffff0f7424 */ /* 0x001fce00078e00ff */
[----:B-1234-:R-:W-:Y:S05]  /*2cb00*/  WARPSYNC.COLLECTIVE R15, `(.L_x_779) ;  /* 0x000000000f087348 */ /* 0x01efea0003c00000 */
[----:B----4-:R0:W4:Y:S02]  /*2cb10*/  SHFL.IDX P6, R14, R13, R12, R11 ;  /* 0x0000000c0d0e7389 */ /* 0x01012400000c000b */
[----:B01234-:R-:W-:Y:S01]  /*2cb20*/  ENDCOLLECTIVE ;  /* 0x000000000000791b */ /* 0x01ffe20003800000 */
.L_x_779:
[----:B------:R-:W-:Y:S05]  /*2cb30*/  BSYNC B1 ;  /* 0x0000000000017941 */ /* 0x000fea0003800000 */
.L_x_778:
        /* <DEDUP_REMOVED lines=8> */
.L_x_780:
[----:B------:R-:W-:Y:S05]  /*2cbc0*/  BRA `(.L_x_781) ;  /* 0xffffff5c00a87947 */ /* 0x000fea000383ffff */
.L_x_527:
[----:B------:R-:W-:Y:S01]  /*2cbd0*/  BSSY B1, `(.L_x_782) ;  /* 0x0000008000017945 */ /* 0x000fe20003800000 */
[----:B------:R-:W-:Y:S01]  /*2cbe0*/  IMAD.MOV.U32 R13, RZ, RZ, R3 ;  /* 0x000000ffff0d7224 */ /* 0x000fe200078e0003 */
[----:B0-----:R-:W-:Y:S01]  /*2cbf0*/  MOV R15, 0xffffffff ;  /* 0xffffffff000f7802 */ /* 0x001fe20000000f00 */
[----:B------:R-:W-:Y:S02]  /*2cc00*/  IMAD.MOV.U32 R12, RZ, RZ, 0x3 ;  /* 0x00000003ff0c7424 */ /* 0x000fe400078e00ff */
[----:B------:R-:W-:-:S07]  /*2cc10*/  IMAD.MOV.U32 R11, RZ, RZ, 0x181f ;  /* 0x0000181fff0b7424 */ /* 0x000fce00078e00ff */
[----:B-1234-:R-:W-:Y:S05]  /*2cc20*/  WARPSYNC.COLLECTIVE R15, `(.L_x_783) ;  /* 0x000000000f087348 */ /* 0x01efea0003c00000 */
[----:B------:R0:W0:Y:S02]  /*2cc30*/  SHFL.IDX P6, R14, R13, R12, R11 ;  /* 0x0000000c0d0e7389 */ /* 0x00002400000c000b */
[----:B01234-:R-:W-:Y:S01]  /*2cc40*/  ENDCOLLECTIVE ;  /* 0x000000000000791b */ /* 0x01ffe20003800000 */
.L_x_783:
[----:B------:R-:W-:Y:S05]  /*2cc50*/  BSYNC B1 ;  /* 0x0000000000017941 */ /* 0x000fea0003800000 */
.L_x_782:
[----:B------:R-:W-:Y:S01]  /*2cc60*/  IMAD.MOV.U32 R13, RZ, RZ, R2 ;  /* 0x000000ffff0d7224 */ /* 0x000fe200078e0002 */
[----:B------:R-:W-:Y:S01]  /*2cc70*/  MOV R15, 0xffffffff ;  /* 0xffffffff000f7802 */ /* 0x000fe20000000f00 */
[----:B------:R-:W-:Y:S02]  /*2cc80*/  IMAD.MOV.U32 R12, RZ, RZ, 0x3 ;  /* 0x00000003ff0c7424 */ /* 0x000fe400078e00ff */
[----:B------:R-:W-:Y:S02]  /*2cc90*/  IMAD.MOV.U32 R11, RZ, RZ, 0x181f ;  /* 0x0000181fff0b7424 */ /* 0x000fe400078e00ff */
[----:B------:R-:W-:-:S07]  /*2cca0*/  IMAD.MOV.U32 R0, RZ, RZ, R14 ;  /* 0x000000ffff007224 */ /* 0x000fce00078e000e */
[----:B------:R-:W-:Y:S05]  /*2ccb0*/  WARPSYNC.COLLECTIVE R15, `(.L_x_784) ;  /* 0x000000000f087348 */ /* 0x000fea0003c00000 */
[----:B------:R0:W1:Y:S02]  /*2ccc0*/  SHFL.IDX P6, R14, R13, R12, R11 ;  /* 0x0000000c0d0e7389 */ /* 0x00006400000c000b */
[----:B01----:R-:W-:Y:S01]  /*2ccd0*/  ENDCOLLECTIVE ;  /* 0x000000000000791b */ /* 0x003fe20003800000 */
.L_x_784:
[----:B------:R-:W-:Y:S05]  /*2cce0*/  BRA `(.L_x_785) ;  /* 0xffffff5c00b07947 */ /* 0x000fea000383ffff */
.L_x_544:
[----:B------:R-:W0:Y:S01]  /*2ccf0*/  S2R R5, SR_TID.X ;  /* 0x0000000000057919 */ /* 0x000e220000002100 */
[----:B------:R-:W-:Y:S01]  /*2cd00*/  BSSY B1, `(.L_x_786) ;  /* 0x000000a000017945 */ /* 0x000fe20003800000 */
[----:B------:R-:W-:Y:S02]  /*2cd10*/  IMAD.MOV.U32 R12, RZ, RZ, RZ ;  /* 0x000000ffff0c7224 */ /* 0x000fe400078e00ff */
[----:B------:R-:W-:Y:S02]  /*2cd20*/  IMAD.MOV.U32 R11, RZ, RZ, 0x1f ;  /* 0x0000001fff0b7424 */ /* 0x000fe400078e00ff */
[----:B------:R-:W-:Y:S01]  /*2cd30*/  IMAD.MOV.U32 R15, RZ, RZ, -0x1 ;  /* 0xffffffffff0f7424 */ /* 0x000fe200078e00ff */
[----:B0-----:R-:W-:-:S04]  /*2cd40*/  SHF.R.U32.HI R5, RZ, 0x5, R5 ;  /* 0x00000005ff057819 */ /* 0x001fc80000011605 */
[----:B------:R-:W-:-:S05]  /*2cd50*/  LOP3.LUT R5, R5, 0x3, RZ, 0xc0, !PT ;  /* 0x0000000305057812 */ /* 0x000fca00078ec0ff */
[----:B------:R-:W-:-:S07]  /*2cd60*/  IMAD.MOV.U32 R13, RZ, RZ, R5 ;  /* 0x000000ffff0d7224 */ /* 0x000fce00078e0005 */
[----:B------:R-:W-:Y:S05]  /*2cd70*/  WARPSYNC.COLLECTIVE R15, `(.L_x_787) ;  /* 0x000000000f087348 */ /* 0x000fea0003c00000 */
[----:B------:R0:W1:Y:S02]  /*2cd80*/  SHFL.IDX P6, R14, R13, R12, R11 ;  /* 0x0000000c0d0e7389 */ /* 0x00006400000c000b */
[----:B01----:R-:W-:Y:S01]  /*2cd90*/  ENDCOLLECTIVE ;  /* 0x000000000000791b */ /* 0x003fe20003800000 */
.L_x_787:
[----:B------:R-:W-:Y:S05]  /*2cda0*/  BSYNC B1 ;  /* 0x0000000000017941 */ /* 0x000fea0003800000 */
.L_x_786:
[----:B------:R-:W-:Y:S05]  /*2cdb0*/  BRA `(.L_x_788) ;  /* 0xffffff7800287947 */ /* 0x000fea000383ffff */
.L_x_546:
[----:B------:R-:W-:Y:S01]  /*2cdc0*/  BSSY B1, `(.L_x_789) ;  /* 0x0000006000017945 */ /* 0x000fe20003800000 */
[----:B------:R-:W-:-:S07]  /*2cdd0*/  MOV R15, 0xffffffff ;  /* 0xffffffff000f7802 */ /* 0x000fce0000000f00 */
[----:B0-----:R-:W-:Y:S05]  /*2cde0*/  WARPSYNC.COLLECTIVE R15, `(.L_x_790) ;  /* 0x000000000f0c7348 */ /* 0x001fea0003c00000 */
[----:B------:R-:W-:Y:S02]  /*2cdf0*/  ELECT P6, UR62, PT ;  /* 0x00000000003e782f */ /* 0x000fe400038c0000 */
[----:B------:R-:W-:Y:S01]  /*2ce00*/  MOV R14, UR62 ;  /* 0x0000003e000e7c02 */ /* 0x000fe20008000f00 */
[----:B0-----:R-:W-:Y:S10]  /*2ce10*/  ENDCOLLECTIVE ;  /* 0x000000000000791b */ /* 0x001ff40003800000 */
.L_x_790:
[----:B------:R-:W-:Y:S05]  /*2ce20*/  BSYNC B1 ;  /* 0x0000000000017941 */ /* 0x000fea0003800000 */
.L_x_789:
[----:B------:R-:W-:Y:S05]  /*2ce30*/  BRA `(.L_x_545) ;  /* 0xffffff7800207947 */ /* 0x000fea000383ffff */
.L_x_548:
[----:B0-----:R0:W1:Y:S02]  /*2ce40*/  SYNCS.PHASECHK.TRANS64.TRYWAIT P0, [R18+URZ+0x29820], R4 ;  /* 0x02982004120075a7 */ /* 0x001064000800017f */
[----:B-1----:R-:W-:Y:S05]  /*2ce50*/  @!P0 NANOSLEEP.SYNCS 0x989680 ;  /* 0x009896800000895d */ /* 0x002fea0003900000 */
[----:B------:R-:W1:Y:S02]  /*2ce60*/  @!P0 SYNCS.PHASECHK.TRANS64 P0, [R18+URZ+0x29820], R4 ;  /* 0x02982004120085a7 */ /* 0x000e64000800007f */
[----:B-1----:R-:W-:Y:S05]  /*2ce70*/  @!P0 BRA `(.L_x_548) ;  /* 0xfffffffc00f08947 */ /* 0x002fea000383ffff */
[----:B------:R-:W-:Y:S05]  /*2ce80*/  BRA `(.L_x_791) ;  /* 0xffffff7800307947 */ /* 0x000fea000383ffff */
.L_x_552:
[----:B-1----:R1:W2:Y:S02]  /*2ce90*/  SYNCS.PHASECHK.TRANS64.TRYWAIT P0, [R7+URZ+0x298a0], R10 ;  /* 0x0298a00a070075a7 */ /* 0x0022a4000800017f */
[----:B--2---:R-:W-:Y:S05]  /*2cea0*/  @!P0 NANOSLEEP.SYNCS 0x989680 ;  /* 0x009896800000895d */ /* 0x004fea0003900000 */
[----:B------:R-:W2:Y:S02]  /*2ceb0*/  @!P0 SYNCS.PHASECHK.TRANS64 P0, [R7+URZ+0x298a0], R10 ;  /* 0x0298a00a070085a7 */ /* 0x000ea4000800007f */
[----:B--2---:R-:W-:Y:S05]  /*2cec0*/  @!P0 BRA `(.L_x_552) ;  /* 0xfffffffc00f08947 */ /* 0x004fea000383ffff */
[----:B------:R-:W-:Y:S05]  /*2ced0*/  BRA `(.L_x_792) ;  /* 0xffffff7800507947 */ /* 0x000fea000383ffff */
.L_x_559:
[----:B0-----:R0:W2:Y:S02]  /*2cee0*/  SYNCS.PHASECHK.TRANS64.TRYWAIT P0, [R7+URZ+0x298c0], R10 ;  /* 0x0298c00a070075a7 */ /* 0x0010a4000800017f */
[----:B--2---:R-:W-:Y:S05]  /*2cef0*/  @!P0 NANOSLEEP.SYNCS 0x989680 ;  /* 0x009896800000895d */ /* 0x004fea0003900000 */
[----:B------:R-:W2:Y:S02]  /*2cf00*/  @!P0 SYNCS.PHASECHK.TRANS64 P0, [R7+URZ+0x298c0], R10 ;  /* 0x0298c00a070085a7 */ /* 0x000ea4000800007f */
[----:B--2---:R-:W-:Y:S05]  /*2cf10*/  @!P0 BRA `(.L_x_559) ;  /* 0xfffffffc00f08947 */ /* 0x004fea000383ffff */
[----:B------:R-:W-:Y:S05]  /*2cf20*/  BRA `(.L_x_793) ;  /* 0xffffff7c00487947 */ /* 0x000fea000383ffff */
.L_x_566:
[----:B0-----:R0:W1:Y:S02]  /*2cf30*/  SYNCS.PHASECHK.TRANS64.TRYWAIT P2, [R8+URZ+0x298a0], R7 ;  /* 0x0298a007080075a7 */ /* 0x001064000804017f */
[----:B-1----:R-:W-:Y:S05]  /*2cf40*/  @!P2 NANOSLEEP.SYNCS 0x989680 ;  /* 0x009896800000a95d */ /* 0x002fea0003900000 */
[----:B------:R-:W1:Y:S02]  /*2cf50*/  @!P2 SYNCS.PHASECHK.TRANS64 P2, [R8+URZ+0x298a0], R7 ;  /* 0x0298a0070800a5a7 */ /* 0x000e64000804007f */
[----:B-1----:R-:W-:Y:S05]  /*2cf60*/  @!P2 BRA `(.L_x_566) ;  /* 0xfffffffc00f0a947 */ /* 0x002fea000383ffff */
[----:B------:R-:W-:Y:S05]  /*2cf70*/  BRA `(.L_x_794) ;  /* 0xffffff8000247947 */ /* 0x000fea000383ffff */
.L_x_573:
[----:B-1----:R1:W2:Y:S02]  /*2cf80*/  SYNCS.PHASECHK.TRANS64.TRYWAIT P2, [R8+URZ+0x298c0], R7 ;  /* 0x0298c007080075a7 */ /* 0x0022a4000804017f */
[----:B--2---:R-:W-:Y:S05]  /*2cf90*/  @!P2 NANOSLEEP.SYNCS 0x989680 ;  /* 0x009896800000a95d */ /* 0x004fea0003900000 */
[----:B------:R-:W2:Y:S02]  /*2cfa0*/  @!P2 SYNCS.PHASECHK.TRANS64 P2, [R8+URZ+0x298c0], R7 ;  /* 0x0298c0070800a5a7 */ /* 0x000ea4000804007f */
[----:B--2---:R-:W-:Y:S05]  /*2cfb0*/  @!P2 BRA `(.L_x_573) ;  /* 0xfffffffc00f0a947 */ /* 0x004fea000383ffff */
[----:B------:R-:W-:Y:S05]  /*2cfc0*/  BRA `(.L_x_795) ;  /* 0xffffff8400187947 */ /* 0x000fea000383ffff */
.L_x_590:
[----:B------:R-:W2:Y:S01]  /*2cfd0*/  S2R R0, SR_TID.X ;  /* 0x0000000000007919 */ /* 0x000ea20000002100 */
[----:B------:R-:W-:Y:S01]  /*2cfe0*/  BSSY B0, `(.L_x_796) ;  /* 0x000000a000007945 */ /* 0x000fe20003800000 */
[----:B------:R-:W-:Y:S02]  /*2cff0*/  IMAD.MOV.U32 R12, RZ, RZ, RZ ;  /* 0x000000ffff0c7224 */ /* 0x000fe400078e00ff */
[----:B------:R-:W-:Y:S02]  /*2d000*/  IMAD.MOV.U32 R11, RZ, RZ, 0x1f ;  /* 0x0000001fff0b7424 */ /* 0x000fe400078e00ff */
[----:B------:R-:W-:Y:S01]  /*2d010*/  IMAD.MOV.U32 R15, RZ, RZ, -0x1 ;  /* 0xffffffffff0f7424 */ /* 0x000fe200078e00ff */
[----:B--2---:R-:W-:-:S04]  /*2d020*/  SHF.R.U32.HI R0, RZ, 0x5, R0 ;  /* 0x00000005ff007819 */ /* 0x004fc80000011600 */
[----:B------:R-:W-:-:S05]  /*2d030*/  LOP3.LUT R0, R0, 0x3, RZ, 0xc0, !PT ;  /* 0x0000000300007812 */ /* 0x000fca00078ec0ff */
[----:B------:R-:W-:-:S07]  /*2d040*/  IMAD.MOV.U32 R13, RZ, RZ, R0 ;  /* 0x000000ffff0d7224 */ /* 0x000fce00078e0000 */
[----:B01-3--:R-:W-:Y:S05]  /*2d050*/  WARPSYNC.COLLECTIVE R15, `(.L_x_797) ;  /* 0x000000000f087348 */ /* 0x00bfea0003c00000 */
[----:B------:R2:W4:Y:S02]  /*2d060*/  SHFL.IDX P6, R14, R13, R12, R11 ;  /* 0x0000000c0d0e7389 */ /* 0x00052400000c000b */
[----:B01234-:R-:W-:Y:S01]  /*2d070*/  ENDCOLLECTIVE ;  /* 0x000000000000791b */ /* 0x01ffe20003800000 */
.L_x_797:
[----:B------:R-:W-:Y:S05]  /*2d080*/  BSYNC B0 ;  /* 0x0000000000007941 */ /* 0x000fea0003800000 */
.L_x_796:
[----:B------:R-:W-:Y:S05]  /*2d090*/  BRA `(.L_x_798) ;  /* 0xffffff9000407947 */ /* 0x000fea000383ffff */
.L_x_592:
[----:B------:R-:W-:Y:S01]  /*2d0a0*/  BSSY B0, `(.L_x_799) ;  /* 0x0000006000007945 */ /* 0x000fe20003800000 */
[----:B------:R-:W-:-:S07]  /*2d0b0*/  MOV R15, 0xffffffff ;  /* 0xffffffff000f7802 */ /* 0x000fce0000000f00 */
[----:B0123--:R-:W-:Y:S05]  /*2d0c0*/  WARPSYNC.COLLECTIVE R15, `(.L_x_800) ;  /* 0x000000000f0c7348 */ /* 0x00ffea0003c00000 */
[----:B------:R-:W-:Y:S02]  /*2d0d0*/  ELECT P6, UR62, PT ;  /* 0x00000000003e782f */ /* 0x000fe400038c0000 */
[----:B------:R-:W-:Y:S01]  /*2d0e0*/  MOV R14, UR62 ;  /* 0x0000003e000e7c02 */ /* 0x000fe20008000f00 */
[----:B0123--:R-:W-:Y:S10]  /*2d0f0*/  ENDCOLLECTIVE ;  /* 0x000000000000791b */ /* 0x00fff40003800000 */
.L_x_800:
[----:B------:R-:W-:Y:S05]  /*2d100*/  BSYNC B0 ;  /* 0x0000000000007941 */ /* 0x000fea0003800000 */
.L_x_799:
[----:B------:R-:W-:Y:S05]  /*2d110*/  BRA `(.L_x_801) ;  /* 0xffffff9000487947 */ /* 0x000fea000383ffff */
.L_x_594:
[----:B--2---:R2:W3:Y:S02]  /*2d120*/  SYNCS.PHASECHK.TRANS64.TRYWAIT P0, [R2+URZ+0x29880], R3 ;  /* 0x02988003020075a7 */ /* 0x0044e4000800017f */
[----:B---3--:R-:W-:Y:S05]  /*2d130*/  @!P0 NANOSLEEP.SYNCS 0x989680 ;  /* 0x009896800000895d */ /* 0x008fea0003900000 */
[----:B------:R-:W3:Y:S02]  /*2d140*/  @!P0 SYNCS.PHASECHK.TRANS64 P0, [R2+URZ+0x29880], R3 ;  /* 0x02988003020085a7 */ /* 0x000ee4000800007f */
[----:B---3--:R-:W-:Y:S05]  /*2d150*/  @!P0 BRA `(.L_x_594) ;  /* 0xfffffffc00f08947 */ /* 0x008fea000383ffff */
[----:B------:R-:W-:Y:S05]  /*2d160*/  BRA `(.L_x_802) ;  /* 0xffffff9000b07947 */ /* 0x000fea000383ffff */
.L_x_596:
[----:B0-----:R0:W1:Y:S02]  /*2d170*/  SYNCS.PHASECHK.TRANS64.TRYWAIT P0, [R2+URZ+0x29840], R3 ;  /* 0x02984003020075a7 */ /* 0x001064000800017f */
[----:B-1----:R-:W-:Y:S05]  /*2d180*/  @!P0 NANOSLEEP.SYNCS 0x989680 ;  /* 0x009896800000895d */ /* 0x002fea0003900000 */
[----:B------:R-:W1:Y:S02]  /*2d190*/  @!P0 SYNCS.PHASECHK.TRANS64 P0, [R2+URZ+0x29840], R3 ;  /* 0x02984003020085a7 */ /* 0x000e64000800007f */
[----:B-1----:R-:W-:Y:S05]  /*2d1a0*/  @!P0 BRA `(.L_x_596) ;  /* 0xfffffffc00f08947 */ /* 0x002fea000383ffff */
[----:B------:R-:W-:Y:S05]  /*2d1b0*/  BRA `(.L_x_803) ;  /* 0xffffff9400047947 */ /* 0x000fea000383ffff */
.L_x_600:
[----:B------:R-:W2:Y:S01]  /*2d1c0*/  LDL.LU R11, [R1+0x58] ;  /* 0x00005800010b7983 */ /* 0x000ea20000300800 */
[----:B------:R-:W-:Y:S01]  /*2d1d0*/  IMAD.MOV.U32 R13, RZ, RZ, R3 ;  /* 0x000000ffff0d7224 */ /* 0x000fe200078e0003 */
[----:B------:R-:W-:Y:S01]  /*2d1e0*/  LOP3.LUT R7, R7, 0x7f, RZ, 0xc0, !PT ;  /* 0x0000007f07077812 */ /* 0x000fe200078ec0ff */
[----:B------:R-:W-:Y:S02]  /*2d1f0*/  IMAD.MOV.U32 R12, RZ, RZ, RZ ;  /* 0x000000ffff0c7224 */ /* 0x000fe400078e00ff */
[----:B------:R-:W-:Y:S01]  /*2d200*/  IMAD.MOV.U32 R15, RZ, RZ, -0x1 ;  /* 0xffffffffff0f7424 */ /* 0x000fe200078e00ff */
[----:B------:R-:W-:-:S05]  /*2d210*/  SHF.R.U32.HI R0, RZ, 0x2, R7 ;  /* 0x00000002ff007819 */ /* 0x000fca0000011607 */
[----:B------:R-:W-:-:S05]  /*2d220*/  IMAD.IADD R0, R0, 0x1, R5 ;  /* 0x0000000100007824 */ /* 0x000fca00078e0205 */
[----:B------:R-:W-:Y:S01]  /*2d230*/  IADD3 R5, R0, 0x20, RZ ;  /* 0x0000002000057810 */ /* 0x000fe20007ffe0ff */
[----:B--2---:R-:W-:Y:S02]  /*2d240*/  IMAD R2, R11, R8, RZ ;  /* 0x000000080b027224 */ /* 0x004fe400078e02ff */
[----:B------:R-:W-:-:S03]  /*2d250*/  IMAD.MOV.U32 R11, RZ, RZ, 0x1c1f ;  /* 0x00001c1fff0b7424 */ /* 0x000fc600078e00ff */
[----:B------:R-:W-:-:S13]  /*2d260*/  ISETP.GE.AND P4, PT, R0, R2, PT ;  /* 0x000000020000720c */ /* 0x000fda0003f86270 */
[----:B-----5:R-:W-:Y:S05]  /*2d270*/  WARPSYNC.COLLECTIVE R15, `(.L_x_804) ;  /* 0x000000000f087348 */ /* 0x020fea0003c00000 */
[----:B------:R0:W1:Y:S02]  /*2d280*/  SHFL.IDX P6, R14, R13, R12, R11 ;  /* 0x0000000c0d0e7389 */ /* 0x00006400000c000b */
[----:B01---5:R-:W-:Y:S01]  /*2d290*/  ENDCOLLECTIVE ;  /* 0x000000000000791b */ /* 0x023fe20003800000 */
.L_x_804:
[----:B------:R-:W-:Y:S01]  /*2d2a0*/  IMAD.MOV.U32 R13, RZ, RZ, R4 ;  /* 0x000000ffff0d7224 */ /* 0x000fe200078e0004 */
[----:B------:R-:W-:-:S07]  /*2d2b0*/  MOV R6, R14 ;  /* 0x0000000e00067202 */ /* 0x000fce0000000f00 */
[----:B------:R-:W-:Y:S05]  /*2d2c0*/  WARPSYNC.COLLECTIVE R15, `(.L_x_805) ;  /* 0x000000000f087348 */ /* 0x000fea0003c00000 */
[----:B------:R0:W1:Y:S02]  /*2d2d0*/  SHFL.IDX P6, R14, R13, R12, R11 ;  /* 0x0000000c0d0e7389 */ /* 0x00006400000c000b */
[----:B01----:R-:W-:Y:S01]  /*2d2e0*/  ENDCOLLECTIVE ;  /* 0x000000000000791b */ /* 0x003fe20003800000 */
.L_x_805:
[----:B------:R-:W-:Y:S02]  /*2d2f0*/  IMAD.MOV.U32 R13, RZ, RZ, R3 ;  /* 0x000000ffff0d7224 */ /* 0x000fe400078e0003 */
[----:B------:R-:W-:Y:S02]  /*2d300*/  IMAD.MOV.U32 R12, RZ, RZ, 0x1 ;  /* 0x00000001ff0c7424 */ /* 0x000fe400078e00ff */
[----:B------:R-:W-:-:S07]  /*2d310*/  IMAD.MOV.U32 R7, RZ, RZ, R14 ;  /* 0x000000ffff077224 */ /* 0x000fce00078e000e */
[----:B------:R-:W-:Y:S05]  /*2d320*/  WARPSYNC.COLLECTIVE R15, `(.L_x_806) ;  /* 0x000000000f087348 */ /* 0x000fea0003c00000 */
[----:B------:R0:W1:Y:S02]  /*2d330*/  SHFL.IDX P6, R14, R13, R12, R11 ;  /* 0x0000000c0d0e7389 */ /* 0x00006400000c000b */
[----:B01----:R-:W-:Y:S01]  /*2d340*/  ENDCOLLECTIVE ;  /* 0x000000000000791b */ /* 0x003fe20003800000 */
.L_x_806:
[----:B------:R-:W-:-:S05]  /*2d350*/  @!P4 IADD3 R7, P3, R10, R7, RZ ;  /* 0x000000070a07c210 */ /* 0x000fca0007f7e0ff */
[----:B------:R-:W-:Y:S01]  /*2d360*/  @!P4 IMAD.X R6, RZ, RZ, R6, P3 ;  /* 0x000000ffff06c224 */ /* 0x000fe200018e0606 */
[----:B------:R-:W-:-:S04]  /*2d370*/  ISETP.GE.AND P3, PT, R5, R2, PT ;  /* 0x000000020500720c */ /* 0x000fc80003f66270 */
[----:B------:R-:W-:Y:S01]  /*2d380*/  @!P4 LOP3.LUT R7, R7, R6, RZ, 0x3c, !PT ;  /* 0x000000060707c212 */ /* 0x000fe200078e3cff */
[----:B------:R-:W-:-:S03]  /*2d390*/  IMAD.MOV.U32 R13, RZ, RZ, R4 ;  /* 0x000000ffff0d7224 */ /* 0x000fc600078e0004 */
[----:B------:R-:W-:-:S04]  /*2d3a0*/  @!P4 LOP3.LUT R6, R7, R6, RZ, 0x3c, !PT ;  /* 0x000000060706c212 */ /* 0x000fc800078e3cff */
[----:B------:R-:W-:-:S05]  /*2d3b0*/  @!P4 LOP3.LUT R7, R7, R6, RZ, 0x3c, !PT ;  /* 0x000000060707c212 */ /* 0x000fca00078e3cff */
[----:B------:R-:W-:Y:S01]  /*2d3c0*/  @!PT LDS RZ, [RZ] ;  /* 0x00000000fffff984 */ /* 0x000fe20000000800 */
[----:B------:R-:W-:Y:S01]  /*2d3d0*/  @!PT LDS RZ, [RZ] ;  /* 0x00000000fffff984 */ /* 0x000fe20000000800 */
[----:B------:R-:W-:Y:S01]  /*2d3e0*/  @!PT LDS RZ, [RZ] ;  /* 0x00000000fffff984 */ /* 0x000fe20000000800 */
[----:B------:R-:W-:Y:S04]  /*2d3f0*/  @!P4 LDGSTS.E.BYPASS.LTC128B.128 [R9+0x14400], desc[UR54][R6.64], !P0 ;  /* 0x144000000609cfae */ /* 0x000fe8000c101d76 */
[----:B------:R-:W-:Y:S04]  /*2d400*/  @!P4 LDGSTS.E.BYPASS.LTC128B.128 [R9+0x16400], desc[UR54][R6.64+0x40], !P1 ;  /* 0x164000400609cfae */ /* 0x000fe8000c901d76 */
[----:B------:R0:W-:Y:S02]  /*2d410*/  @!P4 LDGSTS.E.BYPASS.LTC128B.128 [R9+0x18400], desc[UR54][R6.64+0x80], !P2 ;  /* 0x184000800609cfae */ /* 0x0001e4000d101d76 */
[----:B0-----:R-:W-:-:S07]  /*2d420*/  IMAD.MOV.U32 R6, RZ, RZ, R14 ;  /* 0x000000ffff067224 */ /* 0x001fce00078e000e */
[----:B------:R-:W-:Y:S05]  /*2d430*/  WARPSYNC.COLLECTIVE R15, `(.L_x_807) ;  /* 0x000000000f087348 */ /* 0x000fea0003c00000 */
[----:B------:R0:W1:Y:S02]  /*2d440*/  SHFL.IDX P6, R14, R13, R12, R11 ;  /* 0x0000000c0d0e7389 */ /* 0x00006400000c000b */
[----:B01----:R-:W-:Y:S01]  /*2d450*/  ENDCOLLECTIVE ;  /* 0x000000000000791b */ /* 0x003fe20003800000 */
.L_x_807:
[----:B------:R-:W-:Y:S01]  /*2d460*/  MOV R13, R3 ;  /* 0x00000003000d7202 */ /* 0x000fe20000000f00 */
[----:B------:R-:W-:Y:S01]  /*2d470*/  IMAD.MOV.U32 R12, RZ, RZ, 0x2 ;  /* 0x00000002ff0c7424 */ /* 0x000fe200078e00ff */
[----:B------:R-:W-:-:S07]  /*2d480*/  MOV R5, R14 ;  /* 0x0000000e00057202 */ /* 0x000fce0000000f00 */
[----:B------:R-:W-:Y:S05]  /*2d490*/  WARPSYNC.COLLECTIVE R15, `(.L_x_808) ;  /* 0x000000000f087348 */ /* 0x000fea0003c00000 */
[----:B------:R0:W1:Y:S02]  /*2d4a0*/  SHFL.IDX P6, R14, R13, R12, R11 ;  /* 0x0000000c0d0e7389 */ /* 0x00006400000c000b */
[----:B01----:R-:W-:Y:S01]  /*2d4b0*/  ENDCOLLECTIVE ;  /* 0x000000000000791b */ /* 0x003fe20003800000 */
.L_x_808:
[----:B------:R-:W-:-:S05]  /*2d4c0*/  @!P3 IADD3 R5, P4, R10, R5, RZ ;  /* 0x000000050a05b210 */ /* 0x000fca0007f9e0ff */
[----:B------:R-:W-:-:S04]  /*2d4d0*/  @!P3 IMAD.X R6, RZ, RZ, R6, P4 ;  /* 0x000000ffff06b224 */ /* 0x000fc800020e0606 */
[----:B------:R-:W-:Y:S02]  /*2d4e0*/  @!P3 IMAD.MOV.U32 R7, RZ, RZ, R6 ;  /* 0x000000ffff07b224 */ /* 0x000fe400078e0006 */
[----:B------:R-:W-:Y:S02]  /*2d4f0*/  @!P3 IMAD.MOV.U32 R6, RZ, RZ, R5 ;  /* 0x000000ffff06b224 */ /* 0x000fe400078e0005 */
[----:B------:R-:W-:Y:S02]  /*2d500*/  IMAD.MOV.U32 R13, RZ, RZ, R4 ;  /* 0x000000ffff0d7224 */ /* 0x000fe400078e0004 */
[----:B------:R-:W-:Y:S01]  /*2d510*/  VIADD R5, R0, 0x40 ;  /* 0x0000004000057836 */ /* 0x000fe20000000000 */
        /* <DEDUP_REMOVED lines=11> */
.L_x_809:
[----:B------:R-:W-:Y:S02]  /*2d5d0*/  IMAD.MOV.U32 R13, RZ, RZ, R3 ;  /* 0x000000ffff0d7224 */ /* 0x000fe400078e0003 */
[----:B------:R-:W-:Y:S02]  /*2d5e0*/  IMAD.MOV.U32 R12, RZ, RZ, 0x3 ;  /* 0x00000003ff0c7424 */ /* 0x000fe400078e00ff */
[----:B------:R-:W-:-:S07]  /*2d5f0*/  IMAD.MOV.U32 R5, RZ, RZ, R14 ;  /* 0x000000ffff057224 */ /* 0x000fce00078e000e */
[----:B------:R-:W-:Y:S05]  /*2d600*/  WARPSYNC.COLLECTIVE R15, `(.L_x_810) ;  /* 0x000000000f087348 */ /* 0x000fea0003c00000 */
[----:B------:R0:W1:Y:S02]  /*2d610*/  SHFL.IDX P6, R14, R13, R12, R11 ;  /* 0x0000000c0d0e7389 */ /* 0x00006400000c000b */
[----:B01----:R-:W-:Y:S01]  /*2d620*/  ENDCOLLECTIVE ;  /* 0x000000000000791b */ /* 0x003fe20003800000 */
.L_x_810:
[----:B------:R-:W-:-:S04]  /*2d630*/  @!P3 IADD3 R5, P4, R10, R5, RZ ;  /* 0x000000050a05b210 */ /* 0x000fc80007f9e0ff */
[----:B------:R-:W-:-:S05]  /*2d640*/  @!P3 IADD3.X R6, RZ, R6, RZ, P4, !PT ;  /* 0x00000006ff06b210 */ /* 0x000fca00027fe4ff */
[----:B------:R-:W-:Y:S02]  /*2d650*/  @!P3 IMAD.MOV.U32 R7, RZ, RZ, R6 ;  /* 0x000000ffff07b224 */ /* 0x000fe400078e0006 */
[----:B------:R-:W-:Y:S02]  /*2d660*/  IMAD.MOV.U32 R13, RZ, RZ, R4 ;  /* 0x000000ffff0d7224 */ /* 0x000fe400078e0004 */
[----:B------:R-:W-:-:S05]  /*2d670*/  @!P3 IMAD.MOV.U32 R6, RZ, RZ, R5 ;  /* 0x000000ffff06b224 */ /* 0x000fca00078e0005 */
[----:B------:R-:W-:Y:S01]  /*2d680*/  @!PT LDS RZ, [RZ] ;  /* 0x00000000fffff984 */ /* 0x000fe20000000800 */
[----:B------:R-:W-:Y:S01]  /*2d690*/  @!PT LDS RZ, [RZ] ;  /* 0x00000000fffff984 */ /* 0x000fe20000000800 */
[----:B------:R-:W-:Y:S01]  /*2d6a0*/  @!PT LDS RZ, [RZ] ;  /* 0x00000000fffff984 */ /* 0x000fe20000000800 */
[----:B------:R0:W-:Y:S01]  /*2d6b0*/  @!P3 LDGSTS.E.BYPASS.LTC128B.128 [R9+0x15400], desc[UR54][R6.64], !P0 ;  /* 0x154000000609bfae */ /* 0x0001e2000c101d76 */
[----:B------:R-:W-:-:S03]  /*2d6c0*/  MOV R5, R14 ;  /* 0x0000000e00057202 */ /* 0x000fc60000000f00 */
[----:B------:R0:W-:Y:S04]  /*2d6d0*/  @!P3 LDGSTS.E.BYPASS.LTC128B.128 [R9+0x17400], desc[UR54][R6.64+0x40], !P1 ;  /* 0x174000400609bfae */ /* 0x0001e8000c901d76 */
[----:B0-----:R-:W-:Y:S05]  /*2d6e0*/  WARPSYNC.COLLECTIVE R15, `(.L_x_811) ;  /* 0x000000000f087348 */ /* 0x001fea0003c00000 */
[----:B------:R1:W2:Y:S02]  /*2d6f0*/  SHFL.IDX P6, R14, R13, R12, R11 ;  /* 0x0000000c0d0e7389 */ /* 0x0002a400000c000b */
[----:B012---:R-:W-:Y:S01]  /*2d700*/  ENDCOLLECTIVE ;  /* 0x000000000000791b */ /* 0x007fe20003800000 */
.L_x_811:
[----:B------:R-:W-:Y:S01]  /*2d710*/  @!PT LDS RZ, [RZ] ;  /* 0x00000000fffff984 */ /* 0x000fe20000000800 */
[----:B------:R-:W-:Y:S01]  /*2d720*/  @!PT LDS RZ, [RZ] ;  /* 0x00000000fffff984 */ /* 0x000fe20000000800 */
[----:B------:R-:W-:Y:S01]  /*2d730*/  @!PT LDS RZ, [RZ] ;  /* 0x00000000fffff984 */ /* 0x000fe20000000800 */
[----:B------:R0:W-:Y:S01]  /*2d740*/  @!P3 LDGSTS.E.BYPASS.LTC128B.128 [R9+0x19400], desc[UR54][R6.64+0x80], !P2 ;  /* 0x194000800609bfae */ /* 0x0001e2000d101d76 */
[----:B------:R-:W-:Y:S01]  /*2d750*/  IMAD.MOV.U32 R3, RZ, RZ, R14 ;  /* 0x000000ffff037224 */ /* 0x000fe200078e000e */
[----:B------:R-:W-:Y:S06]  /*2d760*/  BRA `(.L_x_812) ;  /* 0xffffff9800687947 */ /* 0x000fec000383ffff */
.L_x_605:
[----:B----4-:R4:W0:Y:S02]  /*2d770*/  SYNCS.PHASECHK.TRANS64.TRYWAIT P0, [R18+URZ+0x29820], R0 ;  /* 0x02982000120075a7 */ /* 0x010824000800017f */
[----:B0-----:R-:W-:Y:S05]  /*2d780*/  @!P0 NANOSLEEP.SYNCS 0x989680 ;  /* 0x009896800000895d */ /* 0x001fea0003900000 */
[----:B------:R-:W0:Y:S02]  /*2d790*/  @!P0 SYNCS.PHASECHK.TRANS64 P0, [R18+URZ+0x29820], R0 ;  /* 0x02982000120085a7 */ /* 0x000e24000800007f */
[----:B0-----:R-:W-:Y:S05]  /*2d7a0*/  @!P0 BRA `(.L_x_605) ;  /* 0xfffffffc00f08947 */ /* 0x001fea000383ffff */
[----:B------:R-:W-:Y:S05]  /*2d7b0*/  BRA `(.L_x_813) ;  /* 0xffffff9800d87947 */ /* 0x000fea000383ffff */
.L_x_611:
[----:B--2---:R2:W3:Y:S02]  /*2d7c0*/  SYNCS.PHASECHK.TRANS64.TRYWAIT P0, [R5+URZ+0x29880], R4 ;  /* 0x02988004050075a7 */ /* 0x0044e4000800017f */
[----:B---3--:R-:W-:Y:S05]  /*2d7d0*/  @!P0 NANOSLEEP.SYNCS 0x989680 ;  /* 0x009896800000895d */ /* 0x008fea0003900000 */
[----:B------:R-:W3:Y:S02]  /*2d7e0*/  @!P0 SYNCS.PHASECHK.TRANS64 P0, [R5+URZ+0x29880], R4 ;  /* 0x02988004050085a7 */ /* 0x000ee4000800007f */
[----:B---3--:R-:W-:Y:S05]  /*2d7f0*/  @!P0 BRA `(.L_x_611) ;  /* 0xfffffffc00f08947 */ /* 0x008fea000383ffff */
[----:B------:R-:W-:Y:S05]  /*2d800*/  BRA `(.L_x_814) ;  /* 0xffffff9c00907947 */ /* 0x000fea000383ffff */
.L_x_616:
[----:B---3--:R3:W4:Y:S02]  /*2d810*/  SYNCS.PHASECHK.TRANS64.TRYWAIT P0, [R5+URZ+0x29840], R4 ;  /* 0x02984004050075a7 */ /* 0x008724000800017f */
[----:B----4-:R-:W-:Y:S05]  /*2d820*/  @!P0 NANOSLEEP.SYNCS 0x989680 ;  /* 0x009896800000895d */ /* 0x010fea0003900000 */
[----:B------:R-:W4:Y:S02]  /*2d830*/  @!P0 SYNCS.PHASECHK.TRANS64 P0, [R5+URZ+0x29840], R4 ;  /* 0x02984004050085a7 */ /* 0x000f24000800007f */
[----:B----4-:R-:W-:Y:S05]  /*2d840*/  @!P0 BRA `(.L_x_616) ;  /* 0xfffffffc00f08947 */ /* 0x010fea000383ffff */
[----:B------:R-:W-:Y:S05]  /*2d850*/  BRA `(.L_x_815) ;  /* 0xffffffa0000c7947 */ /* 0x000fea000383ffff */
.L_x_624:
[----:B---3--:R3:W4:Y:S02]  /*2d860*/  SYNCS.PHASECHK.TRANS64.TRYWAIT P0, [R20+URZ+0x29870], R4 ;  /* 0x02987004140075a7 */ /* 0x008724000800017f */
[----:B----4-:R-:W-:Y:S05]  /*2d870*/  @!P0 NANOSLEEP.SYNCS 0x989680 ;  /* 0x009896800000895d */ /* 0x010fea0003900000 */
[----:B------:R-:W4:Y:S02]  /*2d880*/  @!P0 SYNCS.PHASECHK.TRANS64 P0, [R20+URZ+0x29870], R4 ;  /* 0x02987004140085a7 */ /* 0x000f24000800007f */
[----:B----4-:R-:W-:Y:S05]  /*2d890*/  @!P0 BRA `(.L_x_624) ;  /* 0xfffffffc00f08947 */ /* 0x010fea000383ffff */
[----:B------:R-:W-:Y:S05]  /*2d8a0*/  BRA `(.L_x_816) ;  /* 0xffffffa400247947 */ /* 0x000fea000383ffff */
.L_x_626:
[----:B----4-:R4:W0:Y:S02]  /*2d8b0*/  SYNCS.PHASECHK.TRANS64.TRYWAIT P0, [R20+URZ+0x29860], R3 ;  /* 0x02986003140075a7 */ /* 0x010824000800017f */
[----:B0-----:R-:W-:Y:S05]  /*2d8c0*/  @!P0 NANOSLEEP.SYNCS 0x989680 ;  /* 0x009896800000895d */ /* 0x001fea0003900000 */
[----:B------:R-:W0:Y:S02]  /*2d8d0*/  @!P0 SYNCS.PHASECHK.TRANS64 P0, [R20+URZ+0x29860], R3 ;  /* 0x02986003140085a7 */ /* 0x000e24000800007f */
[----:B0-----:R-:W-:Y:S05]  /*2d8e0*/  @!P0 BRA `(.L_x_626) ;  /* 0xfffffffc00f08947 */ /* 0x001fea000383ffff */
[----:B------:R-:W-:Y:S05]  /*2d8f0*/  BRA `(.L_x_817) ;  /* 0xffffffa4002c7947 */ /* 0x000fea000383ffff */
.L_x_633:
[----:B--2---:R2:W3:Y:S02]  /*2d900*/  SYNCS.PHASECHK.TRANS64.TRYWAIT P1, [R16+URZ+0x29870], R0 ;  /* 0x02987000100075a7 */ /* 0x0044e4000802017f */
[----:B---3--:R-:W-:Y:S05]  /*2d910*/  @!P1 NANOSLEEP.SYNCS 0x989680 ;  /* 0x009896800000995d */ /* 0x008fea0003900000 */
[----:B------:R-:W3:Y:S02]  /*2d920*/  @!P1 SYNCS.PHASECHK.TRANS64 P1, [R16+URZ+0x29870], R0 ;  /* 0x02987000100095a7 */ /* 0x000ee4000802007f */
[----:B---3--:R-:W-:Y:S05]  /*2d930*/  @!P1 BRA `(.L_x_633) ;  /* 0xfffffffc00f09947 */ /* 0x008fea000383ffff */
[----:B------:R-:W-:Y:S05]  /*2d940*/  BRA `(.L_x_818) ;  /* 0xffffffac00047947 */ /* 0x000fea000383ffff */
.L_x_635:
[----:B--2---:R2:W3:Y:S02]  /*2d950*/  SYNCS.PHASECHK.TRANS64.TRYWAIT P1, [R16+URZ+0x29860], R0 ;  /* 0x02986000100075a7 */ /* 0x0044e4000802017f */
[----:B---3--:R-:W-:Y:S05]  /*2d960*/  @!P1 NANOSLEEP.SYNCS 0x989680 ;  /* 0x009896800000995d */ /* 0x008fea0003900000 */
[----:B------:R-:W3:Y:S02]  /*2d970*/  @!P1 SYNCS.PHASECHK.TRANS64 P1, [R16+URZ+0x29860], R0 ;  /* 0x02986000100095a7 */ /* 0x000ee4000802007f */
[----:B---3--:R-:W-:Y:S05]  /*2d980*/  @!P1 BRA `(.L_x_635) ;  /* 0xfffffffc00f09947 */ /* 0x008fea000383ffff */
[----:B------:R-:W-:Y:S05]  /*2d990*/  BRA `(.L_x_819) ;  /* 0xffffffac000c7947 */ /* 0x000fea000383ffff */
.L_x_639:
[----:B------:R-:W2:Y:S01]  /*2d9a0*/  LDL R0, [R1] ;  /* 0x0000000001007983 */ /* 0x000ea20000100800 */
[----:B------:R-:W-:Y:S01]  /*2d9b0*/  BSSY B0, `(.L_x_820) ;  /* 0x0000008000007945 */ /* 0x000fe20003800000 */
[----:B------:R-:W-:Y:S01]  /*2d9c0*/  IMAD.MOV.U32 R12, RZ, RZ, RZ ;  /* 0x000000ffff0c7224 */ /* 0x000fe200078e00ff */
[----:B------:R-:W-:Y:S01]  /*2d9d0*/  MOV R11, 0x1f ;  /* 0x0000001f000b7802 */ /* 0x000fe20000000f00 */
[----:B------:R-:W-:Y:S02]  /*2d9e0*/  IMAD.MOV.U32 R15, RZ, RZ, -0x1 ;  /* 0xffffffffff0f7424 */ /* 0x000fe400078e00ff */
[----:B--2---:R-:W-:-:S07]  /*2d9f0*/  IMAD.MOV.U32 R13, RZ, RZ, R0 ;  /* 0x000000ffff0d7224 */ /* 0x004fce00078e0000 */
[----:B-1----:R-:W-:Y:S05]  /*2da00*/  WARPSYNC.COLLECTIVE R15, `(.L_x_821) ;  /* 0x000000000f087348 */ /* 0x002fea0003c00000 */
[----:B------:R0:W2:Y:S02]  /*2da10*/  SHFL.IDX P6, R14, R13, R12, R11 ;  /* 0x0000000c0d0e7389 */ /* 0x0000a400000c000b */
[----:B012---:R-:W-:Y:S01]  /*2da20*/  ENDCOLLECTIVE ;  /* 0x000000000000791b */ /* 0x007fe20003800000 */
.L_x_821:
[----:B------:R-:W-:Y:S05]  /*2da30*/  BSYNC B0 ;  /* 0x0000000000007941 */ /* 0x000fea0003800000 */
.L_x_820:
[----:B------:R0:W5:Y:S01]  /*2da40*/  LDL R2, [R1+0xc] ;  /* 0x00000c0001027983 */ /* 0x0001620000100800 */
[----:B------:R-:W-:Y:S01]  /*2da50*/  IMAD.MOV.U32 R13, RZ, RZ, R0 ;  /* 0x000000ffff0d7224 */ /* 0x000fe200078e0000 */
[----:B------:R-:W-:Y:S01]  /*2da60*/  MOV R11, 0x1f ;  /* 0x0000001f000b7802 */ /* 0x000fe20000000f00 */
[----:B------:R-:W-:Y:S02]  /*2da70*/  IMAD.MOV.U32 R12, RZ, RZ, 0x1 ;  /* 0x00000001ff0c7424 */ /* 0x000fe400078e00ff */
[----:B------:R-:W-:Y:S02]  /*2da80*/  IMAD.MOV.U32 R15, RZ, RZ, -0x1 ;  /* 0xffffffffff0f7424 */ /* 0x000fe400078e00ff */
[----:B------:R-:W-:-:S07]  /*2da90*/  IMAD.MOV.U32 R5, RZ, RZ, R14 ;  /* 0x000000ffff057224 */ /* 0x000fce00078e000e */
[----:B0----5:R-:W-:Y:S05]  /*2daa0*/  WARPSYNC.COLLECTIVE R15, `(.L_x_822) ;  /* 0x000000000f087348 */ /* 0x021fea0003c00000 */
[----:B------:R1:W2:Y:S02]  /*2dab0*/  SHFL.IDX P6, R14, R13, R12, R11 ;  /* 0x0000000c0d0e7389 */ /* 0x0002a400000c000b */
[----:B012--5:R-:W-:Y:S01]  /*2dac0*/  ENDCOLLECTIVE ;  /* 0x000000000000791b */ /* 0x027fe20003800000 */
.L_x_822:
[----:B------:R-:W-:Y:S01]  /*2dad0*/  ULDC UR4, c[0x0][0xc3c] ;  /* 0x00030f0000047ab9 */ /* 0x000fe20000000800 */
[----:B------:R-:W-:Y:S02]  /*2dae0*/  IMAD.IADD R4, R2, 0x1, R16 ;  /* 0x0000000102047824 */ /* 0x000fe400078e0210 */
[----:B------:R-:W-:Y:S02]  /*2daf0*/  IMAD.MOV.U32 R11, RZ, RZ, RZ ;  /* 0x000000ffff0b7224 */ /* 0x000fe400078e00ff */
[----:B------:R-:W-:Y:S01]  /*2db00*/  IMAD.MOV.U32 R0, RZ, RZ, R14 ;  /* 0x000000ffff007224 */ /* 0x000fe200078e000e */
[----:B------:R-:W-:-:S13]  /*2db10*/  ISETP.GE.OR P1, PT, R4, UR4, !P0 ;  /* 0x0000000404007c0c */ /* 0x000fda000c726670 */
[----:B------:R-:W0:Y:S08]  /*2db20*/  @!P1 LDC.64 R2, c[0x0][0xc80] ;  /* 0x00032000ff029b82 */ /* 0x000e300000000a00 */
[----:B------:R-:W1:Y:S01]  /*2db30*/  @!P1 LDC.64 R6, c[0x0][0xc78] ;  /* 0x00031e00ff069b82 */ /* 0x000e620000000a00 */
[----:B0-----:R-:W-:-:S05]  /*2db40*/  @!P1 IMAD.WIDE R2, R4, 0x4, R2 ;  /* 0x0000000404029825 */ /* 0x001fca00078e0202 */
[----:B------:R1:W2:Y:S02]  /*2db50*/  @!P1 LDG.E R8, desc[UR54][R2.64] ;  /* 0x0000003602089981 */ /* 0x0002a4000c1e1900 */
[----:B-1----:R-:W-:-:S06]  /*2db60*/  @!P1 IMAD.WIDE R2, R4, 0x4, R6 ;  /* 0x0000000404029825 */ /* 0x002fcc00078e0206 */
[----:B------:R-:W3:Y:S01]  /*2db70*/  @!P1 LDG.E R2, desc[UR54][R2.64] ;  /* 0x0000003602029981 */ /* 0x000ee2000c1e1900 */
[----:B------:R-:W-:Y:S01]  /*2db80*/  IMAD.MOV.U32 R4, RZ, RZ, RZ ;  /* 0x000000ffff047224 */ /* 0x000fe200078e00ff */
[C---:B------:R-:W-:Y:S01]  /*2db90*/  ISETP.GE.U32.AND P2, PT, R16.reuse, 0x2, PT ;  /* 0x000000021000780c */ /* 0x040fe20003f46070 */
[----:B------:R-:W-:Y:S01]  /*2dba0*/  IMAD.MOV.U32 R6, RZ, RZ, RZ ;  /* 0x000000ffff067224 */ /* 0x000fe200078e00ff */
[C---:B------:R-:W-:Y:S02]  /*2dbb0*/  ISETP.GE.U32.AND P3, PT, R16.reuse, 0x4, PT ;  /* 0x000000041000780c */ /* 0x040fe40003f66070 */
[C---:B------:R-:W-:Y:S02]  /*2dbc0*/  ISETP.GE.U32.AND P4, PT, R16.reuse, 0x8, PT ;  /* 0x000000081000780c */ /* 0x040fe40003f86070 */
[----:B------:R-:W-:Y:S02]  /*2dbd0*/  ISETP.GE.U32.AND P5, PT, R16, 0x10, PT ;  /* 0x000000101000780c */ /* 0x000fe40003fa6070 */
[----:B--2---:R-:W-:Y:S01]  /*2dbe0*/  @!P1 MOV R4, R8 ;  /* 0x0000000800049202 */ /* 0x004fe20000000f00 */
[----:B------:R-:W-:-:S02]  /*2dbf0*/  IMAD.MOV.U32 R8, RZ, RZ, RZ ;  /* 0x000000ffff087224 */ /* 0x000fc400078e00ff */
[----:B---3--:R-:W-:Y:S01]  /*2dc00*/  @!P1 IMAD.MOV.U32 R6, RZ, RZ, R2 ;  /* 0x000000ffff069224 */ /* 0x008fe200078e0002 */
[----:B------:R-:W-:-:S03]  /*2dc10*/  ISETP.NE.AND P1, PT, R16, RZ, PT ;  /* 0x000000ff1000720c */ /* 0x000fc60003f25270 */
[----:B------:R-:W-:-:S04]  /*2dc20*/  IMAD R2, R6, R4, RZ ;  /* 0x0000000406027224 */ /* 0x000fc800078e02ff */
[----:B------:R-:W-:-:S07]  /*2dc30*/  IMAD.MOV.U32 R13, RZ, RZ, R2 ;  /* 0x000000ffff0d7224 */ /* 0x000fce00078e0002 */
[----:B------:R-:W-:Y:S05]  /*2dc40*/  WARPSYNC.COLLECTIVE R15, `(.L_x_823) ;  /* 0x000000000f087348 */ /* 0x000fea0003c00000 */
[----:B------:R0:W1:Y:S02]  /*2dc50*/  SHFL.UP P6, R14, R13, R12, R11 ;  /* 0x0400000c0d0e7389 */ /* 0x00006400000c000b */
[----:B01----:R-:W-:Y:S01]  /*2dc60*/  ENDCOLLECTIVE ;  /* 0x000000000000791b */ /* 0x003fe20003800000 */
.L_x_823:
[----:B------:R-:W-:Y:S01]  /*2dc70*/  IMAD.MOV.U32 R12, RZ, RZ, 0x2 ;  /* 0x00000002ff0c7424 */ /* 0x000fe200078e00ff */
[----:B------:R-:W-:-:S04]  /*2dc80*/  MOV R3, R14 ;  /* 0x0000000e00037202 */ /* 0x000fc80000000f00 */
[----:B------:R-:W-:-:S05]  /*2dc90*/  SEL R3, R3, RZ, P1 ;  /* 0x000000ff03037207 */ /* 0x000fca0000800000 */
[----:B------:R-:W-:-:S04]  /*2dca0*/  IMAD.IADD R2, R2, 0x1, R3 ;  /* 0x0000000102027824 */ /* 0x000fc800078e0203 */
[----:B------:R-:W-:-:S07]  /*2dcb0*/  IMAD.MOV.U32 R13, RZ, RZ, R2 ;  /* 0x000000ffff0d7224 */ /* 0x000fce00078e0002 */
[----:B------:R-:W-:Y:S05]  /*2dcc0*/  WARPSYNC.COLLECTIVE R15, `(.L_x_824) ;  /* 0x000000000f087348 */ /* 0x000fea0003c00000 */
[----:B------:R0:W1:Y:S02]  /*2dcd0*/  SHFL.UP P6, R14, R13, R12, R11 ;  /* 0x0400000c0d0e7389 */ /* 0x00006400000c000b */
[----:B01----:R-:W-:Y:S01]  /*2dce0*/  ENDCOLLECTIVE ;  /* 0x000000000000791b */ /* 0x003fe20003800000 */
.L_x_824:
[----:B------:R-:W-:Y:S02]  /*2dcf0*/  IMAD.MOV.U32 R12, RZ, RZ, 0x4 ;  /* 0x00000004ff0c7424 */ /* 0x000fe400078e00ff */
[----:B------:R-:W-:-:S05]  /*2dd00*/  IMAD.MOV.U32 R3, RZ, RZ, R14 ;  /* 0x000000ffff037224 */ /* 0x000fca00078e000e */
[----:B------:R-:W-:-:S04]  /*2dd10*/  SEL R3, R3, RZ, P2 ;  /* 0x000000ff03037207 */ /* 0x000fc80001000000 */
[----:B------:R-:W-:-:S05]  /*2dd20*/  IADD3 R2, R2, R3, RZ ;  /* 0x0000000302027210 */ /* 0x000fca0007ffe0ff */
[----:B------:R-:W-:-:S07]  /*2dd30*/  IMAD.MOV.U32 R13, RZ, RZ, R2 ;  /* 0x000000ffff0d7224 */ /* 0x000fce00078e0002 */
[----:B------:R-:W-:Y:S05]  /*2dd40*/  WARPSYNC.COLLECTIVE R15, `(.L_x_825) ;  /* 0x000000000f087348 */ /* 0x000fea0003c00000 */
[----:B------:R0:W1:Y:S02]  /*2dd50*/  SHFL.UP P6, R14, R13, R12, R11 ;  /* 0x0400000c0d0e7389 */ /* 0x00006400000c000b */
[----:B01----:R-:W-:Y:S01]  /*2dd60*/  ENDCOLLECTIVE ;  /* 0x000000000000791b */ /* 0x003fe20003800000 */
.L_x_825:
[----:B------:R-:W-:Y:S02]  /*2dd70*/  IMAD.MOV.U32 R12, RZ, RZ, 0x8 ;  /* 0x00000008ff0c7424 */ /* 0x000fe400078e00ff */
[----:B------:R-:W-:-:S05]  /*2dd80*/  IMAD.MOV.U32 R3, RZ, RZ, R14 ;  /* 0x000000ffff037224 */ /* 0x000fca00078e000e */
[----:B------:R-:W-:-:S05]  /*2dd90*/  SEL R3, R3, RZ, P3 ;  /* 0x000000ff03037207 */ /* 0x000fca0001800000 */
[----:B------:R-:W-:-:S05]  /*2dda0*/  IMAD.IADD R2, R2, 0x1, R3 ;  /* 0x0000000102027824 */ /* 0x000fca00078e0203 */
[----:B------:R-:W-:-:S07]  /*2ddb0*/  MOV R13, R2 ;  /* 0x00000002000d7202 */ /* 0x000fce0000000f00 */
[----:B------:R-:W-:Y:S05]  /*2ddc0*/  WARPSYNC.COLLECTIVE R15, `(.L_x_826) ;  /* 0x000000000f087348 */ /* 0x000fea0003c00000 */
[----:B------:R0:W1:Y:S02]  /*2ddd0*/  SHFL.UP P6, R14, R13, R12, R11 ;  /* 0x0400000c0d0e7389 */ /* 0x00006400000c000b */
[----:B01----:R-:W-:Y:S01]  /*2dde0*/  ENDCOLLECTIVE ;  /* 0x000000000000791b */ /* 0x003fe20003800000 */
.L_x_826:
[----:B------:R-:W-:Y:S01]  /*2ddf0*/  MOV R12, 0x10 ;  /* 0x00000010000c7802 */ /* 0x000fe20000000f00 */
[----:B------:R-:W-:-:S05]  /*2de00*/  IMAD.MOV.U32 R3, RZ, RZ, R14 ;  /* 0x000000ffff037224 */ /* 0x000fca00078e000e */
[----:B------:R-:W-:-:S05]  /*2de10*/  SEL R3, R3, RZ, P4 ;  /* 0x000000ff03037207 */ /* 0x000fca0002000000 */
[----:B------:R-:W-:-:S04]  /*2de20*/  IMAD.IADD R2, R2, 0x1, R3 ;  /* 0x0000000102027824 */ /* 0x000fc800078e0203 */
[----:B------:R-:W-:-:S07]  /*2de30*/  IMAD.MOV.U32 R13, RZ, RZ, R2 ;  /* 0x000000ffff0d7224 */ /* 0x000fce00078e0002 */
[----:B------:R-:W-:Y:S05]  /*2de40*/  WARPSYNC.COLLECTIVE R15, `(.L_x_827) ;  /* 0x000000000f087348 */ /* 0x000fea0003c00000 */
[----:B------:R0:W1:Y:S02]  /*2de50*/  SHFL.UP P6, R14, R13, R12, R11 ;  /* 0x0400000c0d0e7389 */ /* 0x00006400000c000b */
[----:B01----:R-:W-:Y:S01]  /*2de60*/  ENDCOLLECTIVE ;  /* 0x000000000000791b */ /* 0x003fe20003800000 */
.L_x_827:
[----:B------:R-:W-:Y:S01]  /*2de70*/  IMAD.MOV.U32 R12, RZ, RZ, 0x1f ;  /* 0x0000001fff0c7424 */ /* 0x000fe200078e00ff */
[----:B------:R-:W-:Y:S01]  /*2de80*/  MOV R11, 0x1f ;  /* 0x0000001f000b7802 */ /* 0x000fe20000000f00 */
[----:B------:R-:W-:-:S05]  /*2de90*/  IMAD.MOV.U32 R3, RZ, RZ, R14 ;  /* 0x000000ffff037224 */ /* 0x000fca00078e000e */
[----:B------:R-:W-:-:S05]  /*2dea0*/  SEL R3, R3, RZ, P5 ;  /* 0x000000ff03037207 */ /* 0x000fca0002800000 */
[----:B------:R-:W-:-:S04]  /*2deb0*/  IMAD.IADD R3, R2, 0x1, R3 ;  /* 0x0000000102037824 */ /* 0x000fc800078e0203 */
[----:B------:R-:W-:-:S07]  /*2dec0*/  IMAD.MOV.U32 R13, RZ, RZ, R3 ;  /* 0x000000ffff0d7224 */ /* 0x000fce00078e0003 */
[----:B------:R-:W-:Y:S05]  /*2ded0*/  WARPSYNC.COLLECTIVE R15, `(.L_x_828) ;  /* 0x000000000f087348 */ /* 0x000fea0003c00000 */
[----:B------:R0:W1:Y:S02]  /*2dee0*/  SHFL.IDX P6, R14, R13, R12, R11 ;  /* 0x0000000c0d0e7389 */ /* 0x00006400000c000b */
[----:B01----:R-:W-:Y:S01]  /*2def0*/  ENDCOLLECTIVE ;  /* 0x000000000000791b */ /* 0x003fe20003800000 */
.L_x_828:
[----:B------:R-:W-:Y:S01]  /*2df00*/  IMAD.MOV.U32 R9, RZ, RZ, R14 ;  /* 0x000000ffff097224 */ /* 0x000fe200078e000e */
[----:B------:R-:W-:Y:S06]  /*2df10*/  BRA `(.L_x_829) ;  /* 0xffffffb000047947 */ /* 0x000fec000383ffff */
.L_x_642:
[----:B------:R-:W-:Y:S01]  /*2df20*/  BSSY B0, `(.L_x_830) ;  /* 0x0000008000007945 */ /* 0x000fe20003800000 */
[----:B------:R-:W-:Y:S01]  /*2df30*/  IMAD.MOV.U32 R13, RZ, RZ, R2 ;  /* 0x000000ffff0d7224 */ /* 0x000fe200078e0002 */
[----:B------:R-:W-:Y:S01]  /*2df40*/  MOV R11, RZ ;  /* 0x000000ff000b7202 */ /* 0x000fe20000000f00 */
[----:B------:R-:W-:Y:S02]  /*2df50*/  IMAD.MOV.U32 R12, RZ, RZ, 0x1 ;  /* 0x00000001ff0c7424 */ /* 0x000fe400078e00ff */
[----:B------:R-:W-:-:S07]  /*2df60*/  IMAD.MOV.U32 R15, RZ, RZ, -0x1 ;  /* 0xffffffffff0f7424 */ /* 0x000fce00078e00ff */
[----:B------:R-:W-:Y:S05]  /*2df70*/  WARPSYNC.COLLECTIVE R15, `(.L_x_831) ;  /* 0x000000000f087348 */ /* 0x000fea0003c00000 */
[----:B------:R0:W1:Y:S02]  /*2df80*/  SHFL.UP P6, R14, R13, R12, R11 ;  /* 0x0400000c0d0e7389 */ /* 0x00006400000c000b */
[----:B01----:R-:W-:Y:S01]  /*2df90*/  ENDCOLLECTIVE ;  /* 0x000000000000791b */ /* 0x003fe20003800000 */
.L_x_831:
[----:B------:R-:W-:Y:S05]  /*2dfa0*/  BSYNC B0 ;  /* 0x0000000000007941 */ /* 0x000fea0003800000 */
.L_x_830:
[----:B------:R-:W-:Y:S01]  /*2dfb0*/  IMAD.MOV.U32 R3, RZ, RZ, R14 ;  /* 0x000000ffff037224 */ /* 0x000fe200078e000e */
[----:B------:R-:W-:Y:S01]  /*2dfc0*/  MOV R12, 0x2 ;  /* 0x00000002000c7802 */ /* 0x000fe20000000f00 */
[----:B------:R-:W-:Y:S02]  /*2dfd0*/  IMAD.MOV.U32 R11, RZ, RZ, RZ ;  /* 0x000000ffff0b7224 */ /* 0x000fe400078e00ff */
[----:B------:R-:W-:Y:S01]  /*2dfe0*/  IMAD.MOV.U32 R15, RZ, RZ, -0x1 ;  /* 0xffffffffff0f7424 */ /* 0x000fe200078e00ff */
[----:B------:R-:W-:-:S05]  /*2dff0*/  SEL R3, R3, RZ, P1 ;  /* 0x000000ff03037207 */ /* 0x000fca0000800000 */
[----:B------:R-:W-:-:S04]  /*2e000*/  IMAD.IADD R2, R2, 0x1, R3 ;  /* 0x0000000102027824 */ /* 0x000fc800078e0203 */
[----:B------:R-:W-:-:S07]  /*2e010*/  IMAD.MOV.U32 R13, RZ, RZ, R2 ;  /* 0x000000ffff0d7224 */ /* 0x000fce00078e0002 */
[----:B------:R-:W-:Y:S05]  /*2e020*/  WARPSYNC.COLLECTIVE R15, `(.L_x_832) ;  /* 0x000000000f087348 */ /* 0x000fea0003c00000 */
[----:B------:R0:W1:Y:S02]  /*2e030*/  SHFL.UP P6, R14, R13, R12, R11 ;  /* 0x0400000c0d0e7389 */ /* 0x00006400000c000b */
[----:B01----:R-:W-:Y:S01]  /*2e040*/  ENDCOLLECTIVE ;  /* 0x000000000000791b */ /* 0x003fe20003800000 */
.L_x_832:
        /* <DEDUP_REMOVED lines=8> */
.L_x_833:
        /* <DEDUP_REMOVED lines=8> */
.L_x_834:
[----:B------:R-:W-:Y:S02]  /*2e150*/  IMAD.MOV.U32 R12, RZ, RZ, 0x10 ;  /* 0x00000010ff0c7424 */ /* 0x000fe400078e00ff */
[----:B------:R-:W-:-:S05]  /*2e160*/  IMAD.MOV.U32 R3, RZ, RZ, R14 ;  /* 0x000000ffff037224 */ /* 0x000fca00078e000e */
[----:B------:R-:W-:-:S05]  /*2e170*/  SEL R3, R3, RZ, P4 ;  /* 0x000000ff03037207 */ /* 0x000fca0002000000 */
[----:B------:R-:W-:-:S04]  /*2e180*/  IMAD.IADD R2, R2, 0x1, R3 ;  /* 0x0000000102027824 */ /* 0x000fc800078e0203 */
[----:B------:R-:W-:-:S07]  /*2e190*/  IMAD.MOV.U32 R13, RZ, RZ, R2 ;  /* 0x000000ffff0d7224 */ /* 0x000fce00078e0002 */
[----:B------:R-:W-:Y:S05]  /*2e1a0*/  WARPSYNC.COLLECTIVE R15, `(.L_x_835) ;  /* 0x000000000f087348 */ /* 0x000fea0003c00000 */
[----:B------:R0:W1:Y:S02]  /*2e1b0*/  SHFL.UP P6, R14, R13, R12, R11 ;  /* 0x0400000c0d0e7389 */ /* 0x00006400000c000b */
[----:B01----:R-:W-:Y:S01]  /*2e1c0*/  ENDCOLLECTIVE ;  /* 0x000000000000791b */ /* 0x003fe20003800000 */
.L_x_835:
[----:B------:R-:W-:Y:S02]  /*2e1d0*/  IMAD.MOV.U32 R12, RZ, RZ, 0x1f ;  /* 0x0000001fff0c7424 */ /* 0x000fe400078e00ff */
[----:B------:R-:W-:Y:S01]  /*2e1e0*/  IMAD.MOV.U32 R11, RZ, RZ, 0x1f ;  /* 0x0000001fff0b7424 */ /* 0x000fe200078e00ff */
[----:B------:R-:W-:-:S04]  /*2e1f0*/  MOV R3, R14 ;  /* 0x0000000e00037202 */ /* 0x000fc80000000f00 */
[----:B------:R-:W-:-:S05]  /*2e200*/  SEL R3, R3, RZ, P5 ;  /* 0x000000ff03037207 */ /* 0x000fca0002800000 */
[----:B------:R-:W-:-:S04]  /*2e210*/  IMAD.IADD R7, R2, 0x1, R3 ;  /* 0x0000000102077824 */ /* 0x000fc800078e0203 */
[----:B------:R-:W-:-:S07]  /*2e220*/  IMAD.MOV.U32 R13, RZ, RZ, R7 ;  /* 0x000000ffff0d7224 */ /* 0x000fce00078e0007 */
[----:B------:R-:W-:Y:S05]  /*2e230*/  WARPSYNC.COLLECTIVE R15, `(.L_x_836) ;  /* 0x000000000f087348 */ /* 0x000fea0003c00000 */
[----:B------:R0:W1:Y:S02]  /*2e240*/  SHFL.IDX P6, R14, R13, R12, R11 ;  /* 0x0000000c0d0e7389 */ /* 0x00006400000c000b */
[----:B01----:R-:W-:Y:S01]  /*2e250*/  ENDCOLLECTIVE ;  /* 0x000000000000791b */ /* 0x003fe20003800000 */
.L_x_836:
[----:B------:R-:W-:Y:S01]  /*2e260*/  MOV R9, R14 ;  /* 0x0000000e00097202 */ /* 0x000fe20000000f00 */
[----:B------:R-:W-:Y:S06]  /*2e270*/  BRA `(.L_x_837) ;  /* 0xffffffac00dc7947 */ /* 0x000fec000383ffff */
.L_x_644:
[----:B------:R-:W-:Y:S01]  /*2e280*/  BSSY B0, `(.L_x_838) ;  /* 0x0000006000007945 */ /* 0x000fe20003800000 */
[----:B------:R-:W-:Y:S01]  /*2e290*/  PLOP3.LUT P6, PT, P6, PT, PT, 0x8, 0x0 ;  /* 0x000000000000781c */ /* 0x000fe200037ce170 */
[----:B------:R-:W-:-:S12]  /*2e2a0*/  IMAD.MOV.U32 R15, RZ, RZ, -0x1 ;  /* 0xffffffffff0f7424 */ /* 0x000fd800078e00ff */
[----:B0-----:R-:W-:Y:S05]  /*2e2b0*/  WARPSYNC.COLLECTIVE R15, `(.L_x_839) ;  /* 0x000000000f087348 */ /* 0x001fea0003c00000 */
[----:B------:R-:W-:Y:S01]  /*2e2c0*/  VOTE.ANY R14, PT, P6 ;  /* 0x00000000000e7806 */ /* 0x000fe200030e0100 */
[----:B0-----:R-:W-:Y:S06]  /*2e2d0*/  ENDCOLLECTIVE ;  /* 0x000000000000791b */ /* 0x001fec0003800000 */
.L_x_839:
[----:B------:R-:W-:Y:S05]  /*2e2e0*/  BSYNC B0 ;  /* 0x0000000000007941 */ /* 0x000fea0003800000 */
.L_x_838:
[----:B------:R-:W-:Y:S01]  /*2e2f0*/  IMAD.MOV.U32 R3, RZ, RZ, R14 ;  /* 0x000000ffff037224 */ /* 0x000fe200078e000e */
[----:B------:R-:W-:Y:S01]  /*2e300*/  MOV R11, 0x1f ;  /* 0x0000001f000b7802 */ /* 0x000fe20000000f00 */
[----:B------:R-:W-:Y:S02]  /*2e310*/  IMAD.MOV.U32 R13, RZ, RZ, R4 ;  /* 0x000000ffff0d7224 */ /* 0x000fe400078e0004 */
[----:B------:R-:W0:Y:S01]  /*2e320*/  POPC R0, R3 ;  /* 0x0000000300007309 */ /* 0x000e220000000000 */
[----:B------:R-:W-:Y:S02]  /*2e330*/  IMAD.MOV.U32 R15, RZ, RZ, -0x1 ;  /* 0xffffffffff0f7424 */ /* 0x000fe400078e00ff */
[----:B0-----:R-:W-:-:S07]  /*2e340*/  IMAD.MOV.U32 R12, RZ, RZ, R0 ;  /* 0x000000ffff0c7224 */ /* 0x001fce00078e0000 */
[----:B------:R-:W-:Y:S05]  /*2e350*/  WARPSYNC.COLLECTIVE R15, `(.L_x_840) ;  /* 0x000000000f087348 */ /* 0x000fea0003c00000 */
[----:B------:R0:W1:Y:S02]  /*2e360*/  SHFL.IDX P6, R14, R13, R12, R11 ;  /* 0x0000000c0d0e7389 */ /* 0x00006400000c000b */
[----:B01----:R-:W-:Y:S01]  /*2e370*/  ENDCOLLECTIVE ;  /* 0x000000000000791b */ /* 0x003fe20003800000 */
.L_x_840:
[----:B------:R-:W-:Y:S02]  /*2e380*/  IMAD.MOV.U32 R13, RZ, RZ, R6 ;  /* 0x000000ffff0d7224 */ /* 0x000fe400078e0006 */
[----:B------:R-:W-:-:S07]  /*2e390*/  IMAD.MOV.U32 R4, RZ, RZ, R14 ;  /* 0x000000ffff047224 */ /* 0x000fce00078e000e */
[----:B------:R-:W-:Y:S05]  /*2e3a0*/  WARPSYNC.COLLECTIVE R15, `(.L_x_841) ;  /* 0x000000000f087348 */ /* 0x000fea0003c00000 */
[----:B------:R0:W1:Y:S02]  /*2e3b0*/  SHFL.IDX P6, R14, R13, R12, R11 ;  /* 0x0000000c0d0e7389 */ /* 0x00006400000c000b */
[----:B01----:R-:W-:Y:S01]  /*2e3c0*/  ENDCOLLECTIVE ;  /* 0x000000000000791b */ /* 0x003fe20003800000 */
.L_x_841:
[----:B------:R-:W-:Y:S01]  /*2e3d0*/  IMAD.MOV.U32 R6, RZ, RZ, R14 ;  /* 0x000000ffff067224 */ /* 0x000fe200078e000e */
[----:B------:R-:W-:Y:S06]  /*2e3e0*/  BRA `(.L_x_842) ;  /* 0xffffffac00bc7947 */ /* 0x000fec000383ffff */
.L_x_646:
[----:B------:R-:W-:Y:S01]  /*2e3f0*/  BSSY B0, `(.L_x_843) ;  /* 0x0000007000007945 */ /* 0x000fe20003800000 */
[----:B------:R-:W-:Y:S01]  /*2e400*/  MOV R13, R7 ;  /* 0x00000007000d7202 */ /* 0x000fe20000000f00 */
[----:B------:R-:W-:Y:S02]  /*2e410*/  IMAD.MOV.U32 R11, RZ, RZ, 0x1f ;  /* 0x0000001fff0b7424 */ /* 0x000fe400078e00ff */
[----:B------:R-:W-:-:S07]  /*2e420*/  IMAD.MOV.U32 R15, RZ, RZ, -0x1 ;  /* 0xffffffffff0f7424 */ /* 0x000fce00078e00ff */
[----:B012---:R-:W-:Y:S05]  /*2e430*/  WARPSYNC.COLLECTIVE R15, `(.L_x_844) ;  /* 0x000000000f087348 */ /* 0x007fea0003c00000 */
[----:B------:R3:W4:Y:S02]  /*2e440*/  SHFL.IDX P6, R14, R13, R12, R11 ;  /* 0x0000000c0d0e7389 */ /* 0x00072400000c000b */
[----:B01234-:R-:W-:Y:S01]  /*2e450*/  ENDCOLLECTIVE ;  /* 0x000000000000791b */ /* 0x01ffe20003800000 */
.L_x_844:
[----:B------:R-:W-:Y:S05]  /*2e460*/  BSYNC B0 ;  /* 0x0000000000007941 */ /* 0x000fea0003800000 */
.L_x_843:
[----:B------:R-:W-:Y:S01]  /*2e470*/  IMAD.MOV.U32 R7, RZ, RZ, R14 ;  /* 0x000000ffff077224 */ /* 0x000fe200078e000e */
[----:B------:R-:W-:Y:S06]  /*2e480*/  BRA `(.L_x_845) ;  /* 0xffffffac00ac7947 */ /* 0x000fec000383ffff */
.L_x_650:
[----:B0-----:R0:W1:Y:S02]  /*2e490*/  SYNCS.PHASECHK.TRANS64.TRYWAIT P0, [R0+URZ+0x29820], R3 ;  /* 0x02982003000075a7 */ /* 0x001064000800017f */
[----:B-1----:R-:W-:Y:S05]  /*2e4a0*/  @!P0 NANOSLEEP.SYNCS 0x989680 ;  /* 0x009896800000895d */ /* 0x002fea0003900000 */
[----:B------:R-:W1:Y:S02]  /*2e4b0*/  @!P0 SYNCS.PHASECHK.TRANS64 P0, [R0+URZ+0x29820], R3 ;  /* 0x02982003000085a7 */ /* 0x000e64000800007f */
[----:B-1----:R-:W-:Y:S05]  /*2e4c0*/  @!P0 BRA `(.L_x_650) ;  /* 0xfffffffc00f08947 */ /* 0x002fea000383ffff */
[----:B------:R-:W-:Y:S05]  /*2e4d0*/  BRA `(.L_x_846) ;  /* 0xffffffb400447947 */ /* 0x000fea000383ffff */
.L_x_651:
[----:B------:R-:W1:Y:S01]  /*2e4e0*/  S2R R2, SR_TID.X ;  /* 0x0000000000027919 */ /* 0x000e620000002100 */
[----:B------:R-:W-:Y:S01]  /*2e4f0*/  BSSY B0, `(.L_x_847) ;  /* 0x000000a000007945 */ /* 0x000fe20003800000 */
[----:B---3--:R-:W-:Y:S01]  /*2e500*/  MOV R12, RZ ;  /* 0x000000ff000c7202 */ /* 0x008fe20000000f00 */
        /* <DEDUP_REMOVED lines=8> */
.L_x_848:
[----:B------:R-:W-:Y:S05]  /*2e590*/  BSYNC B0 ;  /* 0x0000000000007941 */ /* 0x000fea0003800000 */
.L_x_847:
[----:B------:R-:W-:Y:S05]  /*2e5a0*/  BRA `(.L_x_849) ;  /* 0xffffffb4002c7947 */ /* 0x000fea000383ffff */
.L_x_652:
[----:B------:R-:W-:Y:S01]  /*2e5b0*/  BSSY B0, `(.L_x_850) ;  /* 0x0000006000007945 */ /* 0x000fe20003800000 */
[----:B------:R-:W-:-:S07]  /*2e5c0*/  IMAD.MOV.U32 R15, RZ, RZ, -0x1 ;  /* 0xffffffffff0f7424 */ /* 0x000fce00078e00ff */
[----:B01-3--:R-:W-:Y:S05]  /*2e5d0*/  WARPSYNC.COLLECTIVE R15, `(.L_x_851) ;  /* 0x000000000f0c7348 */ /* 0x00bfea0003c00000 */
[----:B------:R-:W-:Y:S02]  /*2e5e0*/  ELECT P6, UR62, PT ;  /* 0x00000000003e782f */ /* 0x000fe400038c0000 */
[----:B------:R-:W-:Y:S01]  /*2e5f0*/  MOV R14, UR62 ;  /* 0x0000003e000e7c02 */ /* 0x000fe20008000f00 */
[----:B01-3--:R-:W-:Y:S10]  /*2e600*/  ENDCOLLECTIVE ;  /* 0x000000000000791b */ /* 0x00bff40003800000 */
.L_x_851:
[----:B------:R-:W-:Y:S05]  /*2e610*/  BSYNC B0 ;  /* 0x0000000000007941 */ /* 0x000fea0003800000 */
.L_x_850:
[----:B------:R-:W-:Y:S05]  /*2e620*/  BRA `(.L_x_852) ;  /* 0xffffffb400207947 */ /* 0x000fea000383ffff */
.L_x_654:
[----:B0-----:R0:W1:Y:S02]  /*2e630*/  SYNCS.PHASECHK.TRANS64.TRYWAIT P1, [R6+URZ], R5 ;  /* 0x00000005060075a7 */ /* 0x001064000802017f */
[----:B-1----:R-:W-:Y:S05]  /*2e640*/  @!P1 NANOSLEEP.SYNCS 0x989680 ;  /* 0x009896800000995d */ /* 0x002fea0003900000 */
[----:B------:R-:W1:Y:S02]  /*2e650*/  @!P1 SYNCS.PHASECHK.TRANS64 P1, [R6+URZ], R5 ;  /* 0x00000005060095a7 */ /* 0x000e64000802007f */
[----:B-1----:R-:W-:Y:S05]  /*2e660*/  @!P1 BRA `(.L_x_654) ;  /* 0xfffffffc00f09947 */ /* 0x002fea000383ffff */
[----:B------:R-:W-:Y:S05]  /*2e670*/  BRA `(.L_x_853) ;  /* 0xffffffb400587947 */ /* 0x000fea000383ffff */
.L_x_655:
[----:B-1----:R1:W2:Y:S02]  /*2e680*/  SYNCS.PHASECHK.TRANS64.TRYWAIT P1, [R7+URZ], R2 ;  /* 0x00000002070075a7 */ /* 0x0022a4000802017f */
[----:B--2---:R-:W-:Y:S05]  /*2e690*/  @!P1 NANOSLEEP.SYNCS 0x989680 ;  /* 0x009896800000995d */ /* 0x004fea0003900000 */
[----:B------:R-:W2:Y:S02]  /*2e6a0*/  @!P1 SYNCS.PHASECHK.TRANS64 P1, [R7+URZ], R2 ;  /* 0x00000002070095a7 */ /* 0x000ea4000802007f */
[----:B--2---:R-:W-:Y:S05]  /*2e6b0*/  @!P1 BRA `(.L_x_655) ;  /* 0xfffffffc00f09947 */ /* 0x004fea000383ffff */
[----:B------:R-:W-:Y:S05]  /*2e6c0*/  BRA `(.L_x_854) ;  /* 0xffffffb4004c7947 */ /* 0x000fea000383ffff */
.L_x_657:
[----:B--2---:R2:W4:Y:S02]  /*2e6d0*/  SYNCS.PHASECHK.TRANS64.TRYWAIT P1, [R4+URZ+0x29860], R5 ;  /* 0x02986005040075a7 */ /* 0x004524000802017f */
[----:B----4-:R-:W-:Y:S05]  /*2e6e0*/  @!P1 NANOSLEEP.SYNCS 0x989680 ;  /* 0x009896800000995d */ /* 0x010fea0003900000 */
[----:B------:R-:W4:Y:S02]  /*2e6f0*/  @!P1 SYNCS.PHASECHK.TRANS64 P1, [R4+URZ+0x29860], R5 ;  /* 0x02986005040095a7 */ /* 0x000f24000802007f */
[----:B----4-:R-:W-:Y:S05]  /*2e700*/  @!P1 BRA `(.L_x_657) ;  /* 0xfffffffc00f09947 */ /* 0x010fea000383ffff */
[----:B------:R-:W-:Y:S05]  /*2e710*/  BRA `(.L_x_855) ;  /* 0xffffffb4004c7947 */ /* 0x000fea000383ffff */
.L_x_659:
[----:B----4-:R4:W0:Y:S02]  /*2e720*/  SYNCS.PHASECHK.TRANS64.TRYWAIT P1, [R3+URZ+0x29860], R2 ;  /* 0x02986002030075a7 */ /* 0x010824000802017f */
[----:B0-----:R-:W-:Y:S05]  /*2e730*/  @!P1 NANOSLEEP.SYNCS 0x989680 ;  /* 0x009896800000995d */ /* 0x001fea0003900000 */
[----:B------:R-:W0:Y:S02]  /*2e740*/  @!P1 SYNCS.PHASECHK.TRANS64 P1, [R3+URZ+0x29860], R2 ;  /* 0x02986002030095a7 */ /* 0x000e24000802007f */
[----:B0-----:R-:W-:Y:S05]  /*2e750*/  @!P1 BRA `(.L_x_659) ;  /* 0xfffffffc00f09947 */ /* 0x001fea000383ffff */
[----:B------:R-:W-:Y:S05]  /*2e760*/  BRA `(.L_x_856) ;  /* 0xffffffb4004c7947 */ /* 0x000fea000383ffff */
.L_x_661:
[----:B------:R0:W0:Y:S02]  /*2e770*/  SYNCS.PHASECHK.TRANS64.TRYWAIT P0, [R4+URZ+0x29880], R5 ;  /* 0x02988005040075a7 */ /* 0x000024000800017f */
[----:B0-----:R-:W-:Y:S05]  /*2e780*/  @!P0 NANOSLEEP.SYNCS 0x989680 ;  /* 0x009896800000895d */ /* 0x001fea0003900000 */
[----:B------:R-:W0:Y:S02]  /*2e790*/  @!P0 SYNCS.PHASECHK.TRANS64 P0, [R4+URZ+0x29880], R5 ;  /* 0x02988005040085a7 */ /* 0x000e24000800007f */
[----:B0-----:R-:W-:Y:S05]  /*2e7a0*/  @!P0 BRA `(.L_x_661) ;  /* 0xfffffffc00f08947 */ /* 0x001fea000383ffff */
[----:B------:R-:W-:Y:S05]  /*2e7b0*/  BRA `(.L_x_662) ;  /* 0xffffffb400487947 */ /* 0x000fea000383ffff */
.L_x_857:
        /* <DEDUP_REMOVED lines=12> */
.L_x_2846:


//--------------------- .text._ZN7cutlass13device_kernelIN5flash11enable_sm90INS1_16FlashAttnFwdSm90INS1_25CollectiveMainloopFwdSm90ILi2EN4cute5tupleIJNS5_1CILi1EEES8_S8_EEENS6_IJNS7_ILi128EEENS7_ILi160EEENS7_ILi192EEEEEELi128ENS_12float_e4m3_tEfNS_4arch4Sm90ELb0ELb1ELb0ELb0ELb0ELb0ELb0ELb1ELb1ELb1ELb1ELb0EEENS1_21CollectiveEpilogueFwdINS6_IJSA_SA_SB_EEES9_NS_10bfloat16_tESG_Li256ELb0ELb1ELb1ELb1EEENS1_19SingleTileSchedulerILb0ELb1ELb1ELi128EEEEEEEEEvNT_6ParamsE --------------------------
	.section	.text._ZN7cutlass13device_kernelIN5flash11enable_sm90INS1_16FlashAttnFwdSm90INS1_25CollectiveMainloopFwdSm90ILi2EN4cute5tupleIJNS5_1CILi1EEES8_S8_EEENS6_IJNS7_ILi128EEENS7_ILi160EEENS7_ILi192EEEEEELi128ENS_12float_e4m3_tEfNS_4arch4Sm90ELb0ELb1ELb0ELb0ELb0ELb0ELb0ELb1ELb1ELb1ELb1ELb0EEENS1_21CollectiveEpilogueFwdINS6_IJSA_SA_SB_EEES9_NS_10bfloat16_tESG_Li256ELb0ELb1ELb1ELb1EEENS1_19SingleTileSchedulerILb0ELb1ELb1ELi128EEEEEEEEEvNT_6ParamsE,"ax",@progbits
	.align	128
.text._ZN7cutlass13device_kernelIN5flash11enable_sm90INS1_16FlashAttnFwdSm90INS1_25CollectiveMainloopFwdSm90ILi2EN4cute5tupleIJNS5_1CILi1EEES8_S8_EEENS6_IJNS7_ILi128EEENS7_ILi160EEENS7_ILi192EEEEEELi128ENS_12float_e4m3_tEfNS_4arch4Sm90ELb0ELb1ELb0ELb0ELb0ELb0ELb0ELb1ELb1ELb1ELb1ELb0EEENS1_21CollectiveEpilogueFwdINS6_IJSA_SA_SB_EEES9_NS_10bfloat16_tESG_Li256ELb0ELb1ELb1ELb1EEENS1_19SingleTileSchedulerILb0ELb1ELb1ELi128EEEEEEEEEvNT_6ParamsE:
        .type           _ZN7cutlass13device_kernelIN5flash11enable_sm90INS1_16FlashAttnFwdSm90INS1_25CollectiveMainloopFwdSm90ILi2EN4cute5tupleIJNS5_1CILi1EEES8_S8_EEENS6_IJNS7_ILi128EEENS7_ILi160EEENS7_ILi192EEEEEELi128ENS_12float_e4m3_tEfNS_4arch4Sm90ELb0ELb1ELb0ELb0ELb0ELb0ELb0ELb1ELb1ELb1ELb1ELb0EEENS1_21CollectiveEpilogueFwdINS6_IJSA_SA_SB_EEES9_NS_10bfloat16_tESG_Li256ELb0ELb1ELb1ELb1EEENS1_19SingleTileSchedulerILb0ELb1ELb1ELi128EEEEEEEEEvNT_6ParamsE,@function
        .size           _ZN7cutlass13device_kernelIN5flash11enable_sm90INS1_16FlashAttnFwdSm90INS1_25CollectiveMainloopFwdSm90ILi2EN4cute5tupleIJNS5_1CILi1EEES8_S8_EEENS6_IJNS7_ILi128EEENS7_ILi160EEENS7_ILi192EEEEEELi128ENS_12float_e4m3_tEfNS_4arch4Sm90ELb0ELb1ELb0ELb0ELb0ELb0ELb0ELb1ELb1ELb1ELb1ELb0EEENS1_21CollectiveEpilogueFwdINS6_IJSA_SA_SB_EEES9_NS_10bfloat16_tESG_Li256ELb0ELb1ELb1ELb1EEENS1_19SingleTileSchedulerILb0ELb1ELb1ELi128EEEEEEEEEvNT_6ParamsE,(.L_x_2847 - _ZN7cutlass13device_kernelIN5flash11enable_sm90INS1_16FlashAttnFwdSm90INS1_25CollectiveMainloopFwdSm90ILi2EN4cute5tupleIJNS5_1CILi1EEES8_S8_EEENS6_IJNS7_ILi128EEENS7_ILi160EEENS7_ILi192EEEEEELi128ENS_12float_e4m3_tEfNS_4arch4Sm90ELb0ELb1ELb0ELb0ELb0ELb0ELb0ELb1ELb1ELb1ELb1ELb0EEENS1_21CollectiveEpilogueFwdINS6_IJSA_SA_SB_EEES9_NS_10bfloat16_tESG_Li256ELb0ELb1ELb1ELb1EEENS1_19SingleTileSchedulerILb0ELb1ELb1ELi128EEEEEEEEEvNT_6ParamsE)
        .other          _ZN7cutlass13device_kernelIN5flash11enable_sm90INS1_16FlashAttnFwdSm90INS1_25CollectiveMainloopFwdSm90ILi2EN4cute5tupleIJNS5_1CILi1EEES8_S8_EEENS6_IJNS7_ILi128EEENS7_ILi160EEENS7_ILi192EEEEEELi128ENS_12float_e4m3_tEfNS_4arch4Sm90ELb0ELb1ELb0ELb0ELb0ELb0ELb0ELb1ELb1ELb1ELb1ELb0EEENS1_21CollectiveEpilogueFwdINS6_IJSA_SA_SB_EEES9_NS_10bfloat16_tESG_Li256ELb0ELb1ELb1ELb1EEENS1_19SingleTileSchedulerILb0ELb1ELb1ELi128EEEEEEEEEvNT_6ParamsE,@"STO_CUDA_ENTRY STV_DEFAULT"
_ZN7cutlass13device_kernelIN5flash11enable_sm90INS1_16FlashAttnFwdSm90INS1_25CollectiveMainloopFwdSm90ILi2EN4cute5tupleIJNS5_1CILi1EEES8_S8_EEENS6_IJNS7_ILi128EEENS7_ILi160EEENS7_ILi192EEEEEELi128ENS_12float_e4m3_tEfNS_4arch4Sm90ELb0ELb1ELb0ELb0ELb0ELb0ELb0ELb1ELb1ELb1ELb1ELb0EEENS1_21CollectiveEpilogueFwdINS6_IJSA_SA_SB_EEES9_NS_10bfloat16_tESG_Li256ELb0ELb1ELb1ELb1EEENS1_19SingleTileSchedulerILb0ELb1ELb1ELi128EEEEEEEEEvNT_6ParamsE:
        /* <DEDUP_REMOVED lines=18> */
.L_x_859:
[----:B------:R-:W-:Y:S05]  /*0120*/  BSYNC B0 ;  /* 0x0000000000007941 */ /* 0x000fea0003800000 */
.L_x_858:
        /* <DEDUP_REMOVED lines=41> */
.L_x_860:
        /* <DEDUP_REMOVED lines=22> */
.L_x_861:
        /* <DEDUP_REMOVED lines=18> */
.L_x_862:
        /* <DEDUP_REMOVED lines=22> */
.L_x_863:
        /* <DEDUP_REMOVED lines=22> */
.L_x_864:
[----:B0-----:R-:W-:Y:S01]  /*0900*/  UMOV UR4, 0x1 ;  /* 0x0000000100047882 */ /* 0x001fe20000000000 */
[----:B------:R-:W-:Y:S01]  /*0910*/  PLOP3.LUT P0, PT, PT, PT, UP0, 0x80, 0x0 ;  /* 0x000000000000781c */ /* 0x000fe20003f0f008 */
[----:B------:R-:W-:Y:S01]  /*0920*/  USEL UR4, UR4, 0x2, !UP0 ;  /* 0x0000000204047887 */ /* 0x000fe2000c000000 */
[----:B------:R-:W-:Y:S01]  /*0930*/  NOP ;  /* 0x0000000000007918 */ /* 0x000fe20000000000 */
[----:B------:R-:W-:Y:S01]  /*0940*/  ULDC.64 UR58, c[0x0][0x208] ;  /* 0x00008200003a7ab9 */ /* 0x000fe20000000a00 */
[----:B------:R-:W-:Y:S03]  /*0950*/  BSSY B6, `(.L_x_865) ;  /* 0x0001877000067945 */ /* 0x000fe60003800000 */
[----:B------:R-:W-:-:S05]  /*0960*/  IMAD.U32 R2, RZ, RZ, UR4 ;  /* 0x00000004ff027e24 */ /* 0x000fca000f8e00ff */
[----:B------:R0:W-:Y:S01]  /*0970*/  STL [R1+0x18], R2 ;  /* 0x0000180201007387 */ /* 0x0001e20000100800 */
[----:B-12-4-:R-:W-:Y:S06]  /*0980*/  BAR.SYNC.DEFER_BLOCKING 0x0 ;  /* 0x0000000000007b1d */ /* 0x016fec0000010000 */
[----:B------:R-:W-:Y:S05]  /*0990*/  @!P0 BRA `(.L_x_866) ;  /* 0x0000014800cc8947 */ /* 0x000fea0003800000 */
.L_x_867:
[----:B------:R-:W-:-:S08]  /*09a0*/  NOP ;  /* 0x0000000000007918 */ /* 0x000fd00000000000 */
[----:B------:R-:W1:Y:S02]  /*09b0*/  USETMAXREG.TRY_ALLOC.CTAPOOL UP0, 0xf0 ;  /* 0x000000f0000079c8 */ /* 0x000e640008000600 */
[----:B-1----:R-:W-:-:S13]  /*09c0*/  PLOP3.LUT P0, PT, PT, PT, UP0, 0x80, 0x0 ;  /* 0x000000000000781c */ /* 0x002fda0003f0f008 */
[----:B------:R-:W-:Y:S05]  /*09d0*/  @!P0 BRA `(.L_x_867) ;  /* 0xfffffffc00f08947 */ /* 0x000fea000383ffff */
[----:B------:R-:W1:Y:S01]  /*09e0*/  S2R R6, SR_TID.X ;  /* 0x0000000000067919 */ /* 0x000e620000002100 */
[----:B------:R-:W2:Y:S01]  /*09f0*/  S2UR UR6, SR_CTAID.Y ;  /* 0x00000000000679c3 */ /* 0x000ea20000002600 */
[----:B------:R-:W-:Y:S02]  /*0a00*/  ULDC UR7, c[0x0][0xc50] ;  /* 0x0003140000077ab9 */ /* 0x000fe40000000800 */
[----:B------:R-:W-:-:S05]  /*0a10*/  UISETP.NE.AND UP0, UPT, UR7, 0x1, UPT ;  /* 0x000000010700788c */ /* 0x000fca000bf05270 */
[----:B------:R-:W3:Y:S06]  /*0a20*/  S2UR UR9, SR_CTAID.Z ;  /* 0x00000000000979c3 */ /* 0x000eec0000002700 */
[----:B------:R-:W-:Y:S01]  /*0a30*/  @UP0 ULDC UR4, c[0x0][0xc54] ;  /* 0x0003150000040ab9 */ /* 0x000fe20000000800 */
[----:B------:R-:W-:Y:S01]  /*0a40*/  @UP0 ULDC UR8, c[0x0][0xc58] ;  /* 0x0003160000080ab9 */ /* 0x000fe20000000800 */
[----:B--2---:R-:W-:Y:S02]  /*0a50*/  UIMAD.WIDE.U32 UR4, UR6, UR4, URZ ;  /* 0x00000004060472a5 */ /* 0x004fe4000f8e003f */
[----:B------:R-:W-:-:S02]  /*0a60*/  UMOV UR55, UR6 ;  /* 0x0000000600377c82 */ /* 0x000fc40008000000 */
[----:B------:R-:W-:Y:S01]  /*0a70*/  @UP0 USHF.R.U32.HI UR55, URZ, UR8, UR5 ;  /* 0x000000083f370299 */ /* 0x000fe20008011605 */
[----:B-1----:R-:W-:-:S03]  /*0a80*/  LOP3.LUT R0, R6, 0xffffff80, RZ, 0xc0, !PT ;  /* 0xffffff8006007812 */ /* 0x002fc600078ec0ff */
[----:B------:R-:W-:Y:S01]  /*0a90*/  UIADD3 UR4, -UR55, URZ, URZ ;  /* 0x0000003f37047290 */ /* 0x000fe2000fffe13f */
[----:B------:R-:W-:Y:S06]  /*0aa0*/  BAR.ARV 0x8, 0x180 ;  /* 0x0206000000007b1d */ /* 0x000fec0000002000 */
[----:B------:R-:W-:Y:S01]  /*0ab0*/  ISETP.NE.AND P0, PT, R0, 0x80, PT ;  /* 0x000000800000780c */ /* 0x000fe20003f05270 */
[----:B------:R-:W-:-:S12]  /*0ac0*/  UIMAD UR4, UR7, UR4, UR6 ;  /* 0x00000004070472a4 */ /* 0x000fd8000f8e0206 */
[----:B------:R-:W-:Y:S06]  /*0ad0*/  @!P0 BAR.ARV 0x9, 0x100 ;  /* 0x0244000000008b1d */ /* 0x000fec0000002000 */
[----:B---3--:R-:W-:-:S13]  /*0ae0*/  ISETP.LE.AND P0, PT, RZ, UR9, PT ;  /* 0x00000009ff007c0c */ /* 0x008fda000bf03270 */
[----:B------:R-:W-:Y:S05]  /*0af0*/  @!P0 BRA `(.L_x_868) ;  /* 0x0000018400708947 */ /* 0x000fea0003800000 */
[----:B------:R-:W1:Y:S01]  /*0b00*/  S2UR UR18, SR_CTAID.Z ;  /* 0x00000000001279c3 */ /* 0x000e620000002700 */
[----:B------:R-:W-:Y:S01]  /*0b10*/  ULDC.64 UR6, c[0x0][0x990] ;  /* 0x0002640000067ab9 */ /* 0x000fe20000000a00 */
[----:B------:R-:W-:Y:S01]  /*0b20*/  ULDC.64 UR8, c[0x0][0x998] ;  /* 0x0002660000087ab9 */ /* 0x000fe20000000a00 */
[----:B------:R-:W-:Y:S01]  /*0b30*/  UISETP.NE.U32.AND UP0, UPT, UR6, URZ, UPT ;  /* 0x0000003f0600728c */ /* 0x000fe2000bf05070 */
[----:B------:R-:W-:Y:S01]  /*0b40*/  IMAD.MOV.U32 R7, RZ, RZ, 0x3f800000 ;  /* 0x3f800000ff077424 */ /* 0x000fe200078e00ff */
[----:B------:R-:W-:Y:S01]  /*0b50*/  UISETP.NE.U32.AND UP1, UPT, UR8, URZ, UPT ;  /* 0x0000003f0800728c */ /* 0x000fe2000bf25070 */
[----:B------:R-:W-:Y:S01]  /*0b60*/  IMAD.MOV.U32 R0, RZ, RZ, 0x3f800000 ;  /* 0x3f800000ff007424 */ /* 0x000fe200078e00ff */
[----:B------:R-:W-:Y:S01]  /*0b70*/  UISETP.NE.AND.EX UP0, UPT, UR7, URZ, UPT, UP0 ;  /* 0x0000003f0700728c */ /* 0x000fe2000bf05300 */
[----:B------:R-:W2:Y:S01]  /*0b80*/  LDC.64 R8, c[0x0][0x418] ;  /* 0x00010600ff087b82 */ /* 0x000ea20000000a00 */
[----:B------:R-:W-:-:S04]  /*0b90*/  UISETP.NE.AND.EX UP1, UPT, UR9, URZ, UPT, UP1 ;  /* 0x0000003f0900728c */ /* 0x000fc8000bf25310 */
[----:B------:R-:W-:Y:S02]  /*0ba0*/  PLOP3.LUT P0, PT, PT, PT, UP0, 0x80, 0x0 ;  /* 0x000000000000781c */ /* 0x000fe40003f0f008 */
[----:B------:R-:W-:Y:S01]  /*0bb0*/  PLOP3.LUT P1, PT, PT, PT, UP1, 0x80, 0x0 ;  /* 0x000000000000781c */ /* 0x000fe20003f2f018 */
[----:B------:R-:W3:Y:S02]  /*0bc0*/  LDC R22, c[0x0][0x288] ;  /* 0x0000a200ff167b82 */ /* 0x000ee40000000800 */
[----:B------:R-:W-:Y:S02]  /*0bd0*/  @UP0 ULDC.64 UR12, c[0x0][0x9a8] ;  /* 0x00026a00000c0ab9 */ /* 0x000fe40000000a00 */
[----:B------:R-:W-:Y:S01]  /*0be0*/  @UP1 ULDC.64 UR16, c[0x0][0x9b8] ;  /* 0x00026e0000101ab9 */ /* 0x000fe20000000a00 */
[----:B------:R-:W-:Y:S02]  /*0bf0*/  @UP1 USHF.R.S32.HI UR20, URZ, 0x1f, UR55 ;  /* 0x0000001f3f141899 */ /* 0x000fe40008011437 */
[----:B-1----:R-:W-:Y:S01]  /*0c00*/  USHF.R.S32.HI UR14, URZ, 0x1f, UR18 ;  /* 0x0000001f3f0e7899 */ /* 0x002fe20008011412 */
[----:B------:R-:W1:Y:S01]  /*0c10*/  LDC R16, c[0x0][0x424] ;  /* 0x00010900ff107b82 */ /* 0x000e620000000800 */
[----:B------:R-:W-:-:S02]  /*0c20*/  @UP0 UIMAD.WIDE.U32 UR10, UR18, UR12, URZ ;  /* 0x0000000c120a02a5 */ /* 0x000fc4000f8e003f */
[----:B------:R-:W-:Y:S02]  /*0c30*/  @UP0 UIMAD UR5, UR14, UR12, URZ ;  /* 0x0000000c0e0502a4 */ /* 0x000fe4000f8e023f */
[----:B------:R-:W-:Y:S02]  /*0c40*/  @UP1 UIMAD UR15, UR14, UR16, URZ ;  /* 0x000000100e0f12a4 */ /* 0x000fe4000f8e023f */
[----:B------:R-:W-:Y:S01]  /*0c50*/  IMAD.U32 R19, RZ, RZ, UR14 ;  /* 0x0000000eff137e24 */ /* 0x000fe2000f8e00ff */
[----:B------:R-:W-:Y:S01]  /*0c60*/  @UP0 UIMAD UR14, UR18, UR13, UR5 ;  /* 0x0000000d120e02a4 */ /* 0x000fe2000f8e0205 */
[----:B------:R-:W4:Y:S01]  /*0c70*/  LDC R11, c[0x0][0x2f0] ;  /* 0x0000bc00ff0b7b82 */ /* 0x000f220000000800 */
[----:B------:R-:W-:Y:S02]  /*0c80*/  @UP0 USHF.R.S32.HI UR5, URZ, 0x1f, UR55 ;  /* 0x0000001f3f050899 */ /* 0x000fe40008011437 */
[----:B------:R-:W-:Y:S02]  /*0c90*/  @UP1 UIMAD.WIDE.U32 UR12, UR18, UR16, URZ ;  /* 0x00000010120c12a5 */ /* 0x000fe4000f8e003f */
[----:B------:R-:W-:-:S02]  /*0ca0*/  @UP1 UIMAD UR15, UR18, UR17, UR15 ;  /* 0x00000011120f12a4 */ /* 0x000fc4000f8e020f */
[----:B------:R-:W-:Y:S01]  /*0cb0*/  @UP0 UIADD3 UR11, UR11, UR14, URZ ;  /* 0x0000000e0b0b0290 */ /* 0x000fe2000fffe03f */
[----:B------:R-:W-:Y:S01]  /*0cc0*/  @UP0 ULDC.64 UR16, c[0x0][0x9b0] ;  /* 0x00026c0000100ab9 */ /* 0x000fe20000000a00 */
[----:B------:R-:W-:Y:S01]  /*0cd0*/  @UP1 ULDC.64 UR18, c[0x0][0x9c0] ;  /* 0x0002700000121ab9 */ /* 0x000fe20000000a00 */
[----:B------:R-:W-:Y:S02]  /*0ce0*/  @UP0 UIMAD UR5, UR5, UR16, URZ ;  /* 0x00000010050502a4 */ /* 0x000fe4000f8e023f */
[----:B------:R-:W-:Y:S02]  /*0cf0*/  @UP1 UIMAD UR14, UR20, UR18, URZ ;  /* 0x00000012140e12a4 */ /* 0x000fe4000f8e023f */
[----:B------:R-:W-:Y:S02]  /*0d00*/  @UP1 UIADD3 UR13, UR13, UR15, URZ ;  /* 0x0000000f0d0d1290 */ /* 0x000fe4000fffe03f */
[----:B------:R-:W-:Y:S02]  /*0d10*/  @UP0 UIMAD UR5, UR55, UR17, UR5 ;  /* 0x00000011370502a4 */ /* 0x000fe4000f8e0205 */
[----:B------:R-:W-:-:S02]  /*0d20*/  @UP0 UIMAD.WIDE.U32 UR10, UR55, UR16, UR10 ;  /* 0x00000010370a02a5 */ /* 0x000fc4000f8e000a */
[----:B------:R-:W-:Y:S02]  /*0d30*/  @UP1 UIMAD UR14, UR55, UR19, UR14 ;  /* 0x00000013370e12a4 */ /* 0x000fe4000f8e020e */
[----:B------:R-:W-:Y:S02]  /*0d40*/  @UP1 UIMAD.WIDE.U32 UR12, UR55, UR18, UR12 ;  /* 0x00000012370c12a5 */ /* 0x000fe4000f8e000c */
[----:B------:R-:W-:Y:S02]  /*0d50*/  @UP0 UIADD3 UR11, UR11, UR5, URZ ;  /* 0x000000050b0b0290 */ /* 0x000fe4000fffe03f */
[----:B------:R-:W-:Y:S02]  /*0d60*/  @UP0 ULEA UR6, UP2, UR10, UR6, 0x2 ;  /* 0x000000060a060291 */ /* 0x000fe4000f84103f */
[----:B------:R-:W-:Y:S02]  /*0d70*/  @UP1 UIADD3 UR5, UR13, UR14, URZ ;  /* 0x0000000e0d051290 */ /* 0x000fe4000fffe03f */
[----:B------:R-:W-:-:S02]  /*0d80*/  @UP1 ULEA UR8, UP3, UR12, UR8, 0x2 ;  /* 0x000000080c081291 */ /* 0x000fc4000f86103f */
[----:B------:R-:W-:Y:S01]  /*0d90*/  @UP0 ULEA.HI.X UR7, UR10, UR7, UR11, 0x2, UP2 ;  /* 0x000000070a070291 */ /* 0x000fe200090f140b */
[----:B0-----:R-:W-:Y:S01]  /*0da0*/  IMAD.U32 R2, RZ, RZ, UR6 ;  /* 0x00000006ff027e24 */ /* 0x001fe2000f8e00ff */
[----:B------:R-:W-:Y:S02]  /*0db0*/  @UP1 ULEA.HI.X UR9, UR12, UR9, UR5, 0x2, UP3 ;  /* 0x000000090c091291 */ /* 0x000fe400098f1405 */
[----:B------:R-:W-:Y:S01]  /*0dc0*/  IMAD.U32 R4, RZ, RZ, UR8 ;  /* 0x00000008ff047e24 */ /* 0x000fe2000f8e00ff */
[----:B------:R-:W0:Y:S01]  /*0dd0*/  S2UR UR40, SR_CTAID.X ;  /* 0x00000000002879c3 */ /* 0x000e220000002500 */
[----:B------:R-:W-:Y:S01]  /*0de0*/  IMAD.U32 R3, RZ, RZ, UR7 ;  /* 0x00000007ff037e24 */ /* 0x000fe2000f8e00ff */
[----:B------:R-:W-:Y:S01]  /*0df0*/  ULDC UR5, c[0x0][0x448] ;  /* 0x0001120000057ab9 */ /* 0x000fe20000000800 */
[----:B------:R-:W-:Y:S01]  /*0e00*/  IMAD.U32 R5, RZ, RZ, UR9 ;  /* 0x00000009ff057e24 */ /* 0x000fe2000f8e00ff */
[----:B------:R-:W-:Y:S01]  /*0e10*/  ULDC.64 UR6, c[0x0][0x9e0] ;  /* 0x0002780000067ab9 */ /* 0x000fe20000000a00 */
[----:B------:R-:W-:Y:S01]  /*0e20*/  ULDC UR11, c[0x0][0x988] ;  /* 0x00026200000b7ab9 */ /* 0x000fe20000000800 */
[----:B------:R3:W5:Y:S04]  /*0e30*/  @P0 LDG.E R7, desc[UR58][R2.64] ;  /* 0x0000003a02070981 */ /* 0x000768000c1e1900 */
[----:B------:R-:W5:Y:S01]  /*0e40*/  @P1 LDG.E R0, desc[UR58][R4.64] ;  /* 0x0000003a04001981 */ /* 0x000f62000c1e1900 */
[----:B--2---:R-:W-:Y:S01]  /*0e50*/  ISETP.NE.U32.AND P0, PT, R8, RZ, PT ;  /* 0x000000ff0800720c */ /* 0x004fe20003f05070 */
[----:B------:R-:W-:Y:S01]  /*0e60*/  UISETP.NE.AND UP1, UPT, UR5, 0x1, UPT ;  /* 0x000000010500788c */ /* 0x000fe2000bf25270 */
[----:B------:R-:W-:Y:S01]  /*0e70*/  VIADD R104, R6, 0xffffff80 ;  /* 0xffffff8006687836 */ /* 0x000fe20000000000 */
[----:B------:R-:W-:Y:S01]  /*0e80*/  UISETP.GE.AND UP0, UPT, UR7, 0x1, UPT ;  /* 0x000000010700788c */ /* 0x000fe2000bf06270 */
[----:B------:R-:W-:-:S02]  /*0e90*/  ISETP.NE.AND.EX P0, PT, R9, RZ, PT, P0 ;  /* 0x000000ff0900720c */ /* 0x000fc40003f05300 */
[----:B---3--:R-:W-:Y:S02]  /*0ea0*/  IADD3 R3, -R22, 0x1, RZ ;  /* 0x0000000116037810 */ /* 0x008fe40007ffe1ff */
[----:B-1----:R-:W-:Y:S02]  /*0eb0*/  SEL R16, R16, 0x1, P0 ;  /* 0x0000000110107807 */ /* 0x002fe40000000000 */
[----:B------:R-:W-:Y:S02]  /*0ec0*/  PLOP3.LUT P1, PT, PT, PT, UP0, 0x80, 0x0 ;  /* 0x000000000000781c */ /* 0x000fe40003f2f008 */
[----:B------:R-:W-:Y:S01]  /*0ed0*/  @UP1 ULDC UR9, c[0x0][0x44c] ;  /* 0x0001130000091ab9 */ /* 0x000fe20000000800 */
[CC--:B----4-:R-:W-:Y:S01]  /*0ee0*/  IMAD R3, R16.reuse, R11.reuse, R3 ;  /* 0x0000000b10037224 */ /* 0x0d0fe200078e0203 */
[----:B0-----:R-:W-:Y:S01]  /*0ef0*/  USHF.L.U32 UR40, UR40, 0x7, URZ ;  /* 0x0000000728287899 */ /* 0x001fe2000800063f */
[----:B------:R-:W-:Y:S01]  /*0f00*/  IMAD R18, R16, R11, RZ ;  /* 0x0000000b10127224 */ /* 0x000fe200078e02ff */
[----:B------:R-:W-:-:S02]  /*0f10*/  @UP1 ULDC UR12, c[0x0][0x450] ;  /* 0x00011400000c1ab9 */ /* 0x000fc40000000800 */
[----:B------:R-:W-:Y:S01]  /*0f20*/  R2UR UR10, R3 ;  /* 0x00000000030a72ca */ /* 0x000fe200000e0000 */
[----:B------:R-:W-:Y:S02]  /*0f30*/  @UP1 UIADD3 UR8, UR40, 0x7f, URZ ;  /* 0x0000007f28081890 */ /* 0x000fe4000fffe03f */
[----:B------:R-:W-:Y:S02]  /*0f40*/  UIADD3 UR5, UR40, 0x7f, URZ ;  /* 0x0000007f28057890 */ /* 0x000fe4000fffe03f */
[----:B------:R-:W-:-:S04]  /*0f50*/  UIMAD.WIDE.U32 UR8, UR8, UR9, URZ ;  /* 0x00000009080872a5 */ /* 0x000fc8000f8e003f */
[----:B------:R-:W-:-:S04]  /*0f60*/  @UP1 USHF.R.U32.HI UR5, URZ, UR12, UR9 ;  /* 0x0000000c3f051299 */ /* 0x000fc80008011609 */
[----:B------:R-:W-:-:S04]  /*0f70*/  UIADD3 UR8, UR10, UR5, URZ ;  /* 0x000000050a087290 */ /* 0x000fc8000fffe03f */
[----:B------:R-:W-:Y:S01]  /*0f80*/  UIADD3 UR6, UR8, UR6, URZ ;  /* 0x0000000608067290 */ /* 0x000fe2000fffe03f */
[----:B-----5:R-:W-:-:S04]  /*0f90*/  FMUL.FTZ R0, R7, R0 ;  /* 0x0000000007007220 */ /* 0x020fc80000410000 */
[----:B------:R-:W-:-:S05]  /*0fa0*/  FMUL.FTZ R0, R0, UR11 ;  /* 0x0000000b00007c20 */ /* 0x000fca0008410000 */
[----:B------:R-:W-:Y:S01]  /*0fb0*/  R2UR UR36, R0 ;  /* 0x00000000002472ca */ /* 0x000fe200000e0000 */
[----:B------:R-:W-:Y:S01]  /*0fc0*/  IMAD.U32 R0, RZ, RZ, UR6 ;  /* 0x00000006ff007e24 */ /* 0x000fe2000f8e00ff */
[----:B------:R-:W-:-:S13]  /*0fd0*/  @!P1 BRA `(.L_x_869) ;  /* 0x0000000000409947 */ /* 0x000fda0003800000 */
[----:B------:R-:W-:Y:S01]  /*0fe0*/  ISETP.LT.AND P0, PT, RZ, UR8, PT ;  /* 0x00000008ff007c0c */ /* 0x000fe2000bf01270 */
[----:B------:R-:W-:-:S12]  /*0ff0*/  UIADD3 UR5, UR8, -0x1, URZ ;  /* 0xffffffff08057890 */ /* 0x000fd8000fffe03f */
[----:B------:R-:W-:Y:S05]  /*1000*/  @P0 BRA `(.L_x_870) ;  /* 0x00000000001c0947 */ /* 0x000fea0003800000 */
[----:B------:R-:W-:Y:S02]  /*1010*/  UISETP.NE.AND UP0, UPT, UR7, 0x1, UPT ;  /* 0x000000010700788c */ /* 0x000fe4000bf05270 */
[----:B------:R-:W-:-:S09]  /*1020*/  UIADD3 UR5, -UR8, URZ, URZ ;  /* 0x0000003f08057290 */ /* 0x000fd2000fffe13f */
[----:B------:R-:W-:Y:S02]  /*1030*/  @UP0 ULDC.64 UR10, c[0x0][0x9e8] ;  /* 0x00027a00000a0ab9 */ /* 0x000fe40000000a00 */
[----:B------:R-:W-:-:S04]  /*1040*/  UIMAD.WIDE.U32 UR8, UR5, UR10, URZ ;  /* 0x0000000a050872a5 */ /* 0x000fc8000f8e003f */
[----:B------:R-:W-:-:S04]  /*1050*/  @UP0 USHF.R.U32.HI UR5, URZ, UR11, UR9 ;  /* 0x0000000b3f050299 */ /* 0x000fc80008011609 */
[----:B------:R-:W-:Y:S01]  /*1060*/  ULOP3.LUT UR5, URZ, UR5, URZ, 0x33, !UPT ;  /* 0x000000053f057292 */ /* 0x000fe2000f8e333f */
[----:B------:R-:W-:Y:S11]  /*1070*/  BRA `(.L_x_871) ;  /* 0x0000000000107947 */ /* 0x000ff60003800000 */
.L_x_870:
[----:B------:R-:W-:-:S11]  /*1080*/  UISETP.NE.AND UP0, UPT, UR7, 0x1, UPT ;  /* 0x000000010700788c */ /* 0x000fd6000bf05270 */
[----:B------:R-:W-:Y:S02]  /*1090*/  @UP0 ULDC.64 UR10, c[0x0][0x9e8] ;  /* 0x00027a00000a0ab9 */ /* 0x000fe40000000a00 */
[----:B------:R-:W-:-:S04]  /*10a0*/  UIMAD.WIDE.U32 UR8, UR5, UR10, URZ ;  /* 0x0000000a050872a5 */ /* 0x000fc8000f8e003f */
[----:B------:R-:W-:-:S12]  /*10b0*/  @UP0 USHF.R.U32.HI UR5, URZ, UR11, UR9 ;  /* 0x0000000b3f050299 */ /* 0x000fd80008011609 */
.L_x_871:
[----:B------:R-:W-:-:S06]  /*10c0*/  UIMAD UR5, UR5, UR7, UR7 ;  /* 0x00000007050572a4 */ /* 0x000fcc000f8e0207 */
[----:B------:R-:W-:-:S07]  /*10d0*/  VIMNMX R0, R0, UR5, PT ;  /* 0x0000000500007c48 */ /* 0x000fce000bfe0100 */
.L_x_869:
[-C--:B------:R-:W-:Y:S01]  /*10e0*/  IMAD R22, R16, R11.reuse, -R22 ;  /* 0x0000000b10167224 */ /* 0x080fe200078e0a16 */
[----:B------:R-:W-:Y:S01]  /*10f0*/  @UP1 ULDC UR8, c[0x0][0x44c] ;  /* 0x0001130000081ab9 */ /* 0x000fe20000000800 */
[----:B------:R-:W-:Y:S01]  /*1100*/  VIADD R2, R0, 0x9f ;  /* 0x0000009f00027836 */ /* 0x000fe20000000000 */
[----:B------:R-:W-:Y:S01]  /*1110*/  UIMAD.WIDE.U32 UR8, UR40, UR8, URZ ;  /* 0x00000008280872a5 */ /* 0x000fe2000f8e003f */
[----:B------:R-:W-:Y:S01]  /*1120*/  IMAD R0, R16, R11, 0x9f ;  /* 0x0000009f10007424 */ /* 0x000fe200078e020b */
[----:B------:R-:W-:Y:S01]  /*1130*/  R2UR UR6, R22 ;  /* 0x00000000160672ca */ /* 0x000fe200000e0000 */
[----:B------:R-:W-:Y:S01]  /*1140*/  @UP1 ULDC UR10, c[0x0][0x450] ;  /* 0x00011400000a1ab9 */ /* 0x000fe20000000800 */
[----:B------:R-:W-:Y:S01]  /*1150*/  IMAD.HI R2, R2, 0x66666667, RZ ;  /* 0x6666666702027827 */ /* 0x000fe200078e02ff */
[----:B------:R-:W-:Y:S01]  /*1160*/  UMOV UR5, UR40 ;  /* 0x0000002800057c82 */ /* 0x000fe20008000000 */
[----:B------:R-:W-:Y:S02]  /*1170*/  @UP1 USHF.R.U32.HI UR5, URZ, UR10, UR9 ;  /* 0x0000000a3f051299 */ /* 0x000fe40008011609 */
[----:B------:R-:W-:Y:S01]  /*1180*/  IMAD.HI R0, R0, 0x66666667, RZ ;  /* 0x6666666700007827 */ /* 0x000fe200078e02ff */
[----:B------:R-:W-:-:S04]  /*1190*/  SHF.R.U32.HI R5, RZ, 0x1f, R2 ;  /* 0x0000001fff057819 */ /* 0x000fc80000011602 */
[----:B------:R-:W-:Y:S02]  /*11a0*/  SHF.R.U32.HI R3, RZ, 0x1f, R0 ;  /* 0x0000001fff037819 */ /* 0x000fe40000011600 */
[----:B------:R-:W-:Y:S01]  /*11b0*/  UIADD3 UR5, UR6, UR5, URZ ;  /* 0x0000000506057290 */ /* 0x000fe2000fffe03f */
[----:B------:R-:W-:Y:S02]  /*11c0*/  LEA.HI.SX32 R2, R2, R5, 0x1a ;  /* 0x0000000502027211 */ /* 0x000fe400078fd2ff */
[----:B------:R-:W-:Y:S01]  /*11d0*/  ULDC UR6, c[0x0][0x9dc] ;  /* 0x0002770000067ab9 */ /* 0x000fe20000000800 */
[----:B------:R-:W-:Y:S01]  /*11e0*/  LEA.HI.SX32 R3, R0, R3, 0x1a ;  /* 0x0000000300037211 */ /* 0x000fe200078fd2ff */
[----:B------:R-:W-:-:S03]  /*11f0*/  UIADD3 UR6, UR5, -UR6, URZ ;  /* 0x8000000605067290 */ /* 0x000fc6000fffe03f */
[----:B------:R-:W-:Y:S01]  /*1200*/  VIMNMX R23, R3, R2, PT ;  /* 0x0000000203177248 */ /* 0x000fe20003fe0100 */
[----:B------:R-:W-:Y:S08]  /*1210*/  @!P1 BRA `(.L_x_872) ;  /* 0x0000000000449947 */ /* 0x000ff00003800000 */
[----:B------:R-:W-:-:S06]  /*1220*/  UISETP.GT.AND UP0, UPT, UR5, -0x1, UPT ;  /* 0xffffffff0500788c */ /* 0x000fcc000bf04270 */
[----:B------:R-:W-:-:S13]  /*1230*/  PLOP3.LUT P0, PT, PT, PT, UP0, 0x80, 0x0 ;  /* 0x000000000000781c */ /* 0x000fda0003f0f008 */
[----:B------:R-:W-:Y:S05]  /*1240*/  @P0 BRA `(.L_x_873) ;  /* 0x00000000001c0947 */ /* 0x000fea0003800000 */
[----:B------:R-:W-:Y:S02]  /*1250*/  UISETP.NE.AND UP0, UPT, UR7, 0x1, UPT ;  /* 0x000000010700788c */ /* 0x000fe4000bf05270 */
[----:B------:R-:W-:-:S09]  /*1260*/  ULOP3.LUT UR5, URZ, UR5, URZ, 0x33, !UPT ;  /* 0x000000053f057292 */ /* 0x000fd2000f8e333f */
[----:B------:R-:W-:Y:S02]  /*1270*/  @UP0 ULDC.64 UR10, c[0x0][0x9e8] ;  /* 0x00027a00000a0ab9 */ /* 0x000fe40000000a00 */
[----:B------:R-:W-:-:S04]  /*1280*/  UIMAD.WIDE.U32 UR8, UR5, UR10, URZ ;  /* 0x0000000a050872a5 */ /* 0x000fc8000f8e003f */
[----:B------:R-:W-:-:S04]  /*1290*/  @UP0 USHF.R.U32.HI UR5, URZ, UR11, UR9 ;  /* 0x0000000b3f050299 */ /* 0x000fc80008011609 */
[----:B------:R-:W-:Y:S01]  /*12a0*/  ULOP3.LUT UR5, URZ, UR5, URZ, 0x33, !UPT ;  /* 0x000000053f057292 */ /* 0x000fe2000f8e333f */
[----:B------:R-:W-:Y:S11]  /*12b0*/  BRA `(.L_x_874) ;  /* 0x0000000000107947 */ /* 0x000ff60003800000 */
.L_x_873:
[----:B------:R-:W-:-:S11]  /*12c0*/  UISETP.NE.AND UP0, UPT, UR7, 0x1, UPT ;  /* 0x000000010700788c */ /* 0x000fd6000bf05270 */
[----:B------:R-:W-:Y:S02]  /*12d0*/  @UP0 ULDC.64 UR10, c[0x0][0x9e8] ;  /* 0x00027a00000a0ab9 */ /* 0x000fe40000000a00 */
[----:B------:R-:W-:-:S04]  /*12e0*/  UIMAD.WIDE.U32 UR8, UR5, UR10, URZ ;  /* 0x0000000a050872a5 */ /* 0x000fc8000f8e003f */
[----:B------:R-:W-:-:S12]  /*12f0*/  @UP0 USHF.R.U32.HI UR5, URZ, UR11, UR9 ;  /* 0x0000000b3f050299 */ /* 0x000fd80008011609 */
.L_x_874:
[----:B------:R-:W-:-:S04]  /*1300*/  UIMAD UR5, UR5, UR7, URZ ;  /* 0x00000007050572a4 */ /* 0x000fc8000f8e023f */
[----:B------:R-:W-:-:S04]  /*1310*/  UISETP.LT.AND UP0, UPT, UR6, UR5, UPT ;  /* 0x000000050600728c */ /* 0x000fc8000bf01270 */
[----:B------:R-:W-:-:S12]  /*1320*/  USEL UR6, UR6, UR5, !UP0 ;  /* 0x0000000506067287 */ /* 0x000fd8000c000000 */
.L_x_872:
[----:B------:R-:W-:Y:S02]  /*1330*/  UIMAD.WIDE UR6, UR6, 0x66666667, URZ ;  /* 0x66666667060678a5 */ /* 0x000fe4000f8e023f */
[----:B------:R-:W-:Y:S02]  /*1340*/  USHF.R.U32.HI UR10, URZ, 0x10, UR4 ;  /* 0x000000103f0a7899 */ /* 0x000fe40008011604 */
[----:B------:R-:W-:Y:S02]  /*1350*/  USHF.R.U32.HI UR5, URZ, 0x1f, UR7 ;  /* 0x0000001f3f057899 */ /* 0x000fe40008011607 */
[----:B------:R-:W-:Y:S02]  /*1360*/  ULOP3.LUT UR56, UR4, 0xffff, URZ, 0xc0, !UPT ;  /* 0x0000ffff04387892 */ /* 0x000fe4000f8ec03f */
[----:B------:R-:W-:Y:S01]  /*1370*/  ULEA.HI.SX32 UR5, UR7, UR5, 0x1a ;  /* 0x0000000507057291 */ /* 0x000fe2000f8fd23f */
[----:B------:R-:W-:-:S03]  /*1380*/  UMOV UR4, URZ ;  /* 0x0000003f00047c82 */ /* 0x000fc60008000000 */
[----:B------:R-:W-:-:S04]  /*1390*/  UISETP.LT.AND UP0, UPT, URZ, UR5, UPT ;  /* 0x000000053f00728c */ /* 0x000fc8000bf01270 */
[----:B------:R-:W-:Y:S02]  /*13a0*/  USEL UR9, URZ, UR5, !UP0 ;  /* 0x000000053f097287 */ /* 0x000fe4000c000000 */
[----:B------:R-:W-:-:S04]  /*13b0*/  UISETP.NE.AND UP0, UPT, UR10, URZ, UPT ;  /* 0x0000003f0a00728c */ /* 0x000fc8000bf05270 */
[----:B------:R-:W-:-:S07]  /*13c0*/  ISETP.GT.AND P0, PT, R23, UR9, PT ;  /* 0x0000000917007c0c */ /* 0x000fce000bf04270 */
[----:B------:R-:W-:-:S06]  /*13d0*/  @!UP0 ULDC UR10, c[0x0][0x9f0] ;  /* 0x00027c00000a8ab9 */ /* 0x000fcc0000000800 */
[----:B------:R-:W-:Y:S05]  /*13e0*/  @!P0 BRA `(.L_x_875) ;  /* 0x00000000008c8947 */ /* 0x000fea0003800000 */
[----:B------:R-:W-:Y:S01]  /*13f0*/  IMAD.U32 R4, RZ, RZ, UR10 ;  /* 0x0000000aff047e24 */ /* 0x000fe2000f8e00ff */
[----:B------:R-:W-:-:S04]  /*1400*/  UMOV UR4, URZ ;  /* 0x0000003f00047c82 */ /* 0x000fc80008000000 */
[----:B------:R-:W-:-:S04]  /*1410*/  IABS R0, R4 ;  /* 0x0000000400007213 */ /* 0x000fc80000000000 */
[----:B------:R-:W-:Y:S02]  /*1420*/  R2UR UR11, R0 ;  /* 0x00000000000b72ca */ /* 0x000fe400000e0000 */
[----:B------:R-:W-:Y:S02]  /*1430*/  IADD3 R0, R4, -0x1, R23 ;  /* 0xffffffff04007810 */ /* 0x000fe40007ffe017 */
[----:B------:R-:W-:Y:S02]  /*1440*/  IABS R4, R4 ;  /* 0x0000000400047213 */ /* 0x000fe40000000000 */
[----:B------:R-:W-:-:S03]  /*1450*/  R2UR UR6, R0 ;  /* 0x00000000000672ca */ /* 0x000fc600000e0000 */
[----:B------:R-:W-:-:S04]  /*1460*/  IMAD.MOV R4, RZ, RZ, -R4 ;  /* 0x000000ffff047224 */ /* 0x000fc800078e0a04 */
[----:B------:R-:W0:Y:S06]  /*1470*/  I2F.RP R2, UR11 ;  /* 0x0000000b00027d06 */ /* 0x000e2c0008209400 */
[----:B------:R-:W-:-:S06]  /*1480*/  UIADD3 UR6, -UR9, UR6, URZ ;  /* 0x0000000609067290 */ /* 0x000fcc000fffe13f */
[----:B------:R-:W-:Y:S01]  /*1490*/  IMAD.U32 R0, RZ, RZ, UR6 ;  /* 0x00000006ff007e24 */ /* 0x000fe2000f8e00ff */
[----:B------:R-:W-:Y:S01]  /*14a0*/  ULOP3.LUT UR6, UR6, UR10, URZ, 0x3c, !UPT ;  /* 0x0000000a06067292 */ /* 0x000fe2000f8e3c3f */
[----:B0-----:R-:W0:Y:S03]  /*14b0*/  MUFU.RCP R2, R2 ;  /* 0x0000000200027308 */ /* 0x001e260000001000 */
[----:B------:R-:W-:-:S04]  /*14c0*/  IABS R0, R0 ;  /* 0x0000000000007213 */ /* 0x000fc80000000000 */
[----:B------:R-:W-:Y:S01]  /*14d0*/  R2UR UR8, R0 ;  /* 0x00000000000872ca */ /* 0x000fe200000e0000 */
[----:B------:R-:W-:Y:S02]  /*14e0*/  IMAD.MOV.U32 R0, RZ, RZ, R4 ;  /* 0x000000ffff007224 */ /* 0x000fe400078e0004 */
[----:B0-----:R-:W-:-:S06]  /*14f0*/  VIADD R3, R2, 0xffffffe ;  /* 0x0ffffffe02037836 */ /* 0x001fcc0000000000 */
        /* <DEDUP_REMOVED lines=18> */
.L_x_875:
[----:B------:R-:W-:Y:S02]  /*1620*/  UIMAD UR56, UR56, UR4, UR9 ;  /* 0x00000004383872a4 */ /* 0x000fe4000f8e0209 */
[----:B------:R-:W-:Y:S01]  /*1630*/  IMAD.U32 R0, RZ, RZ, UR4 ;  /* 0x00000004ff007e24 */ /* 0x000fe2000f8e00ff */
[----:B------:R-:W-:Y:S02]  /*1640*/  PLOP3.LUT P0, PT, PT, PT, PT, 0x80, 0x0 ;  /* 0x000000000000781c */ /* 0x000fe40003f0f070 */
[----:B------:R-:W-:Y:S02]  /*1650*/  CS2R R28, SRZ ;  /* 0x00000000001c7805 */ /* 0x000fe4000001ff00 */
[----:B------:R-:W-:Y:S02]  /*1660*/  CS2R R2, SRZ ;  /* 0x0000000000027805 */ /* 0x000fe4000001ff00 */
[----:B------:R-:W-:Y:S02]  /*1670*/  CS2R R24, SRZ ;  /* 0x0000000000187805 */ /* 0x000fe4000001ff00 */
[----:B------:R-:W-:-:S02]  /*1680*/  VIADDMNMX R23, R0, UR56, R23, PT ;  /* 0x0000003800177c46 */ /* 0x000fc4000b800117 */
[----:B------:R-:W-:Y:S02]  /*1690*/  CS2R R30, SRZ ;  /* 0x00000000001e7805 */ /* 0x000fe4000001ff00 */
[----:B------:R-:W-:Y:S02]  /*16a0*/  CS2R R26, SRZ ;  /* 0x00000000001a7805 */ /* 0x000fe4000001ff00 */
[----:B------:R-:W-:Y:S02]  /*16b0*/  CS2R R36, SRZ ;  /* 0x0000000000247805 */ /* 0x000fe4000001ff00 */
[----:B------:R-:W-:Y:S02]  /*16c0*/  ISETP.GT.AND P1, PT, R23, UR56, PT ;  /* 0x0000003817007c0c */ /* 0x000fe4000bf24270 */
        /* <DEDUP_REMOVED lines=27> */
[----:B------:R-:W-:Y:S06]  /*1880*/  @!P1 BRA `(.L_x_876) ;  /* 0x0000011400a09947 */ /* 0x000fec0003800000 */
[----:B------:R-:W-:Y:S01]  /*1890*/  SHF.R.S32.HI R105, RZ, 0x1f, R104 ;  /* 0x0000001fff697819 */ /* 0x000fe20000011468 */
[----:B------:R-:W0:Y:S01]  /*18a0*/  S2UR UR5, SR_CgaCtaId ;  /* 0x00000000000579c3 */ /* 0x000e220000008800 */
[----:B------:R-:W-:Y:S02]  /*18b0*/  UMOV UR37, 0x400 ;  /* 0x0000040000257882 */ /* 0x000fe40000000000 */
[----:B------:R-:W-:-:S04]  /*18c0*/  LEA.HI R106, R105, R104, RZ, 0x7 ;  /* 0x00000068696a7211 */ /* 0x000fc800078f38ff */
[----:B------:R-:W-:-:S05]  /*18d0*/  SHF.R.S32.HI R107, RZ, 0x7, R106 ;  /* 0x00000007ff6b7819 */ /* 0x000fca000001146a */
        /* <DEDUP_REMOVED lines=29> */
.L_x_877:
[----:B------:R-:W-:-:S04]  /*1ab0*/  SHF.L.U32 R0, RZ, 0x1f, RZ ;  /* 0x0000001fff007819 */ /* 0x000fc800000006ff */
[----:B------:R-:W0:Y:S02]  /*1ac0*/  SYNCS.PHASECHK.TRANS64.TRYWAIT P0, [UR37+0x29800], R0 ;  /* 0x02980000ff0075a7 */ /* 0x000e240008000165 */
[----:B0-----:R-:W-:Y:S05]  /*1ad0*/  @!P0 BRA `(.L_x_878) ;  /* 0x0000017400808947 */ /* 0x001fea0003800000 */
.L_x_1019:
[----:B------:R-:W2:Y:S02]  /*1ae0*/  LDL R2, [R1+0x18] ;  /* 0x0000180001027983 */ /* 0x000ea40000100800 */
[----:B--2---:R-:W-:-:S13]  /*1af0*/  R2UR UR4, R2 ;  /* 0x00000000020472ca */ /* 0x004fda00000e0000 */
[----:B------:R-:W-:-:S06]  /*1b00*/  ULOP3.LUT UR4, UR4, 0x1, URZ, 0xfc, !UPT ;  /* 0x0000000104047892 */ /* 0x000fcc000f8efc3f */
[----:B------:R-:W-:-:S05]  /*1b10*/  IMAD.U32 R2, RZ, RZ, UR4 ;  /* 0x00000004ff027e24 */ /* 0x000fca000f8e00ff */
[----:B------:R-:W-:-:S13]  /*1b20*/  ISETP.NE.AND P0, PT, R2, 0x3, PT ;  /* 0x000000030200780c */ /* 0x000fda0003f05270 */
[----:B------:R-:W-:Y:S05]  /*1b30*/  @!P0 BRA `(.L_x_879) ;  /* 0x0000000000048947 */ /* 0x000fea0003800000 */
[----:B------:R-:W-:Y:S01]  /*1b40*/  BPT.TRAP 0x1 ;  /* 0x000000040000795c */ /* 0x000fe20000300000 */
.L_x_879:
[----:B------:R1:W2:Y:S01]  /*1b50*/  SYNCS.PHASECHK.TRANS64.TRYWAIT P2, [UR37+0x29830], R0 ;  /* 0x02983000ff0075a7 */ /* 0x0002a20008040165 */
[----:B------:R-:W-:Y:S05]  /*1b60*/  @!P0 BRA `(.L_x_880) ;  /* 0x0000000000048947 */ /* 0x000fea0003800000 */
[----:B------:R-:W-:Y:S01]  /*1b70*/  BPT.TRAP 0x1 ;  /* 0x000000040000795c */ /* 0x000fe20000300000 */
.L_x_880:
[----:B------:R-:W3:Y:S02]  /*1b80*/  S2R R2, SR_TID.X ;  /* 0x0000000000027919 */ /* 0x000ee40000002100 */
[----:B---3--:R-:W-:-:S04]  /*1b90*/  LOP3.LUT R2, R2, 0x7f, RZ, 0xc0, !PT ;  /* 0x0000007f02027812 */ /* 0x008fc800078ec0ff */
[----:B------:R-:W-:Y:S01]  /*1ba0*/  ISETP.NE.AND P1, PT, R2, RZ, PT ;  /* 0x000000ff0200720c */ /* 0x000fe20003f25270 */
[----:B------:R-:W-:-:S05]  /*1bb0*/  IMAD.U32 R2, RZ, RZ, UR38 ;  /* 0x00000026ff027e24 */ /* 0x000fca000f8e00ff */
[----:B------:R-:W-:Y:S01]  /*1bc0*/  LOP3.LUT R2, R2, 0x10000, RZ, 0xfc, !PT ;  /* 0x0001000002027812 */ /* 0x000fe200078efcff */
[----:B--2---:R-:W-:Y:S06]  /*1bd0*/  @P2 BRA `(.L_x_881) ;  /* 0x0000000000082947 */ /* 0x004fec0003800000 */
[----:B------:R-:W2:Y:S02]  /*1be0*/  SYNCS.PHASECHK.TRANS64.TRYWAIT P2, [UR37+0x29830], R0 ;  /* 0x02983000ff0075a7 */ /* 0x000ea40008040165 */
[----:B--2---:R-:W-:Y:S05]  /*1bf0*/  @!P2 BRA `(.L_x_882) ;  /* 0x000001740050a947 */ /* 0x004fea0003800000 */
.L_x_881:
[----:B------:R-:W-:Y:S05]  /*1c00*/  WARPSYNC.ALL ;  /* 0x0000000000007948 */ /* 0x000fea0003800000 */
[----:B0-----:R-:W-:Y:S01]  /*1c10*/  IMAD.MOV.U32 R3, RZ, RZ, -0x7fffffe0 ;  /* 0x80000020ff037424 */ /* 0x001fe200078e00ff */
[----:B------:R-:W-:Y:S01]  /*1c20*/  UIADD3 UR4, UR37, 0x1a400, URZ ;  /* 0x0001a40025047890 */ /* 0x000fe2000fffe03f */
[C---:B------:R-:W-:Y:S01]  /*1c30*/  R2UR UR16, R2.reuse ;  /* 0x00000000021072ca */ /* 0x040fe200000e0000 */
[----:B------:R-:W-:Y:S02]  /*1c40*/  WARPGROUP.ARRIVE ;  /* 0x00000000000079c5 */ /* 0x000fe40000000000 */
        /* <DEDUP_REMOVED lines=10> */
[----:B------:R-:W-:Y:S01]  /*1cf0*/  R2UR UR5, R3 ;  /* 0x00000000030572ca */ /* 0x000fe200000e0000 */
[----:B------:R-:W-:Y:S01]  /*1d00*/  UMOV UR11, 0x80000020 ;  /* 0x80000020000b7882 */ /* 0x000fe20000000000 */
[----:B------:R-:W-:Y:S01]  /*1d10*/  R2UR UR4, R2 ;  /* 0x00000000020472ca */ /* 0x000fe200000e0000 */
[----:B------:R-:W-:Y:S01]  /*1d20*/  UIADD3 UR14, UR38, 0x80, URZ ;  /* 0x00000080260e7890 */ /* 0x000fe2000fffe03f */
[----:B--2---:R-:W-:Y:S01]  /*1d30*/  LOP3.LUT R5, R106, 0xffffff80, RZ, 0xc0, !PT ;  /* 0xffffff806a057812 */ /* 0x004fe200078ec0ff */
[----:B------:R-:W-:Y:S01]  /*1d40*/  UIADD3 UR10, UR38, 0x100, URZ ;  /* 0x00000100260a7890 */ /* 0x000fe2000fffe03f */
[----:B------:R-:W-:Y:S01]  /*1d50*/  LEA.HI R4, R107, R107, RZ, 0x1 ;  /* 0x0000006b6b047211 */ /* 0x000fe200078f08ff */
[----:B------:R-:W-:Y:S01]  /*1d60*/  UMOV UR18, UR38 ;  /* 0x0000002600127c82 */ /* 0x000fe20008000000 */
[----:B------:R-:W-:Y:S01]  /*1d70*/  UIADD3 UR6, UR38, 0x180, URZ ;  /* 0x0000018026067890 */ /* 0x000fe2000fffe03f */
[----:B------:R-:W-:Y:S01]  /*1d80*/  QGMMA.64x32x32.F32.E4M3.E4M3 R88, gdesc[UR16], RZ, !UPT, gsb0 ;  /* 0x00600000105879f3 */ /* 0x000fe2000c0008ff */
[----:B------:R-:W-:Y:S01]  /*1d90*/  UMOV UR7, 0x80000020 ;  /* 0x8000002000077882 */ /* 0x000fe20000000000 */
[----:B------:R-:W-:Y:S01]  /*1da0*/  R2UR UR16, R2 ;  /* 0x00000000021072ca */ /* 0x000fe200000e0000 */
[----:B------:R-:W-:Y:S01]  /*1db0*/  UIADD3 UR18, UR38, 0x200, URZ ;  /* 0x0000020026127890 */ /* 0x000fe2000fffe03f */
[----:B------:R-:W-:Y:S01]  /*1dc0*/  R2UR UR17, R3 ;  /* 0x00000000031172ca */ /* 0x000fe200000e0000 */
[----:B------:R-:W-:Y:S01]  /*1dd0*/  UMOV UR19, 0x80000020 ;  /* 0x8000002000137882 */ /* 0x000fe20000000000 */
[----:B------:R-:W-:Y:S01]  /*1de0*/  UMOV UR21, 0x80000020 ;  /* 0x8000002000157882 */ /* 0x000fe20000000000 */
[----:B------:R-:W-:Y:S01]  /*1df0*/  UMOV UR25, 0x80000020 ;  /* 0x8000002000197882 */ /* 0x000fe20000000000 */
[----:B------:R-:W-:Y:S01]  /*1e00*/  UIADD3 UR26, UR38, 0x582, URZ ;  /* 0x00000582261a7890 */ /* 0x000fe2000fffe03f */
[----:B------:R-:W-:Y:S01]  /*1e10*/  IMAD.IADD R5, R104, 0x1, -R5 ;  /* 0x0000000168057824 */ /* 0x000fe200078e0a05 */
[----:B------:R-:W-:Y:S01]  /*1e20*/  UMOV UR27, 0x80000020 ;  /* 0x80000020001b7882 */ /* 0x000fe20000000000 */
[----:B------:R-:W-:Y:S01]  /*1e30*/  UIADD3 UR30, UR38, 0x602, URZ ;  /* 0x00000602261e7890 */ /* 0x000fe2000fffe03f */
[----:B------:R-:W-:Y:S01]  /*1e40*/  LEA.HI R105, R105, R104, RZ, 0x2 ;  /* 0x0000006869697211 */ /* 0x000fe200078f10ff */
[----:B------:R-:W-:Y:S01]  /*1e50*/  UMOV UR29, UR25 ;  /* 0x00000019001d7c82 */ /* 0x000fe20008000000 */
[----:B------:R-:W-:Y:S01]  /*1e60*/  UMOV UR31, 0x80000020 ;  /* 0x80000020001f7882 */ /* 0x000fe20000000000 */
[----:B------:R-:W-:Y:S01]  /*1e70*/  UIADD3 UR34, UR38, 0x682, URZ ;  /* 0x0000068226227890 */ /* 0x000fe2000fffe03f */
[----:B-1----:R-:W-:Y:S01]  /*1e80*/  SHF.R.S32.HI R0, RZ, 0x1f, R5 ;  /* 0x0000001fff007819 */ /* 0x002fe20000011405 */
[----:B------:R-:W-:Y:S01]  /*1e90*/  UMOV UR33, UR25 ;  /* 0x0000001900217c82 */ /* 0x000fe20008000000 */
[----:B------:R-:W-:Y:S01]  /*1ea0*/  UMOV UR35, 0x80000020 ;  /* 0x8000002000237882 */ /* 0x000fe20000000000 */
[----:B------:R-:W-:Y:S01]  /*1eb0*/  UIADD3 UR46, UR38, 0x702, URZ ;  /* 0x00000702262e7890 */ /* 0x000fe2000fffe03f */
[----:B------:R-:W-:Y:S01]  /*1ec0*/  LOP3.LUT R8, R4, 0x3fffffe, RZ, 0xc0, !PT ;  /* 0x03fffffe04087812 */ /* 0x000fe200078ec0ff */
[----:B------:R-:W-:Y:S01]  /*1ed0*/  UMOV UR45, UR25 ;  /* 0x00000019002d7c82 */ /* 0x000fe20008000000 */
[----:B------:R-:W-:Y:S01]  /*1ee0*/  UMOV UR47, 0x80000020 ;  /* 0x80000020002f7882 */ /* 0x000fe20000000000 */
[CC--:B------:R-:W-:Y:S01]  /*1ef0*/  LEA.HI R4, R0.reuse, R5.reuse, RZ, 0x2 ;  /* 0x0000000500047211 */ /* 0x0c0fe200078f10ff */
[----:B------:R-:W-:Y:S01]  /*1f00*/  IMAD.MOV.U32 R10, RZ, RZ, -0xa0 ;  /* 0xffffff60ff0a7424 */ /* 0x000fe200078e00ff */
[----:B------:R-:W-:Y:S01]  /*1f10*/  LOP3.LUT R105, R105, 0xfffffffc, RZ, 0xc0, !PT ;  /* 0xfffffffc69697812 */ /* 0x000fe200078ec0ff */
[----:B------:R-:W-:Y:S01]  /*1f20*/  IMAD.IADD R8, R107, 0x1, -R8 ;  /* 0x000000016b087824 */ /* 0x000fe200078e0a08 */
[----:B------:R-:W-:Y:S01]  /*1f30*/  LEA.HI R6, R0, R5, RZ, 0x5 ;  /* 0x0000000500067211 */ /* 0x000fe200078f28ff */
[----:B------:R-:W-:Y:S01]  /*1f40*/  ULDC UR61, c[0x0][0x288] ;  /* 0x0000a200003d7ab9 */ /* 0x000fe20000000800 */
[--C-:B------:R-:W-:Y:S01]  /*1f50*/  SHF.R.S32.HI R0, RZ, 0x2, R4.reuse ;  /* 0x00000002ff007819 */ /* 0x100fe20000011404 */
[----:B------:R-:W-:Y:S01]  /*1f60*/  IMAD.IADD R105, R104, 0x1, -R105 ;  /* 0x0000000168697824 */ /* 0x000fe200078e0a69 */
[----:B------:R-:W-:Y:S01]  /*1f70*/  SHF.R.S32.HI R7, RZ, 0x1f, R4 ;  /* 0x0000001fff077819 */ /* 0x000fe20000011404 */
[----:B------:R-:W-:Y:S01]  /*1f80*/  ULDC UR57, c[0x0][0x9dc] ;  /* 0x0002770000397ab9 */ /* 0x000fe20000000800 */
[----:B------:R-:W-:Y:S01]  /*1f90*/  SHF.R.S32.HI R6, RZ, 0x5, R6 ;  /* 0x00000005ff067819 */ /* 0x000fe20000011406 */
[----:B------:R-:W-:Y:S01]  /*1fa0*/  ULOP3.LUT UR57, URZ, UR57, URZ, 0x33, !UPT ;  /* 0x000000393f397292 */ /* 0x000fe2000f8e333f */
[----:B------:R-:W-:-:S02]  /*1fb0*/  LEA.HI R7, R7, R0, RZ, 0x3 ;  /* 0x0000000007077211 */ /* 0x000fc400078f18ff */
[----:B------:R-:W-:Y:S02]  /*1fc0*/  LEA R6, R6, UR40, 0x4 ;  /* 0x0000002806067c11 */ /* 0x000fe4000f8e20ff */
[----:B------:R-:W-:Y:S02]  /*1fd0*/  LOP3.LUT R7, R7, 0xfffffff8, RZ, 0xc0, !PT ;  /* 0xfffffff807077812 */ /* 0x000fe400078ec0ff */
[----:B------:R-:W-:Y:S02]  /*1fe0*/  LEA.HI R9, R105, R105, RZ, 0x1 ;  /* 0x0000006969097211 */ /* 0x000fe400078f08ff */
[----:B------:R-:W-:Y:S02]  /*1ff0*/  IADD3 R7, R6, R0, -R7 ;  /* 0x0000000006077210 */ /* 0x000fe40007ffe807 */
[----:B------:R-:W-:Y:S02]  /*2000*/  LOP3.LUT R0, R9, 0x1ffffffe, RZ, 0xc0, !PT ;  /* 0x1ffffffe09007812 */ /* 0x000fe400078ec0ff */
[----:B------:R-:W-:Y:S01]  /*2010*/  LOP3.LUT R4, R4, 0x7ffffffc, RZ, 0xc0, !PT ;  /* 0x7ffffffc04047812 */ /* 0x000fe200078ec0ff */
[----:B------:R-:W-:-:S02]  /*2020*/  IMAD R7, R8, 0x40, R7 ;  /* 0x0000004008077824 */ /* 0x000fc400078e0207 */
[----:B------:R-:W-:Y:S02]  /*2030*/  IMAD.IADD R0, R105, 0x1, -R0 ;  /* 0x0000000169007824 */ /* 0x000fe400078e0a00 */
[----:B------:R-:W-:Y:S02]  /*2040*/  IMAD.IADD R9, R5, 0x1, -R4 ;  /* 0x0000000105097824 */ /* 0x000fe400078e0a04 */
[----:B------:R-:W-:Y:S02]  /*2050*/  IMAD R8, R0, 0x8, R7 ;  /* 0x0000000800087824 */ /* 0x000fe400078e0207 */
[----:B------:R-:W-:Y:S02]  /*2060*/  IMAD.U32 R0, RZ, RZ, UR37 ;  /* 0x00000025ff007e24 */ /* 0x000fe4000f8e00ff */
[----:B------:R-:W-:Y:S01]  /*2070*/  IMAD.MOV.U32 R6, RZ, RZ, R8 ;  /* 0x000000ffff067224 */ /* 0x000fe200078e0008 */
[----:B------:R-:W-:Y:S02]  /*2080*/  WARPGROUP.DEPBAR.LE gsb0, 0x0 ;  /* 0x00008000000079c5 */ /* 0x000fe40000010000 */
[----:B------:R-:W-:Y:S01]  /*2090*/  WARPGROUP.ARRIVE ;  /* 0x00000000000079c5 */ /* 0x000fe20000000000 */
[----:B------:R-:W-:-:S02]  /*20a0*/  @!P1 VIADD R0, R0, 0x29840 ;  /* 0x0002984000009836 */ /* 0x000fc40000000000 */
[----:B------:R-:W-:-:S03]  /*20b0*/  IMAD R4, R23, R10, 0xa1 ;  /* 0x000000a117047424 */ /* 0x000fc600078e020a */
[----:B------:R-:W-:Y:S01]  /*20c0*/  QGMMA.64x32x32.F32.E4M3.E4M3 R72, gdesc[UR12], RZ, !UPT, gsb0 ;  /* 0x006000000c4879f3 */ /* 0x000fe2000c0008ff */
[----:B------:R-:W-:Y:S01]  /*20d0*/  UIADD3 UR12, UR38, 0x102, URZ ;  /* 0x00000102260c7890 */ /* 0x000fe2000fffe03f */
[----:B------:R-:W-:Y:S01]  /*20e0*/  @!P1 PRMT R0, RZ, 0x654, R0 ;  /* 0x00000654ff009816 */ /* 0x000fe20000000000 */
[----:B------:R-:W-:Y:S01]  /*20f0*/  UIADD3 UR14, UR38, 0x280, URZ ;  /* 0x00000280260e7890 */ /* 0x000fe2000fffe03f */
[----:B------:R-:W-:Y:S01]  /*2100*/  IMAD R5, R9, -0x2, R4 ;  /* 0xfffffffe09057824 */ /* 0x000fe200078e0204 */
[----:B------:R-:W-:Y:S01]  /*2110*/  UMOV UR13, 0x80000020 ;  /* 0x80000020000d7882 */ /* 0x000fe20000000000 */
[----:B------:R-:W-:Y:S01]  /*2120*/  UMOV UR15, 0x80000020 ;  /* 0x80000020000f7882 */ /* 0x000fe20000000000 */
[----:B------:R-:W-:Y:S02]  /*2130*/  VIADD R12, R4, 0xffffffff ;  /* 0xffffffff040c7836 */ /* 0x000fe40000000000 */
[----:B------:R-:W-:Y:S01]  /*2140*/  VIADD R13, R5, 0xffffffff ;  /* 0xffffffff050d7836 */ /* 0x000fe20000000000 */
[----:B------:R-:W-:-:S02]  /*2150*/  WARPGROUP.DEPBAR.LE gsb0, 0x0 ;  /* 0x00008000000079c5 */ /* 0x000fc40000010000 */
[----:B------:R-:W-:-:S06]  /*2160*/  WARPGROUP.ARRIVE ;  /* 0x00000000000079c5 */ /* 0x000fcc0000000000 */
[----:B------:R-:W-:Y:S01]  /*2170*/  QGMMA.64x32x32.F32.E4M3.E4M3 R56, gdesc[UR8], RZ, !UPT, gsb0 ;  /* 0x00600000083879f3 */ /* 0x000fe2000c0008ff */
[----:B------:R-:W-:Y:S01]  /*2180*/  R2UR UR10, R2 ;  /* 0x00000000020a72ca */ /* 0x000fe200000e0000 */
[----:B------:R-:W-:Y:S01]  /*2190*/  UMOV UR9, 0x80000020 ;  /* 0x8000002000097882 */ /* 0x000fe20000000000 */
[----:B------:R-:W-:-:S11]  /*21a0*/  UIADD3 UR11, UR38, 0x82, URZ ;  /* 0x00000082260b7890 */ /* 0x000fd6000fffe03f */
[----:B------:R-:W-:Y:S02]  /*21b0*/  UIADD3 UR8, UR10, 0x2, URZ ;  /* 0x000000020a087890 */ /* 0x000fe4000fffe03f */
[----:B------:R-:W-:Y:S02]  /*21c0*/  UIADD3 UR20, UR10, 0x400, URZ ;  /* 0x000004000a147890 */ /* 0x000fe4000fffe03f */
[----:B------:R-:W-:-:S07]  /*21d0*/  UIADD3 UR24, UR10, 0x402, URZ ;  /* 0x000004020a187890 */ /* 0x000fce000fffe03f */
[----:B------:R-:W-:Y:S01]  /*21e0*/  UMOV UR28, UR24 ;  /* 0x00000018001c7c82 */ /* 0x000fe20008000000 */
[----:B------:R-:W-:Y:S01]  /*21f0*/  UMOV UR32, UR24 ;  /* 0x0000001800207c82 */ /* 0x000fe20008000000 */
[----:B------:R-:W-:Y:S01]  /*2200*/  UMOV UR44, UR24 ;  /* 0x00000018002c7c82 */ /* 0x000fe20008000000 */
        /* <DEDUP_REMOVED lines=11> */
[----:B------:R-:W-:Y:S01]  /*22c0*/  UMOV UR17, 0x80000020 ;  /* 0x8000002000117882 */ /* 0x000fe20000000000 */
[----:B------:R-:W-:Y:S02]  /*22d0*/  WARPGROUP.DEPBAR.LE gsb0, 0x0 ;  /* 0x00008000000079c5 */ /* 0x000fe40000010000 */
[----:B------:R-:W-:-:S06]  /*22e0*/  WARPGROUP.ARRIVE ;  /* 0x00000000000079c5 */ /* 0x000fcc0000000000 */
[----:B------:R-:W-:Y:S01]  /*22f0*/  QGMMA.64x32x32.F32.E4M3.E4M3 R88, gdesc[UR4], R88, gsb0 ;  /* 0x00600000045879f3 */ /* 0x000fe20008000858 */
[----:B------:R-:W-:Y:S01]  /*2300*/  UMOV UR4, UR8 ;  /* 0x0000000800047c82 */ /* 0x000fe20008000000 */
        /* <DEDUP_REMOVED lines=31> */
[----:B------:R-:W-:Y:S02]  /*2500*/  UIADD3 UR4, UR38, 0x300, URZ ;  /* 0x0000030026047890 */ /* 0x000fe4000fffe03f */
[----:B------:R-:W-:Y:S02]  /*2510*/  UIADD3 UR5, UR38, 0x380, URZ ;  /* 0x0000038026057890 */ /* 0x000fe4000fffe03f */
        /* <DEDUP_REMOVED lines=29> */
[----:B------:R-:W-:Y:S02]  /*26f0*/  UIADD3 UR14, UR38, 0x382, URZ ;  /* 0x00000382260e7890 */ /* 0x000fe4000fffe03f */
        /* <DEDUP_REMOVED lines=72> */
[----:B------:R-:W-:Y:S01]  /*2b80*/  UIADD3 UR6, UR38, 0x502, URZ ;  /* 0x0000050226067890 */ /* 0x000fe2000fffe03f */
[----:B------:R-:W-:Y:S01]  /*2b90*/  ULDC UR4, c[0x0][0x448] ;  /* 0x0001120000047ab9 */ /* 0x000fe20000000800 */
[----:B------:R-:W-:Y:S01]  /*2ba0*/  UMOV UR5, UR25 ;  /* 0x0000001900057c82 */ /* 0x000fe20008000000 */
[----:B------:R-:W-:Y:S01]  /*2bb0*/  UISETP.NE.AND UP0, UPT, UR4, 0x1, UPT ;  /* 0x000000010400788c */ /* 0x000fe2000bf05270 */
[----:B------:R-:W-:Y:S02]  /*2bc0*/  UMOV UR7, 0x80000020 ;  /* 0x8000002000077882 */ /* 0x000fe40000000000 */
[----:B------:R-:W-:-:S03]  /*2bd0*/  UMOV UR4, UR24 ;  /* 0x0000001800047c82 */ /* 0x000fc60008000000 */
[----:B------:R-:W-:Y:S02]  /*2be0*/  PLOP3.LUT P2, PT, PT, PT, UP0, 0x80, 0x0 ;  /* 0x000000000000781c */ /* 0x000fe40003f4f008 */
[----:B------:R-:W-:Y:S01]  /*2bf0*/  PLOP3.LUT P3, PT, PT, PT, UP0, 0x80, 0x0 ;  /* 0x000000000000781c */ /* 0x000fe20003f6f008 */
[----:B------:R-:W-:Y:S02]  /*2c00*/  WARPGROUP.DEPBAR.LE gsb0, 0x0 ;  /* 0x00008000000079c5 */ /* 0x000fe40000010000 */
[----:B------:R-:W-:-:S06]  /*2c10*/  WARPGROUP.ARRIVE ;  /* 0x00000000000079c5 */ /* 0x000fcc0000000000 */
[----:B------:R-:W-:Y:S01]  /*2c20*/  QGMMA.64x32x32.F32.E4M3.E4M3 R88, gdesc[UR4], R88, gsb0 ;  /* 0x00600000045879f3 */ /* 0x000fe20008000858 */
[----:B------:R-:W-:Y:S02]  /*2c30*/  @UP0 ULDC UR4, c[0x0][0x44c] ;  /* 0x0001130000040ab9 */ /* 0x000fe40000000800 */
[----:B------:R-:W-:Y:S01]  /*2c40*/  @P2 IMAD.HI.U32 R7, R8, UR4, RZ ;  /* 0x0000000408072c27 */ /* 0x000fe2000f8e00ff */
[----:B------:R-:W-:-:S04]  /*2c50*/  @UP0 ULDC UR4, c[0x0][0x450] ;  /* 0x0001140000040ab9 */ /* 0x000fc80000000800 */
[----:B------:R-:W-:Y:S01]  /*2c60*/  @P3 SHF.R.U32.HI R6, RZ, UR4, R7 ;  /* 0x00000004ff063c19 */ /* 0x000fe20008011607 */
[----:B------:R-:W-:Y:S01]  /*2c70*/  ULDC.64 UR4, c[0x0][0x9e0] ;  /* 0x0002780000047ab9 */ /* 0x000fe20000000a00 */
[----:B------:R-:W-:Y:S01]  /*2c80*/  IADD3 R7, R5, -UR61, R18 ;  /* 0x8000003d05077c10 */ /* 0x000fe2000fffe012 */
[----:B------:R-:W-:Y:S02]  /*2c90*/  UISETP.GE.AND UP1, UPT, UR5, 0x1, UPT ;  /* 0x000000010500788c */ /* 0x000fe4000bf26270 */
[----:B------:R-:W0:Y:S02]  /*2ca0*/  SHFL.IDX PT, R14, R6, RZ, 0x1c1f ;  /* 0x001c1fff060e7589 */ /* 0x000e2400000e0000 */
[C---:B------:R-:W-:Y:S02]  /*2cb0*/  VIADD R11, R7.reuse, UR4 ;  /* 0x00000004070b7c36 */ /* 0x040fe40008000000 */
[----:B------:R-:W-:Y:S01]  /*2cc0*/  PLOP3.LUT P2, PT, PT, PT, UP1, 0x40, 0x0 ;  /* 0x000000000000781c */ /* 0x000fe20003f4e818 */
[----:B------:R-:W-:-:S04]  /*2cd0*/  VIADD R7, R7, UR57 ;  /* 0x0000003907077c36 */ /* 0x000fc80008000000 */
[----:B0-----:R-:W-:Y:S01]  /*2ce0*/  IMAD.IADD R4, R7, 0x1, R14 ;  /* 0x0000000107047824 */ /* 0x001fe200078e020e */
        /* <DEDUP_REMOVED lines=13> */
[----:B------:R0:W-:Y:S02]  /*2dc0*/  @!P1 SYNCS.ARRIVE.TRANS64.RED.A1T0 RZ, [R0+URZ], RZ ;  /* 0x000000ff00ff99a7 */ /* 0x0001e4000810043f */
[----:B0-----:R-:W-:-:S04]  /*2dd0*/  IMAD R0, R23, -0xa0, R18 ;  /* 0xffffff6017007824 */ /* 0x001fc800078e0212 */
[----:B------:R-:W-:-:S04]  /*2de0*/  VIADD R0, R0, 0xa0 ;  /* 0x000000a000007836 */ /* 0x000fc80000000000 */
[----:B------:R-:W-:-:S05]  /*2df0*/  IMAD R10, R9, -0x2, R0 ;  /* 0xfffffffe090a7824 */ /* 0x000fca00078e0200 */
[----:B------:R-:W-:Y:S01]  /*2e00*/  VIADDMNMX R0, R14, R11, R10, PT ;  /* 0x0000000b0e007246 */ /* 0x000fe2000380010a */
[----:B------:R-:W-:Y:S06]  /*2e10*/  @P2 BRA `(.L_x_883) ;  /* 0x0000000000542947 */ /* 0x000fec0003800000 */
[----:B------:R-:W-:Y:S01]  /*2e20*/  IADD3 R5, R18, -UR61, R14 ;  /* 0x8000003d12057c10 */ /* 0x000fe2000fffe00e */
[----:B------:R-:W-:Y:S03]  /*2e30*/  BSSY B0, `(.L_x_884) ;  /* 0x0000010000007945 */ /* 0x000fe60003800000 */
[----:B------:R-:W-:-:S13]  /*2e40*/  ISETP.GT.AND P2, PT, R5, -0x1, PT ;  /* 0xffffffff0500780c */ /* 0x000fda0003f44270 */
[----:B------:R-:W-:Y:S05]  /*2e50*/  @P2 BRA `(.L_x_885) ;  /* 0x0000000000202947 */ /* 0x000fea0003800000 */
[----:B------:R-:W-:Y:S01]  /*2e60*/  UISETP.NE.AND UP2, UPT, UR5, 0x1, UPT ;  /* 0x000000010500788c */ /* 0x000fe2000bf45270 */
[----:B------:R-:W-:-:S05]  /*2e70*/  LOP3.LUT R5, RZ, R5, RZ, 0x33, !PT ;  /* 0x00000005ff057212 */ /* 0x000fca00078e33ff */
[----:B------:R-:W-:-:S05]  /*2e80*/  PLOP3.LUT P2, PT, PT, PT, UP2, 0x80, 0x0 ;  /* 0x000000000000781c */ /* 0x000fca0003f4f028 */
[----:B------:R-:W-:-:S08]  /*2e90*/  @UP2 ULDC.64 UR6, c[0x0][0x9e8] ;  /* 0x00027a0000062ab9 */ /* 0x000fd00000000a00 */
[----:B------:R-:W-:-:S05]  /*2ea0*/  @P2 IMAD.HI.U32 R14, R5, UR6, RZ ;  /* 0x00000006050e2c27 */ /* 0x000fca000f8e00ff */
[----:B------:R-:W-:-:S04]  /*2eb0*/  @P2 SHF.R.U32.HI R5, RZ, UR7, R14 ;  /* 0x00000007ff052c19 */ /* 0x000fc8000801160e */
[----:B------:R-:W-:Y:S01]  /*2ec0*/  LOP3.LUT R5, RZ, R5, RZ, 0x33, !PT ;  /* 0x00000005ff057212 */ /* 0x000fe200078e33ff */
[----:B------:R-:W-:Y:S06]  /*2ed0*/  BRA `(.L_x_886) ;  /* 0x0000000000147947 */ /* 0x000fec0003800000 */
.L_x_885:
[----:B------:R-:W-:-:S06]  /*2ee0*/  UISETP.NE.AND UP2, UPT, UR5, 0x1, UPT ;  /* 0x000000010500788c */ /* 0x000fcc000bf45270 */
[----:B------:R-:W-:-:S05]  /*2ef0*/  PLOP3.LUT P2, PT, PT, PT, UP2, 0x80, 0x0 ;  /* 0x000000000000781c */ /* 0x000fca0003f4f028 */
[----:B------:R-:W-:-:S08]  /*2f00*/  @UP2 ULDC.64 UR6, c[0x0][0x9e8] ;  /* 0x00027a0000062ab9 */ /* 0x000fd00000000a00 */
[----:B------:R-:W-:-:S05]  /*2f10*/  @P2 IMAD.HI.U32 R14, R5, UR6, RZ ;  /* 0x00000006050e2c27 */ /* 0x000fca000f8e00ff */
[----:B------:R-:W-:-:S07]  /*2f20*/  @P2 SHF.R.U32.HI R5, RZ, UR7, R14 ;  /* 0x00000007ff052c19 */ /* 0x000fce000801160e */
.L_x_886:
[----:B------:R-:W-:Y:S05]  /*2f30*/  BSYNC B0 ;  /* 0x0000000000007941 */ /* 0x000fea0003800000 */
.L_x_884:
[----:B------:R-:W-:-:S05]  /*2f40*/  IMAD R5, R5, UR5, R13 ;  /* 0x0000000505057c24 */ /* 0x000fca000f8e020d */
[----:B------:R-:W-:Y:S02]  /*2f50*/  VIMNMX R4, R4, R5, !PT ;  /* 0x0000000504047248 */ /* 0x000fe40007fe0100 */
[----:B------:R-:W-:-:S07]  /*2f60*/  VIADDMNMX R0, R5, UR5, R0, PT ;  /* 0x0000000505007c46 */ /* 0x000fce000b800100 */
.L_x_883:
[C---:B------:R-:W-:Y:S02]  /*2f70*/  ISETP.GE.AND P2, PT, R12.reuse, 0x2, PT ;  /* 0x000000020c00780c */ /* 0x040fe40003f46270 */
[----:B------:R-:W-:Y:S02]  /*2f80*/  ISETP.GE.AND P4, PT, R12, 0xa, PT ;  /* 0x0000000a0c00780c */ /* 0x000fe40003f86270 */
[----:B------:R-:W-:Y:S02]  /*2f90*/  P2R R20, PR, RZ, 0x4 ;  /* 0x00000004ff147803 */ /* 0x000fe40000000000 */
[----:B------:R-:W-:Y:S02]  /*2fa0*/  ISETP.GT.AND P2, PT, R4, 0x1, !P2 ;  /* 0x000000010400780c */ /* 0x000fe40005744270 */
[----:B------:R-:W-:Y:S02]  /*2fb0*/  ISETP.GE.AND P3, PT, R12, 0x9, PT ;  /* 0x000000090c00780c */ /* 0x000fe40003f66270 */
[----:B------:R-:W-:-:S02]  /*2fc0*/  ISETP.LT.OR P2, PT, R0, 0x2, P2 ;  /* 0x000000020000780c */ /* 0x000fc40001741670 */
[----:B------:R-:W-:Y:S02]  /*2fd0*/  P2R R21, PR, RZ, 0x8 ;  /* 0x00000008ff157803 */ /* 0x000fe40000000000 */
[----:B------:R-:W-:Y:S02]  /*2fe0*/  FSEL R89, R89, -INF , !P2 ;  /* 0xff80000059597808 */ /* 0x000fe40005000000 */
[----:B------:R-:W-:Y:S02]  /*2ff0*/  ISETP.GT.AND P2, PT, R4, 0x9, !P4 ;  /* 0x000000090400780c */ /* 0x000fe40006744270 */
[----:B------:R-:W-:Y:S02]  /*3000*/  P2R R104, PR, RZ, 0x10 ;  /* 0x00000010ff687803 */ /* 0x000fe40000000000 */
[----:B------:R-:W-:Y:S02]  /*3010*/  ISETP.LT.OR P2, PT, R0, 0xa, P2 ;  /* 0x0000000a0000780c */ /* 0x000fe40001741670 */
[----:B------:R-:W-:-:S02]  /*3020*/  ISETP.GT.AND P3, PT, R4, 0x8, !P3 ;  /* 0x000000080400780c */ /* 0x000fc40005f64270 */
[----:B------:R-:W-:Y:S02]  /*3030*/  ISETP.GE.AND P4, PT, R12, 0x11, PT ;  /* 0x000000110c00780c */ /* 0x000fe40003f86270 */
[----:B------:R-:W-:Y:S02]  /*3040*/  FSEL R93, R93, -INF , !P2 ;  /* 0xff8000005d5d7808 */ /* 0x000fe40005000000 */
[----:B------:R-:W-:Y:S02]  /*3050*/  ISETP.LT.OR P3, PT, R0, 0x9, P3 ;  /* 0x000000090000780c */ /* 0x000fe40001f61670 */
[----:B------:R-:W-:Y:S02]  /*3060*/  ISETP.GT.AND P2, PT, R4, 0x10, !P4 ;  /* 0x000000100400780c */ /* 0x000fe40006744270 */
[----:B------:R-:W-:Y:S02]  /*3070*/  FSEL R92, R92, -INF , !P3 ;  /* 0xff8000005c5c7808 */ /* 0x000fe40005800000 */
[----:B------:R-:W-:-:S02]  /*3080*/  ISETP.LT.OR P2, PT, R0, 0x11, P2 ;  /* 0x000000110000780c */ /* 0x000fc40001741670 */
[----:B------:R-:W-:Y:S02]  /*3090*/  ISETP.GE.AND P3, PT, R12, 0x12, PT ;  /* 0x000000120c00780c */ /* 0x000fe40003f66270 */
[----:B------:R-:W-:Y:S02]  /*30a0*/  FSEL R96, R96, -INF , !P2 ;  /* 0xff80000060607808 */ /* 0x000fe40005000000 */
[----:B------:R-:W-:Y:S02]  /*30b0*/  ISETP.GT.AND P2, PT, R4, 0x11, !P3 ;  /* 0x000000110400780c */ /* 0x000fe40005f44270 */
[----:B------:R-:W-:Y:S02]  /*30c0*/  P2R R106, PR, RZ, 0x8 ;  /* 0x00000008ff6a7803 */ /* 0x000fe40000000000 */
[----:B------:R-:W-:Y:S02]  /*30d0*/  ISETP.LT.OR P2, PT, R0, 0x12, P2 ;  /* 0x000000120000780c */ /* 0x000fe40001741670 */
[----:B------:R-:W-:-:S02]  /*30e0*/  ISETP.GE.AND P3, PT, R12, 0x19, PT ;  /* 0x000000190c00780c */ /* 0x000fc40003f66270 */
[----:B------:R-:W-:Y:S02]  /*30f0*/  FSEL R97, R97, -INF , !P2 ;  /* 0xff80000061617808 */ /* 0x000fe40005000000 */
[----:B------:R-:W-:Y:S02]  /*3100*/  ISETP.GT.AND P2, PT, R4, 0x18, !P3 ;  /* 0x000000180400780c */ /* 0x000fe40005f44270 */
[----:B------:R-:W-:Y:S02]  /*3110*/  P2R R107, PR, RZ, 0x8 ;  /* 0x00000008ff6b7803 */ /* 0x000fe40000000000 */
[----:B------:R-:W-:Y:S02]  /*3120*/  ISETP.LT.OR P2, PT, R0, 0x19, P2 ;  /* 0x000000190000780c */ /* 0x000fe40001741670 */
[----:B------:R-:W-:Y:S02]  /*3130*/  ISETP.GE.AND P3, PT, R12, 0x1a, PT ;  /* 0x0000001a0c00780c */ /* 0x000fe40003f66270 */
[----:B------:R-:W-:-:S02]  /*3140*/  FSEL R100, R100, -INF , !P2 ;  /* 0xff80000064647808 */ /* 0x000fc40005000000 */
[----:B------:R-:W-:Y:S02]  /*3150*/  ISETP.GT.AND P2, PT, R4, 0x19, !P3 ;  /* 0x000000190400780c */ /* 0x000fe40005f44270 */
[----:B------:R-:W-:Y:S02]  /*3160*/  P2R R108, PR, RZ, 0x8 ;  /* 0x00000008ff6c7803 */ /* 0x000fe40000000000 */
[----:B------:R-:W-:Y:S02]  /*3170*/  ISETP.LT.OR P2, PT, R0, 0x1a, P2 ;  /* 0x0000001a0000780c */ /* 0x000fe40001741670 */
[----:B------:R-:W-:Y:S02]  /*3180*/  P2R R105, PR, RZ, 0x10 ;  /* 0x00000010ff697803 */ /* 0x000fe40000000000 */
[----:B------:R-:W-:Y:S02]  /*3190*/  FSEL R101, R101, -INF , !P2 ;  /* 0xff80000065657808 */ /* 0x000fe40005000000 */
[----:B------:R-:W-:-:S02]  /*31a0*/  ISETP.GE.AND P2, PT, R12, 0x21, PT ;  /* 0x000000210c00780c */ /* 0x000fc40003f46270 */
[----:B------:R-:W-:Y:S02]  /*31b0*/  ISETP.GE.AND P4, PT, R12, 0x22, PT ;  /* 0x000000220c00780c */ /* 0x000fe40003f86270 */
[----:B------:R-:W-:Y:S02]  /*31c0*/  ISETP.GT.AND P3, PT, R4, 0x20, !P2 ;  /* 0x000000200400780c */ /* 0x000fe40005764270 */
[----:B------:R-:W-:Y:S02]  /*31d0*/  P2R R109, PR, RZ, 0x10 ;  /* 0x00000010ff6d7803 */ /* 0x000fe40000000000 */
[----:B------:R-:W-:-:S04]  /*31e0*/  ISETP.LT.OR P3, PT, R0, 0x21, P3 ;  /* 0x000000210000780c */ /* 0x000fc80001f61670 */
[----:B------:R-:W-:Y:S02]  /*31f0*/  FSEL R72, R72, -INF , !P3 ;  /* 0xff80000048487808 */ /* 0x000fe40005800000 */
[----:B------:R-:W-:Y:S02]  /*3200*/  ISETP.GT.AND P3, PT, R4, 0x21, !P4 ;  /* 0x000000210400780c */ /* 0x000fe40006764270 */
[----:B------:R-:W-:Y:S02]  /*3210*/  ISETP.GE.AND P4, PT, R12, 0x29, PT ;  /* 0x000000290c00780c */ /* 0x000fe40003f86270 */
[----:B------:R-:W-:Y:S02]  /*3220*/  ISETP.LT.OR P3, PT, R0, 0x22, P3 ;  /* 0x000000220000780c */ /* 0x000fe40001f61670 */
[----:B------:R-:W-:Y:S02]  /*3230*/  P2R R110, PR, RZ, 0x10 ;  /* 0x00000010ff6e7803 */ /* 0x000fe40000000000 */
[----:B------:R-:W-:-:S02]  /*3240*/  FSEL R73, R73, -INF , !P3 ;  /* 0xff80000049497808 */ /* 0x000fc40005800000 */
[----:B------:R-:W-:Y:S02]  /*3250*/  ISETP.GT.AND P3, PT, R4, 0x28, !P4 ;  /* 0x000000280400780c */ /* 0x000fe40006764270 */
[----:B------:R-:W-:Y:S02]  /*3260*/  ISETP.GE.AND P4, PT, R12, 0x2a, PT ;  /* 0x0000002a0c00780c */ /* 0x000fe40003f86270 */
[----:B------:R-:W-:Y:S02]  /*3270*/  ISETP.LT.OR P3, PT, R0, 0x29, P3 ;  /* 0x000000290000780c */ /* 0x000fe40001f61670 */
[----:B------:R-:W-:Y:S02]  /*3280*/  P2R R111, PR, RZ, 0x10 ;  /* 0x00000010ff6f7803 */ /* 0x000fe40000000000 */
[----:B------:R-:W-:Y:S02]  /*3290*/  FSEL R76, R76, -INF , !P3 ;  /* 0xff8000004c4c7808 */ /* 0x000fe40005800000 */
[----:B------:R-:W-:-:S02]  /*32a0*/  ISETP.GT.AND P3, PT, R4, 0x29, !P4 ;  /* 0x000000290400780c */ /* 0x000fc40006764270 */
[----:B------:R-:W-:Y:S02]  /*32b0*/  ISETP.GE.AND P4, PT, R12, 0x31, PT ;  /* 0x000000310c00780c */ /* 0x000fe40003f86270 */
[----:B------:R-:W-:Y:S02]  /*32c0*/  ISETP.LT.OR P3, PT, R0, 0x2a, P3 ;  /* 0x0000002a0000780c */ /* 0x000fe40001f61670 */
[----:B------:R-:W-:Y:S02]  /*32d0*/  P2R R112, PR, RZ, 0x10 ;  /* 0x00000010ff707803 */ /* 0x000fe40000000000 */
[----:B------:R-:W-:Y:S02]  /*32e0*/  FSEL R77, R77, -INF , !P3 ;  /* 0xff8000004d4d7808 */ /* 0x000fe40005800000 */
[----:B------:R-:W-:Y:S02]  /*32f0*/  ISETP.GT.AND P3, PT, R4, 0x30, !P4 ;  /* 0x000000300400780c */ /* 0x000fe40006764270 */
[----:B------:R-:W-:-:S02]  /*3300*/  ISETP.GE.AND P4, PT, R12, 0x32, PT ;  /* 0x000000320c00780c */ /* 0x000fc40003f86270 */
[----:B------:R-:W-:Y:S02]  /*3310*/  ISETP.LT.OR P3, PT, R0, 0x31, P3 ;  /* 0x000000310000780c */ /* 0x000fe40001f61670 */
[----:B------:R-:W-:Y:S02]  /*3320*/  P2R R113, PR, RZ, 0x10 ;  /* 0x00000010ff717803 */ /* 0x000fe40000000000 */
[----:B------:R-:W-:Y:S02]  /*3330*/  FSEL R80, R80, -INF , !P3 ;  /* 0xff80000050507808 */ /* 0x000fe40005800000 */
[----:B------:R-:W-:Y:S02]  /*3340*/  ISETP.GT.AND P3, PT, R4, 0x31, !P4 ;  /* 0x000000310400780c */ /* 0x000fe40006764270 */
[----:B------:R-:W-:Y:S02]  /*3350*/  ISETP.GE.AND P4, PT, R12, 0x39, PT ;  /* 0x000000390c00780c */ /* 0x000fe40003f86270 */
[----:B------:R-:W-:-:S02]  /*3360*/  ISETP.LT.OR P3, PT, R0, 0x32, P3 ;  /* 0x000000320000780c */ /* 0x000fc40001f61670 */
[----:B------:R-:W-:Y:S02]  /*3370*/  P2R R114, PR, RZ, 0x10 ;  /* 0x00000010ff727803 */ /* 0x000fe40000000000 */
[----:B------:R-:W-:Y:S02]  /*3380*/  FSEL R81, R81, -INF , !P3 ;  /* 0xff80000051517808 */ /* 0x000fe40005800000 */
[----:B------:R-:W-:Y:S02]  /*3390*/  ISETP.GT.AND P3, PT, R4, 0x38, !P4 ;  /* 0x000000380400780c */ /* 0x000fe40006764270 */
[----:B------:R-:W-:Y:S02]  /*33a0*/  ISETP.GE.AND P4, PT, R12, 0x3a, PT ;  /* 0x0000003a0c00780c */ /* 0x000fe40003f86270 */
[----:B------:R-:W-:Y:S02]  /*33b0*/  ISETP.LT.OR P3, PT, R0, 0x39, P3 ;  /* 0x000000390000780c */ /* 0x000fe40001f61670 */
[----:B------:R-:W-:-:S02]  /*33c0*/  P2R R115, PR, RZ, 0x10 ;  /* 0x00000010ff737803 */ /* 0x000fc40000000000 */
        /* <DEDUP_REMOVED lines=101> */
[----:B------:R-:W-:-:S04]  /*3a20*/  ISETP.GT.AND P3, PT, R4, 0x89, !P4 ;  /* 0x000000890400780c */ /* 0x000fc80006764270 */
[----:B------:R-:W-:-:S04]  /*3a30*/  ISETP.LT.OR P3, PT, R0, 0x8a, P3 ;  /* 0x0000008a0000780c */ /* 0x000fc80001f61670 */
[----:B------:R-:W-:Y:S02]  /*3a40*/  FSEL R29, R29, -INF , !P3 ;  /* 0xff8000001d1d7808 */ /* 0x000fe40005800000 */
[----:B------:R-:W-:-:S04]  /*3a50*/  ISETP.GE.AND P3, PT, R12, 0x91, PT ;  /* 0x000000910c00780c */ /* 0x000fc80003f66270 */
        /* <DEDUP_REMOVED lines=12> */
[----:B------:R-:W-:Y:S02]  /*3b20*/  P2R R14, PR, RZ, 0x40 ;  /* 0x00000040ff0e7803 */ /* 0x000fe40000000000 */
[----:B------:R-:W-:-:S04]  /*3b30*/  ISETP.GT.AND P6, PT, R4, RZ, !P6 ;  /* 0x000000ff0400720c */ /* 0x000fc800077c4270 */
[----:B------:R-:W-:-:S04]  /*3b40*/  ISETP.LT.OR P6, PT, R0, 0x1, P6 ;  /* 0x000000010000780c */ /* 0x000fc800037c1670 */
[----:B------:R-:W-:Y:S02]  /*3b50*/  FSEL R15, R88, -INF , !P6 ;  /* 0xff800000580f7808 */ /* 0x000fe40007000000 */
[----:B------:R-:W-:-:S04]  /*3b60*/  ISETP.GE.AND P6, PT, R12, 0x9a, PT ;  /* 0x0000009a0c00780c */ /* 0x000fc80003fc6270 */
[----:B------:R-:W-:Y:S02]  /*3b70*/  P2R R12, PR, RZ, 0x40 ;  /* 0x00000040ff0c7803 */ /* 0x000fe40000000000 */
[----:B------:R-:W-:Y:S02]  /*3b80*/  ISETP.GT.AND P6, PT, R4, 0x99, !P6 ;  /* 0x000000990400780c */ /* 0x000fe400077c4270 */
[----:B------:R-:W0:Y:S02]  /*3b90*/  SHFL.IDX PT, R4, R6, 0x1, 0x1c1f ;  /* 0x003c1f0006047f89 */ /* 0x000e2400000e0000 */
[----:B------:R-:W-:-:S04]  /*3ba0*/  ISETP.LT.OR P6, PT, R0, 0x9a, P6 ;  /* 0x0000009a0000780c */ /* 0x000fc800037c1670 */
[----:B------:R-:W-:Y:S02]  /*3bb0*/  FSEL R37, R37, -INF , !P6 ;  /* 0xff80000025257808 */ /* 0x000fe40007000000 */
[----:B------:R-:W-:Y:S02]  /*3bc0*/  PLOP3.LUT P6, PT, PT, PT, UP1, 0x40, 0x0 ;  /* 0x000000000000781c */ /* 0x000fe40003fce818 */
[----:B0-----:R-:W-:Y:S01]  /*3bd0*/  VIADDMNMX R0, R4, R11, R10, PT ;  /* 0x0000000b04007246 */ /* 0x001fe2000380010a */
[----:B------:R-:W-:-:S10]  /*3be0*/  IMAD.IADD R5, R7, 0x1, R4 ;  /* 0x0000000107057824 */ /* 0x000fd400078e0204 */
[----:B------:R-:W-:Y:S05]  /*3bf0*/  @P6 BRA `(.L_x_887) ;  /* 0x00000000005c6947 */ /* 0x000fea0003800000 */
        /* <DEDUP_REMOVED lines=8> */
[----:B------:R-:W-:Y:S01]  /*3c80*/  @P6 IMAD.HI.U32 R6, R4, UR6, RZ ;  /* 0x0000000604066c27 */ /* 0x000fe2000f8e00ff */
[----:B------:R-:W-:-:S13]  /*3c90*/  PLOP3.LUT P6, PT, PT, PT, UP2, 0x80, 0x0 ;  /* 0x000000000000781c */ /* 0x000fda0003fcf028 */
[----:B------:R-:W-:-:S04]  /*3ca0*/  @P6 SHF.R.U32.HI R4, RZ, UR7, R6 ;  /* 0x00000007ff046c19 */ /* 0x000fc80008011606 */
[----:B------:R-:W-:Y:S01]  /*3cb0*/  LOP3.LUT R4, RZ, R4, RZ, 0x33, !PT ;  /* 0x00000004ff047212 */ /* 0x000fe200078e33ff */
[----:B------:R-:W-:Y:S06]  /*3cc0*/  BRA `(.L_x_890) ;  /* 0x0000000000187947 */ /* 0x000fec0003800000 */
.L_x_889:
[----:B------:R-:W-:-:S06]  /*3cd0*/  UISETP.NE.AND UP2, UPT, UR5, 0x1, UPT ;  /* 0x000000010500788c */ /* 0x000fcc000bf45270 */
[----:B------:R-:W-:-:S05]  /*3ce0*/  PLOP3.LUT P6, PT, PT, PT, UP2, 0x80, 0x0 ;  /* 0x000000000000781c */ /* 0x000fca0003fcf028 */
[----:B------:R-:W-:-:S08]  /*3cf0*/  @UP2 ULDC.64 UR6, c[0x0][0x9e8] ;  /* 0x00027a0000062ab9 */ /* 0x000fd00000000a00 */
[----:B------:R-:W-:Y:S01]  /*3d00*/  @P6 IMAD.HI.U32 R6, R4, UR6, RZ ;  /* 0x0000000604066c27 */ /* 0x000fe2000f8e00ff */
[----:B------:R-:W-:-:S13]  /*3d10*/  PLOP3.LUT P6, PT, PT, PT, UP2, 0x80, 0x0 ;  /* 0x000000000000781c */ /* 0x000fda0003fcf028 */
[----:B------:R-:W-:-:S07]  /*3d20*/  @P6 SHF.R.U32.HI R4, RZ, UR7, R6 ;  /* 0x00000007ff046c19 */ /* 0x000fce0008011606 */
.L_x_890:
[----:B------:R-:W-:Y:S05]  /*3d30*/  BSYNC B0 ;  /* 0x0000000000007941 */ /* 0x000fea0003800000 */
.L_x_888:
[----:B------:R-:W-:-:S05]  /*3d40*/  IMAD R4, R4, UR5, R13 ;  /* 0x0000000504047c24 */ /* 0x000fca000f8e020d */
[----:B------:R-:W-:Y:S02]  /*3d50*/  VIMNMX R5, R5, R4, !PT ;  /* 0x0000000405057248 */ /* 0x000fe40007fe0100 */
[----:B------:R-:W-:-:S07]  /*3d60*/  VIADDMNMX R0, R4, UR5, R0, PT ;  /* 0x0000000504007c46 */ /* 0x000fce000b800100 */
.L_x_887:
[----:B------:R-:W-:Y:S01]  /*3d70*/  ISETP.GT.AND P2, PT, R5, 0x20, !P2 ;  /* 0x000000200500780c */ /* 0x000fe20005744270 */
[----:B------:R-:W-:Y:S01]  /*3d80*/  IMAD.U32 R11, RZ, RZ, UR36 ;  /* 0x00000024ff0b7e24 */ /* 0x000fe2000f8e00ff */
[----:B------:R-:W-:Y:S01]  /*3d90*/  ISETP.NE.AND P6, PT, R119, RZ, PT ;  /* 0x000000ff7700720c */ /* 0x000fe20003fc5270 */
[----:B------:R-:W-:Y:S01]  /*3da0*/  @UP0 ULDC UR6, c[0x0][0x44c] ;  /* 0x0001130000060ab9 */ /* 0x000fe20000000800 */
[----:B------:R-:W-:Y:S01]  /*3db0*/  ISETP.LT.OR P2, PT, R0, 0x21, P2 ;  /* 0x000000210000780c */ /* 0x000fe20001741670 */
[----:B------:R-:W-:Y:S01]  /*3dc0*/  UIMAD.WIDE.U32 UR6, UR40, UR6, URZ ;  /* 0x00000006280672a5 */ /* 0x000fe2000f8e003f */
[----:B------:R-:W-:Y:S01]  /*3dd0*/  FMNMX.FTZ R7, R15, R89, !PT ;  /* 0x000000590f077209 */ /* 0x000fe20007810000 */
[----:B------:R-:W-:Y:S01]  /*3de0*/  @UP0 ULDC UR11, c[0x0][0x450] ;  /* 0x00011400000b0ab9 */ /* 0x000fe20000000800 */
[----:B------:R-:W-:Y:S01]  /*3df0*/  FSEL R74, R74, -INF , !P2 ;  /* 0xff8000004a4a7808 */ /* 0x000fe20005000000 */
[----:B------:R-:W-:Y:S01]  /*3e00*/  @UP0 USHF.R.U32.HI UR40, URZ, UR11, UR7 ;  /* 0x0000000b3f280299 */ /* 0x000fe20008011607 */
[----:B------:R-:W-:-:S02]  /*3e10*/  ISETP.NE.AND P2, PT, R109, RZ, PT ;  /* 0x000000ff6d00720c */ /* 0x000fc40003f45270 */
[----:B------:R-:W-:Y:S02]  /*3e20*/  FMNMX.FTZ R4, R92, R7, !PT ;  /* 0x000000075c047209 */ /* 0x000fe40007810000 */
[----:B------:R-:W-:Y:S02]  /*3e30*/  ISETP.GT.AND P2, PT, R5, 0x21, !P2 ;  /* 0x000000210500780c */ /* 0x000fe40005744270 */
[----:B------:R-:W-:Y:S02]  /*3e40*/  FMNMX.FTZ R7, R93, R4, !PT ;  /* 0x000000045d077209 */ /* 0x000fe40007810000 */
[----:B------:R-:W-:Y:S02]  /*3e50*/  ISETP.LT.OR P2, PT, R0, 0x22, P2 ;  /* 0x000000220000780c */ /* 0x000fe40001741670 */
[----:B------:R-:W-:Y:S02]  /*3e60*/  FMNMX.FTZ R4, R96, R7, !PT ;  /* 0x0000000760047209 */ /* 0x000fe40007810000 */
[----:B------:R-:W-:-:S02]  /*3e70*/  FSEL R75, R75, -INF , !P2 ;  /* 0xff8000004b4b7808 */ /* 0x000fc40005000000 */
[----:B------:R-:W-:Y:S02]  /*3e80*/  ISETP.NE.AND P2, PT, R110, RZ, PT ;  /* 0x000000ff6e00720c */ /* 0x000fe40003f45270 */
[----:B------:R-:W-:Y:S02]  /*3e90*/  FMNMX.FTZ R7, R97, R4, !PT ;  /* 0x0000000461077209 */ /* 0x000fe40007810000 */
[----:B------:R-:W-:Y:S02]  /*3ea0*/  ISETP.GT.AND P2, PT, R5, 0x28, !P2 ;  /* 0x000000280500780c */ /* 0x000fe40005744270 */
[----:B------:R-:W-:Y:S02]  /*3eb0*/  FMNMX.FTZ R4, R100, R7, !PT ;  /* 0x0000000764047209 */ /* 0x000fe40007810000 */
[----:B------:R-:W-:Y:S02]  /*3ec0*/  ISETP.LT.OR P2, PT, R0, 0x29, P2 ;  /* 0x000000290000780c */ /* 0x000fe40001741670 */
[----:B------:R-:W-:-:S02]  /*3ed0*/  FMNMX.FTZ R7, R101, R4, !PT ;  /* 0x0000000465077209 */ /* 0x000fc40007810000 */
[----:B------:R-:W-:Y:S02]  /*3ee0*/  FSEL R78, R78, -INF , !P2 ;  /* 0xff8000004e4e7808 */ /* 0x000fe40005000000 */
[----:B------:R-:W-:Y:S02]  /*3ef0*/  ISETP.NE.AND P2, PT, R111, RZ, PT ;  /* 0x000000ff6f00720c */ /* 0x000fe40003f45270 */
[----:B------:R-:W-:Y:S02]  /*3f00*/  FMNMX.FTZ R4, R72, R7, !PT ;  /* 0x0000000748047209 */ /* 0x000fe40007810000 */
[----:B------:R-:W-:Y:S02]  /*3f10*/  ISETP.GT.AND P2, PT, R5, 0x29, !P2 ;  /* 0x000000290500780c */ /* 0x000fe40005744270 */
[----:B------:R-:W-:Y:S02]  /*3f20*/  FMNMX.FTZ R7, R73, R4, !PT ;  /* 0x0000000449077209 */ /* 0x000fe40007810000 */
[----:B------:R-:W-:-:S02]  /*3f30*/  ISETP.LT.OR P2, PT, R0, 0x2a, P2 ;  /* 0x0000002a0000780c */ /* 0x000fc40001741670 */
[----:B------:R-:W-:Y:S02]  /*3f40*/  FMNMX.FTZ R4, R76, R7, !PT ;  /* 0x000000074c047209 */ /* 0x000fe40007810000 */
[----:B------:R-:W-:Y:S02]  /*3f50*/  FSEL R79, R79, -INF , !P2 ;  /* 0xff8000004f4f7808 */ /* 0x000fe40005000000 */
[----:B------:R-:W-:Y:S02]  /*3f60*/  ISETP.NE.AND P2, PT, R112, RZ, PT ;  /* 0x000000ff7000720c */ /* 0x000fe40003f45270 */
[----:B------:R-:W-:Y:S02]  /*3f70*/  FMNMX.FTZ R7, R77, R4, !PT ;  /* 0x000000044d077209 */ /* 0x000fe40007810000 */
[----:B------:R-:W-:Y:S02]  /*3f80*/  ISETP.GT.AND P2, PT, R5, 0x30, !P2 ;  /* 0x000000300500780c */ /* 0x000fe40005744270 */
[----:B------:R-:W-:-:S02]  /*3f90*/  FMNMX.FTZ R4, R80, R7, !PT ;  /* 0x0000000750047209 */ /* 0x000fc40007810000 */
[----:B------:R-:W-:Y:S02]  /*3fa0*/  ISETP.LT.OR P2, PT, R0, 0x31, P2 ;  /* 0x000000310000780c */ /* 0x000fe40001741670 */
[----:B------:R-:W-:Y:S02]  /*3fb0*/  FMNMX.FTZ R7, R81, R4, !PT ;  /* 0x0000000451077209 */ /* 0x000fe40007810000 */
[----:B------:R-:W-:Y:S02]  /*3fc0*/  FSEL R82, R82, -INF , !P2 ;  /* 0xff80000052527808 */ /* 0x000fe40005000000 */
[----:B------:R-:W-:Y:S02]  /*3fd0*/  ISETP.NE.AND P2, PT, R113, RZ, PT ;  /* 0x000000ff7100720c */ /* 0x000fe40003f45270 */
[----:B------:R-:W-:Y:S02]  /*3fe0*/  FMNMX.FTZ R4, R84, R7, !PT ;  /* 0x0000000754047209 */ /* 0x000fe40007810000 */
[----:B------:R-:W-:-:S02]  /*3ff0*/  ISETP.GT.AND P2, PT, R5, 0x31, !P2 ;  /* 0x000000310500780c */ /* 0x000fc40005744270 */
[----:B------:R-:W-:Y:S02]  /*4000*/  FMNMX.FTZ R7, R85, R4, !PT ;  /* 0x0000000455077209 */ /* 0x000fe40007810000 */
[----:B------:R-:W-:Y:S02]  /*4010*/  ISETP.LT.OR P2, PT, R0, 0x32, P2 ;  /* 0x000000320000780c */ /* 0x000fe40001741670 */
[----:B------:R-:W-:Y:S02]  /*4020*/  FMNMX.FTZ R4, R56, R7, !PT ;  /* 0x0000000738047209 */ /* 0x000fe40007810000 */
[----:B------:R-:W-:Y:S02]  /*4030*/  FSEL R83, R83, -INF , !P2 ;  /* 0xff80000053537808 */ /* 0x000fe40005000000 */
[----:B------:R-:W-:Y:S02]  /*4040*/  ISETP.NE.AND P2, PT, R114, RZ, PT ;  /* 0x000000ff7200720c */ /* 0x000fe40003f45270 */
[----:B------:R-:W-:-:S02]  /*4050*/  FMNMX.FTZ R7, R57, R4, !PT ;  /* 0x0000000439077209 */ /* 0x000fc40007810000 */
[----:B------:R-:W-:Y:S02]  /*4060*/  ISETP.GT.AND P2, PT, R5, 0x38, !P2 ;  /* 0x000000380500780c */ /* 0x000fe40005744270 */
[----:B------:R-:W-:Y:S02]  /*4070*/  FMNMX.FTZ R4, R60, R7, !PT ;  /* 0x000000073c047209 */ /* 0x000fe40007810000 */
[----:B------:R-:W-:Y:S02]  /*4080*/  ISETP.LT.OR P2, PT, R0, 0x39, P2 ;  /* 0x000000390000780c */ /* 0x000fe40001741670 */
[----:B------:R-:W-:Y:S02]  /*4090*/  FMNMX.FTZ R7, R61, R4, !PT ;  /* 0x000000043d077209 */ /* 0x000fe40007810000 */
[----:B------:R-:W-:Y:S02]  /*40a0*/  FSEL R86, R86, -INF , !P2 ;  /* 0xff80000056567808 */ /* 0x000fe40005000000 */
        /* <DEDUP_REMOVED lines=28> */
[----:B------:R-:W-:Y:S02]  /*4270*/  ISETP.GT.AND P2, PT, R5, 0x49, !P6 ;  /* 0x000000490500780c */ /* 0x000fe40007744270 */
[----:B------:R-:W-:Y:S02]  /*4280*/  ISETP.NE.AND P6, PT, R130, RZ, PT ;  /* 0x000000ff8200720c */ /* 0x000fe40003fc5270 */
        /* <DEDUP_REMOVED lines=19> */
[C---:B------:R-:W-:Y:S02]  /*43c0*/  ISETP.GT.AND P2, PT, R5.reuse, 0x58, !P2 ;  /* 0x000000580500780c */ /* 0x040fe40005744270 */
[C---:B------:R-:W-:Y:S01]  /*43d0*/  ISETP.GT.AND P3, PT, R5.reuse, 0x90, !P3 ;  /* 0x000000900500780c */ /* 0x040fe20005f64270 */
[----:B------:R-:W0:Y:S01]  /*43e0*/  SHFL.BFLY PT, R7, R6, 0x2, 0x1f ;  /* 0x0c401f0006077f89 */ /* 0x000e2200000e0000 */
[----:B------:R-:W-:Y:S02]  /*43f0*/  ISETP.LT.OR P2, PT, R0, 0x59, P2 ;  /* 0x000000590000780c */ /* 0x000fe40001741670 */
[----:B------:R-:W-:Y:S02]  /*4400*/  ISETP.GT.AND P4, PT, R5, 0x91, !P4 ;  /* 0x000000910500780c */ /* 0x000fe40006784270 */
[----:B------:R-:W-:Y:S02]  /*4410*/  FSEL R70, R70, -INF , !P2 ;  /* 0xff80000046467808 */ /* 0x000fe40005000000 */
[----:B------:R-:W-:-:S02]  /*4420*/  ISETP.NE.AND P2, PT, R123, RZ, PT ;  /* 0x000000ff7b00720c */ /* 0x000fc40003f45270 */
[C---:B------:R-:W-:Y:S02]  /*4430*/  ISETP.LT.OR P3, PT, R0.reuse, 0x91, P3 ;  /* 0x000000910000780c */ /* 0x040fe40001f61670 */
[C---:B------:R-:W-:Y:S02]  /*4440*/  ISETP.GT.AND P2, PT, R5.reuse, 0x59, !P2 ;  /* 0x000000590500780c */ /* 0x040fe40005744270 */
[----:B------:R-:W-:Y:S02]  /*4450*/  ISETP.GT.AND P5, PT, R5, 0x98, !P5 ;  /* 0x000000980500780c */ /* 0x000fe40006fa4270 */
[C---:B------:R-:W-:Y:S02]  /*4460*/  ISETP.LT.OR P2, PT, R0.reuse, 0x5a, P2 ;  /* 0x0000005a0000780c */ /* 0x040fe40001741670 */
[----:B------:R-:W-:Y:S02]  /*4470*/  ISETP.LT.OR P4, PT, R0, 0x92, P4 ;  /* 0x000000920000780c */ /* 0x000fe40002781670 */
[----:B------:R-:W-:-:S02]  /*4480*/  FSEL R71, R71, -INF , !P2 ;  /* 0xff80000047477808 */ /* 0x000fc40005000000 */
[----:B------:R-:W-:Y:S02]  /*4490*/  ISETP.NE.AND P2, PT, R124, RZ, PT ;  /* 0x000000ff7c00720c */ /* 0x000fe40003f45270 */
[----:B------:R-:W-:Y:S02]  /*44a0*/  FSEL R34, R34, -INF , !P3 ;  /* 0xff80000022227808 */ /* 0x000fe40005800000 */
[----:B------:R-:W-:Y:S02]  /*44b0*/  ISETP.GT.AND P2, PT, R5, 0x60, !P2 ;  /* 0x000000600500780c */ /* 0x000fe40005744270 */
[----:B0-----:R-:W-:Y:S02]  /*44c0*/  FMNMX.FTZ R7, R6, R7, !PT ;  /* 0x0000000706077209 */ /* 0x001fe40007810000 */
[C---:B------:R-:W-:Y:S02]  /*44d0*/  ISETP.LT.OR P2, PT, R0.reuse, 0x61, P2 ;  /* 0x000000610000780c */ /* 0x040fe40001741670 */
[----:B------:R-:W-:Y:S01]  /*44e0*/  ISETP.LT.OR P5, PT, R0, 0x99, P5 ;  /* 0x000000990000780c */ /* 0x000fe20002fa1670 */
[----:B------:R-:W0:Y:S01]  /*44f0*/  SHFL.BFLY PT, R4, R7, 0x1, 0x1f ;  /* 0x0c201f0007047f89 */ /* 0x000e2200000e0000 */
[----:B------:R-:W-:-:S02]  /*4500*/  FSEL R42, R42, -INF , !P2 ;  /* 0xff8000002a2a7808 */ /* 0x000fc40005000000 */
[----:B------:R-:W-:Y:S02]  /*4510*/  ISETP.NE.AND P2, PT, R125, RZ, PT ;  /* 0x000000ff7d00720c */ /* 0x000fe40003f45270 */
[----:B------:R-:W-:Y:S02]  /*4520*/  FSEL R35, R35, -INF , !P4 ;  /* 0xff80000023237808 */ /* 0x000fe40006000000 */
[----:B------:R-:W-:Y:S02]  /*4530*/  ISETP.GT.AND P2, PT, R5, 0x61, !P2 ;  /* 0x000000610500780c */ /* 0x000fe40005744270 */
[----:B------:R-:W-:Y:S02]  /*4540*/  R2UR UR10, R22 ;  /* 0x00000000160a72ca */ /* 0x000fe400000e0000 */
[----:B------:R-:W-:-:S04]  /*4550*/  ISETP.LT.OR P2, PT, R0, 0x62, P2 ;  /* 0x000000620000780c */ /* 0x000fc80001741670 */
[----:B------:R-:W-:Y:S02]  /*4560*/  FSEL R43, R43, -INF , !P2 ;  /* 0xff8000002b2b7808 */ /* 0x000fe40005000000 */
[----:B------:R-:W-:-:S04]  /*4570*/  ISETP.NE.AND P2, PT, R126, RZ, PT ;  /* 0x000000ff7e00720c */ /* 0x000fc80003f45270 */
[----:B------:R-:W-:Y:S01]  /*4580*/  ISETP.GT.AND P2, PT, R5, 0x68, !P2 ;  /* 0x000000680500780c */ /* 0x000fe20005744270 */
[----:B------:R-:W-:Y:S01]  /*4590*/  UIADD3 UR40, UR10, UR40, URZ ;  /* 0x000000280a287290 */ /* 0x000fe2000fffe03f */
[----:B0-----:R-:W-:Y:S02]  /*45a0*/  FMNMX.FTZ R4, R7, R4, !PT ;  /* 0x0000000407047209 */ /* 0x001fe40007810000 */
[----:B------:R-:W-:Y:S01]  /*45b0*/  ISETP.LT.OR P2, PT, R0, 0x69, P2 ;  /* 0x000000690000780c */ /* 0x000fe20001741670 */
[----:B------:R-:W-:Y:S02]  /*45c0*/  UIADD3 UR4, UR40, UR4, URZ ;  /* 0x0000000428047290 */ /* 0x000fe4000fffe03f */
[----:B------:R-:W-:Y:S01]  /*45d0*/  FFMA.FTZ R10, R4, R11, -8 ;  /* 0xc1000000040a7423 */ /* 0x000fe2000001000b */
[----:B------:R-:W-:Y:S02]  /*45e0*/  FSEL R46, R46, -INF , !P2 ;  /* 0xff8000002e2e7808 */ /* 0x000fe40005000000 */
[----:B------:R-:W-:-:S04]  /*45f0*/  ISETP.NE.AND P2, PT, R127, RZ, PT ;  /* 0x000000ff7f00720c */ /* 0x000fc80003f45270 */
[----:B------:R-:W-:-:S04]  /*4600*/  ISETP.GT.AND P2, PT, R5, 0x69, !P2 ;  /* 0x000000690500780c */ /* 0x000fc80005744270 */
[----:B------:R-:W-:-:S04]  /*4610*/  ISETP.LT.OR P2, PT, R0, 0x6a, P2 ;  /* 0x0000006a0000780c */ /* 0x000fc80001741670 */
        /* <DEDUP_REMOVED lines=9> */
[----:B------:R-:W-:Y:S02]  /*46b0*/  ISETP.GT.AND P2, PT, R5, 0x78, !P6 ;  /* 0x000000780500780c */ /* 0x000fe40007744270 */
[----:B------:R-:W-:Y:S02]  /*46c0*/  ISETP.NE.AND P6, PT, R133, RZ, PT ;  /* 0x000000ff8500720c */ /* 0x000fe40003fc5270 */
        /* <DEDUP_REMOVED lines=35> */
[----:B------:R-:W-:-:S04]  /*4900*/  ISETP.GT.AND P2, PT, R5, RZ, !P2 ;  /* 0x000000ff0500720c */ /* 0x000fc80005744270 */
[----:B------:R-:W-:-:S04]  /*4910*/  ISETP.LT.OR P2, PT, R0, 0x1, P2 ;  /* 0x000000010000780c */ /* 0x000fc80001741670 */
[----:B------:R-:W-:Y:S02]  /*4920*/  FSEL R90, R90, -INF , !P2 ;  /* 0xff8000005a5a7808 */ /* 0x000fe40005000000 */
[----:B------:R-:W-:Y:S02]  /*4930*/  ISETP.NE.AND P2, PT, R132, RZ, PT ;  /* 0x000000ff8400720c */ /* 0x000fe40003f45270 */
[----:B------:R-:W-:Y:S02]  /*4940*/  FMNMX.FTZ R21, R90, R91, !PT ;  /* 0x0000005b5a157209 */ /* 0x000fe40007810000 */
[----:B------:R-:W-:-:S04]  /*4950*/  ISETP.GT.AND P2, PT, R5, 0x80, !P2 ;  /* 0x000000800500780c */ /* 0x000fc80005744270 */
[----:B------:R-:W-:-:S04]  /*4960*/  ISETP.LT.OR P2, PT, R0, 0x81, P2 ;  /* 0x000000810000780c */ /* 0x000fc80001741670 */
[----:B------:R-:W-:Y:S02]  /*4970*/  FSEL R26, R26, -INF , !P2 ;  /* 0xff8000001a1a7808 */ /* 0x000fe40005000000 */
[----:B------:R-:W-:Y:S02]  /*4980*/  ISETP.GT.AND P2, PT, R5, 0x81, !P6 ;  /* 0x000000810500780c */ /* 0x000fe40007744270 */
[----:B------:R-:W-:Y:S02]  /*4990*/  ISETP.NE.AND P6, PT, R134, RZ, PT ;  /* 0x000000ff8600720c */ /* 0x000fe40003fc5270 */
[----:B------:R-:W-:-:S04]  /*49a0*/  ISETP.LT.OR P2, PT, R0, 0x82, P2 ;  /* 0x000000820000780c */ /* 0x000fc80001741670 */
[----:B------:R-:W-:Y:S02]  /*49b0*/  FSEL R27, R27, -INF , !P2 ;  /* 0xff8000001b1b7808 */ /* 0x000fe40005000000 */
[----:B------:R-:W-:-:S04]  /*49c0*/  FSETP.NEU.FTZ.AND P2, PT, R4, -INF , PT ;  /* 0xff8000000400780b */ /* 0x000fc80003f5d000 */
[----:B------:R-:W-:Y:S02]  /*49d0*/  FSEL R88, R10, RZ, P2 ;  /* 0x000000ff0a587208 */ /* 0x000fe40001000000 */
[----:B------:R-:W-:Y:S02]  /*49e0*/  ISETP.GT.AND P2, PT, R5, 0x88, !P6 ;  /* 0x000000880500780c */ /* 0x000fe40007744270 */
[----:B------:R-:W-:Y:S01]  /*49f0*/  ISETP.NE.AND P6, PT, R12, RZ, PT ;  /* 0x000000ff0c00720c */ /* 0x000fe20003fc5270 */
[--C-:B------:R-:W-:Y:S01]  /*4a00*/  FFMA.FTZ R20, R72, UR36, -R88.reuse ;  /* 0x0000002448147c23 */ /* 0x100fe20008010858 */
[----:B------:R-:W-:Y:S01]  /*4a10*/  FMNMX.FTZ R72, R94, R21, !PT ;  /* 0x000000155e487209 */ /* 0x000fe20007810000 */
[--C-:B------:R-:W-:Y:S01]  /*4a20*/  FFMA.FTZ R7, R89, UR36, -R88.reuse ;  /* 0x0000002459077c23 */ /* 0x100fe20008010858 */
[--C-:B------:R-:W-:Y:S01]  /*4a30*/  FFMA.FTZ R89, R73, UR36, -R88.reuse ;  /* 0x0000002449597c23 */ /* 0x100fe20008010858 */
[--C-:B------:R-:W-:Y:S01]  /*4a40*/  FFMA.FTZ R10, R92, UR36, -R88.reuse ;  /* 0x000000245c0a7c23 */ /* 0x100fe20008010858 */
[----:B------:R-:W-:Y:S01]  /*4a50*/  FMNMX.FTZ R21, R95, R72, !PT ;  /* 0x000000485f157209 */ /* 0x000fe20007810000 */
[--C-:B------:R-:W-:Y:S01]  /*4a60*/  FFMA.FTZ R92, R77, UR36, -R88.reuse ;  /* 0x000000244d5c7c23 */ /* 0x100fe20008010858 */
[----:B------:R-:W-:Y:S01]  /*4a70*/  ISETP.LT.OR P2, PT, R0, 0x89, P2 ;  /* 0x000000890000780c */ /* 0x000fe20001741670 */
[--C-:B------:R-:W-:Y:S01]  /*4a80*/  FFMA.FTZ R6, R15, UR36, -R88.reuse ;  /* 0x000000240f067c23 */ /* 0x100fe20008010858 */
[----:B------:R-:W-:Y:S01]  /*4a90*/  FMNMX.FTZ R72, R98, R21, !PT ;  /* 0x0000001562487209 */ /* 0x000fe20007810000 */
[----:B------:R-:W-:Y:S01]  /*4aa0*/  MUFU.EX2 R7, R7 ;  /* 0x0000000700077308 */ /* 0x000fe20000000800 */
[----:B------:R-:W-:Y:S01]  /*4ab0*/  FSEL R30, R30, -INF , !P2 ;  /* 0xff8000001e1e7808 */ /* 0x000fe20005000000 */
[--C-:B------:R-:W-:Y:S01]  /*4ac0*/  FFMA.FTZ R11, R93, UR36, -R88.reuse ;  /* 0x000000245d0b7c23 */ /* 0x100fe20008010858 */
[----:B------:R-:W-:Y:S01]  /*4ad0*/  FMNMX.FTZ R73, R99, R72, !PT ;  /* 0x0000004863497209 */ /* 0x000fe20007810000 */
[--C-:B------:R-:W-:Y:S01]  /*4ae0*/  FFMA.FTZ R72, R76, UR36, -R88.reuse ;  /* 0x000000244c487c23 */ /* 0x100fe20008010858 */
[----:B------:R-:W-:Y:S01]  /*4af0*/  ISETP.NE.AND P2, PT, R135, RZ, PT ;  /* 0x000000ff8700720c */ /* 0x000fe20003f45270 */
[--C-:B------:R-:W-:Y:S01]  /*4b00*/  FFMA.FTZ R12, R96, UR36, -R88.reuse ;  /* 0x00000024600c7c23 */ /* 0x100fe20008010858 */
[----:B------:R-:W-:Y:S01]  /*4b10*/  FMNMX.FTZ R76, R102, R73, !PT ;  /* 0x00000049664c7209 */ /* 0x000fe20007810000 */
[----:B------:R0:W-:Y:S01]  /*4b20*/  MUFU.EX2 R21, R89 ;  /* 0x0000005900157308 */ /* 0x0001e20000000800 */
[----:B------:R-:W-:Y:S01]  /*4b30*/  ISETP.GT.AND P2, PT, R5, 0x89, !P2 ;  /* 0x000000890500780c */ /* 0x000fe20005744270 */
[--C-:B------:R-:W-:Y:S01]  /*4b40*/  FFMA.FTZ R13, R97, UR36, -R88.reuse ;  /* 0x00000024610d7c23 */ /* 0x100fe20008010858 */
[----:B------:R-:W-:Y:S01]  /*4b50*/  FMNMX.FTZ R73, R103, R76, !PT ;  /* 0x0000004c67497209 */ /* 0x000fe20007810000 */
[--C-:B------:R-:W-:Y:S01]  /*4b60*/  FFMA.FTZ R14, R100, UR36, -R88.reuse ;  /* 0x00000024640e7c23 */ /* 0x100fe20008010858 */
[----:B------:R-:W-:Y:S01]  /*4b70*/  ISETP.LT.OR P2, PT, R0, 0x8a, P2 ;  /* 0x0000008a0000780c */ /* 0x000fe20001741670 */
[--C-:B------:R-:W-:Y:S01]  /*4b80*/  FFMA.FTZ R15, R101, UR36, -R88.reuse ;  /* 0x00000024650f7c23 */ /* 0x100fe20008010858 */
[----:B------:R-:W-:Y:S01]  /*4b90*/  FMNMX.FTZ R76, R74, R73, !PT ;  /* 0x000000494a4c7209 */ /* 0x000fe20007810000 */
[----:B------:R-:W1:Y:S01]  /*4ba0*/  MUFU.EX2 R6, R6 ;  /* 0x0000000600067308 */ /* 0x000e620000000800 */
[--C-:B0-----:R-:W-:Y:S01]  /*4bb0*/  FFMA.FTZ R89, R81, UR36, -R88.reuse ;  /* 0x0000002451597c23 */ /* 0x101fe20008010858 */
[----:B------:R-:W-:Y:S01]  /*4bc0*/  ISETP.GT.AND P6, PT, R5, 0x99, !P6 ;  /* 0x000000990500780c */ /* 0x000fe200077c4270 */
[--C-:B------:R-:W-:Y:S01]  /*4bd0*/  FFMA.FTZ R56, R56, UR36, -R88.reuse ;  /* 0x0000002438387c23 */ /* 0x100fe20008010858 */
[----:B------:R-:W-:Y:S01]  /*4be0*/  FMNMX.FTZ R77, R75, R76, !PT ;  /* 0x0000004c4b4d7209 */ /* 0x000fe20007810000 */
[--C-:B------:R-:W-:Y:S01]  /*4bf0*/  FFMA.FTZ R76, R80, UR36, -R88.reuse ;  /* 0x00000024504c7c23 */ /* 0x100fe20008010858 */
[----:B------:R-:W-:Y:S01]  /*4c00*/  ISETP.LT.OR P6, PT, R0, 0x9a, P6 ;  /* 0x0000009a0000780c */ /* 0x000fe200037c1670 */
[--C-:B------:R-:W-:Y:S01]  /*4c10*/  FFMA.FTZ R57, R57, UR36, -R88.reuse ;  /* 0x0000002439397c23 */ /* 0x100fe20008010858 */
[----:B------:R-:W-:Y:S01]  /*4c20*/  FMNMX.FTZ R80, R78, R77, !PT ;  /* 0x0000004d4e507209 */ /* 0x000fe20007810000 */
[----:B------:R0:W-:Y:S01]  /*4c30*/  MUFU.EX2 R73, R92 ;  /* 0x0000005c00497308 */ /* 0x0001e20000000800 */
[--C-:B------:R-:W-:Y:S01]  /*4c40*/  FFMA.FTZ R61, R61, UR36, -R88.reuse ;  /* 0x000000243d3d7c23 */ /* 0x100fe20008010858 */
[--C-:B------:R-:W-:Y:S01]  /*4c50*/  FFMA.FTZ R24, R24, UR36, -R88.reuse ;  /* 0x0000002418187c23 */ /* 0x100fe20008010858 */
[----:B------:R-:W-:Y:S01]  /*4c60*/  FMNMX.FTZ R77, R79, R80, !PT ;  /* 0x000000504f4d7209 */ /* 0x000fe20007810000 */
[--C-:B------:R-:W-:Y:S01]  /*4c70*/  FFMA.FTZ R25, R25, UR36, -R88.reuse ;  /* 0x0000002419197c23 */ /* 0x100fe20008010858 */
[--C-:B------:R-:W-:Y:S01]  /*4c80*/  FFMA.FTZ R28, R28, UR36, -R88.reuse ;  /* 0x000000241c1c7c23 */ /* 0x100fe20008010858 */
[--C-:B------:R-:W-:Y:S01]  /*4c90*/  FFMA.FTZ R29, R29, UR36, -R88.reuse ;  /* 0x000000241d1d7c23 */ /* 0x100fe20008010858 */
[----:B------:R-:W-:Y:S01]  /*4ca0*/  FMNMX.FTZ R80, R82, R77, !PT ;  /* 0x0000004d52507209 */ /* 0x000fe20007810000 */
[----:B------:R-:W2:Y:S01]  /*4cb0*/  MUFU.EX2 R10, R10 ;  /* 0x0000000a000a7308 */ /* 0x000ea20000000800 */
[--C-:B0-----:R-:W-:Y:S01]  /*4cc0*/  FFMA.FTZ R92, R85, UR36, -R88.reuse ;  /* 0x00000024555c7c23 */ /* 0x101fe20008010858 */
[--C-:B------:R-:W-:Y:S01]  /*4cd0*/  FFMA.FTZ R32, R32, UR36, -R88.reuse ;  /* 0x0000002420207c23 */ /* 0x100fe20008010858 */
[----:B------:R-:W-:Y:S01]  /*4ce0*/  FMNMX.FTZ R81, R83, R80, !PT ;  /* 0x0000005053517209 */ /* 0x000fe20007810000 */
[--C-:B------:R-:W-:Y:S01]  /*4cf0*/  FFMA.FTZ R80, R84, UR36, -R88.reuse ;  /* 0x0000002454507c23 */ /* 0x100fe20008010858 */
[--C-:B------:R-:W-:Y:S01]  /*4d00*/  FFMA.FTZ R33, R33, UR36, -R88.reuse ;  /* 0x0000002421217c23 */ /* 0x100fe20008010858 */
[--C-:B------:R-:W-:Y:S01]  /*4d10*/  FFMA.FTZ R36, R36, UR36, -R88.reuse ;  /* 0x0000002424247c23 */ /* 0x100fe20008010858 */
[----:B------:R-:W-:Y:S01]  /*4d20*/  FMNMX.FTZ R84, R86, R81, !PT ;  /* 0x0000005156547209 */ /* 0x000fe20007810000 */
[----:B------:R-:W-:Y:S01]  /*4d30*/  MUFU.EX2 R77, R89 ;  /* 0x00000059004d7308 */ /* 0x000fe20000000800 */
[----:B------:R-:W-:-:S02]  /*4d40*/  FFMA.FTZ R37, R37, UR36, -R88 ;  /* 0x0000002425257c23 */ /* 0x000fc40008010858 */
[----:B------:R-:W-:-:S04]  /*4d50*/  FMNMX.FTZ R81, R87, R84, !PT ;  /* 0x0000005457517209 */ /* 0x000fc80007810000 */
[----:B------:R-:W-:Y:S01]  /*4d60*/  FMNMX.FTZ R84, R58, R81, !PT ;  /* 0x000000513a547209 */ /* 0x000fe20007810000 */
[----:B------:R-:W0:Y:S03]  /*4d70*/  MUFU.EX2 R11, R11 ;  /* 0x0000000b000b7308 */ /* 0x000e260000000800 */
[----:B------:R-:W-:-:S04]  /*4d80*/  FMNMX.FTZ R85, R59, R84, !PT ;  /* 0x000000543b557209 */ /* 0x000fc80007810000 */
[----:B------:R-:W-:Y:S01]  /*4d90*/  FMNMX.FTZ R84, R62, R85, !PT ;  /* 0x000000553e547209 */ /* 0x000fe20007810000 */
[----:B------:R3:W-:Y:S03]  /*4da0*/  MUFU.EX2 R81, R92 ;  /* 0x0000005c00517308 */ /* 0x0007e60000000800 */
[----:B------:R-:W-:-:S04]  /*4db0*/  FMNMX.FTZ R85, R63, R84, !PT ;  /* 0x000000543f557209 */ /* 0x000fc80007810000 */
[----:B------:R-:W-:Y:S01]  /*4dc0*/  FMNMX.FTZ R84, R66, R85, !PT ;  /* 0x0000005542547209 */ /* 0x000fe20007810000 */
[----:B------:R-:W4:Y:S01]  /*4dd0*/  MUFU.EX2 R12, R12 ;  /* 0x0000000c000c7308 */ /* 0x000f220000000800 */
[--C-:B---3--:R-:W-:Y:S02]  /*4de0*/  FFMA.FTZ R92, R64, UR36, -R88.reuse ;  /* 0x00000024405c7c23 */ /* 0x108fe40008010858 */
[----:B------:R-:W-:Y:S01]  /*4df0*/  FMNMX.FTZ R85, R67, R84, !PT ;  /* 0x0000005443557209 */ /* 0x000fe20007810000 */
[----:B------:R-:W-:-:S03]  /*4e00*/  FFMA.FTZ R84, R60, UR36, -R88 ;  /* 0x000000243c547c23 */ /* 0x000fc60008010858 */
[----:B------:R-:W-:Y:S01]  /*4e10*/  FMNMX.FTZ R60, R70, R85, !PT ;  /* 0x00000055463c7209 */ /* 0x000fe20007810000 */
[----:B------:R-:W3:Y:S03]  /*4e20*/  MUFU.EX2 R13, R13 ;  /* 0x0000000d000d7308 */ /* 0x000ee60000000800 */
[----:B------:R-:W-:-:S04]  /*4e30*/  FMNMX.FTZ R85, R71, R60, !PT ;  /* 0x0000003c47557209 */ /* 0x000fc80007810000 */
[----:B------:R-:W-:Y:S01]  /*4e40*/  FMNMX.FTZ R60, R42, R85, !PT ;  /* 0x000000552a3c7209 */ /* 0x000fe20007810000 */
[----:B------:R-:W5:Y:S03]  /*4e50*/  MUFU.EX2 R14, R14 ;  /* 0x0000000e000e7308 */ /* 0x000f660000000800 */
[----:B------:R-:W-:-:S04]  /*4e60*/  FMNMX.FTZ R85, R43, R60, !PT ;  /* 0x0000003c2b557209 */ /* 0x000fc80007810000 */
[----:B------:R-:W-:Y:S01]  /*4e70*/  FMNMX.FTZ R60, R46, R85, !PT ;  /* 0x000000552e3c7209 */ /* 0x000fe20007810000 */
[----:B------:R-:W5:Y:S03]  /*4e80*/  MUFU.EX2 R15, R15 ;  /* 0x0000000f000f7308 */ /* 0x000f660000000800 */
[----:B------:R-:W-:Y:S01]  /*4e90*/  FMNMX.FTZ R89, R47, R60, !PT ;  /* 0x0000003c2f597209 */ /* 0x000fe20007810000 */
[----:B------:R-:W-:-:S03]  /*4ea0*/  FFMA.FTZ R60, R65, UR36, -R88 ;  /* 0x00000024413c7c23 */ /* 0x000fc60008010858 */
[----:B------:R-:W-:Y:S01]  /*4eb0*/  FMNMX.FTZ R64, R50, R89, !PT ;  /* 0x0000005932407209 */ /* 0x000fe20007810000 */
[--C-:B------:R-:W-:Y:S01]  /*4ec0*/  FFMA.FTZ R89, R69, UR36, -R88.reuse ;  /* 0x0000002445597c23 */ /* 0x100fe20008010858 */
[----:B------:R-:W-:Y:S02]  /*4ed0*/  MUFU.EX2 R20, R20 ;  /* 0x0000001400147308 */ /* 0x000fe40000000800 */
[----:B------:R-:W-:Y:S01]  /*4ee0*/  FMNMX.FTZ R65, R51, R64, !PT ;  /* 0x0000004033417209 */ /* 0x000fe20007810000 */
[----:B------:R-:W-:-:S03]  /*4ef0*/  FFMA.FTZ R64, R68, UR36, -R88 ;  /* 0x0000002444407c23 */ /* 0x000fc60008010858 */
[----:B------:R-:W-:Y:S02]  /*4f00*/  FMNMX.FTZ R68, R54, R65, !PT ;  /* 0x0000004136447209 */ /* 0x000fe40007810000 */
[----:B------:R1:W-:Y:S02]  /*4f10*/  MUFU.EX2 R5, R89 ;  /* 0x0000005900057308 */ /* 0x0003e40000000800 */
[----:B------:R-:W-:-:S04]  /*4f20*/  FMNMX.FTZ R65, R55, R68, !PT ;  /* 0x0000004437417209 */ /* 0x000fc80007810000 */
[----:B------:R-:W-:Y:S02]  /*4f30*/  FMNMX.FTZ R68, R26, R65, !PT ;  /* 0x000000411a447209 */ /* 0x000fe40007810000 */
[----:B------:R-:W-:Y:S01]  /*4f40*/  FSEL R65, R31, -INF , !P2 ;  /* 0xff8000001f417808 */ /* 0x000fe20005000000 */
[--C-:B------:R-:W-:Y:S01]  /*4f50*/  FFMA.FTZ R31, R40, UR36, -R88.reuse ;  /* 0x00000024281f7c23 */ /* 0x100fe20008010858 */
[----:B------:R-:W-:Y:S01]  /*4f60*/  FMNMX.FTZ R69, R27, R68, !PT ;  /* 0x000000441b457209 */ /* 0x000fe20007810000 */
[--C-:B-1----:R-:W-:Y:S01]  /*4f70*/  FFMA.FTZ R89, R41, UR36, -R88.reuse ;  /* 0x0000002429597c23 */ /* 0x102fe20008010858 */
[----:B------:R-:W-:Y:S01]  /*4f80*/  FSEL R41, R39, -INF , !P6 ;  /* 0xff80000027297808 */ /* 0x000fe20007000000 */
[--C-:B------:R-:W-:Y:S01]  /*4f90*/  FFMA.FTZ R39, R44, UR36, -R88.reuse ;  /* 0x000000242c277c23 */ /* 0x100fe20008010858 */
[----:B------:R-:W-:Y:S01]  /*4fa0*/  FMNMX.FTZ R40, R30, R69, !PT ;  /* 0x000000451e287209 */ /* 0x000fe20007810000 */
[--C-:B------:R-:W-:Y:S01]  /*4fb0*/  FFMA.FTZ R44, R45, UR36, -R88.reuse ;  /* 0x000000242d2c7c23 */ /* 0x100fe20008010858 */
[--C-:B------:R-:W-:Y:S01]  /*4fc0*/  FFMA.FTZ R45, R48, UR36, -R88.reuse ;  /* 0x00000024302d7c23 */ /* 0x100fe20008010858 */
[--C-:B------:R-:W-:Y:S01]  /*4fd0*/  FFMA.FTZ R48, R49, UR36, -R88.reuse ;  /* 0x0000002431307c23 */ /* 0x100fe20008010858 */
[----:B------:R-:W-:Y:S01]  /*4fe0*/  FMNMX.FTZ R69, R65, R40, !PT ;  /* 0x0000002841457209 */ /* 0x000fe20007810000 */
[--C-:B------:R-:W-:Y:S01]  /*4ff0*/  FFMA.FTZ R49, R52, UR36, -R88.reuse ;  /* 0x0000002434317c23 */ /* 0x100fe20008010858 */
[----:B------:R-:W-:Y:S01]  /*5000*/  FSEL R40, R38, -INF , !P5 ;  /* 0xff80000026287808 */ /* 0x000fe20006800000 */
[----:B------:R-:W-:Y:S01]  /*5010*/  FFMA.FTZ R52, R53, UR36, -R88 ;  /* 0x0000002435347c23 */ /* 0x000fe20008010858 */
[----:B------:R-:W-:Y:S01]  /*5020*/  FMNMX.FTZ R68, R34, R69, !PT ;  /* 0x0000004522447209 */ /* 0x000fe20007810000 */
[----:B------:R-:W-:Y:S01]  /*5030*/  IMAD.U32 R53, RZ, RZ, UR36 ;  /* 0x00000024ff357e24 */ /* 0x000fe2000f8e00ff */
[----:B------:R1:W-:Y:S02]  /*5040*/  MUFU.EX2 R38, R89 ;  /* 0x0000005900267308 */ /* 0x0003e40000000800 */
[----:B------:R-:W-:-:S04]  /*5050*/  FMNMX.FTZ R69, R35, R68, !PT ;  /* 0x0000004423457209 */ /* 0x000fc80007810000 */
[----:B------:R-:W-:Y:S02]  /*5060*/  FMNMX.FTZ R0, R40, R69, !PT ;  /* 0x0000004528007209 */ /* 0x000fe40007810000 */
[----:B------:R-:W-:Y:S02]  /*5070*/  MUFU.EX2 R72, R72 ;  /* 0x0000004800487308 */ /* 0x000fe40000000800 */
[----:B------:R-:W-:-:S05]  /*5080*/  FMNMX.FTZ R0, R41, R0, !PT ;  /* 0x0000000029007209 */ /* 0x000fca0007810000 */
[----:B------:R-:W2:Y:S01]  /*5090*/  SHFL.BFLY PT, R69, R0, 0x2, 0x1f ;  /* 0x0c401f0000457f89 */ /* 0x000ea200000e0000 */
[----:B------:R5:W-:Y:S08]  /*50a0*/  MUFU.EX2 R85, R92 ;  /* 0x0000005c00557308 */ /* 0x000bf00000000800 */
[----:B------:R-:W-:Y:S08]  /*50b0*/  MUFU.EX2 R76, R76 ;  /* 0x0000004c004c7308 */ /* 0x000ff00000000800 */
[----:B------:R-:W-:Y:S01]  /*50c0*/  MUFU.EX2 R80, R80 ;  /* 0x0000005000507308 */ /* 0x000fe20000000800 */
[----:B--2---:R-:W-:-:S07]  /*50d0*/  FMNMX.FTZ R69, R0, R69, !PT ;  /* 0x0000004500457209 */ /* 0x004fce0007810000 */
[----:B------:R-:W-:Y:S01]  /*50e0*/  MUFU.EX2 R56, R56 ;  /* 0x0000003800387308 */ /* 0x000fe20000000800 */
[----:B------:R-:W2:Y:S07]  /*50f0*/  SHFL.BFLY PT, R0, R69, 0x1, 0x1f ;  /* 0x0c201f0045007f89 */ /* 0x000eae00000e0000 */
[----:B------:R-:W-:Y:S08]  /*5100*/  MUFU.EX2 R57, R57 ;  /* 0x0000003900397308 */ /* 0x000ff00000000800 */
[----:B------:R-:W-:Y:S08]  /*5110*/  MUFU.EX2 R84, R84 ;  /* 0x0000005400547308 */ /* 0x000ff00000000800 */
[----:B------:R-:W-:Y:S01]  /*5120*/  MUFU.EX2 R61, R61 ;  /* 0x0000003d003d7308 */ /* 0x000fe20000000800 */
[----:B--2---:R-:W-:-:S04]  /*5130*/  FMNMX.FTZ R0, R69, R0, !PT ;  /* 0x0000000045007209 */ /* 0x004fc80007810000 */
[C---:B------:R-:W-:Y:S01]  /*5140*/  FSETP.NEU.FTZ.AND P2, PT, R0.reuse, -INF , PT ;  /* 0xff8000000000780b */ /* 0x040fe20003f5d000 */
[----:B------:R-:W-:Y:S02]  /*5150*/  FFMA.FTZ R53, R0, R53, -8 ;  /* 0xc100000000357423 */ /* 0x000fe40000010035 */
[----:B------:R-:W-:Y:S03]  /*5160*/  MUFU.EX2 R64, R64 ;  /* 0x0000004000407308 */ /* 0x000fe60000000800 */
[----:B-1----:R-:W-:Y:S02]  /*5170*/  FSEL R89, R53, RZ, P2 ;  /* 0x000000ff35597208 */ /* 0x002fe40001000000 */
[----:B------:R-:W-:-:S03]  /*5180*/  PLOP3.LUT P2, PT, PT, PT, UP1, 0x40, 0x0 ;  /* 0x000000000000781c */ /* 0x000fc60003f4e818 */
[----:B------:R-:W-:Y:S01]  /*5190*/  MUFU.EX2 R60, R60 ;  /* 0x0000003c003c7308 */ /* 0x000fe20000000800 */
[--C-:B------:R-:W-:Y:S01]  /*51a0*/  FFMA.FTZ R53, R90, UR36, -R89.reuse ;  /* 0x000000245a357c23 */ /* 0x100fe20008010859 */
[--C-:B------:R-:W-:Y:S01]  /*51b0*/  FFMA.FTZ R88, R91, UR36, -R89.reuse ;  /* 0x000000245b587c23 */ /* 0x100fe20008010859 */
[--C-:B------:R-:W-:Y:S01]  /*51c0*/  FFMA.FTZ R94, R94, UR36, -R89.reuse ;  /* 0x000000245e5e7c23 */ /* 0x100fe20008010859 */
[----:B------:R-:W-:Y:S01]  /*51d0*/  FFMA.FTZ R95, R95, UR36, -R89 ;  /* 0x000000245f5f7c23 */ /* 0x000fe20008010859 */
[----:B------:R-:W-:Y:S01]  /*51e0*/  FADD.FTZ R91, R6, R7 ;  /* 0x00000007065b7221 */ /* 0x000fe20000010000 */
[--C-:B------:R-:W-:Y:S01]  /*51f0*/  FFMA.FTZ R68, R98, UR36, -R89.reuse ;  /* 0x0000002462447c23 */ /* 0x100fe20008010859 */
[----:B------:R-:W-:Y:S01]  /*5200*/  FFMA.FTZ R69, R99, UR36, -R89 ;  /* 0x0000002463457c23 */ /* 0x000fe20008010859 */
[----:B------:R-:W-:Y:S01]  /*5210*/  MUFU.EX2 R53, R53 ;  /* 0x0000003500357308 */ /* 0x000fe20000000800 */
[----:B------:R-:W-:Y:S01]  /*5220*/  FADD.FTZ R90, R10, R91 ;  /* 0x0000005b0a5a7221 */ /* 0x000fe20000010000 */
[--C-:B------:R-:W-:Y:S01]  /*5230*/  FFMA.FTZ R102, R102, UR36, -R89.reuse ;  /* 0x0000002466667c23 */ /* 0x100fe20008010859 */
[--C-:B------:R-:W-:Y:S01]  /*5240*/  FFMA.FTZ R103, R103, UR36, -R89.reuse ;  /* 0x0000002467677c23 */ /* 0x100fe20008010859 */
[--C-:B------:R-:W-:Y:S01]  /*5250*/  FFMA.FTZ R74, R74, UR36, -R89.reuse ;  /* 0x000000244a4a7c23 */ /* 0x100fe20008010859 */
[----:B0-----:R-:W-:Y:S01]  /*5260*/  FADD.FTZ R91, R11, R90 ;  /* 0x0000005a0b5b7221 */ /* 0x001fe20000010000 */
[--C-:B------:R-:W-:Y:S01]  /*5270*/  FFMA.FTZ R75, R75, UR36, -R89.reuse ;  /* 0x000000244b4b7c23 */ /* 0x100fe20008010859 */
[----:B------:R-:W-:Y:S01]  /*5280*/  FFMA.FTZ R78, R78, UR36, -R89 ;  /* 0x000000244e4e7c23 */ /* 0x000fe20008010859 */
[----:B------:R-:W0:Y:S01]  /*5290*/  MUFU.EX2 R88, R88 ;  /* 0x0000005800587308 */ /* 0x000e220000000800 */
[----:B----4-:R-:W-:Y:S01]  /*52a0*/  FADD.FTZ R90, R12, R91 ;  /* 0x0000005b0c5a7221 */ /* 0x010fe20000010000 */
[--C-:B------:R-:W-:Y:S01]  /*52b0*/  FFMA.FTZ R79, R79, UR36, -R89.reuse ;  /* 0x000000244f4f7c23 */ /* 0x100fe20008010859 */
[--C-:B------:R-:W-:Y:S01]  /*52c0*/  FFMA.FTZ R82, R82, UR36, -R89.reuse ;  /* 0x0000002452527c23 */ /* 0x100fe20008010859 */
[--C-:B------:R-:W-:Y:S01]  /*52d0*/  FFMA.FTZ R83, R83, UR36, -R89.reuse ;  /* 0x0000002453537c23 */ /* 0x100fe20008010859 */
[----:B---3--:R-:W-:Y:S01]  /*52e0*/  FADD.FTZ R93, R13, R90 ;  /* 0x0000005a0d5d7221 */ /* 0x008fe20000010000 */
[--C-:B------:R-:W-:Y:S01]  /*52f0*/  FFMA.FTZ R86, R86, UR36, -R89.reuse ;  /* 0x0000002456567c23 */ /* 0x100fe20008010859 */
[----:B------:R-:W-:Y:S01]  /*5300*/  FFMA.FTZ R87, R87, UR36, -R89 ;  /* 0x0000002457577c23 */ /* 0x000fe20008010859 */
[----:B------:R-:W1:Y:S01]  /*5310*/  MUFU.EX2 R94, R94 ;  /* 0x0000005e005e7308 */ /* 0x000e620000000800 */
[----:B-----5:R-:W-:Y:S01]  /*5320*/  FADD.FTZ R92, R14, R93 ;  /* 0x0000005d0e5c7221 */ /* 0x020fe20000010000 */
[--C-:B------:R-:W-:Y:S01]  /*5330*/  FFMA.FTZ R58, R58, UR36, -R89.reuse ;  /* 0x000000243a3a7c23 */ /* 0x100fe20008010859 */
[--C-:B------:R-:W-:Y:S01]  /*5340*/  FFMA.FTZ R59, R59, UR36, -R89.reuse ;  /* 0x000000243b3b7c23 */ /* 0x100fe20008010859 */
[--C-:B------:R-:W-:Y:S01]  /*5350*/  FFMA.FTZ R62, R62, UR36, -R89.reuse ;  /* 0x000000243e3e7c23 */ /* 0x100fe20008010859 */
[C---:B------:R-:W-:Y:S01]  /*5360*/  FADD.FTZ R93, R15.reuse, R92 ;  /* 0x0000005c0f5d7221 */ /* 0x040fe20000010000 */
[----:B------:R-:W-:Y:S01]  /*5370*/  F2FP.SATFINITE.E4M3.F32.PACK_AB_MERGE_C R15, R15, R14, RZ ;  /* 0x0000000e0f0f723e */ /* 0x000fe200048070ff */
[----:B------:R-:W-:Y:S01]  /*5380*/  FFMA.FTZ R63, R63, UR36, -R89 ;  /* 0x000000243f3f7c23 */ /* 0x000fe20008010859 */
[----:B------:R-:W2:Y:S01]  /*5390*/  MUFU.EX2 R95, R95 ;  /* 0x0000005f005f7308 */ /* 0x000ea20000000800 */
[----:B0-----:R-:W-:Y:S01]  /*53a0*/  FADD.FTZ R91, R53, R88 ;  /* 0x00000058355b7221 */ /* 0x001fe20000010000 */
[----:B------:R-:W-:Y:S01]  /*53b0*/  FADD.FTZ R22, R20, R93 ;  /* 0x0000005d14167221 */ /* 0x000fe20000010000 */
[--C-:B------:R-:W-:Y:S01]  /*53c0*/  FFMA.FTZ R66, R66, UR36, -R89.reuse ;  /* 0x0000002442427c23 */ /* 0x100fe20008010859 */
[--C-:B------:R-:W-:Y:S01]  /*53d0*/  FFMA.FTZ R67, R67, UR36, -R89.reuse ;  /* 0x0000002443437c23 */ /* 0x100fe20008010859 */
[--C-:B------:R-:W-:Y:S01]  /*53e0*/  FFMA.FTZ R70, R70, UR36, -R89.reuse ;  /* 0x0000002446467c23 */ /* 0x100fe20008010859 */
[----:B------:R-:W-:Y:S01]  /*53f0*/  FFMA.FTZ R71, R71, UR36, -R89 ;  /* 0x0000002447477c23 */ /* 0x000fe20008010859 */
[----:B------:R-:W-:Y:S01]  /*5400*/  F2FP.SATFINITE.E4M3.F32.PACK_AB_MERGE_C R186, R13, R12, R15 ;  /* 0x0000000c0dba723e */ /* 0x000fe2000480700f */
[----:B------:R-:W0:Y:S01]  /*5410*/  MUFU.EX2 R68, R68 ;  /* 0x0000004400447308 */ /* 0x000e220000000800 */
[----:B-1----:R-:W-:Y:S01]  /*5420*/  FADD.FTZ R90, R94, R91 ;  /* 0x0000005b5e5a7221 */ /* 0x002fe20000010000 */
[----:B------:R-:W-:Y:S01]  /*5430*/  F2FP.SATFINITE.E4M3.F32.PACK_AB_MERGE_C R12, R61, R84, RZ ;  /* 0x000000543d0c723e */ /* 0x000fe200048070ff */
[--C-:B------:R-:W-:Y:S01]  /*5440*/  FFMA.FTZ R42, R42, UR36, -R89.reuse ;  /* 0x000000242a2a7c23 */ /* 0x100fe20008010859 */
[--C-:B------:R-:W-:Y:S01]  /*5450*/  FFMA.FTZ R43, R43, UR36, -R89.reuse ;  /* 0x000000242b2b7c23 */ /* 0x100fe20008010859 */
[--C-:B------:R-:W-:Y:S01]  /*5460*/  FFMA.FTZ R46, R46, UR36, -R89.reuse ;  /* 0x000000242e2e7c23 */ /* 0x100fe20008010859 */
[--C-:B------:R-:W-:Y:S01]  /*5470*/  FFMA.FTZ R47, R47, UR36, -R89.reuse ;  /* 0x000000242f2f7c23 */ /* 0x100fe20008010859 */
[--C-:B------:R-:W-:Y:S01]  /*5480*/  FFMA.FTZ R50, R50, UR36, -R89.reuse ;  /* 0x0000002432327c23 */ /* 0x100fe20008010859 */
[----:B------:R-:W1:Y:S01]  /*5490*/  MUFU.EX2 R69, R69 ;  /* 0x0000004500457308 */ /* 0x000e620000000800 */
[----:B--2---:R-:W-:Y:S01]  /*54a0*/  FADD.FTZ R91, R95, R90 ;  /* 0x0000005a5f5b7221 */ /* 0x004fe20000010000 */
[----:B------:R-:W-:Y:S01]  /*54b0*/  F2FP.SATFINITE.E4M3.F32.PACK_AB_MERGE_C R90, R11, R10, RZ ;  /* 0x0000000a0b5a723e */ /* 0x000fe200048070ff */
[--C-:B------:R-:W-:Y:S01]  /*54c0*/  FFMA.FTZ R51, R51, UR36, -R89.reuse ;  /* 0x0000002433337c23 */ /* 0x100fe20008010859 */
[--C-:B------:R-:W-:Y:S01]  /*54d0*/  FFMA.FTZ R54, R54, UR36, -R89.reuse ;  /* 0x0000002436367c23 */ /* 0x100fe20008010859 */
[--C-:B------:R-:W-:Y:S01]  /*54e0*/  FFMA.FTZ R55, R55, UR36, -R89.reuse ;  /* 0x0000002437377c23 */ /* 0x100fe20008010859 */
[----:B------:R-:W-:Y:S01]  /*54f0*/  F2FP.SATFINITE.E4M3.F32.PACK_AB_MERGE_C R184, R7, R6, R90 ;  /* 0x0000000607b8723e */ /* 0x000fe2000480705a */
[----:B------:R-:W-:Y:S01]  /*5500*/  FFMA.FTZ R26, R26, UR36, -R89 ;  /* 0x000000241a1a7c23 */ /* 0x000fe20008010859 */
[----:B------:R-:W2:Y:S01]  /*5510*/  MUFU.EX2 R102, R102 ;  /* 0x0000006600667308 */ /* 0x000ea20000000800 */
[----:B0-----:R-:W-:Y:S01]  /*5520*/  FADD.FTZ R10, R68, R91 ;  /* 0x0000005b440a7221 */ /* 0x001fe20000010000 */
[----:B------:R-:W-:Y:S01]  /*5530*/  FADD.FTZ R91, R21, R22 ;  /* 0x00000016155b7221 */ /* 0x000fe20000010000 */
[--C-:B------:R-:W-:Y:S01]  /*5540*/  FFMA.FTZ R27, R27, UR36, -R89.reuse ;  /* 0x000000241b1b7c23 */ /* 0x100fe20008010859 */
[--C-:B------:R-:W-:Y:S01]  /*5550*/  FFMA.FTZ R30, R30, UR36, -R89.reuse ;  /* 0x000000241e1e7c23 */ /* 0x100fe20008010859 */
[----:B------:R-:W-:Y:S01]  /*5560*/  FFMA.FTZ R65, R65, UR36, -R89 ;  /* 0x0000002441417c23 */ /* 0x000fe20008010859 */
[----:B------:R-:W-:Y:S01]  /*5570*/  FADD.FTZ R14, R72, R91 ;  /* 0x0000005b480e7221 */ /* 0x000fe20000010000 */
[----:B------:R-:W-:Y:S01]  /*5580*/  F2FP.SATFINITE.E4M3.F32.PACK_AB_MERGE_C R72, R73, R72, RZ ;  /* 0x000000484948723e */ /* 0x000fe200048070ff */
[----:B------:R-:W0:Y:S01]  /*5590*/  MUFU.EX2 R103, R103 ;  /* 0x0000006700677308 */ /* 0x000e220000000800 */
[----:B-1----:R-:W-:Y:S01]  /*55a0*/  FADD.FTZ R11, R69, R10 ;  /* 0x0000000a450b7221 */ /* 0x002fe20000010000 */
[----:B------:R-:W-:Y:S01]  /*55b0*/  FADD.FTZ R73, R73, R14 ;  /* 0x0000000e49497221 */ /* 0x000fe20000010000 */
[--C-:B------:R-:W-:Y:S01]  /*55c0*/  FFMA.FTZ R34, R34, UR36, -R89.reuse ;  /* 0x0000002422227c23 */ /* 0x100fe20008010859 */
[--C-:B------:R-:W-:Y:S01]  /*55d0*/  FFMA.FTZ R35, R35, UR36, -R89.reuse ;  /* 0x0000002423237c23 */ /* 0x100fe20008010859 */
[--C-:B------:R-:W-:Y:S01]  /*55e0*/  FFMA.FTZ R40, R40, UR36, -R89.reuse ;  /* 0x0000002428287c23 */ /* 0x100fe20008010859 */
[----:B------:R-:W-:Y:S01]  /*55f0*/  FFMA.FTZ R41, R41, UR36, -R89 ;  /* 0x0000002429297c23 */ /* 0x000fe20008010859 */
[----:B------:R-:W-:Y:S01]  /*5600*/  F2FP.SATFINITE.E4M3.F32.PACK_AB_MERGE_C R94, R95, R94, RZ ;  /* 0x0000005e5f5e723e */ /* 0x000fe200048070ff */
[----:B------:R-:W1:Y:S01]  /*5610*/  MUFU.EX2 R74, R74 ;  /* 0x0000004a004a7308 */ /* 0x000e620000000800 */
[----:B--2---:R-:W-:Y:S01]  /*5620*/  FADD.FTZ R10, R102, R11 ;  /* 0x0000000b660a7221 */ /* 0x004fe20000010000 */
[----:B------:R-:W-:-:S02]  /*5630*/  F2FP.SATFINITE.E4M3.F32.PACK_AB_MERGE_C R180, R21, R20, R72 ;  /* 0x0000001415b4723e */ /* 0x000fc40004807048 */
[----:B------:R-:W-:Y:S02]  /*5640*/  F2FP.SATFINITE.E4M3.F32.PACK_AB_MERGE_C R176, R57, R56, R12 ;  /* 0x0000003839b0723e */ /* 0x000fe4000480700c */
[----:B------:R-:W-:Y:S02]  /*5650*/  F2FP.SATFINITE.E4M3.F32.PACK_AB_MERGE_C R185, R88, R53, R94 ;  /* 0x0000003558b9723e */ /* 0x000fe4000480705e */
[----:B------:R-:W2:Y:S01]  /*5660*/  MUFU.EX2 R75, R75 ;  /* 0x0000004b004b7308 */ /* 0x000ea20000000800 */
[C---:B0-----:R-:W-:Y:S01]  /*5670*/  FADD.FTZ R7, R103.reuse, R10 ;  /* 0x0000000a67077221 */ /* 0x041fe20000010000 */
[----:B------:R-:W-:Y:S01]  /*5680*/  FADD.FTZ R10, R76, R73 ;  /* 0x000000494c0a7221 */ /* 0x000fe20000010000 */
[----:B------:R-:W-:-:S03]  /*5690*/  F2FP.SATFINITE.E4M3.F32.PACK_AB_MERGE_C R102, R103, R102, RZ ;  /* 0x000000666766723e */ /* 0x000fc600048070ff */
[----:B------:R-:W-:Y:S01]  /*56a0*/  FADD.FTZ R11, R77, R10 ;  /* 0x0000000a4d0b7221 */ /* 0x000fe20000010000 */
[----:B------:R-:W-:Y:S01]  /*56b0*/  F2FP.SATFINITE.E4M3.F32.PACK_AB_MERGE_C R187, R69, R68, R102 ;  /* 0x0000004445bb723e */ /* 0x000fe20004807066 */
[----:B------:R-:W0:Y:S01]  /*56c0*/  MUFU.EX2 R78, R78 ;  /* 0x0000004e004e7308 */ /* 0x000e220000000800 */
[----:B-1----:R-:W-:Y:S01]  /*56d0*/  FADD.FTZ R6, R74, R7 ;  /* 0x000000074a067221 */ /* 0x002fe20000010000 */
[----:B------:R-:W-:Y:S01]  /*56e0*/  FADD.FTZ R10, R80, R11 ;  /* 0x0000000b500a7221 */ /* 0x000fe20000010000 */
[----:B------:R-:W-:-:S03]  /*56f0*/  F2FP.SATFINITE.E4M3.F32.PACK_AB_MERGE_C R80, R81, R80, RZ ;  /* 0x000000505150723e */ /* 0x000fc600048070ff */
[----:B------:R-:W-:Y:S01]  /*5700*/  FADD.FTZ R81, R81, R10 ;  /* 0x0000000a51517221 */ /* 0x000fe20000010000 */
[----:B------:R-:W-:Y:S01]  /*5710*/  F2FP.SATFINITE.E4M3.F32.PACK_AB_MERGE_C R182, R77, R76, R80 ;  /* 0x0000004c4db6723e */ /* 0x000fe20004807050 */
[----:B------:R-:W1:Y:S01]  /*5720*/  MUFU.EX2 R79, R79 ;  /* 0x0000004f004f7308 */ /* 0x000e620000000800 */
[----:B--2---:R-:W-:Y:S01]  /*5730*/  FADD.FTZ R7, R75, R6 ;  /* 0x000000064b077221 */ /* 0x004fe20000010000 */
[----:B------:R-:W-:-:S04]  /*5740*/  FADD.FTZ R10, R56, R81 ;  /* 0x00000051380a7221 */ /* 0x000fc80000010000 */
[----:B------:R-:W-:Y:S01]  /*5750*/  FADD.FTZ R11, R57, R10 ;  /* 0x0000000a390b7221 */ /* 0x000fe20000010000 */
[----:B------:R-:W-:Y:S01]  /*5760*/  F2FP.SATFINITE.E4M3.F32.PACK_AB_MERGE_C R10, R5, R64, RZ ;  /* 0x00000040050a723e */ /* 0x000fe200048070ff */
[----:B------:R-:W2:Y:S01]  /*5770*/  MUFU.EX2 R82, R82 ;  /* 0x0000005200527308 */ /* 0x000ea20000000800 */
[----:B0-----:R-:W-:Y:S01]  /*5780*/  FADD.FTZ R6, R78, R7 ;  /* 0x000000074e067221 */ /* 0x001fe20000010000 */
[----:B------:R-:W-:Y:S01]  /*5790*/  FADD.FTZ R84, R84, R11 ;  /* 0x0000000b54547221 */ /* 0x000fe20000010000 */
[----:B------:R-:W-:-:S03]  /*57a0*/  F2FP.SATFINITE.E4M3.F32.PACK_AB_MERGE_C R178, R60, R85, R10 ;  /* 0x000000553cb2723e */ /* 0x000fc6000480700a */
[----:B------:R-:W-:Y:S02]  /*57b0*/  FADD.FTZ R84, R61, R84 ;  /* 0x000000543d547221 */ /* 0x000fe40000010000 */
        /* <DEDUP_REMOVED lines=9> */
[----:B------:R-:W-:Y:S02]  /*5850*/  FADD.FTZ R64, R5, R64 ;  /* 0x0000004005407221 */ /* 0x000fe40000010000 */
[----:B------:R-:W2:Y:S01]  /*5860*/  MUFU.EX2 R87, R87 ;  /* 0x0000005700577308 */ /* 0x000ea20000000800 */
[----:B0-----:R-:W-:-:S07]  /*5870*/  FADD.FTZ R7, R83, R6 ;  /* 0x0000000653077221 */ /* 0x001fce0000010000 */
[----:B------:R-:W0:Y:S01]  /*5880*/  MUFU.EX2 R58, R58 ;  /* 0x0000003a003a7308 */ /* 0x000e220000000800 */
[----:B-1----:R-:W-:-:S07]  /*5890*/  FADD.FTZ R6, R86, R7 ;  /* 0x0000000756067221 */ /* 0x002fce0000010000 */
[----:B------:R-:W1:Y:S01]  /*58a0*/  MUFU.EX2 R59, R59 ;  /* 0x0000003b003b7308 */ /* 0x000e620000000800 */
[C---:B--2---:R-:W-:Y:S01]  /*58b0*/  FADD.FTZ R7, R87.reuse, R6 ;  /* 0x0000000657077221 */ /* 0x044fe20000010000 */
[----:B------:R-:W-:-:S04]  /*58c0*/  F2FP.SATFINITE.E4M3.F32.PACK_AB_MERGE_C R86, R87, R86, RZ ;  /* 0x000000565756723e */ /* 0x000fc800048070ff */
[----:B------:R-:W-:Y:S02]  /*58d0*/  F2FP.SATFINITE.E4M3.F32.PACK_AB_MERGE_C R183, R83, R82, R86 ;  /* 0x0000005253b7723e */ /* 0x000fe40004807056 */
[----:B------:R-:W2:Y:S01]  /*58e0*/  MUFU.EX2 R62, R62 ;  /* 0x0000003e003e7308 */ /* 0x000ea20000000800 */
[----:B0-----:R-:W-:-:S07]  /*58f0*/  FADD.FTZ R6, R58, R7 ;  /* 0x000000073a067221 */ /* 0x001fce0000010000 */
[----:B------:R-:W0:Y:S01]  /*5900*/  MUFU.EX2 R63, R63 ;  /* 0x0000003f003f7308 */ /* 0x000e220000000800 */
[----:B-1----:R-:W-:-:S07]  /*5910*/  FADD.FTZ R7, R59, R6 ;  /* 0x000000063b077221 */ /* 0x002fce0000010000 */
[----:B------:R-:W1:Y:S01]  /*5920*/  MUFU.EX2 R66, R66 ;  /* 0x0000004200427308 */ /* 0x000e620000000800 */
[----:B--2---:R-:W-:-:S07]  /*5930*/  FADD.FTZ R6, R62, R7 ;  /* 0x000000073e067221 */ /* 0x004fce0000010000 */
[----:B------:R-:W2:Y:S01]  /*5940*/  MUFU.EX2 R67, R67 ;  /* 0x0000004300437308 */ /* 0x000ea20000000800 */
[C---:B0-----:R-:W-:Y:S01]  /*5950*/  FADD.FTZ R7, R63.reuse, R6 ;  /* 0x000000063f077221 */ /* 0x041fe20000010000 */
[----:B------:R-:W-:-:S04]  /*5960*/  F2FP.SATFINITE.E4M3.F32.PACK_AB_MERGE_C R62, R63, R62, RZ ;  /* 0x0000003e3f3e723e */ /* 0x000fc800048070ff */
[----:B------:R-:W-:Y:S02]  /*5970*/  F2FP.SATFINITE.E4M3.F32.PACK_AB_MERGE_C R177, R59, R58, R62 ;  /* 0x0000003a3bb1723e */ /* 0x000fe4000480703e */
[----:B------:R-:W0:Y:S01]  /*5980*/  MUFU.EX2 R70, R70 ;  /* 0x0000004600467308 */ /* 0x000e220000000800 */
[----:B-1----:R-:W-:-:S07]  /*5990*/  FADD.FTZ R6, R66, R7 ;  /* 0x0000000742067221 */ /* 0x002fce0000010000 */
[----:B------:R-:W-:Y:S01]  /*59a0*/  MUFU.EX2 R39, R39 ;  /* 0x0000002700277308 */ /* 0x000fe20000000800 */
[----:B--2---:R-:W-:-:S07]  /*59b0*/  FADD.FTZ R7, R67, R6 ;  /* 0x0000000643077221 */ /* 0x004fce0000010000 */
[----:B------:R-:W1:Y:S01]  /*59c0*/  MUFU.EX2 R44, R44 ;  /* 0x0000002c002c7308 */ /* 0x000e620000000800 */
[----:B0-----:R-:W-:-:S07]  /*59d0*/  FADD.FTZ R6, R70, R7 ;  /* 0x0000000746067221 */ /* 0x001fce0000010000 */
[----:B------:R-:W0:Y:S08]  /*59e0*/  MUFU.EX2 R71, R71 ;  /* 0x0000004700477308 */ /* 0x000e300000000800 */
[----:B------:R-:W2:Y:S01]  /*59f0*/  MUFU.EX2 R31, R31 ;  /* 0x0000001f001f7308 */ /* 0x000ea20000000800 */
[----:B-1----:R-:W-:-:S07]  /*5a00*/  F2FP.SATFINITE.E4M3.F32.PACK_AB_MERGE_C R10, R44, R39, RZ ;  /* 0x000000272c0a723e */ /* 0x002fce00048070ff */
[----:B------:R-:W1:Y:S01]  /*5a10*/  MUFU.EX2 R42, R42 ;  /* 0x0000002a002a7308 */ /* 0x000e620000000800 */
[C---:B0-----:R-:W-:Y:S01]  /*5a20*/  FADD.FTZ R5, R71.reuse, R6 ;  /* 0x0000000647057221 */ /* 0x041fe20000010000 */
[----:B------:R-:W-:-:S04]  /*5a30*/  F2FP.SATFINITE.E4M3.F32.PACK_AB_MERGE_C R70, R71, R70, RZ ;  /* 0x000000464746723e */ /* 0x000fc800048070ff */
[----:B------:R-:W-:Y:S02]  /*5a40*/  F2FP.SATFINITE.E4M3.F32.PACK_AB_MERGE_C R179, R67, R66, R70 ;  /* 0x0000004243b3723e */ /* 0x000fe40004807046 */
[----:B------:R-:W0:Y:S01]  /*5a50*/  MUFU.EX2 R43, R43 ;  /* 0x0000002b002b7308 */ /* 0x000e220000000800 */
[----:B--2---:R-:W-:Y:S01]  /*5a60*/  F2FP.SATFINITE.E4M3.F32.PACK_AB_MERGE_C R172, R38, R31, R10 ;  /* 0x0000001f26ac723e */ /* 0x004fe2000480700a */
[----:B------:R-:W-:-:S04]  /*5a70*/  FADD.FTZ R31, R31, R64 ;  /* 0x000000401f1f7221 */ /* 0x000fc80000010000 */
[----:B------:R-:W-:Y:S02]  /*5a80*/  FADD.FTZ R38, R38, R31 ;  /* 0x0000001f26267221 */ /* 0x000fe40000010000 */
[----:B------:R-:W2:Y:S01]  /*5a90*/  MUFU.EX2 R46, R46 ;  /* 0x0000002e002e7308 */ /* 0x000ea20000000800 */
[----:B-1----:R-:W-:Y:S01]  /*5aa0*/  FADD.FTZ R6, R42, R5 ;  /* 0x000000052a067221 */ /* 0x002fe20000010000 */
[----:B------:R-:W-:-:S04]  /*5ab0*/  FADD.FTZ R39, R39, R38 ;  /* 0x0000002627277221 */ /* 0x000fc80000010000 */
[----:B------:R-:W-:Y:S02]  /*5ac0*/  FADD.FTZ R44, R44, R39 ;  /* 0x000000272c2c7221 */ /* 0x000fe40000010000 */
[----:B------:R-:W-:Y:S01]  /*5ad0*/  MUFU.EX2 R49, R49 ;  /* 0x0000003100317308 */ /* 0x000fe20000000800 */
[----:B0-----:R-:W-:-:S07]  /*5ae0*/  FADD.FTZ R5, R43, R6 ;  /* 0x000000062b057221 */ /* 0x001fce0000010000 */
[----:B------:R-:W0:Y:S01]  /*5af0*/  MUFU.EX2 R52, R52 ;  /* 0x0000003400347308 */ /* 0x000e220000000800 */
[----:B--2---:R-:W-:-:S07]  /*5b00*/  FADD.FTZ R6, R46, R5 ;  /* 0x000000052e067221 */ /* 0x004fce0000010000 */
[----:B------:R-:W1:Y:S08]  /*5b10*/  MUFU.EX2 R47, R47 ;  /* 0x0000002f002f7308 */ /* 0x000e700000000800 */
[----:B------:R-:W-:Y:S01]  /*5b20*/  MUFU.EX2 R45, R45 ;  /* 0x0000002d002d7308 */ /* 0x000fe20000000800 */
[----:B0-----:R-:W-:-:S07]  /*5b30*/  F2FP.SATFINITE.E4M3.F32.PACK_AB_MERGE_C R7, R52, R49, RZ ;  /* 0x000000313407723e */ /* 0x001fce00048070ff */
[----:B------:R-:W0:Y:S01]  /*5b40*/  MUFU.EX2 R48, R48 ;  /* 0x0000003000307308 */ /* 0x000e220000000800 */
[C---:B-1----:R-:W-:Y:S01]  /*5b50*/  F2FP.SATFINITE.E4M3.F32.PACK_AB_MERGE_C R46, R47.reuse, R46, RZ ;  /* 0x0000002e2f2e723e */ /* 0x042fe200048070ff */
[----:B------:R-:W-:-:S03]  /*5b60*/  FADD.FTZ R47, R47, R6 ;  /* 0x000000062f2f7221 */ /* 0x000fc60000010000 */
[----:B------:R-:W-:-:S03]  /*5b70*/  F2FP.SATFINITE.E4M3.F32.PACK_AB_MERGE_C R173, R43, R42, R46 ;  /* 0x0000002a2bad723e */ /* 0x000fc6000480702e */
[----:B------:R-:W1:Y:S08]  /*5b80*/  MUFU.EX2 R50, R50 ;  /* 0x0000003200327308 */ /* 0x000e700000000800 */
[----:B------:R-:W2:Y:S01]  /*5b90*/  MUFU.EX2 R51, R51 ;  /* 0x0000003300337308 */ /* 0x000ea20000000800 */
[----:B0-----:R-:W-:Y:S01]  /*5ba0*/  F2FP.SATFINITE.E4M3.F32.PACK_AB_MERGE_C R174, R48, R45, R7 ;  /* 0x0000002d30ae723e */ /* 0x001fe20004807007 */
[----:B------:R-:W-:-:S04]  /*5bb0*/  FADD.FTZ R45, R45, R44 ;  /* 0x0000002c2d2d7221 */ /* 0x000fc80000010000 */
[----:B------:R-:W-:Y:S02]  /*5bc0*/  FADD.FTZ R48, R48, R45 ;  /* 0x0000002d30307221 */ /* 0x000fe40000010000 */
[----:B------:R-:W0:Y:S01]  /*5bd0*/  MUFU.EX2 R54, R54 ;  /* 0x0000003600367308 */ /* 0x000e220000000800 */
[----:B-1----:R-:W-:Y:S01]  /*5be0*/  FADD.FTZ R6, R50, R47 ;  /* 0x0000002f32067221 */ /* 0x002fe20000010000 */
[----:B------:R-:W-:-:S04]  /*5bf0*/  FADD.FTZ R49, R49, R48 ;  /* 0x0000003031317221 */ /* 0x000fc80000010000 */
[----:B------:R-:W-:Y:S02]  /*5c00*/  FADD.FTZ R49, R52, R49 ;  /* 0x0000003134317221 */ /* 0x000fe40000010000 */
[----:B------:R-:W-:Y:S01]  /*5c10*/  MUFU.EX2 R28, R28 ;  /* 0x0000001c001c7308 */ /* 0x000fe20000000800 */
[----:B--2---:R-:W-:-:S07]  /*5c20*/  FADD.FTZ R5, R51, R6 ;  /* 0x0000000633057221 */ /* 0x004fce0000010000 */
[----:B------:R-:W1:Y:S01]  /*5c30*/  MUFU.EX2 R29, R29 ;  /* 0x0000001d001d7308 */ /* 0x000e620000000800 */
[----:B0-----:R-:W-:-:S07]  /*5c40*/  FADD.FTZ R6, R54, R5 ;  /* 0x0000000536067221 */ /* 0x001fce0000010000 */
[----:B------:R-:W0:Y:S08]  /*5c50*/  MUFU.EX2 R55, R55 ;  /* 0x0000003700377308 */ /* 0x000e300000000800 */
[----:B------:R-:W-:Y:S01]  /*5c60*/  MUFU.EX2 R24, R24 ;  /* 0x0000001800187308 */ /* 0x000fe20000000800 */
[----:B-1----:R-:W-:-:S07]  /*5c70*/  F2FP.SATFINITE.E4M3.F32.PACK_AB_MERGE_C R7, R29, R28, RZ ;  /* 0x0000001c1d07723e */ /* 0x002fce00048070ff */
[----:B------:R-:W1:Y:S01]  /*5c80*/  MUFU.EX2 R25, R25 ;  /* 0x0000001900197308 */ /* 0x000e620000000800 */
[C---:B0-----:R-:W-:Y:S01]  /*5c90*/  F2FP.SATFINITE.E4M3.F32.PACK_AB_MERGE_C R54, R55.reuse, R54, RZ ;  /* 0x000000363736723e */ /* 0x041fe200048070ff */
[----:B------:R-:W-:-:S03]  /*5ca0*/  FADD.FTZ R55, R55, R6 ;  /* 0x0000000637377221 */ /* 0x000fc60000010000 */
[----:B------:R-:W-:-:S03]  /*5cb0*/  F2FP.SATFINITE.E4M3.F32.PACK_AB_MERGE_C R175, R51, R50, R54 ;  /* 0x0000003233af723e */ /* 0x000fc60004807036 */
[----:B------:R-:W0:Y:S08]  /*5cc0*/  MUFU.EX2 R26, R26 ;  /* 0x0000001a001a7308 */ /* 0x000e300000000800 */
[----:B------:R-:W2:Y:S01]  /*5cd0*/  MUFU.EX2 R27, R27 ;  /* 0x0000001b001b7308 */ /* 0x000ea20000000800 */
[----:B-1----:R-:W-:Y:S01]  /*5ce0*/  F2FP.SATFINITE.E4M3.F32.PACK_AB_MERGE_C R168, R25, R24, R7 ;  /* 0x0000001819a8723e */ /* 0x002fe20004807007 */
[----:B------:R-:W-:-:S04]  /*5cf0*/  FADD.FTZ R24, R24, R49 ;  /* 0x0000003118187221 */ /* 0x000fc80000010000 */
[----:B------:R-:W-:Y:S02]  /*5d00*/  FADD.FTZ R25, R25, R24 ;  /* 0x0000001819197221 */ /* 0x000fe40000010000 */
[----:B------:R-:W1:Y:S01]  /*5d10*/  MUFU.EX2 R30, R30 ;  /* 0x0000001e001e7308 */ /* 0x000e620000000800 */
[----:B0-----:R-:W-:Y:S01]  /*5d20*/  FADD.FTZ R6, R26, R55 ;  /* 0x000000371a067221 */ /* 0x001fe20000010000 */
[----:B------:R-:W-:-:S04]  /*5d30*/  FADD.FTZ R28, R28, R25 ;  /* 0x000000191c1c7221 */ /* 0x000fc80000010000 */
[----:B------:R-:W-:Y:S02]  /*5d40*/  FADD.FTZ R29, R29, R28 ;  /* 0x0000001c1d1d7221 */ /* 0x000fe40000010000 */
[----:B------:R-:W-:Y:S01]  /*5d50*/  MUFU.EX2 R36, R36 ;  /* 0x0000002400247308 */ /* 0x000fe20000000800 */
[----:B--2---:R-:W-:-:S07]  /*5d60*/  FADD.FTZ R5, R27, R6 ;  /* 0x000000061b057221 */ /* 0x004fce0000010000 */
[----:B------:R-:W0:Y:S01]  /*5d70*/  MUFU.EX2 R37, R37 ;  /* 0x0000002500257308 */ /* 0x000e220000000800 */
[----:B-1----:R-:W-:-:S07]  /*5d80*/  FADD.FTZ R6, R30, R5 ;  /* 0x000000051e067221 */ /* 0x002fce0000010000 */
        /* <DEDUP_REMOVED lines=14> */
[----:B------:R-:W-:-:S06]  /*5e70*/  FADD.FTZ R36, R36, R33 ;  /* 0x0000002124247221 */ /* 0x000fcc0000010000 */
[----:B------:R-:W1:Y:S01]  /*5e80*/  MUFU.EX2 R41, R41 ;  /* 0x0000002900297308 */ /* 0x000e620000000800 */
[----:B--2---:R-:W-:-:S04]  /*5e90*/  FADD.FTZ R5, R35, R6 ;  /* 0x0000000623057221 */ /* 0x004fc80000010000 */
[----:B0-----:R-:W-:Y:S01]  /*5ea0*/  FADD.FTZ R6, R40, R5 ;  /* 0x0000000528067221 */ /* 0x001fe20000010000 */
[----:B------:R-:W-:Y:S01]  /*5eb0*/  VIADD R5, R23, 0xfffffffe ;  /* 0xfffffffe17057836 */ /* 0x000fe20000000000 */
[C---:B-1----:R-:W-:Y:S02]  /*5ec0*/  F2FP.SATFINITE.E4M3.F32.PACK_AB_MERGE_C R7, R41.reuse, R40, RZ ;  /* 0x000000282907723e */ /* 0x042fe400048070ff */
[----:B------:R-:W-:Y:S02]  /*5ed0*/  FADD.FTZ R6, R41, R6 ;  /* 0x0000000629067221 */ /* 0x000fe40000010000 */
[----:B------:R-:W-:Y:S01]  /*5ee0*/  F2FP.SATFINITE.E4M3.F32.PACK_AB_MERGE_C R171, R35, R34, R7 ;  /* 0x0000002223ab723e */ /* 0x000fe20004807007 */
[----:B------:R-:W-:Y:S01]  /*5ef0*/  FADD.FTZ R7, R37, R36 ;  /* 0x0000002425077221 */ /* 0x000fe20000010000 */
[----:B------:R-:W-:Y:S06]  /*5f00*/  @P2 BRA `(.L_x_891) ;  /* 0x0000000000442947 */ /* 0x000fec0003800000 */
        /* <DEDUP_REMOVED lines=10> */
.L_x_892:
[----:B------:R-:W-:-:S11]  /*5fb0*/  UISETP.NE.AND UP2, UPT, UR5, 0x1, UPT ;  /* 0x000000010500788c */ /* 0x000fd6000bf45270 */
[----:B------:R-:W-:Y:S02]  /*5fc0*/  @UP2 ULDC.64 UR14, c[0x0][0x9e8] ;  /* 0x00027a00000e2ab9 */ /* 0x000fe40000000a00 */
[----:B------:R-:W-:-:S04]  /*5fd0*/  UIMAD.WIDE.U32 UR6, UR10, UR14, URZ ;  /* 0x0000000e0a0672a5 */ /* 0x000fc8000f8e003f */
[----:B------:R-:W-:-:S12]  /*5fe0*/  @UP2 USHF.R.U32.HI UR10, URZ, UR15, UR7 ;  /* 0x0000000f3f0a2299 */ /* 0x000fd80008011607 */
.L_x_893:
[----:B------:R-:W-:-:S04]  /*5ff0*/  UIMAD UR5, UR10, UR5, UR5 ;  /* 0x000000050a0572a4 */ /* 0x000fc8000f8e0205 */
[----:B------:R-:W-:-:S04]  /*6000*/  UISETP.LT.AND UP2, UPT, UR4, UR5, UPT ;  /* 0x000000050400728c */ /* 0x000fc8000bf41270 */
[----:B------:R-:W-:-:S12]  /*6010*/  USEL UR4, UR4, UR5, UP2 ;  /* 0x0000000504047287 */ /* 0x000fd80009000000 */
.L_x_891:
[----:B------:R-:W-:Y:S01]  /*6020*/  UIMAD.WIDE UR4, UR4, 0x66666667, URZ ;  /* 0x66666667040478a5 */ /* 0x000fe2000f8e023f */
[----:B------:R-:W0:Y:S01]  /*6030*/  S2UR UR60, SR_CgaCtaId ;  /* 0x00000000003c79c3 */ /* 0x000e220000008800 */
[----:B------:R-:W-:Y:S02]  /*6040*/  CS2R R24, SRZ ;  /* 0x0000000000187805 */ /* 0x000fe4000001ff00 */
[----:B------:R-:W-:Y:S01]  /*6050*/  CS2R R26, SRZ ;  /* 0x00000000001a7805 */ /* 0x000fe2000001ff00 */
[----:B------:R-:W-:Y:S01]  /*6060*/  USHF.R.U32.HI UR4, URZ, 0x1f, UR5 ;  /* 0x0000001f3f047899 */ /* 0x000fe20008011605 */
[----:B------:R-:W-:Y:S02]  /*6070*/  CS2R R28, SRZ ;  /* 0x00000000001c7805 */ /* 0x000fe4000001ff00 */
[----:B------:R-:W-:Y:S02]  /*6080*/  CS2R R30, SRZ ;  /* 0x00000000001e7805 */ /* 0x000fe4000001ff00 */
[----:B------:R-:W-:Y:S01]  /*6090*/  CS2R R32, SRZ ;  /* 0x0000000000207805 */ /* 0x000fe2000001ff00 */
[----:B------:R-:W-:Y:S01]  /*60a0*/  ULEA.HI.SX32 UR4, UR5, UR4, 0x1a ;  /* 0x0000000405047291 */ /* 0x000fe2000f8fd23f */
[----:B------:R-:W-:-:S02]  /*60b0*/  CS2R R34, SRZ ;  /* 0x0000000000227805 */ /* 0x000fc4000001ff00 */
[----:B------:R-:W-:Y:S01]  /*60c0*/  CS2R R36, SRZ ;  /* 0x0000000000247805 */ /* 0x000fe2000001ff00 */
[----:B------:R-:W-:Y:S01]  /*60d0*/  UMOV UR5, URZ ;  /* 0x0000003f00057c82 */ /* 0x000fe20008000000 */
[----:B------:R-:W-:Y:S01]  /*60e0*/  UISETP.LT.AND UP2, UPT, UR56, UR4, UPT ;  /* 0x000000043800728c */ /* 0x000fe2000bf41270 */
[----:B------:R-:W-:Y:S02]  /*60f0*/  CS2R R38, SRZ ;  /* 0x0000000000267805 */ /* 0x000fe4000001ff00 */
[----:B------:R-:W-:Y:S02]  /*6100*/  CS2R R40, SRZ ;  /* 0x0000000000287805 */ /* 0x000fe4000001ff00 */
[----:B------:R-:W-:Y:S01]  /*6110*/  CS2R R42, SRZ ;  /* 0x00000000002a7805 */ /* 0x000fe2000001ff00 */
[----:B------:R-:W-:Y:S01]  /*6120*/  USEL UR52, UR56, UR4, !UP2 ;  /* 0x0000000438347287 */ /* 0x000fe2000d000000 */
[----:B------:R-:W-:Y:S02]  /*6130*/  CS2R R44, SRZ ;  /* 0x00000000002c7805 */ /* 0x000fe4000001ff00 */
[----:B------:R-:W-:Y:S01]  /*6140*/  CS2R R46, SRZ ;  /* 0x00000000002e7805 */ /* 0x000fe2000001ff00 */
[----:B------:R-:W-:Y:S01]  /*6150*/  UMOV UR4, URZ ;  /* 0x0000003f00047c82 */ /* 0x000fe20008000000 */
[----:B------:R-:W-:-:S02]  /*6160*/  CS2R R48, SRZ ;  /* 0x0000000000307805 */ /* 0x000fc4000001ff00 */
[----:B------:R-:W-:Y:S02]  /*6170*/  CS2R R50, SRZ ;  /* 0x0000000000327805 */ /* 0x000fe4000001ff00 */
[----:B------:R-:W-:Y:S02]  /*6180*/  ISETP.GE.AND P2, PT, R5, UR52, PT ;  /* 0x0000003405007c0c */ /* 0x000fe4000bf46270 */
        /* <DEDUP_REMOVED lines=18> */
[----:B0-----:R-:W-:Y:S06]  /*62b0*/  @!P2 BRA `(.L_x_894) ;  /* 0x000000480064a947 */ /* 0x001fec0003800000 */
        /* <DEDUP_REMOVED lines=32> */
[----:B------:R-:W-:Y:S01]  /*64c0*/  UMOV UR6, URZ ;  /* 0x0000003f00067c82 */ /* 0x000fe20008000000 */
[----:B------:R-:W-:Y:S01]  /*64d0*/  UMOV UR7, URZ ;  /* 0x0000003f00077c82 */ /* 0x000fe20008000000 */
[----:B------:R-:W-:Y:S01]  /*64e0*/  ULDC UR53, c[0x0][0x9e4] ;  /* 0x0002790000357ab9 */ /* 0x000fe20000000800 */
[----:B------:R-:W-:Y:S01]  /*64f0*/  ULDC UR61, c[0x0][0x288] ;  /* 0x0000a200003d7ab9 */ /* 0x000fe20000000800 */
[----:B------:R-:W-:-:S05]  /*6500*/  ULDC UR54, c[0x0][0x2f0] ;  /* 0x0000bc0000367ab9 */ /* 0x000fca0000000800 */
.L_x_912:
[----:B------:R-:W-:Y:S01]  /*6510*/  UIADD3 UR5, UR7, 0x1, URZ ;  /* 0x0000000107057890 */ /* 0x000fe2000fffe03f */
[----:B------:R-:W-:-:S03]  /*6520*/  ISETP.NE.AND P3, PT, RZ, UR39, PT ;  /* 0x00000027ff007c0c */ /* 0x000fc6000bf65270 */
[----:B------:R-:W-:-:S04]  /*6530*/  UISETP.NE.AND UP2, UPT, UR5, 0x2, UPT ;  /* 0x000000020500788c */ /* 0x000fc8000bf45270 */
[----:B------:R-:W-:Y:S02]  /*6540*/  USEL UR4, URZ, 0x1, UP2 ;  /* 0x000000013f047887 */ /* 0x000fe40009000000 */
[----:B------:R-:W-:Y:S02]  /*6550*/  USEL UR5, UR5, URZ, UP2 ;  /* 0x0000003f05057287 */ /* 0x000fe40009000000 */
[----:B------:R-:W-:Y:S02]  /*6560*/  ULOP3.LUT UR4, UR6, UR4, URZ, 0x3c, !UPT ;  /* 0x0000000406047292 */ /* 0x000fe4000f8e3c3f */
[----:B------:R-:W-:Y:S10]  /*6570*/  @P3 BRA `(.L_x_895) ;  /* 0x00000000002c3947 */ /* 0x000ff40003800000 */
[----:B------:R-:W-:Y:S05]  /*6580*/  @!P0 BRA `(.L_x_896) ;  /* 0x0000000000048947 */ /* 0x000fea0003800000 */
[----:B------:R-:W-:Y:S01]  /*6590*/  BPT.TRAP 0x1 ;  /* 0x000000040000795c */ /* 0x000fe20000300000 */
.L_x_896:
[----:B------:R-:W-:Y:S01]  /*65a0*/  ULEA UR10, UR5, UR37, 0x3 ;  /* 0x00000025050a7291 */ /* 0x000fe2000f8e183f */
[----:B------:R-:W-:-:S05]  /*65b0*/  IMAD.U32 R10, RZ, RZ, UR4 ;  /* 0x00000004ff0a7e24 */ /* 0x000fca000f8e00ff */
[----:B------:R-:W-:-:S04]  /*65c0*/  SHF.L.U32 R10, R10, 0x1f, RZ ;  /* 0x0000001f0a0a7819 */ /* 0x000fc800000006ff */
[----:B------:R0:W1:Y:S01]  /*65d0*/  SYNCS.PHASECHK.TRANS64.TRYWAIT P2, [UR10+0x29830], R10 ;  /* 0x0298300aff0075a7 */ /* 0x000062000804014a */
[----:B------:R-:W-:Y:S05]  /*65e0*/  @!P0 BRA `(.L_x_897) ;  /* 0x0000000000048947 */ /* 0x000fea0003800000 */
[----:B------:R-:W-:Y:S01]  /*65f0*/  BPT.TRAP 0x1 ;  /* 0x000000040000795c */ /* 0x000fe20000300000 */
.L_x_897:
[----:B-1----:R-:W-:Y:S05]  /*6600*/  @P2 BRA `(.L_x_895) ;  /* 0x0000000000082947 */ /* 0x002fea0003800000 */
[----:B------:R-:W1:Y:S02]  /*6610*/  SYNCS.PHASECHK.TRANS64.TRYWAIT P2, [UR10+0x29830], R10 ;  /* 0x0298300aff0075a7 */ /* 0x000e64000804014a */
[----:B-1----:R-:W-:Y:S05]  /*6620*/  @!P2 BRA `(.L_x_898) ;  /* 0x0000012800dca947 */ /* 0x002fea0003800000 */
.L_x_895:
[----:B01----:R-:W-:Y:S01]  /*6630*/  VIADD R10, R17, 0x8 ;  /* 0x00000008110a7836 */ /* 0x003fe20000000000 */
[C---:B------:R-:W-:Y:S01]  /*6640*/  R2UR UR28, R2.reuse ;  /* 0x00000000021c72ca */ /* 0x040fe200000e0000 */
[----:B------:R-:W-:Y:S01]  /*6650*/  UIMAD UR30, UR5, 0x780, UR38 ;  /* 0x00000780051e78a4 */ /* 0x000fe2000f8e0226 */
[C---:B------:R-:W-:Y:S01]  /*6660*/  R2UR UR29, R3.reuse ;  /* 0x00000000031d72ca */ /* 0x040fe200000e0000 */
[----:B------:R-:W-:Y:S01]  /*6670*/  UMOV UR31, 0x80000020 ;  /* 0x80000020001f7882 */ /* 0x000fe20000000000 */
[----:B------:R0:W-:Y:S01]  /*6680*/  BAR.SYNC.DEFER_BLOCKING R10, 0x100 ;  /* 0x0004000a0000751d */ /* 0x0001e20000010000 */
[C---:B------:R-:W-:Y:S01]  /*6690*/  R2UR UR32, R2.reuse ;  /* 0x00000000022072ca */ /* 0x040fe200000e0000 */
[----:B------:R-:W-:Y:S01]  /*66a0*/  UIADD3 UR34, UR30, 0x80, URZ ;  /* 0x000000801e227890 */ /* 0x000fe2000fffe03f */
[C---:B------:R-:W-:Y:S01]  /*66b0*/  R2UR UR33, R3.reuse ;  /* 0x00000000032172ca */ /* 0x040fe200000e0000 */
[----:B------:R-:W-:Y:S01]  /*66c0*/  UIADD3 UR42, UR30, 0x100, URZ ;  /* 0x000001001e2a7890 */ /* 0x000fe2000fffe03f */
[C---:B------:R-:W-:Y:S01]  /*66d0*/  R2UR UR40, R2.reuse ;  /* 0x00000000022872ca */ /* 0x040fe200000e0000 */
[----:B------:R-:W-:Y:S01]  /*66e0*/  UMOV UR35, 0x80000020 ;  /* 0x8000002000237882 */ /* 0x000fe20000000000 */
[C---:B------:R-:W-:Y:S01]  /*66f0*/  R2UR UR41, R3.reuse ;  /* 0x00000000032972ca */ /* 0x040fe200000e0000 */
[----:B------:R-:W-:Y:S01]  /*6700*/  UMOV UR43, 0x80000020 ;  /* 0x80000020002b7882 */ /* 0x000fe20000000000 */
[C---:B------:R-:W-:Y:S01]  /*6710*/  R2UR UR44, R2.reuse ;  /* 0x00000000022c72ca */ /* 0x040fe200000e0000 */
[----:B------:R-:W-:Y:S01]  /*6720*/  UIADD3 UR46, UR30, 0x180, URZ ;  /* 0x000001801e2e7890 */ /* 0x000fe2000fffe03f */
[C---:B------:R-:W-:Y:S01]  /*6730*/  R2UR UR45, R3.reuse ;  /* 0x00000000032d72ca */ /* 0x040fe200000e0000 */
[----:B------:R-:W-:Y:S01]  /*6740*/  UMOV UR47, 0x80000020 ;  /* 0x80000020002f7882 */ /* 0x000fe20000000000 */
[----:B------:R-:W-:Y:S01]  /*6750*/  R2UR UR48, R2 ;  /* 0x00000000023072ca */ /* 0x000fe200000e0000 */
[----:B------:R-:W-:Y:S01]  /*6760*/  UIADD3 UR50, UR30, 0x200, URZ ;  /* 0x000002001e327890 */ /* 0x000fe2000fffe03f */
[----:B------:R-:W-:Y:S01]  /*6770*/  R2UR UR49, R3 ;  /* 0x00000000033172ca */ /* 0x000fe200000e0000 */
[----:B------:R-:W-:Y:S01]  /*6780*/  UMOV UR51, 0x80000020 ;  /* 0x8000002000337882 */ /* 0x000fe20000000000 */
[----:B------:R-:W-:Y:S01]  /*6790*/  UIADD3 UR10, UR30, 0x2, URZ ;  /* 0x000000021e0a7890 */ /* 0x000fe2000fffe03f */
[----:B------:R-:W-:Y:S01]  /*67a0*/  UMOV UR11, 0x80000020 ;  /* 0x80000020000b7882 */ /* 0x000fe20000000000 */
[----:B------:R-:W-:-:S02]  /*67b0*/  UIADD3 UR14, UR30, 0x82, URZ ;  /* 0x000000821e0e7890 */ /* 0x000fc4000fffe03f */
[----:B------:R-:W-:Y:S01]  /*67c0*/  UIADD3 UR15, UR30, 0x182, URZ ;  /* 0x000001821e0f7890 */ /* 0x000fe2000fffe03f */
[----:B------:R-:W-:Y:S01]  /*67d0*/  WARPGROUP.ARRIVE ;  /* 0x00000000000079c5 */ /* 0x000fe20000000000 */
[----:B------:R-:W-:Y:S01]  /*67e0*/  UIADD3 UR18, UR30, 0x282, URZ ;  /* 0x000002821e127890 */ /* 0x000fe2000fffe03f */
[----:B------:R-:W-:Y:S01]  /*67f0*/  UMOV UR19, 0x80000020 ;  /* 0x8000002000137882 */ /* 0x000fe20000000000 */
[----:B------:R-:W-:-:S03]  /*6800*/  UIADD3 UR22, UR30, 0x500, URZ ;  /* 0x000005001e167890 */ /* 0x000fc6000fffe03f */
[----:B------:R-:W-:Y:S01]  /*6810*/  QGMMA.64x32x32.F32.E4M3.E4M3 R152, gdesc[UR28], RZ, !UPT, gsb0 ;  /* 0x006000001c9879f3 */ /* 0x000fe2000c0008ff */
[----:B------:R-:W-:Y:S01]  /*6820*/  UMOV UR23, 0x80000020 ;  /* 0x8000002000177882 */ /* 0x000fe20000000000 */
[----:B------:R-:W-:Y:S01]  /*6830*/  UIADD3 UR26, UR30, 0x502, URZ ;  /* 0x000005021e1a7890 */ /* 0x000fe2000fffe03f */
[----:B------:R-:W-:Y:S01]  /*6840*/  UMOV UR27, 0x80000020 ;  /* 0x80000020001b7882 */ /* 0x000fe20000000000 */
        /* <DEDUP_REMOVED lines=135> */
[----:B------:R-:W-:-:S03]  /*70c0*/  UIADD3 UR10, UR30, 0x702, URZ ;  /* 0x000007021e0a7890 */ /* 0x000fc6000fffe03f */
        /* <DEDUP_REMOVED lines=21> */
.L_x_900:
[----:B------:R-:W-:Y:S01]  /*7220*/  ULEA UR10, UR7, UR37, 0x3 ;  /* 0x00000025070a7291 */ /* 0x000fe2000f8e183f */
[----:B------:R-:W-:-:S05]  /*7230*/  IMAD.U32 R10, RZ, RZ, UR6 ;  /* 0x00000006ff0a7e24 */ /* 0x000fca000f8e00ff */
[----:B------:R-:W-:-:S04]  /*7240*/  SHF.L.U32 R10, R10, 0x1f, RZ ;  /* 0x0000001f0a0a7819 */ /* 0x000fc800000006ff */
[----:B------:R0:W1:Y:S01]  /*7250*/  SYNCS.PHASECHK.TRANS64.TRYWAIT P2, [UR10+0x29850], R10 ;  /* 0x0298500aff0075a7 */ /* 0x000062000804014a */
[----:B------:R-:W-:Y:S05]  /*7260*/  @!P0 BRA `(.L_x_901) ;  /* 0x0000000000048947 */ /* 0x000fea0003800000 */
[----:B------:R-:W-:Y:S01]  /*7270*/  BPT.TRAP 0x1 ;  /* 0x000000040000795c */ /* 0x000fe20000300000 */
.L_x_901:
[----:B-1----:R-:W-:Y:S05]  /*7280*/  @P2 BRA `(.L_x_899) ;  /* 0x0000000000082947 */ /* 0x002fea0003800000 */
[----:B------:R-:W1:Y:S02]  /*7290*/  SYNCS.PHASECHK.TRANS64.TRYWAIT P2, [UR10+0x29850], R10 ;  /* 0x0298500aff0075a7 */ /* 0x000e64000804014a */
[----:B-1----:R-:W-:Y:S05]  /*72a0*/  @!P2 BRA `(.L_x_902) ;  /* 0x0000011c00d4a947 */ /* 0x002fea0003800000 */
.L_x_899:
[----:B------:R-:W-:Y:S01]  /*72b0*/  UIADD3 UR6, UR37, 0x400, URZ ;  /* 0x0000040025067890 */ /* 0x000fe2000fffe03f */
[----:B------:R-:W-:Y:S01]  /*72c0*/  WARPGROUP.ARRIVE ;  /* 0x00000000000079c5 */ /* 0x000fe20000000000 */
[----:B------:R-:W-:Y:S01]  /*72d0*/  UMOV UR11, 0xc0000010 ;  /* 0xc0000010000b7882 */ /* 0x000fe20000000000 */
[----:B------:R-:W-:Y:S01]  /*72e0*/  PLOP3.LUT P2, PT, PT, PT, UP0, 0x80, 0x0 ;  /* 0x000000000000781c */ /* 0x000fe20003f4f008 */
[----:B------:R-:W-:Y:S01]  /*72f0*/  USHF.R.U32.HI UR6, URZ, 0x4, UR6 ;  /* 0x000000043f067899 */ /* 0x000fe20008011606 */
[----:B------:R-:W-:Y:S01]  /*7300*/  PLOP3.LUT P3, PT, PT, PT, UP0, 0x80, 0x0 ;  /* 0x000000000000781c */ /* 0x000fe20003f6f008 */
[----:B01----:R-:W-:Y:S01]  /*7310*/  IMAD.U32 R10, RZ, RZ, UR5 ;  /* 0x00000005ff0a7e24 */ /* 0x003fe2000f8e00ff */
[----:B------:R-:W-:Y:S01]  /*7320*/  IADD3 R13, -R17, 0xb, RZ ;  /* 0x0000000b110d7810 */ /* 0x000fe20007ffe1ff */
[----:B------:R-:W-:Y:S01]  /*7330*/  ULOP3.LUT UR6, UR6, 0x3fff, URZ, 0xc0, !UPT ;  /* 0x00003fff06067892 */ /* 0x000fe2000f8ec03f */
[----:B------:R-:W-:Y:S01]  /*7340*/  IMAD.MOV.U32 R12, RZ, RZ, R8 ;  /* 0x000000ffff0c7224 */ /* 0x000fe200078e0008 */
[----:B------:R-:W-:Y:S01]  /*7350*/  ULDC UR14, c[0x0][0x9e0] ;  /* 0x00027800000e7ab9 */ /* 0x000fe20000000800 */
[----:B------:R-:W-:Y:S01]  /*7360*/  @!P1 LEA R10, R10, UR37, 0x3 ;  /* 0x000000250a0a9c11 */ /* 0x000fe2000f8e18ff */
[----:B------:R-:W-:-:S04]  /*7370*/  ULOP3.LUT UR6, UR6, 0x10000, URZ, 0xfc, !UPT ;  /* 0x0001000006067892 */ /* 0x000fc8000f8efc3f */
[----:B------:R-:W-:Y:S01]  /*7380*/  UIMAD UR6, UR7, 0x500, UR6 ;  /* 0x00000500070678a4 */ /* 0x000fe2000f8e0206 */
[----:B------:R-:W-:-:S05]  /*7390*/  @!P1 VIADD R10, R10, 0x29840 ;  /* 0x000298400a0a9836 */ /* 0x000fca0000000000 */
[----:B------:R-:W-:Y:S01]  /*73a0*/  @!P1 PRMT R10, RZ, 0x654, R10 ;  /* 0x00000654ff0a9816 */ /* 0x000fe2000000000a */
[----:B------:R-:W-:Y:S02]  /*73b0*/  UMOV UR10, UR6 ;  /* 0x00000006000a7c82 */ /* 0x000fe40008000000 */
        /* <DEDUP_REMOVED lines=17> */
[----:B------:R-:W-:Y:S02]  /*74d0*/  UMOV UR11, 0xc0000010 ;  /* 0xc0000010000b7882 */ /* 0x000fe40000000000 */
[----:B------:R-:W-:Y:S02]  /*74e0*/  @UP0 ULDC UR6, c[0x0][0x44c] ;  /* 0x0001130000060ab9 */ /* 0x000fe40000000800 */
[----:B------:R-:W-:Y:S01]  /*74f0*/  @P2 IMAD.HI.U32 R11, R8, UR6, RZ ;  /* 0x00000006080b2c27 */ /* 0x000fe2000f8e00ff */
[----:B------:R-:W-:Y:S01]  /*7500*/  @UP0 ULDC UR6, c[0x0][0x450] ;  /* 0x0001140000060ab9 */ /* 0x000fe20000000800 */
[----:B------:R-:W-:-:S03]  /*7510*/  PLOP3.LUT P2, PT, PT, PT, UP1, 0x40, 0x0 ;  /* 0x000000000000781c */ /* 0x000fc60003f4e818 */
[----:B------:R-:W-:-:S05]  /*7520*/  @P3 SHF.R.U32.HI R12, RZ, UR6, R11 ;  /* 0x00000006ff0c3c19 */ /* 0x000fca000801160b */
[----:B------:R-:W0:Y:S01]  /*7530*/  SHFL.IDX PT, R15, R12, RZ, 0x1c1f ;  /* 0x001c1fff0c0f7589 */ /* 0x000e2200000e0000 */
[----:B------:R-:W-:Y:S02]  /*7540*/  WARPGROUP.DEPBAR.LE gsb0, 0x0 ;  /* 0x00008000000079c5 */ /* 0x000fe40000010000 */
[----:B------:R-:W-:Y:S01]  /*7550*/  WARPGROUP.ARRIVE ;  /* 0x00000000000079c5 */ /* 0x000fe20000000000 */
[----:B------:R-:W-:-:S04]  /*7560*/  IMAD R172, R5, -0xa0, RZ ;  /* 0xffffff6005ac7824 */ /* 0x000fc800078e02ff */
[----:B------:R-:W-:Y:S01]  /*7570*/  VIADD R14, R172, 0x1 ;  /* 0x00000001ac0e7836 */ /* 0x000fe20000000000 */
[----:B------:R-:W-:Y:S03]  /*7580*/  QGMMA.64x128x32.F32.E4M3.E4M3 R24, R168, gdesc[UR8], R24, gsb0 ;  /* 0x01e00008a8187df3 */ /* 0x000fe60008000818 */
[----:B------:R-:W-:Y:S01]  /*7590*/  IMAD R11, R9, -0x2, R14 ;  /* 0xfffffffe090b7824 */ /* 0x000fe200078e020e */
[----:B------:R-:W-:Y:S02]  /*75a0*/  WARPGROUP.DEPBAR.LE gsb0, 0x0 ;  /* 0x00008000000079c5 */ /* 0x000fe40000010000 */
[----:B------:R1:W-:Y:S06]  /*75b0*/  BAR.ARV R13, 0x100 ;  /* 0x0004000d0000751d */ /* 0x0003ec0000002000 */
[----:B------:R2:W-:Y:S02]  /*75c0*/  @!P1 SYNCS.ARRIVE.TRANS64.RED.A1T0 RZ, [R10+URZ], RZ ;  /* 0x000000ff0aff99a7 */ /* 0x0005e4000810043f */
[----:B--2---:R-:W-:-:S02]  /*75d0*/  IMAD R10, R16, UR54, R11 ;  /* 0x00000036100a7c24 */ /* 0x004fc4000f8e020b */
[----:B------:R-:W-:Y:S02]  /*75e0*/  VIADD R11, R11, 0xffffffff ;  /* 0xffffffff0b0b7836 */ /* 0x000fe40000000000 */
[----:B------:R-:W-:-:S04]  /*75f0*/  VIADD R21, R10, -UR61 ;  /* 0x8000003d0a157c36 */ /* 0x000fc80008000000 */
[C---:B------:R-:W-:Y:S02]  /*7600*/  VIADD R10, R21.reuse, UR14 ;  /* 0x0000000e150a7c36 */ /* 0x040fe40008000000 */
[----:B------:R-:W-:Y:S02]  /*7610*/  VIADD R21, R21, UR57 ;  /* 0x0000003915157c36 */ /* 0x000fe40008000000 */
[--C-:B0-----:R-:W-:Y:S02]  /*7620*/  IMAD.IADD R14, R10, 0x1, R15.reuse ;  /* 0x000000010a0e7824 */ /* 0x101fe400078e020f */
[----:B-1----:R-:W-:Y:S01]  /*7630*/  IMAD.IADD R13, R21, 0x1, R15 ;  /* 0x00000001150d7824 */ /* 0x002fe200078e020f */
[----:B------:R-:W-:Y:S06]  /*7640*/  @P2 BRA `(.L_x_903) ;  /* 0x0000000000582947 */ /* 0x000fec0003800000 */
[----:B------:R-:W-:Y:S01]  /*7650*/  IMAD R15, R16, UR54, R15 ;  /* 0x00000036100f7c24 */ /* 0x000fe2000f8e020f */
[----:B------:R-:W-:Y:S03]  /*7660*/  BSSY B0, `(.L_x_904) ;  /* 0x0000011000007945 */ /* 0x000fe60003800000 */
[----:B------:R-:W-:-:S05]  /*7670*/  VIADD R15, R15, -UR61 ;  /* 0x8000003d0f0f7c36 */ /* 0x000fca0008000000 */
[----:B------:R-:W-:-:S13]  /*7680*/  ISETP.GT.AND P2, PT, R15, -0x1, PT ;  /* 0xffffffff0f00780c */ /* 0x000fda0003f44270 */
[----:B------:R-:W-:Y:S05]  /*7690*/  @P2 BRA `(.L_x_905) ;  /* 0x0000000000202947 */ /* 0x000fea0003800000 */
[----:B------:R-:W-:Y:S01]  /*76a0*/  IMAD.U32 R22, RZ, RZ, UR53 ;  /* 0x00000035ff167e24 */ /* 0x000fe2000f8e00ff */
[----:B------:R-:W-:-:S04]  /*76b0*/  LOP3.LUT R15, RZ, R15, RZ, 0x33, !PT ;  /* 0x0000000fff0f7212 */ /* 0x000fc800078e33ff */
[----:B------:R-:W-:-:S13]  /*76c0*/  ISETP.NE.AND P2, PT, R22, 0x1, PT ;  /* 0x000000011600780c */ /* 0x000fda0003f45270 */
[----:B------:R-:W0:Y:S02]  /*76d0*/  @P2 LDC.64 R168, c[0x0][0x9e8] ;  /* 0x00027a00ffa82b82 */ /* 0x000e240000000a00 */
[----:B0-----:R-:W-:-:S05]  /*76e0*/  @P2 IMAD.HI.U32 R20, R15, R168, RZ ;  /* 0x000000a80f142227 */ /* 0x001fca00078e00ff */
[----:B------:R-:W-:-:S04]  /*76f0*/  @P2 SHF.R.U32.HI R15, RZ, R169, R20 ;  /* 0x000000a9ff0f2219 */ /* 0x000fc80000011614 */
[----:B------:R-:W-:Y:S01]  /*7700*/  LOP3.LUT R15, RZ, R15, RZ, 0x33, !PT ;  /* 0x0000000fff0f7212 */ /* 0x000fe200078e33ff */
[----:B------:R-:W-:Y:S06]  /*7710*/  BRA `(.L_x_906) ;  /* 0x0000000000147947 */ /* 0x000fec0003800000 */
.L_x_905:
[----:B------:R-:W-:-:S05]  /*7720*/  IMAD.U32 R22, RZ, RZ, UR53 ;  /* 0x00000035ff167e24 */ /* 0x000fca000f8e00ff */
[----:B------:R-:W-:-:S13]  /*7730*/  ISETP.NE.AND P2, PT, R22, 0x1, PT ;  /* 0x000000011600780c */ /* 0x000fda0003f45270 */
[----:B------:R-:W0:Y:S02]  /*7740*/  @P2 LDC.64 R168, c[0x0][0x9e8] ;  /* 0x00027a00ffa82b82 */ /* 0x000e240000000a00 */
[----:B0-----:R-:W-:-:S05]  /*7750*/  @P2 IMAD.HI.U32 R20, R15, R168, RZ ;  /* 0x000000a80f142227 */ /* 0x001fca00078e00ff */
[----:B------:R-:W-:-:S07]  /*7760*/  @P2 SHF.R.U32.HI R15, RZ, R169, R20 ;  /* 0x000000a9ff0f2219 */ /* 0x000fce0000011614 */
.L_x_906:
[----:B------:R-:W-:Y:S05]  /*7770*/  BSYNC B0 ;  /* 0x0000000000007941 */ /* 0x000fea0003800000 */
.L_x_904:
[----:B------:R-:W-:-:S05]  /*7780*/  IMAD R15, R15, R22, R11 ;  /* 0x000000160f0f7224 */ /* 0x000fca00078e020b */
[----:B------:R-:W-:Y:S02]  /*7790*/  VIADDMNMX R14, R15, R22, R14, PT ;  /* 0x000000160f0e7246 */ /* 0x000fe4000380010e */
[----:B------:R-:W-:-:S07]  /*77a0*/  VIMNMX R13, R13, R15, !PT ;  /* 0x0000000f0d0d7248 */ /* 0x000fce0007fe0100 */
.L_x_903:
[C---:B------:R-:W-:Y:S02]  /*77b0*/  ISETP.GE.AND P2, PT, R172.reuse, 0x2, PT ;  /* 0x00000002ac00780c */ /* 0x040fe40003f46270 */
[C---:B------:R-:W-:Y:S02]  /*77c0*/  ISETP.GE.AND P4, PT, R172.reuse, 0xa, PT ;  /* 0x0000000aac00780c */ /* 0x040fe40003f86270 */
[----:B------:R-:W-:Y:S02]  /*77d0*/  P2R R23, PR, RZ, 0x4 ;  /* 0x00000004ff177803 */ /* 0x000fe40000000000 */
[----:B------:R-:W-:Y:S02]  /*77e0*/  ISETP.GT.AND P2, PT, R13, 0x1, !P2 ;  /* 0x000000010d00780c */ /* 0x000fe40005744270 */
[----:B------:R-:W-:Y:S02]  /*77f0*/  ISETP.GE.AND P3, PT, R172, 0x9, PT ;  /* 0x00000009ac00780c */ /* 0x000fe40003f66270 */
[----:B------:R-:W-:-:S02]  /*7800*/  ISETP.LT.OR P2, PT, R14, 0x2, P2 ;  /* 0x000000020e00780c */ /* 0x000fc40001741670 */
[----:B------:R-:W-:Y:S02]  /*7810*/  P2R R20, PR, RZ, 0x8 ;  /* 0x00000008ff147803 */ /* 0x000fe40000000000 */
[----:B------:R-:W-:Y:S02]  /*7820*/  FSEL R153, R153, -INF , !P2 ;  /* 0xff80000099997808 */ /* 0x000fe40005000000 */
[C---:B------:R-:W-:Y:S02]  /*7830*/  ISETP.GT.AND P2, PT, R13.reuse, 0x9, !P4 ;  /* 0x000000090d00780c */ /* 0x040fe40006744270 */
        /* <DEDUP_REMOVED lines=37> */
[C---:B------:R-:W-:Y:S02]  /*7a90*/  ISETP.GT.AND P3, PT, R13.reuse, 0x28, !P4 ;  /* 0x000000280d00780c */ /* 0x040fe40006764270 */
        /* <DEDUP_REMOVED lines=150> */
[----:B------:R-:W-:Y:S01]  /*8400*/  PLOP3.LUT P6, PT, PT, PT, UP1, 0x40, 0x0 ;  /* 0x000000000000781c */ /* 0x000fe20003fce818 */
[--C-:B0-----:R-:W-:Y:S02]  /*8410*/  IMAD.IADD R10, R10, 0x1, R13.reuse ;  /* 0x000000010a0a7824 */ /* 0x101fe400078e020d */
[----:B------:R-:W-:-:S10]  /*8420*/  IMAD.IADD R21, R21, 0x1, R13 ;  /* 0x0000000115157824 */ /* 0x000fd400078e020d */
[----:B------:R-:W-:Y:S05]  /*8430*/  @P6 BRA `(.L_x_907) ;  /* 0x0000000000586947 */ /* 0x000fea0003800000 */
        /* <DEDUP_REMOVED lines=13> */
.L_x_909:
[----:B------:R-:W-:-:S05]  /*8510*/  IMAD.U32 R172, RZ, RZ, UR53 ;  /* 0x00000035ffac7e24 */ /* 0x000fca000f8e00ff */
[----:B------:R-:W-:-:S13]  /*8520*/  ISETP.NE.AND P6, PT, R172, 0x1, PT ;  /* 0x00000001ac00780c */ /* 0x000fda0003fc5270 */
[----:B------:R-:W0:Y:S02]  /*8530*/  @P6 LDC.64 R12, c[0x0][0x9e8] ;  /* 0x00027a00ff0c6b82 */ /* 0x000e240000000a00 */
[----:B0-----:R-:W-:-:S05]  /*8540*/  @P6 IMAD.HI.U32 R12, R14, R12, RZ ;  /* 0x0000000c0e0c6227 */ /* 0x001fca00078e00ff */
[----:B------:R-:W-:-:S07]  /*8550*/  @P6 SHF.R.U32.HI R14, RZ, R13, R12 ;  /* 0x0000000dff0e6219 */ /* 0x000fce000001160c */
.L_x_910:
[----:B------:R-:W-:Y:S05]  /*8560*/  BSYNC B0 ;  /* 0x0000000000007941 */ /* 0x000fea0003800000 */
.L_x_908:
[----:B------:R-:W-:-:S05]  /*8570*/  IMAD R11, R14, R172, R11 ;  /* 0x000000ac0e0b7224 */ /* 0x000fca00078e020b */
[----:B------:R-:W-:Y:S02]  /*8580*/  VIADDMNMX R10, R11, R172, R10, PT ;  /* 0x000000ac0b0a7246 */ /* 0x000fe4000380010a */
[----:B------:R-:W-:-:S07]  /*8590*/  VIMNMX R21, R21, R11, !PT ;  /* 0x0000000b15157248 */ /* 0x000fce0007fe0100 */
.L_x_907:
[----:B------:R-:W-:Y:S02]  /*85a0*/  ISETP.GT.AND P2, PT, R21, 0x20, !P2 ;  /* 0x000000201500780c */ /* 0x000fe40005744270 */
[----:B------:R-:W-:Y:S02]  /*85b0*/  ISETP.NE.AND P6, PT, R197, RZ, PT ;  /* 0x000000ffc500720c */ /* 0x000fe40003fc5270 */
[----:B------:R-:W-:Y:S02]  /*85c0*/  ISETP.LT.OR P2, PT, R10, 0x21, P2 ;  /* 0x000000210a00780c */ /* 0x000fe40001741670 */
[----:B------:R-:W-:Y:S02]  /*85d0*/  FMNMX.FTZ R12, R15, R4, !PT ;  /* 0x000000040f0c7209 */ /* 0x000fe40007810000 */
[----:B------:R-:W-:Y:S02]  /*85e0*/  FSEL R138, R138, -INF , !P2 ;  /* 0xff8000008a8a7808 */ /* 0x000fe40005000000 */
[----:B------:R-:W-:-:S02]  /*85f0*/  ISETP.GT.AND P2, PT, R21, 0x21, !P6 ;  /* 0x000000211500780c */ /* 0x000fc40007744270 */
[----:B------:R-:W-:Y:S02]  /*8600*/  ISETP.NE.AND P6, PT, R200, RZ, PT ;  /* 0x000000ffc800720c */ /* 0x000fe40003fc5270 */
        /* <DEDUP_REMOVED lines=73> */
[----:B------:R-:W-:Y:S02]  /*8aa0*/  ISETP.GT.AND P2, PT, R21, 0x50, !P6 ;  /* 0x000000501500780c */ /* 0x000fe40007744270 */
[----:B------:R-:W-:Y:S02]  /*8ab0*/  ISETP.NE.AND P6, PT, R201, RZ, PT ;  /* 0x000000ffc900720c */ /* 0x000fe40003fc5270 */
        /* <DEDUP_REMOVED lines=20> */
[C---:B------:R-:W-:Y:S01]  /*8c00*/  ISETP.GT.AND P3, PT, R21.reuse, 0x90, !P3 ;  /* 0x000000901500780c */ /* 0x040fe20005f64270 */
[----:B------:R-:W0:Y:S01]  /*8c10*/  SHFL.BFLY PT, R11, R12, 0x2, 0x1f ;  /* 0x0c401f000c0b7f89 */ /* 0x000e2200000e0000 */
[----:B------:R-:W-:Y:S02]  /*8c20*/  ISETP.LT.OR P2, PT, R10, 0x5a, P2 ;  /* 0x0000005a0a00780c */ /* 0x000fe40001741670 */
[----:B------:R-:W-:Y:S02]  /*8c30*/  ISETP.GT.AND P4, PT, R21, 0x91, !P4 ;  /* 0x000000911500780c */ /* 0x000fe40006784270 */
[----:B------:R-:W-:Y:S02]  /*8c40*/  FSEL R135, R135, -INF , !P2 ;  /* 0xff80000087877808 */ /* 0x000fe40005000000 */
[----:B------:R-:W-:Y:S02]  /*8c50*/  ISETP.NE.AND P2, PT, R190, RZ, PT ;  /* 0x000000ffbe00720c */ /* 0x000fe40003f45270 */
[----:B------:R-:W-:-:S02]  /*8c60*/  ISETP.LT.OR P3, PT, R10, 0x91, P3 ;  /* 0x000000910a00780c */ /* 0x000fc40001f61670 */
[C---:B------:R-:W-:Y:S02]  /*8c70*/  ISETP.GT.AND P2, PT, R21.reuse, 0x60, !P2 ;  /* 0x000000601500780c */ /* 0x040fe40005744270 */
[----:B------:R-:W-:Y:S02]  /*8c80*/  ISETP.GT.AND P5, PT, R21, 0x98, !P5 ;  /* 0x000000981500780c */ /* 0x000fe40006fa4270 */
[C---:B------:R-:W-:Y:S02]  /*8c90*/  ISETP.LT.OR P2, PT, R10.reuse, 0x61, P2 ;  /* 0x000000610a00780c */ /* 0x040fe40001741670 */
[----:B------:R-:W-:Y:S02]  /*8ca0*/  ISETP.LT.OR P4, PT, R10, 0x92, P4 ;  /* 0x000000920a00780c */ /* 0x000fe40002781670 */
[----:B------:R-:W-:Y:S02]  /*8cb0*/  FSEL R106, R106, -INF , !P2 ;  /* 0xff8000006a6a7808 */ /* 0x000fe40005000000 */
[----:B------:R-:W-:-:S02]  /*8cc0*/  ISETP.NE.AND P2, PT, R191, RZ, PT ;  /* 0x000000ffbf00720c */ /* 0x000fc40003f45270 */
        /* <DEDUP_REMOVED lines=10> */
[----:B------:R-:W-:Y:S02]  /*8d70*/  FSEL R102, R102, -INF , !P5 ;  /* 0xff80000066667808 */ /* 0x000fe40006800000 */
[----:B------:R-:W-:-:S04]  /*8d80*/  ISETP.LT.OR P2, PT, R10, 0x69, P2 ;  /* 0x000000690a00780c */ /* 0x000fc80001741670 */
[----:B------:R-:W-:Y:S02]  /*8d90*/  FSEL R110, R110, -INF , !P2 ;  /* 0xff8000006e6e7808 */ /* 0x000fe40005000000 */
[----:B------:R-:W-:-:S04]  /*8da0*/  ISETP.NE.AND P2, PT, R193, RZ, PT ;  /* 0x000000ffc100720c */ /* 0x000fc80003f45270 */
[----:B------:R-:W-:Y:S02]  /*8db0*/  ISETP.GT.AND P2, PT, R21, 0x69, !P2 ;  /* 0x000000691500780c */ /* 0x000fe40005744270 */
[----:B0-----:R-:W-:Y:S02]  /*8dc0*/  FMNMX.FTZ R11, R13, R14, !PT ;  /* 0x0000000e0d0b7209 */ /* 0x001fe40007810000 */
        /* <DEDUP_REMOVED lines=62> */
[C---:B------:R-:W-:Y:S02]  /*91b0*/  ISETP.GT.AND P2, PT, R21.reuse, RZ, !P6 ;  /* 0x000000ff1500720c */ /* 0x040fe40007744270 */
[----:B------:R-:W-:Y:S01]  /*91c0*/  ISETP.NE.AND P6, PT, R152, RZ, PT ;  /* 0x000000ff9800720c */ /* 0x000fe20003fc5270 */
[----:B------:R-:W-:Y:S01]  /*91d0*/  IMAD.U32 R152, RZ, RZ, UR36 ;  /* 0x00000024ff987e24 */ /* 0x000fe2000f8e00ff */
[----:B------:R-:W-:Y:S02]  /*91e0*/  ISETP.LT.OR P2, PT, R10, 0x1, P2 ;  /* 0x000000010a00780c */ /* 0x000fe40001741670 */
[----:B------:R-:W-:Y:S01]  /*91f0*/  ISETP.GT.AND P6, PT, R21, 0x99, !P6 ;  /* 0x000000991500780c */ /* 0x000fe200077c4270 */
[----:B------:R-:W-:-:S01]  /*9200*/  FFMA.FTZ R152, R11, R152, -8 ;  /* 0xc10000000b987423 */ /* 0x000fc20000010098 */
[----:B------:R-:W-:-:S02]  /*9210*/  FSEL R169, R154, -INF , !P2 ;  /* 0xff8000009aa97808 */ /* 0x000fc40005000000 */
[----:B------:R-:W-:Y:S02]  /*9220*/  FSETP.NEU.FTZ.AND P2, PT, R11, -INF , PT ;  /* 0xff8000000b00780b */ /* 0x000fe40003f5d000 */
[----:B------:R-:W-:Y:S02]  /*9230*/  FMNMX.FTZ R154, R169, R0, !PT ;  /* 0x00000000a99a7209 */ /* 0x000fe40007810000 */
[----:B------:R-:W-:Y:S02]  /*9240*/  FSEL R152, R152, RZ, P2 ;  /* 0x000000ff98987208 */ /* 0x000fe40001000000 */
[----:B------:R-:W-:-:S03]  /*9250*/  ISETP.LT.OR P6, PT, R10, 0x9a, P6 ;  /* 0x0000009a0a00780c */ /* 0x000fc600037c1670 */
        /* <DEDUP_REMOVED lines=8> */
[----:B------:R-:W-:Y:S01]  /*92e0*/  FSEL R103, R103, -INF , !P6 ;  /* 0xff80000067677808 */ /* 0x000fe20007000000 */
[----:B------:R0:W-:Y:S01]  /*92f0*/  MUFU.EX2 R21, R156 ;  /* 0x0000009c00157308 */ /* 0x0001e20000000800 */
[----:B------:R-:W-:Y:S01]  /*9300*/  FMNMX.FTZ R157, R159, R154, !PT ;  /* 0x0000009a9f9d7209 */ /* 0x000fe20007810000 */
[--C-:B------:R-:W-:Y:S01]  /*9310*/  FFMA.FTZ R20, R160, UR36, -R152.reuse ;  /* 0x00000024a0147c23 */ /* 0x100fe20008010898 */
[----:B------:R-:W-:-:S01]  /*9320*/  FFMA.FTZ R23, R161, UR36, -R152 ;  /* 0x00000024a1177c23 */ /* 0x000fc20008010898 */
[--C-:B------:R-:W-:Y:S01]  /*9330*/  FFMA.FTZ R22, R164, UR36, -R152.reuse ;  /* 0x00000024a4167c23 */ /* 0x100fe20008010898 */
[----:B------:R-:W-:Y:S01]  /*9340*/  FMNMX.FTZ R154, R162, R157, !PT ;  /* 0x0000009da29a7209 */ /* 0x000fe20007810000 */
[--C-:B------:R-:W-:Y:S01]  /*9350*/  FFMA.FTZ R153, R165, UR36, -R152.reuse ;  /* 0x00000024a5997c23 */ /* 0x100fe20008010898 */
[----:B------:R-:W-:-:S01]  /*9360*/  FFMA.FTZ R136, R136, UR36, -R152 ;  /* 0x0000002488887c23 */ /* 0x000fc20008010898 */
[--C-:B------:R-:W-:Y:S01]  /*9370*/  FFMA.FTZ R137, R137, UR36, -R152.reuse ;  /* 0x0000002489897c23 */ /* 0x100fe20008010898 */
[----:B------:R-:W-:Y:S01]  /*9380*/  FMNMX.FTZ R157, R163, R154, !PT ;  /* 0x0000009aa39d7209 */ /* 0x000fe20007810000 */
[--C-:B0-----:R-:W-:Y:S01]  /*9390*/  FFMA.FTZ R156, R112, UR36, -R152.reuse ;  /* 0x00000024709c7c23 */ /* 0x101fe20008010898 */
[----:B------:R-:W-:-:S01]  /*93a0*/  FFMA.FTZ R112, R116, UR36, -R152 ;  /* 0x0000002474707c23 */ /* 0x000fc20008010898 */
[--C-:B------:R-:W-:Y:S01]  /*93b0*/  FFMA.FTZ R116, R88, UR36, -R152.reuse ;  /* 0x0000002458747c23 */ /* 0x100fe20008010898 */
        /* <DEDUP_REMOVED lines=27> */
[----:B------:R-:W-:Y:S01]  /*9570*/  FFMA.FTZ R100, R100, UR36, -R152 ;  /* 0x0000002464647c23 */ /* 0x000fe20008010898 */
        /* <DEDUP_REMOVED lines=32> */
[----:B------:R-:W-:Y:S01]  /*9780*/  FMNMX.FTZ R154, R94, R105, !PT ;  /* 0x000000695e9a7209 */ /* 0x000fe20007810000 */
[----:B------:R-:W-:-:S03]  /*9790*/  FFMA.FTZ R105, R108, UR36, -R152 ;  /* 0x000000246c697c23 */ /* 0x000fc60008010898 */
[----:B------:R-:W-:Y:S01]  /*97a0*/  FMNMX.FTZ R157, R95, R154, !PT ;  /* 0x0000009a5f9d7209 */ /* 0x000fe20007810000 */
[----:B------:R-:W-:Y:S03]  /*97b0*/  MUFU.EX2 R141, R141 ;  /* 0x0000008d008d7308 */ /* 0x000fe60000000800 */
[----:B------:R-:W-:-:S04]  /*97c0*/  FMNMX.FTZ R108, R98, R157, !PT ;  /* 0x0000009d626c7209 */ /* 0x000fc80007810000 */
[----:B------:R-:W-:Y:S01]  /*97d0*/  FMNMX.FTZ R109, R99, R108, !PT ;  /* 0x0000006c636d7209 */ /* 0x000fe20007810000 */
[----:B------:R-:W-:Y:S03]  /*97e0*/  MUFU.EX2 R144, R144 ;  /* 0x0000009000907308 */ /* 0x000fe60000000800 */
[----:B------:R-:W-:Y:S01]  /*97f0*/  FMNMX.FTZ R108, R102, R109, !PT ;  /* 0x0000006d666c7209 */ /* 0x000fe20007810000 */
[--C-:B------:R-:W-:Y:S01]  /*9800*/  FFMA.FTZ R109, R113, UR36, -R152.reuse ;  /* 0x00000024716d7c23 */ /* 0x100fe20008010898 */
[----:B------:R-:W-:-:S01]  /*9810*/  FFMA.FTZ R113, R117, UR36, -R152 ;  /* 0x0000002475717c23 */ /* 0x000fc20008010898 */
[----:B------:R-:W-:Y:S01]  /*9820*/  IMAD.U32 R117, RZ, RZ, UR36 ;  /* 0x00000024ff757e24 */ /* 0x000fe2000f8e00ff */
[----:B------:R-:W-:Y:S01]  /*9830*/  FMNMX.FTZ R154, R103, R108, !PT ;  /* 0x0000006c679a7209 */ /* 0x000fe20007810000 */
[----:B------:R-:W-:Y:S04]  /*9840*/  MUFU.EX2 R145, R145 ;  /* 0x0000009100917308 */ /* 0x000fe80000000800 */
[----:B------:R-:W0:Y:S04]  /*9850*/  SHFL.BFLY PT, R157, R154, 0x2, 0x1f ;  /* 0x0c401f009a9d7f89 */ /* 0x000e2800000e0000 */
[----:B------:R1:W-:Y:S08]  /*9860*/  MUFU.EX2 R108, R156 ;  /* 0x0000009c006c7308 */ /* 0x0003f00000000800 */
[----:B------:R-:W-:Y:S08]  /*9870*/  MUFU.EX2 R148, R148 ;  /* 0x0000009400947308 */ /* 0x000ff00000000800 */
[----:B------:R-:W-:Y:S01]  /*9880*/  MUFU.EX2 R149, R149 ;  /* 0x0000009500957308 */ /* 0x000fe20000000800 */
[----:B0-----:R-:W-:Y:S01]  /*9890*/  FMNMX.FTZ R157, R154, R157, !PT ;  /* 0x0000009d9a9d7209 */ /* 0x001fe20007810000 */
[----:B------:R-:W-:Y:S01]  /*98a0*/  FFMA.FTZ R154, R101, UR36, -R152 ;  /* 0x00000024659a7c23 */ /* 0x000fe20008010898 */
[----:B------:R-:W-:-:S05]  /*98b0*/  FSEL R101, R11, RZ, P2 ;  /* 0x000000ff0b657208 */ /* 0x000fca0001000000 */
[----:B------:R-:W-:Y:S01]  /*98c0*/  MUFU.EX2 R120, R120 ;  /* 0x0000007800787308 */ /* 0x000fe20000000800 */
[----:B------:R-:W0:Y:S01]  /*98d0*/  SHFL.BFLY PT, R88, R157, 0x1, 0x1f ;  /* 0x0c201f009d587f89 */ /* 0x000e2200000e0000 */
[----:B------:R-:W-:-:S06]  /*98e0*/  FADD.FTZ R4, -R101, R4 ;  /* 0x0000000465047221 */ /* 0x000fcc0000010100 */
[----:B------:R-:W-:Y:S08]  /*98f0*/  MUFU.EX2 R101, R154 ;  /* 0x0000009a00657308 */ /* 0x000ff00000000800 */
[----:B------:R-:W-:Y:S08]  /*9900*/  MUFU.EX2 R121, R121 ;  /* 0x0000007900797308 */ /* 0x000ff00000000800 */
[----:B------:R-:W-:Y:S01]  /*9910*/  MUFU.EX2 R124, R124 ;  /* 0x0000007c007c7308 */ /* 0x000fe20000000800 */
[----:B0-----:R-:W-:-:S04]  /*9920*/  FMNMX.FTZ R88, R157, R88, !PT ;  /* 0x000000589d587209 */ /* 0x001fc80007810000 */
[C---:B------:R-:W-:Y:S01]  /*9930*/  FSETP.NEU.FTZ.AND P2, PT, R88.reuse, -INF , PT ;  /* 0xff8000005800780b */ /* 0x040fe20003f5d000 */
[----:B------:R-:W-:-:S01]  /*9940*/  FFMA.FTZ R152, R88, R117, -8 ;  /* 0xc100000058987423 */ /* 0x000fc20000010075 */
[----:B------:R-:W-:Y:S01]  /*9950*/  FMUL.FTZ R117, R4, UR36 ;  /* 0x0000002404757c20 */ /* 0x000fe20008410000 */
[----:B------:R-:W-:Y:S03]  /*9960*/  MUFU.EX2 R125, R125 ;  /* 0x0000007d007d7308 */ /* 0x000fe60000000800 */
[----:B------:R-:W-:-:S05]  /*9970*/  FSEL R4, R152, RZ, P2 ;  /* 0x000000ff98047208 */ /* 0x000fca0001000000 */
[--C-:B------:R-:W-:Y:S01]  /*9980*/  FFMA.FTZ R152, R155, UR36, -R4.reuse ;  /* 0x000000249b987c23 */ /* 0x100fe20008010804 */
[----:B------:R-:W-:-:S01]  /*9990*/  FFMA.FTZ R155, R159, UR36, -R4 ;  /* 0x000000249f9b7c23 */ /* 0x000fc20008010804 */
[--C-:B------:R-:W-:Y:S01]  /*99a0*/  FFMA.FTZ R159, R163, UR36, -R4.reuse ;  /* 0x00000024a39f7c23 */ /* 0x100fe20008010804 */
[----:B------:R-:W-:Y:S01]  /*99b0*/  FSEL R163, R88, RZ, P2 ;  /* 0x000000ff58a37208 */ /* 0x000fe20001000000 */
[--C-:B------:R-:W-:Y:S01]  /*99c0*/  FFMA.FTZ R160, R158, UR36, -R4.reuse ;  /* 0x000000249ea07c23 */ /* 0x100fe20008010804 */
[----:B------:R-:W-:-:S01]  /*99d0*/  FFMA.FTZ R157, R169, UR36, -R4 ;  /* 0x00000024a99d7c23 */ /* 0x000fc20008010804 */
[----:B------:R-:W0:Y:S01]  /*99e0*/  MUFU.EX2 R117, R117 ;  /* 0x0000007500757308 */ /* 0x000e220000000800 */
[----:B-1----:R-:W-:-:S01]  /*99f0*/  FFMA.FTZ R156, R162, UR36, -R4 ;  /* 0x00000024a29c7c23 */ /* 0x002fc20008010804 */
[----:B------:R-:W-:Y:S01]  /*9a00*/  FADD.FTZ R163, -R163, R0 ;  /* 0x00000000a3a37221 */ /* 0x000fe20000010100 */
[----:B------:R-:W-:-:S01]  /*9a10*/  FFMA.FTZ R158, R166, UR36, -R4 ;  /* 0x00000024a69e7c23 */ /* 0x000fc20008010804 */
[--C-:B------:R-:W-:Y:S01]  /*9a20*/  FFMA.FTZ R161, R167, UR36, -R4.reuse ;  /* 0x00000024a7a17c23 */ /* 0x100fe20008010804 */
[----:B------:R-:W-:-:S01]  /*9a30*/  FFMA.FTZ R138, R138, UR36, -R4 ;  /* 0x000000248a8a7c23 */ /* 0x000fc20008010804 */
[--C-:B------:R-:W-:Y:S01]  /*9a40*/  FFMA.FTZ R139, R139, UR36, -R4.reuse ;  /* 0x000000248b8b7c23 */ /* 0x100fe20008010804 */
[----:B------:R-:W-:-:S01]  /*9a50*/  FFMA.FTZ R142, R142, UR36, -R4 ;  /* 0x000000248e8e7c23 */ /* 0x000fc20008010804 */
        /* <DEDUP_REMOVED lines=8> */
[----:B------:R-:W-:Y:S01]  /*9ae0*/  MUFU.EX2 R157, R157 ;  /* 0x0000009d009d7308 */ /* 0x000fe20000000800 */
[----:B-1----:R-:W-:-:S01]  /*9af0*/  FFMA.FTZ R160, R126, UR36, -R4 ;  /* 0x000000247ea07c23 */ /* 0x002fc20008010804 */
[----:B------:R-:W-:Y:S01]  /*9b00*/  FMUL.FTZ R126, R163, UR36 ;  /* 0x00000024a37e7c20 */ /* 0x000fe20008410000 */
[----:B0-----:R-:W-:-:S01]  /*9b10*/  FFMA.FTZ R162, R117, R7, R12 ;  /* 0x0000000775a27223 */ /* 0x001fc2000001000c */
[--C-:B------:R-:W-:Y:S01]  /*9b20*/  FFMA.FTZ R127, R127, UR36, -R4.reuse ;  /* 0x000000247f7f7c23 */ /* 0x100fe20008010804 */
[----:B------:R-:W-:-:S01]  /*9b30*/  FFMA.FTZ R130, R130, UR36, -R4 ;  /* 0x0000002482827c23 */ /* 0x000fc20008010804 */
[----:B------:R-:W-:Y:S01]  /*9b40*/  FFMA.FTZ R131, R131, UR36, -R4 ;  /* 0x0000002483837c23 */ /* 0x000fe20008010804 */
[----:B------:R-:W-:-:S01]  /*9b50*/  FADD.FTZ R163, R13, R162 ;  /* 0x000000a20da37221 */ /* 0x000fc20000010000 */
        /* <DEDUP_REMOVED lines=17> */
[----:B0-----:R-:W-:-:S01]  /*9c70*/  FFMA.FTZ R7, R126, R6, R157 ;  /* 0x000000067e077223 */ /* 0x001fc2000001009d */
[----:B------:R-:W-:Y:S01]  /*9c80*/  FADD.FTZ R6, R14, R163 ;  /* 0x000000a30e067221 */ /* 0x000fe20000010000 */
[----:B------:R-:W-:-:S01]  /*9c90*/  FFMA.FTZ R98, R98, UR36, -R4 ;  /* 0x0000002462627c23 */ /* 0x000fc20008010804 */
[--C-:B------:R-:W-:Y:S01]  /*9ca0*/  FFMA.FTZ R99, R99, UR36, -R4.reuse ;  /* 0x0000002463637c23 */ /* 0x100fe20008010804 */
[----:B------:R-:W-:-:S01]  /*9cb0*/  FFMA.FTZ R102, R102, UR36, -R4 ;  /* 0x0000002466667c23 */ /* 0x000fc20008010804 */
[----:B------:R-:W-:-:S02]  /*9cc0*/  FFMA.FTZ R4, R103, UR36, -R4 ;  /* 0x0000002467047c23 */ /* 0x000fc40008010804 */
[----:B------:R-:W0:Y:S01]  /*9cd0*/  MUFU.EX2 R156, R156 ;  /* 0x0000009c009c7308 */ /* 0x000e220000000800 */
[----:B-1----:R-:W-:-:S07]  /*9ce0*/  FADD.FTZ R7, R152, R7 ;  /* 0x0000000798077221 */ /* 0x002fce0000010000 */
[----:B------:R-:W1:Y:S08]  /*9cf0*/  MUFU.EX2 R159, R159 ;  /* 0x0000009f009f7308 */ /* 0x000e700000000800 */
[----:B------:R-:W3:Y:S08]  /*9d00*/  MUFU.EX2 R158, R158 ;  /* 0x0000009e009e7308 */ /* 0x000ef00000000800 */
[----:B------:R4:W-:Y:S08]  /*9d10*/  MUFU.EX2 R0, R160 ;  /* 0x000000a000007308 */ /* 0x0009f00000000800 */
[----:B------:R-:W5:Y:S01]  /*9d20*/  MUFU.EX2 R161, R161 ;  /* 0x000000a100a17308 */ /* 0x000f620000000800 */
[----:B----4-:R-:W-:-:S01]  /*9d30*/  FADD.FTZ R160, R154, R7 ;  /* 0x000000079aa07221 */ /* 0x010fc20000010000 */
[----:B------:R-:W-:-:S03]  /*9d40*/  FADD.FTZ R7, R15, R6 ;  /* 0x000000060f077221 */ /* 0x000fc60000010000 */
[----:B--2---:R-:W-:Y:S01]  /*9d50*/  FADD.FTZ R163, R155, R160 ;  /* 0x000000a09ba37221 */ /* 0x004fe20000010000 */
[----:B------:R-:W-:-:S02]  /*9d60*/  FADD.FTZ R6, R20, R7 ;  /* 0x0000000714067221 */ /* 0x000fc40000010000 */
[----:B------:R-:W2:Y:S01]  /*9d70*/  MUFU.EX2 R138, R138 ;  /* 0x0000008a008a7308 */ /* 0x000ea20000000800 */
[----:B0-----:R-:W-:-:S01]  /*9d80*/  FADD.FTZ R160, R156, R163 ;  /* 0x000000a39ca07221 */ /* 0x001fc20000010000 */
[----:B------:R-:W-:-:S03]  /*9d90*/  FADD.FTZ R7, R23, R6 ;  /* 0x0000000617077221 */ /* 0x000fc60000010000 */
[----:B-1----:R-:W-:Y:S01]  /*9da0*/  FADD.FTZ R163, R159, R160 ;  /* 0x000000a09fa37221 */ /* 0x002fe20000010000 */
[----:B------:R-:W-:-:S02]  /*9db0*/  FADD.FTZ R6, R22, R7 ;  /* 0x0000000716067221 */ /* 0x000fc40000010000 */
[----:B------:R-:W0:Y:S01]  /*9dc0*/  MUFU.EX2 R139, R139 ;  /* 0x0000008b008b7308 */ /* 0x000e220000000800 */
[----:B---3--:R-:W-:-:S01]  /*9dd0*/  FADD.FTZ R160, R158, R163 ;  /* 0x000000a39ea07221 */ /* 0x008fc20000010000 */
[----:B------:R-:W-:-:S03]  /*9de0*/  FADD.FTZ R7, R153, R6 ;  /* 0x0000000699077221 */ /* 0x000fc60000010000 */
[----:B-----5:R-:W-:Y:S01]  /*9df0*/  FADD.FTZ R163, R161, R160 ;  /* 0x000000a0a1a37221 */ /* 0x020fe20000010000 */
[----:B------:R-:W-:-:S02]  /*9e00*/  FADD.FTZ R6, R136, R7 ;  /* 0x0000000788067221 */ /* 0x000fc40000010000 */
[----:B------:R-:W1:Y:S01]  /*9e10*/  MUFU.EX2 R142, R142 ;  /* 0x0000008e008e7308 */ /* 0x000e620000000800 */
[----:B--2---:R-:W-:-:S01]  /*9e20*/  FADD.FTZ R160, R138, R163 ;  /* 0x000000a38aa07221 */ /* 0x004fc20000010000 */
[----:B------:R-:W-:-:S04]  /*9e30*/  FADD.FTZ R7, R137, R6 ;  /* 0x0000000689077221 */ /* 0x000fc80000010000 */
[----:B------:R-:W-:Y:S02]  /*9e40*/  FADD.FTZ R6, R140, R7 ;  /* 0x000000078c067221 */ /* 0x000fe40000010000 */
[----:B------:R-:W2:Y:S01]  /*9e50*/  MUFU.EX2 R143, R143 ;  /* 0x0000008f008f7308 */ /* 0x000ea20000000800 */
[----:B0-----:R-:W-:-:S01]  /*9e60*/  FADD.FTZ R163, R139, R160 ;  /* 0x000000a08ba37221 */ /* 0x001fc20000010000 */
[----:B------:R-:W-:-:S04]  /*9e70*/  FADD.FTZ R7, R141, R6 ;  /* 0x000000068d077221 */ /* 0x000fc80000010000 */
[----:B------:R-:W-:Y:S02]  /*9e80*/  FADD.FTZ R6, R144, R7 ;  /* 0x0000000790067221 */ /* 0x000fe40000010000 */
[----:B------:R-:W0:Y:S01]  /*9e90*/  MUFU.EX2 R146, R146 ;  /* 0x0000009200927308 */ /* 0x000e220000000800 */
[----:B-1----:R-:W-:-:S01]  /*9ea0*/  FADD.FTZ R160, R142, R163 ;  /* 0x000000a38ea07221 */ /* 0x002fc20000010000 */
[----:B------:R-:W-:-:S04]  /*9eb0*/  FADD.FTZ R7, R145, R6 ;  /* 0x0000000691077221 */ /* 0x000fc80000010000 */
[----:B------:R-:W-:Y:S02]  /*9ec0*/  FADD.FTZ R6, R148, R7 ;  /* 0x0000000794067221 */ /* 0x000fe40000010000 */
        /* <DEDUP_REMOVED lines=10> */
[----:B------:R-:W-:-:S06]  /*9f70*/  FADD.FTZ R7, R125, R6 ;  /* 0x000000067d077221 */ /* 0x000fcc0000010000 */
[----:B------:R-:W1:Y:S01]  /*9f80*/  MUFU.EX2 R122, R122 ;  /* 0x0000007a007a7308 */ /* 0x000e620000000800 */
[----:B--2---:R-:W-:-:S07]  /*9f90*/  FADD.FTZ R160, R150, R163 ;  /* 0x000000a396a07221 */ /* 0x004fce0000010000 */
[----:B------:R-:W2:Y:S01]  /*9fa0*/  MUFU.EX2 R123, R123 ;  /* 0x0000007b007b7308 */ /* 0x000ea20000000800 */
[----:B0-----:R-:W-:-:S07]  /*9fb0*/  FADD.FTZ R163, R151, R160 ;  /* 0x000000a097a37221 */ /* 0x001fce0000010000 */
[----:B------:R-:W0:Y:S01]  /*9fc0*/  MUFU.EX2 R127, R127 ;  /* 0x0000007f007f7308 */ /* 0x000e220000000800 */
[----:B-1----:R-:W-:-:S07]  /*9fd0*/  FADD.FTZ R160, R122, R163 ;  /* 0x000000a37aa07221 */ /* 0x002fce0000010000 */
[----:B------:R-:W1:Y:S01]  /*9fe0*/  MUFU.EX2 R128, R128 ;  /* 0x0000008000807308 */ /* 0x000e620000000800 */
[----:B--2---:R-:W-:-:S04]  /*9ff0*/  FADD.FTZ R163, R123, R160 ;  /* 0x000000a07ba37221 */ /* 0x004fc80000010000 */
[----:B------:R-:W-:-:S03]  /*a000*/  FADD.FTZ R160, R0, R163 ;  /* 0x000000a300a07221 */ /* 0x000fc60000010000 */
        /* <DEDUP_REMOVED lines=12> */
[----:B------:R-:W-:Y:S01]  /*a0d0*/  MUFU.EX2 R135, R135 ;  /* 0x0000008700877308 */ /* 0x000fe20000000800 */
[----:B0-----:R-:W-:-:S07]  /*a0e0*/  FADD.FTZ R160, R134, R163 ;  /* 0x000000a386a07221 */ /* 0x001fce0000010000 */
[----:B------:R-:W0:Y:S01]  /*a0f0*/  MUFU.EX2 R104, R104 ;  /* 0x0000006800687308 */ /* 0x000e220000000800 */
[----:B-1----:R-:W-:-:S07]  /*a100*/  FADD.FTZ R7, R133, R6 ;  /* 0x0000000685077221 */ /* 0x002fce0000010000 */
[----:B------:R-:W1:Y:S08]  /*a110*/  MUFU.EX2 R106, R106 ;  /* 0x0000006a006a7308 */ /* 0x000e700000000800 */
[----:B------:R-:W-:Y:S01]  /*a120*/  MUFU.EX2 R107, R107 ;  /* 0x0000006b006b7308 */ /* 0x000fe20000000800 */
[----:B0-----:R-:W-:-:S04]  /*a130*/  FADD.FTZ R6, R104, R7 ;  /* 0x0000000768067221 */ /* 0x001fc80000010000 */
[----:B------:R-:W-:-:S03]  /*a140*/  FADD.FTZ R6, R21, R6 ;  /* 0x0000000615067221 */ /* 0x000fc60000010000 */
[----:B------:R-:W0:Y:S08]  /*a150*/  MUFU.EX2 R105, R105 ;  /* 0x0000006900697308 */ /* 0x000e300000000800 */
[----:B------:R-:W-:Y:S08]  /*a160*/  MUFU.EX2 R110, R110 ;  /* 0x0000006e006e7308 */ /* 0x000ff00000000800 */
[----:B------:R-:W2:Y:S08]  /*a170*/  MUFU.EX2 R10, R10 ;  /* 0x0000000a000a7308 */ /* 0x000eb00000000800 */
[----:B------:R-:W3:Y:S08]  /*a180*/  MUFU.EX2 R111, R111 ;  /* 0x0000006f006f7308 */ /* 0x000ef00000000800 */
[----:B------:R4:W-:Y:S08]  /*a190*/  MUFU.EX2 R162, R119 ;  /* 0x0000007700a27308 */ /* 0x0009f00000000800 */
[----:B------:R-:W5:Y:S01]  /*a1a0*/  MUFU.EX2 R114, R114 ;  /* 0x0000007200727308 */ /* 0x000f620000000800 */
[----:B----4-:R-:W-:-:S04]  /*a1b0*/  FADD.FTZ R119, R135, R160 ;  /* 0x000000a087777221 */ /* 0x010fc80000010000 */
[----:B-1----:R-:W-:Y:S01]  /*a1c0*/  FADD.FTZ R160, R106, R119 ;  /* 0x000000776aa07221 */ /* 0x002fe20000010000 */
[----:B0-----:R-:W-:-:S02]  /*a1d0*/  FADD.FTZ R119, R105, R6 ;  /* 0x0000000669777221 */ /* 0x001fc40000010000 */
[----:B------:R-:W0:Y:S01]  /*a1e0*/  MUFU.EX2 R109, R109 ;  /* 0x0000006d006d7308 */ /* 0x000e220000000800 */
[----:B------:R-:W-:-:S01]  /*a1f0*/  FADD.FTZ R7, R107, R160 ;  /* 0x000000a06b077221 */ /* 0x000fc20000010000 */
[----:B--2---:R-:W-:-:S03]  /*a200*/  FADD.FTZ R119, R10, R119 ;  /* 0x000000770a777221 */ /* 0x004fc60000010000 */
[----:B------:R-:W-:-:S03]  /*a210*/  FADD.FTZ R6, R110, R7 ;  /* 0x000000076e067221 */ /* 0x000fc60000010000 */
[----:B------:R-:W1:Y:S01]  /*a220*/  MUFU.EX2 R115, R115 ;  /* 0x0000007300737308 */ /* 0x000e620000000800 */
[----:B---3--:R-:W-:-:S01]  /*a230*/  FADD.FTZ R7, R111, R6 ;  /* 0x000000066f077221 */ /* 0x008fc20000010000 */
[----:B------:R-:W-:-:S06]  /*a240*/  FADD.FTZ R6, R108, R119 ;  /* 0x000000776c067221 */ /* 0x000fcc0000010000 */
[----:B------:R-:W2:Y:S08]  /*a250*/  MUFU.EX2 R112, R112 ;  /* 0x0000007000707308 */ /* 0x000eb00000000800 */
[----:B------:R-:W3:Y:S08]  /*a260*/  MUFU.EX2 R118, R118 ;  /* 0x0000007600767308 */ /* 0x000ef00000000800 */
[----:B------:R-:W4:Y:S08]  /*a270*/  MUFU.EX2 R113, R113 ;  /* 0x0000007100717308 */ /* 0x000f300000000800 */
[----:B------:R-:W4:Y:S08]  /*a280*/  MUFU.EX2 R116, R116 ;  /* 0x0000007400747308 */ /* 0x000f300000000800 */
[----:B------:R-:W4:Y:S08]  /*a290*/  MUFU.EX2 R90, R90 ;  /* 0x0000005a005a7308 */ /* 0x000f300000000800 */
[----:B------:R5:W-:Y:S08]  /*a2a0*/  MUFU.EX2 R163, R94 ;  /* 0x0000005e00a37308 */ /* 0x000bf00000000800 */
[----:B------:R-:W4:Y:S01]  /*a2b0*/  MUFU.EX2 R89, R89 ;  /* 0x0000005900597308 */ /* 0x000f220000000800 */
[----:B-----5:R-:W-:-:S01]  /*a2c0*/  FADD.FTZ R94, R114, R7 ;  /* 0x00000007725e7221 */ /* 0x020fc20000010000 */
[----:B0-----:R-:W-:-:S03]  /*a2d0*/  FADD.FTZ R7, R109, R6 ;  /* 0x000000066d077221 */ /* 0x001fc60000010000 */
[----:B-1----:R-:W-:Y:S01]  /*a2e0*/  FADD.FTZ R119, R115, R94 ;  /* 0x0000005e73777221 */ /* 0x002fe20000010000 */
[----:B--2---:R-:W-:-:S02]  /*a2f0*/  FADD.FTZ R6, R112, R7 ;  /* 0x0000000770067221 */ /* 0x004fc40000010000 */
[----:B------:R-:W0:Y:S01]  /*a300*/  MUFU.EX2 R91, R91 ;  /* 0x0000005b005b7308 */ /* 0x000e220000000800 */
[----:B---3--:R-:W-:-:S01]  /*a310*/  FADD.FTZ R119, R118, R119 ;  /* 0x0000007776777221 */ /* 0x008fc20000010000 */
[----:B----4-:R-:W-:-:S03]  /*a320*/  FADD.FTZ R7, R113, R6 ;  /* 0x0000000671077221 */ /* 0x010fc60000010000 */
[----:B------:R-:W-:Y:S01]  /*a330*/  FADD.FTZ R119, R162, R119 ;  /* 0x00000077a2777221 */ /* 0x000fe20000010000 */
[----:B------:R-:W-:-:S02]  /*a340*/  FADD.FTZ R6, R116, R7 ;  /* 0x0000000774067221 */ /* 0x000fc40000010000 */
[----:B------:R-:W1:Y:S01]  /*a350*/  MUFU.EX2 R92, R92 ;  /* 0x0000005c005c7308 */ /* 0x000e620000000800 */
[----:B------:R-:W-:-:S01]  /*a360*/  FADD.FTZ R94, R90, R119 ;  /* 0x000000775a5e7221 */ /* 0x000fc20000010000 */
[----:B------:R-:W-:-:S06]  /*a370*/  FADD.FTZ R7, R89, R6 ;  /* 0x0000000659077221 */ /* 0x000fcc0000010000 */
[----:B------:R-:W2:Y:S01]  /*a380*/  MUFU.EX2 R93, R93 ;  /* 0x0000005d005d7308 */ /* 0x000ea20000000800 */
[----:B0-----:R-:W-:-:S04]  /*a390*/  FADD.FTZ R94, R91, R94 ;  /* 0x0000005e5b5e7221 */ /* 0x001fc80000010000 */
[----:B------:R-:W-:-:S03]  /*a3a0*/  FADD.FTZ R94, R163, R94 ;  /* 0x0000005ea35e7221 */ /* 0x000fc60000010000 */
        /* <DEDUP_REMOVED lines=16> */
[----:B------:R-:W-:Y:S01]  /*a4b0*/  FADD.FTZ R7, R101, R6 ;  /* 0x0000000665077221 */ /* 0x000fe20000010000 */
[----:B0-----:R-:W-:-:S04]  /*a4c0*/  FADD.FTZ R94, R119, R94 ;  /* 0x0000005e775e7221 */ /* 0x001fc80000010000 */
[----:B-1----:R-:W-:Y:S01]  /*a4d0*/  FADD.FTZ R6, R103, R94 ;  /* 0x0000005e67067221 */ /* 0x002fe20000010000 */
[----:B------:R-:W-:Y:S06]  /*a4e0*/  @!P0 BRA `(.L_x_911) ;  /* 0x0000000000048947 */ /* 0x000fec0003800000 */
[----:B------:R-:W-:Y:S01]  /*a4f0*/  BPT.TRAP 0x1 ;  /* 0x000000040000795c */ /* 0x000fe20000300000 */
.L_x_911:
[----:B------:R-:W-:Y:S01]  /*a500*/  ULEA UR6, UR7, UR37, 0x3 ;  /* 0x0000002507067291 */ /* 0x000fe2000f8e183f */
[----:B------:R-:W-:Y:S01]  /*a510*/  ISETP.GT.AND P2, PT, R5, UR52, PT ;  /* 0x0000003405007c0c */ /* 0x000fe2000bf44270 */
        /* <DEDUP_REMOVED lines=16> */
[----:B------:R-:W-:Y:S01]  /*a620*/  SYNCS.ARRIVE.TRANS64.RED.A1T0 RZ, [UR6], RZ ;  /* 0x000000ffffff79a7 */ /* 0x000fe20008100406 */
[----:B------:R-:W-:Y:S01]  /*a630*/  F2FP.SATFINITE.E4M3.F32.PACK_AB_MERGE_C R148, R149, R148, RZ ;  /* 0x000000949594723e */ /* 0x000fe200048070ff */
[----:B------:R-:W-:Y:S01]  /*a640*/  UMOV UR6, UR4 ;  /* 0x0000000400067c82 */ /* 0x000fe20008000000 */
        /* <DEDUP_REMOVED lines=24> */
[----:B------:R-:W-:Y:S01]  /*a7d0*/  F2FP.SATFINITE.E4M3.F32.PACK_AB_MERGE_C R169, R91, R90, R4 ;  /* 0x0000005a5ba9723e */ /* 0x000fe20004807004 */
[-C--:B------:R-:W-:Y:S01]  /*a7e0*/  FMUL.FTZ R57, R57, R117.reuse ;  /* 0x0000007539397220 */ /* 0x080fe20000410000 */
[----:B------:R-:W-:Y:S01]  /*a7f0*/  F2FP.SATFINITE.E4M3.F32.PACK_AB_MERGE_C R184, R13, R12, R14 ;  /* 0x0000000c0db8723e */ /* 0x000fe2000480700e */
[----:B------:R-:W-:Y:S01]  /*a800*/  FMUL.FTZ R60, R60, R117 ;  /* 0x000000753c3c7220 */ /* 0x000fe20000410000 */
[----:B------:R-:W-:Y:S01]  /*a810*/  F2FP.SATFINITE.E4M3.F32.PACK_AB_MERGE_C R185, R152, R157, R154 ;  /* 0x0000009d98b9723e */ /* 0x000fe2000480709a */
[-C--:B------:R-:W-:Y:S01]  /*a820*/  FMUL.FTZ R61, R61, R117.reuse ;  /* 0x000000753d3d7220 */ /* 0x080fe20000410000 */
        /* <DEDUP_REMOVED lines=25> */
[----:B------:R-:W-:Y:S01]  /*a9c0*/  VIADD R5, R5, 0xffffffff ;  /* 0xffffffff05057836 */ /* 0x000fe20000000000 */
[----:B------:R-:W-:Y:S01]  /*a9d0*/  F2FP.SATFINITE.E4M3.F32.PACK_AB_MERGE_C R168, R89, R116, R92 ;  /* 0x0000007459a8723e */ /* 0x000fe2000480705c */
[----:B------:R-:W-:Y:S01]  /*a9e0*/  FMUL.FTZ R26, R26, R126 ;  /* 0x0000007e1a1a7220 */ /* 0x000fe20000410000 */
[----:B------:R-:W-:Y:S01]  /*a9f0*/  F2FP.SATFINITE.E4M3.F32.PACK_AB_MERGE_C R170, R97, R96, R100 ;  /* 0x0000006061aa723e */ /* 0x000fe20004807064 */
[----:B------:R-:W-:Y:S01]  /*aa00*/  FMUL.FTZ R27, R27, R126 ;  /* 0x0000007e1b1b7220 */ /* 0x000fe20000410000 */
        /* <DEDUP_REMOVED lines=31> */
[----:B------:R-:W-:-:S02]  /*ac00*/  IMAD.MOV.U32 R0, RZ, RZ, R88 ;  /* 0x000000ffff007224 */ /* 0x000fc400078e0058 */
[----:B------:R-:W-:Y:S01]  /*ac10*/  IMAD.MOV.U32 R4, RZ, RZ, R11 ;  /* 0x000000ffff047224 */ /* 0x000fe200078e000b */
[----:B------:R-:W-:Y:S06]  /*ac20*/  @P2 BRA `(.L_x_912) ;  /* 0xffffffb800382947 */ /* 0x000fec000383ffff */
[----:B------:R-:W-:Y:S02]  /*ac30*/  IMAD.MOV.U32 R0, RZ, RZ, R88 ;  /* 0x000000ffff007224 */ /* 0x000fe400078e0058 */
[----:B------:R-:W-:-:S07]  /*ac40*/  IMAD.MOV.U32 R4, RZ, RZ, R11 ;  /* 0x000000ffff047224 */ /* 0x000fce00078e000b */
.L_x_894:
[----:B------:R-:W0:Y:S01]  /*ac50*/  LDC R11, c[0x0][0x2f0] ;  /* 0x0000bc00ff0b7b82 */ /* 0x000e220000000800 */
[----:B------:R-:W-:Y:S01]  /*ac60*/  UIADD3 UR61, -UR61, 0x1, URZ ;  /* 0x000000013d3d7890 */ /* 0x000fe2000fffe13f */
[----:B------:R-:W-:Y:S01]  /*ac70*/  ULDC UR7, c[0x0][0x448] ;  /* 0x0001120000077ab9 */ /* 0x000fe20000000800 */
[----:B------:R-:W-:Y:S01]  /*ac80*/  ULDC UR14, c[0x0][0x9e4] ;  /* 0x00027900000e7ab9 */ /* 0x000fe20000000800 */
[----:B------:R-:W-:Y:S02]  /*ac90*/  UISETP.NE.AND UP0, UPT, UR7, 0x1, UPT ;  /* 0x000000010700788c */ /* 0x000fe4000bf05270 */
[----:B------:R-:W-:Y:S02]  /*aca0*/  UISETP.GE.AND UP1, UPT, UR14, 0x1, UPT ;  /* 0x000000010e00788c */ /* 0x000fe4000bf26270 */
[----:B------:R-:W1:Y:S04]  /*acb0*/  S2UR UR6, SR_CTAID.X ;  /* 0x00000000000679c3 */ /* 0x000e680000002500 */
[----:B------:R-:W-:-:S03]  /*acc0*/  PLOP3.LUT P2, PT, PT, PT, UP1, 0x40, 0x0 ;  /* 0x000000000000781c */ /* 0x000fc60003f4e818 */
[----:B------:R-:W-:Y:S01]  /*acd0*/  @UP0 ULDC UR15, c[0x0][0x450] ;  /* 0x00011400000f0ab9 */ /* 0x000fe20000000800 */
[----:B0-----:R-:W-:-:S05]  /*ace0*/  IMAD R11, R16, R11, UR61 ;  /* 0x0000003d100b7e24 */ /* 0x001fca000f8e020b */
[----:B------:R-:W-:Y:S01]  /*acf0*/  R2UR UR11, R11 ;  /* 0x000000000b0b72ca */ /* 0x000fe200000e0000 */
[----:B-1----:R-:W-:-:S03]  /*ad00*/  ULEA UR10, UR6, 0x7f, 0x7 ;  /* 0x0000007f060a7891 */ /* 0x002fc6000f8e383f */
[----:B------:R-:W-:Y:S02]  /*ad10*/  @UP0 ULDC UR6, c[0x0][0x44c] ;  /* 0x0001130000060ab9 */ /* 0x000fe40000000800 */
[----:B------:R-:W-:-:S04]  /*ad20*/  UIMAD.WIDE.U32 UR6, UR10, UR6, URZ ;  /* 0x000000060a0672a5 */ /* 0x000fc8000f8e003f */
[----:B------:R-:W-:-:S04]  /*ad30*/  @UP0 USHF.R.U32.HI UR10, URZ, UR15, UR7 ;  /* 0x0000000f3f0a0299 */ /* 0x000fc80008011607 */
[----:B------:R-:W-:-:S03]  /*ad40*/  UIADD3 UR10, UR11, UR10, URZ ;  /* 0x0000000a0b0a7290 */ /* 0x000fc6000fffe03f */
[----:B------:R-:W-:Y:S02]  /*ad50*/  ULDC UR11, c[0x0][0x9dc] ;  /* 0x00027700000b7ab9 */ /* 0x000fe40000000800 */
[----:B------:R-:W-:Y:S01]  /*ad60*/  UIADD3 UR11, UR10, -UR11, URZ ;  /* 0x8000000b0a0b7290 */ /* 0x000fe2000fffe03f */
[----:B------:R-:W-:Y:S11]  /*ad70*/  @P2 BRA `(.L_x_913) ;  /* 0x0000000000442947 */ /* 0x000ff60003800000 */
        /* <DEDUP_REMOVED lines=10> */
.L_x_914:
[----:B------:R-:W-:-:S11]  /*ae20*/  UISETP.NE.AND UP2, UPT, UR14, 0x1, UPT ;  /* 0x000000010e00788c */ /* 0x000fd6000bf45270 */
[----:B------:R-:W-:Y:S02]  /*ae30*/  @UP2 ULDC.64 UR18, c[0x0][0x9e8] ;  /* 0x00027a0000122ab9 */ /* 0x000fe40000000a00 */
[----:B------:R-:W-:-:S04]  /*ae40*/  UIMAD.WIDE.U32 UR6, UR10, UR18, URZ ;  /* 0x000000120a0672a5 */ /* 0x000fc8000f8e003f */
[----:B------:R-:W-:-:S12]  /*ae50*/  @UP2 USHF.R.U32.HI UR10, URZ, UR19, UR7 ;  /* 0x000000133f0a2299 */ /* 0x000fd80008011607 */
.L_x_915:
[----:B------:R-:W-:-:S04]  /*ae60*/  UIMAD UR10, UR10, UR14, URZ ;  /* 0x0000000e0a0a72a4 */ /* 0x000fc8000f8e023f */
[----:B------:R-:W-:-:S04]  /*ae70*/  UISETP.LT.AND UP2, UPT, UR11, UR10, UPT ;  /* 0x0000000a0b00728c */ /* 0x000fc8000bf41270 */
[----:B------:R-:W-:-:S12]  /*ae80*/  USEL UR11, UR11, UR10, !UP2 ;  /* 0x0000000a0b0b7287 */ /* 0x000fd8000d000000 */
.L_x_913:
[----:B------:R-:W-:-:S04]  /*ae90*/  UIADD3 UR6, UR11, 0x9f, URZ ;  /* 0x0000009f0b067890 */ /* 0x000fc8000fffe03f */
[----:B------:R-:W-:-:S04]  /*aea0*/  UIMAD.WIDE UR6, UR6, 0x66666667, URZ ;  /* 0x66666667060678a5 */ /* 0x000fc8000f8e023f */
[----:B------:R-:W-:-:S04]  /*aeb0*/  USHF.R.U32.HI UR6, URZ, 0x1f, UR7 ;  /* 0x0000001f3f067899 */ /* 0x000fc80008011607 */
[----:B------:R-:W-:-:S04]  /*aec0*/  ULEA.HI.SX32 UR6, UR7, UR6, 0x1a ;  /* 0x0000000607067291 */ /* 0x000fc8000f8fd23f */
[----:B------:R-:W-:-:S04]  /*aed0*/  UISETP.LT.AND UP2, UPT, UR56, UR6, UPT ;  /* 0x000000063800728c */ /* 0x000fc8000bf41270 */
[----:B------:R-:W-:-:S06]  /*aee0*/  USEL UR11, UR56, UR6, !UP2 ;  /* 0x00000006380b7287 */ /* 0x000fcc000d000000 */
[----:B------:R-:W-:-:S13]  /*aef0*/  ISETP.GE.AND P2, PT, R5, UR11, PT ;  /* 0x0000000b05007c0c */ /* 0x000fda000bf46270 */
[----:B------:R-:W-:Y:S05]  /*af00*/  @!P2 BRA `(.L_x_916) ;  /* 0x0000002c0050a947 */ /* 0x000fea0003800000 */
[----:B------:R-:W-:Y:S01]  /*af10*/  IMAD.MOV.U32 R13, RZ, RZ, R0 ;  /* 0x000000ffff0d7224 */ /* 0x000fe200078e0000 */
[----:B------:R-:W-:Y:S01]  /*af20*/  UMOV UR6, UR4 ;  /* 0x0000000400067c82 */ /* 0x000fe20008000000 */
[----:B------:R-:W-:-:S07]  /*af30*/  IMAD.MOV.U32 R11, RZ, RZ, R4 ;  /* 0x000000ffff0b7224 */ /* 0x000fce00078e0004 */
.L_x_926:
[----:B------:R-:W-:Y:S01]  /*af40*/  ISETP.NE.AND P3, PT, RZ, UR39, PT ;  /* 0x00000027ff007c0c */ /* 0x000fe2000bf65270 */
[----:B------:R-:W-:-:S04]  /*af50*/  UISETP.NE.AND UP2, UPT, UR5, 0x1, UPT ;  /* 0x000000010500788c */ /* 0x000fc8000bf45270 */
[----:B------:R-:W-:-:S04]  /*af60*/  USEL UR4, URZ, 0x1, UP2 ;  /* 0x000000013f047887 */ /* 0x000fc80009000000 */
[----:B------:R-:W-:-:S04]  /*af70*/  ULOP3.LUT UR4, UR6, UR4, URZ, 0x3c, !UPT ;  /* 0x0000000406047292 */ /* 0x000fc8000f8e3c3f */
[----:B------:R-:W-:Y:S08]  /*af80*/  @P3 BRA `(.L_x_917) ;  /* 0x0000000000383947 */ /* 0x000ff00003800000 */
[----:B------:R-:W-:Y:S05]  /*af90*/  @!P0 BRA `(.L_x_918) ;  /* 0x0000000000048947 */ /* 0x000fea0003800000 */
[----:B------:R-:W-:Y:S01]  /*afa0*/  BPT.TRAP 0x1 ;  /* 0x000000040000795c */ /* 0x000fe20000300000 */
.L_x_918:
[----:B------:R-:W-:Y:S01]  /*afb0*/  UIADD3 UR7, UR5, 0x1, URZ ;  /* 0x0000000105077890 */ /* 0x000fe2000fffe03f */
[----:B------:R-:W-:-:S03]  /*afc0*/  IMAD.U32 R0, RZ, RZ, UR4 ;  /* 0x00000004ff007e24 */ /* 0x000fc6000f8e00ff */
[----:B------:R-:W-:Y:S02]  /*afd0*/  UISETP.NE.AND UP2, UPT, UR7, 0x2, UPT ;  /* 0x000000020700788c */ /* 0x000fe4000bf45270 */
[----:B------:R-:W-:Y:S02]  /*afe0*/  SHF.L.U32 R0, R0, 0x1f, RZ ;  /* 0x0000001f00007819 */ /* 0x000fe400000006ff */
[----:B------:R-:W-:-:S04]  /*aff0*/  USEL UR7, UR7, URZ, UP2 ;  /* 0x0000003f07077287 */ /* 0x000fc80009000000 */
[----:B------:R-:W-:-:S09]  /*b000*/  ULEA UR7, UR7, UR37, 0x3 ;  /* 0x0000002507077291 */ /* 0x000fd2000f8e183f */
[----:B------:R0:W1:Y:S01]  /*b010*/  SYNCS.PHASECHK.TRANS64.TRYWAIT P2, [UR7+0x29830], R0 ;  /* 0x02983000ff0075a7 */ /* 0x0000620008040147 */
[----:B------:R-:W-:Y:S05]  /*b020*/  @!P0 BRA `(.L_x_919) ;  /* 0x0000000000048947 */ /* 0x000fea0003800000 */
[----:B------:R-:W-:Y:S01]  /*b030*/  BPT.TRAP 0x1 ;  /* 0x000000040000795c */ /* 0x000fe20000300000 */
.L_x_919:
[----:B-1----:R-:W-:Y:S05]  /*b040*/  @P2 BRA `(.L_x_917) ;  /* 0x0000000000082947 */ /* 0x002fea0003800000 */
[----:B------:R-:W1:Y:S02]  /*b050*/  SYNCS.PHASECHK.TRANS64.TRYWAIT P2, [UR7+0x29830], R0 ;  /* 0x02983000ff0075a7 */ /* 0x000e640008040147 */
[----:B-1----:R-:W-:Y:S05]  /*b060*/  @!P2 BRA `(.L_x_920) ;  /* 0x000000e0007ca947 */ /* 0x002fea0003800000 */
.L_x_917:
        /* <DEDUP_REMOVED lines=200> */
.L_x_922:
[----:B------:R-:W-:Y:S01]  /*bcf0*/  ULEA UR10, UR5, UR37, 0x3 ;  /* 0x00000025050a7291 */ /* 0x000fe2000f8e183f */
[----:B------:R-:W-:-:S05]  /*bd00*/  IMAD.U32 R0, RZ, RZ, UR6 ;  /* 0x00000006ff007e24 */ /* 0x000fca000f8e00ff */
[----:B------:R-:W-:-:S04]  /*bd10*/  SHF.L.U32 R0, R0, 0x1f, RZ ;  /* 0x0000001f00007819 */ /* 0x000fc800000006ff */
[----:B------:R0:W1:Y:S01]  /*bd20*/  SYNCS.PHASECHK.TRANS64.TRYWAIT P2, [UR10+0x29850], R0 ;  /* 0x02985000ff0075a7 */ /* 0x000062000804014a */
[----:B------:R-:W-:Y:S05]  /*bd30*/  @!P0 BRA `(.L_x_923) ;  /* 0x0000000000048947 */ /* 0x000fea0003800000 */
[----:B------:R-:W-:Y:S01]  /*bd40*/  BPT.TRAP 0x1 ;  /* 0x000000040000795c */ /* 0x000fe20000300000 */
.L_x_923:
[----:B-1----:R-:W-:Y:S05]  /*bd50*/  @P2 BRA `(.L_x_921) ;  /* 0x0000000000082947 */ /* 0x002fea0003800000 */
[----:B------:R-:W1:Y:S02]  /*bd60*/  SYNCS.PHASECHK.TRANS64.TRYWAIT P2, [UR10+0x29850], R0 ;  /* 0x02985000ff0075a7 */ /* 0x000e64000804014a */
[----:B-1----:R-:W-:Y:S05]  /*bd70*/  @!P2 BRA `(.L_x_924) ;  /* 0x000000d40050a947 */ /* 0x002fea0003800000 */
.L_x_921:
[----:B------:R-:W-:Y:S01]  /*bd80*/  UIADD3 UR6, UR37, 0x400, URZ ;  /* 0x0000040025067890 */ /* 0x000fe2000fffe03f */
[----:B------:R-:W-:Y:S01]  /*bd90*/  WARPGROUP.ARRIVE ;  /* 0x00000000000079c5 */ /* 0x000fe20000000000 */
[----:B------:R-:W-:Y:S01]  /*bda0*/  UMOV UR15, 0xc0000010 ;  /* 0xc0000010000f7882 */ /* 0x000fe20000000000 */
[----:B01----:R-:W-:Y:S01]  /*bdb0*/  FMNMX.FTZ R0, R152, R11, !PT ;  /* 0x0000000b98007209 */ /* 0x003fe20007810000 */
[----:B------:R-:W-:-:S03]  /*bdc0*/  USHF.R.U32.HI UR6, URZ, 0x4, UR6 ;  /* 0x000000043f067899 */ /* 0x000fc60008011606 */
[----:B------:R-:W-:Y:S01]  /*bdd0*/  FMNMX.FTZ R15, R153, R0, !PT ;  /* 0x00000000990f7209 */ /* 0x000fe20007810000 */
        /* <DEDUP_REMOVED lines=97> */
[----:B------:R-:W-:-:S04]  /*c3f0*/  FADD.FTZ R11, -R4, R11 ;  /* 0x0000000b040b7221 */ /* 0x000fc80000010100 */
[----:B------:R-:W-:Y:S01]  /*c400*/  FMUL.FTZ R10, R11, UR36 ;  /* 0x000000240b0a7c20 */ /* 0x000fe20008410000 */
[----:B-1----:R-:W-:-:S05]  /*c410*/  FMNMX.FTZ R0, R21, R0, !PT ;  /* 0x0000000015007209 */ /* 0x002fca0007810000 */
[----:B------:R-:W-:Y:S01]  /*c420*/  MUFU.EX2 R10, R10 ;  /* 0x0000000a000a7308 */ /* 0x000fe20000000800 */
[----:B------:R-:W-:-:S01]  /*c430*/  FADD.FTZ R11, -R0, R13 ;  /* 0x0000000d000b7221 */ /* 0x000fc20000010100 */
[----:B------:R-:W-:-:S03]  /*c440*/  IMAD.U32 R13, RZ, RZ, UR36 ;  /* 0x00000024ff0d7e24 */ /* 0x000fc6000f8e00ff */
[----:B------:R-:W-:Y:S01]  /*c450*/  FMUL.FTZ R11, R11, UR36 ;  /* 0x000000240b0b7c20 */ /* 0x000fe20008410000 */
[----:B------:R-:W-:-:S04]  /*c460*/  FFMA.FTZ R188, R4, R13, -8 ;  /* 0xc100000004bc7423 */ /* 0x000fc8000001000d */
[--C-:B------:R-:W-:Y:S01]  /*c470*/  FFMA.FTZ R15, R157, UR36, -R188.reuse ;  /* 0x000000249d0f7c23 */ /* 0x100fe200080108bc */
[----:B------:R-:W-:Y:S02]  /*c480*/  IMAD.U32 R157, RZ, RZ, UR36 ;  /* 0x00000024ff9d7e24 */ /* 0x000fe4000f8e00ff */
[--C-:B------:R-:W-:Y:S01]  /*c490*/  FFMA.FTZ R12, R153, UR36, -R188.reuse ;  /* 0x00000024990c7c23 */ /* 0x100fe200080108bc */
[----:B------:R-:W-:-:S01]  /*c4a0*/  FFMA.FTZ R153, R101, UR36, -R188 ;  /* 0x0000002465997c23 */ /* 0x000fc200080108bc */
[----:B------:R-:W-:Y:S01]  /*c4b0*/  FFMA.FTZ R13, R152, UR36, -R188 ;  /* 0x00000024980d7c23 */ /* 0x000fe200080108bc */
[----:B------:R-:W-:-:S01]  /*c4c0*/  FFMA.FTZ R101, R0, R157, -8 ;  /* 0xc100000000657423 */ /* 0x000fc2000001009d */
[----:B------:R-:W-:Y:S01]  /*c4d0*/  MUFU.EX2 R11, R11 ;  /* 0x0000000b000b7308 */ /* 0x000fe20000000800 */
[----:B------:R-:W-:-:S01]  /*c4e0*/  FFMA.FTZ R14, R156, UR36, -R188 ;  /* 0x000000249c0e7c23 */ /* 0x000fc200080108bc */
[----:B------:R-:W-:Y:S01]  /*c4f0*/  FFMA.FTZ R20, R160, UR36, -R188 ;  /* 0x00000024a0147c23 */ /* 0x000fe200080108bc */
        /* <DEDUP_REMOVED lines=8> */
[----:B------:R-:W-:-:S01]  /*c580*/  FFMA.FTZ R22, R164, UR36, -R188 ;  /* 0x00000024a4167c23 */ /* 0x000fc200080108bc */
[----:B------:R-:W-:Y:S01]  /*c590*/  FFMA.FTZ R158, R166, UR36, -R101 ;  /* 0x00000024a69e7c23 */ /* 0x000fe20008010865 */
[----:B------:R-:W-:-:S01]  /*c5a0*/  FFMA.FTZ R23, R165, UR36, -R188 ;  /* 0x00000024a5177c23 */ /* 0x000fc200080108bc */
[----:B------:R-:W-:Y:S01]  /*c5b0*/  FFMA.FTZ R161, R167, UR36, -R101 ;  /* 0x00000024a7a17c23 */ /* 0x000fe20008010865 */
[----:B------:R-:W-:-:S01]  /*c5c0*/  FFMA.FTZ R136, R136, UR36, -R188 ;  /* 0x0000002488887c23 */ /* 0x000fc200080108bc */
[----:B------:R-:W1:Y:S01]  /*c5d0*/  MUFU.EX2 R152, R152 ;  /* 0x0000009800987308 */ /* 0x000e620000000800 */
[----:B------:R-:W-:-:S01]  /*c5e0*/  FFMA.FTZ R138, R138, UR36, -R101 ;  /* 0x000000248a8a7c23 */ /* 0x000fc20008010865 */
[----:B------:R-:W-:Y:S01]  /*c5f0*/  FFMA.FTZ R137, R137, UR36, -R188 ;  /* 0x0000002489897c23 */ /* 0x000fe200080108bc */
[----:B------:R-:W-:-:S01]  /*c600*/  FFMA.FTZ R139, R139, UR36, -R101 ;  /* 0x000000248b8b7c23 */ /* 0x000fc20008010865 */
[----:B------:R-:W-:Y:S01]  /*c610*/  FFMA.FTZ R140, R140, UR36, -R188 ;  /* 0x000000248c8c7c23 */ /* 0x000fe200080108bc */
[----:B------:R-:W-:-:S01]  /*c620*/  FFMA.FTZ R142, R142, UR36, -R101 ;  /* 0x000000248e8e7c23 */ /* 0x000fc20008010865 */
[----:B------:R-:W-:Y:S01]  /*c630*/  FFMA.FTZ R141, R141, UR36, -R188 ;  /* 0x000000248d8d7c23 */ /* 0x000fe200080108bc */
[----:B------:R-:W-:-:S01]  /*c640*/  FFMA.FTZ R143, R143, UR36, -R101 ;  /* 0x000000248f8f7c23 */ /* 0x000fc20008010865 */
[----:B------:R-:W2:Y:S01]  /*c650*/  MUFU.EX2 R12, R12 ;  /* 0x0000000c000c7308 */ /* 0x000ea20000000800 */
[----:B0-----:R-:W-:-:S01]  /*c660*/  FFMA.FTZ R7, R10, R7, R13 ;  /* 0x000000070a077223 */ /* 0x001fc2000001000d */
[----:B------:R-:W-:Y:S01]  /*c670*/  FFMA.FTZ R144, R144, UR36, -R188 ;  /* 0x0000002490907c23 */ /* 0x000fe200080108bc */
[----:B------:R-:W-:-:S01]  /*c680*/  FFMA.FTZ R146, R146, UR36, -R101 ;  /* 0x0000002492927c23 */ /* 0x000fc20008010865 */
[----:B------:R-:W-:Y:S01]  /*c690*/  FFMA.FTZ R145, R145, UR36, -R188 ;  /* 0x0000002491917c23 */ /* 0x000fe200080108bc */
[----:B------:R-:W-:-:S01]  /*c6a0*/  FFMA.FTZ R147, R147, UR36, -R101 ;  /* 0x0000002493937c23 */ /* 0x000fc20008010865 */
[----:B------:R-:W-:Y:S01]  /*c6b0*/  FFMA.FTZ R148, R148, UR36, -R188 ;  /* 0x0000002494947c23 */ /* 0x000fe200080108bc */
[----:B------:R-:W-:-:S01]  /*c6c0*/  FFMA.FTZ R150, R150, UR36, -R101 ;  /* 0x0000002496967c23 */ /* 0x000fc20008010865 */
[----:B------:R-:W0:Y:S01]  /*c6d0*/  MUFU.EX2 R155, R155 ;  /* 0x0000009b009b7308 */ /* 0x000e220000000800 */
[----:B-1----:R-:W-:-:S01]  /*c6e0*/  FFMA.FTZ R6, R11, R6, R152 ;  /* 0x000000060b067223 */ /* 0x002fc20000010098 */
[----:B------:R-:W-:Y:S01]  /*c6f0*/  FFMA.FTZ R149, R149, UR36, -R188 ;  /* 0x0000002495957c23 */ /* 0x000fe200080108bc */
[----:B------:R-:W-:-:S01]  /*c700*/  FFMA.FTZ R151, R151, UR36, -R101 ;  /* 0x0000002497977c23 */ /* 0x000fc20008010865 */
[----:B------:R-:W-:Y:S01]  /*c710*/  FFMA.FTZ R120, R120, UR36, -R188 ;  /* 0x0000002478787c23 */ /* 0x000fe200080108bc */
[----:B------:R-:W-:-:S01]  /*c720*/  FFMA.FTZ R122, R122, UR36, -R101 ;  /* 0x000000247a7a7c23 */ /* 0x000fc20008010865 */
[----:B------:R-:W-:Y:S01]  /*c730*/  FFMA.FTZ R121, R121, UR36, -R188 ;  /* 0x0000002479797c23 */ /* 0x000fe200080108bc */
[----:B------:R-:W-:-:S01]  /*c740*/  FFMA.FTZ R123, R123, UR36, -R101 ;  /* 0x000000247b7b7c23 */ /* 0x000fc20008010865 */
[----:B------:R-:W1:Y:S01]  /*c750*/  MUFU.EX2 R14, R14 ;  /* 0x0000000e000e7308 */ /* 0x000e620000000800 */
[----:B--2---:R-:W-:-:S01]  /*c760*/  FADD.FTZ R7, R12, R7 ;  /* 0x000000070c077221 */ /* 0x004fc20000010000 */
[----:B------:R-:W-:Y:S01]  /*c770*/  FFMA.FTZ R124, R124, UR36, -R188 ;  /* 0x000000247c7c7c23 */ /* 0x000fe200080108bc */
[----:B------:R-:W-:-:S01]  /*c780*/  FFMA.FTZ R126, R126, UR36, -R101 ;  /* 0x000000247e7e7c23 */ /* 0x000fc20008010865 */
[----:B------:R-:W-:Y:S01]  /*c790*/  FFMA.FTZ R125, R125, UR36, -R188 ;  /* 0x000000247d7d7c23 */ /* 0x000fe200080108bc */
[----:B------:R-:W-:-:S01]  /*c7a0*/  FFMA.FTZ R127, R127, UR36, -R101 ;  /* 0x000000247f7f7c23 */ /* 0x000fc20008010865 */
[----:B------:R-:W-:Y:S01]  /*c7b0*/  FFMA.FTZ R128, R128, UR36, -R188 ;  /* 0x0000002480807c23 */ /* 0x000fe200080108bc */
[----:B------:R-:W-:-:S01]  /*c7c0*/  FFMA.FTZ R130, R130, UR36, -R101 ;  /* 0x0000002482827c23 */ /* 0x000fc20008010865 */
[----:B------:R-:W2:Y:S01]  /*c7d0*/  MUFU.EX2 R154, R154 ;  /* 0x0000009a009a7308 */ /* 0x000ea20000000800 */
[----:B0-----:R-:W-:-:S01]  /*c7e0*/  FADD.FTZ R163, R155, R6 ;  /* 0x000000069ba37221 */ /* 0x001fc20000010000 */
[----:B------:R-:W-:Y:S01]  /*c7f0*/  FFMA.FTZ R129, R129, UR36, -R188 ;  /* 0x0000002481817c23 */ /* 0x000fe200080108bc */
[----:B------:R-:W-:-:S01]  /*c800*/  FFMA.FTZ R131, R131, UR36, -R101 ;  /* 0x0000002483837c23 */ /* 0x000fc20008010865 */
[----:B------:R-:W-:Y:S01]  /*c810*/  FFMA.FTZ R132, R132, UR36, -R188 ;  /* 0x0000002484847c23 */ /* 0x000fe200080108bc */
[----:B------:R-:W-:-:S01]  /*c820*/  FFMA.FTZ R134, R134, UR36, -R101 ;  /* 0x0000002486867c23 */ /* 0x000fc20008010865 */
[----:B------:R-:W-:Y:S01]  /*c830*/  FFMA.FTZ R133, R133, UR36, -R188 ;  /* 0x0000002485857c23 */ /* 0x000fe200080108bc */
[----:B------:R-:W-:-:S01]  /*c840*/  FFMA.FTZ R135, R135, UR36, -R101 ;  /* 0x0000002487877c23 */ /* 0x000fc20008010865 */
[----:B------:R-:W0:Y:S01]  /*c850*/  MUFU.EX2 R15, R15 ;  /* 0x0000000f000f7308 */ /* 0x000e220000000800 */
[----:B-1----:R-:W-:-:S01]  /*c860*/  FADD.FTZ R6, R14, R7 ;  /* 0x000000070e067221 */ /* 0x002fc20000010000 */
        /* <DEDUP_REMOVED lines=9> */
[----:B------:R-:W-:-:S02]  /*c900*/  WARPGROUP.DEPBAR.LE gsb0, 0x0 ;  /* 0x00008000000079c5 */ /* 0x000fc40000010000 */
[----:B------:R-:W-:Y:S01]  /*c910*/  WARPGROUP.ARRIVE ;  /* 0x00000000000079c5 */ /* 0x000fe20000000000 */
[----:B------:R-:W-:-:S01]  /*c920*/  FFMA.FTZ R111, R111, UR36, -R101 ;  /* 0x000000246f6f7c23 */ /* 0x000fc20008010865 */
[----:B------:R-:W-:Y:S01]  /*c930*/  FFMA.FTZ R112, R112, UR36, -R188 ;  /* 0x0000002470707c23 */ /* 0x000fe200080108bc */
[----:B------:R-:W2:Y:S01]  /*c940*/  MUFU.EX2 R20, R20 ;  /* 0x0000001400147308 */ /* 0x000ea20000000800 */
[----:B0-----:R-:W-:-:S01]  /*c950*/  FADD.FTZ R7, R15, R6 ;  /* 0x000000060f077221 */ /* 0x001fc20000010000 */
[--C-:B------:R-:W-:Y:S01]  /*c960*/  FFMA.FTZ R114, R114, UR36, -R101.reuse ;  /* 0x0000002472727c23 */ /* 0x100fe20008010865 */
[----:B------:R-:W-:Y:S01]  /*c970*/  QGMMA.64x128x32.F32.E4M3.E4M3 R24, R176, gdesc[UR12], R24, gsb0 ;  /* 0x01e0000cb0187df3 */ /* 0x000fe20008000818 */
[----:B------:R-:W-:Y:S01]  /*c980*/  UIADD3 UR14, UR6, 0x300, URZ ;  /* 0x00000300060e7890 */ /* 0x000fe2000fffe03f */
[----:B------:R-:W-:Y:S01]  /*c990*/  FFMA.FTZ R113, R113, UR36, -R188 ;  /* 0x0000002471717c23 */ /* 0x000fe200080108bc */
[----:B------:R-:W-:Y:S01]  /*c9a0*/  UMOV UR15, 0xc0000010 ;  /* 0xc0000010000f7882 */ /* 0x000fe20000000000 */
[----:B------:R-:W-:Y:S01]  /*c9b0*/  FFMA.FTZ R115, R115, UR36, -R101 ;  /* 0x0000002473737c23 */ /* 0x000fe20008010865 */
        /* <DEDUP_REMOVED lines=27> */
[----:B------:R-:W-:-:S05]  /*cb70*/  IADD3 R164, -R17, 0xb, RZ ;  /* 0x0000000b11a47810 */ /* 0x000fca0007ffe1ff */
        /* <DEDUP_REMOVED lines=27> */
[----:B------:R-:W-:Y:S02]  /*cd30*/  WARPGROUP.DEPBAR.LE gsb0, 0x0 ;  /* 0x00008000000079c5 */ /* 0x000fe40000010000 */
[----:B------:R-:W-:Y:S01]  /*cd40*/  WARPGROUP.ARRIVE ;  /* 0x00000000000079c5 */ /* 0x000fe20000000000 */
[----:B0-----:R-:W-:-:S04]  /*cd50*/  FADD.FTZ R6, R144, R7 ;  /* 0x0000000790067221 */ /* 0x001fc80000010000 */
[----:B------:R-:W0:Y:S01]  /*cd60*/  MUFU.EX2 R147, R147 ;  /* 0x0000009300937308 */ /* 0x000e220000000800 */
[----:B------:R-:W-:Y:S01]  /*cd70*/  QGMMA.64x128x32.F32.E4M3.E4M3 R24, R172, gdesc[UR12], R24, gsb0 ;  /* 0x01e0000cac187df3 */ /* 0x000fe20008000818 */
[----:B------:R-:W-:Y:S01]  /*cd80*/  UIADD3 UR14, UR6, 0x400, URZ ;  /* 0x00000400060e7890 */ /* 0x000fe2000fffe03f */
[----:B-1----:R-:W-:Y:S01]  /*cd90*/  FADD.FTZ R160, R146, R163 ;  /* 0x000000a392a07221 */ /* 0x002fe20000010000 */
[----:B------:R-:W-:-:S04]  /*cda0*/  UMOV UR15, 0xc0000010 ;  /* 0xc0000010000f7882 */ /* 0x000fc80000000000 */
        /* <DEDUP_REMOVED lines=34> */
[----:B------:R-:W-:Y:S02]  /*cfd0*/  WARPGROUP.DEPBAR.LE gsb0, 0x0 ;  /* 0x00008000000079c5 */ /* 0x000fe40000010000 */
[----:B------:R-:W-:-:S04]  /*cfe0*/  WARPGROUP.ARRIVE ;  /* 0x00000000000079c5 */ /* 0x000fc80000000000 */
[----:B------:R-:W0:Y:S01]  /*cff0*/  MUFU.EX2 R134, R134 ;  /* 0x0000008600867308 */ /* 0x000e220000000800 */
[----:B-1----:R-:W-:-:S01]  /*d000*/  FADD.FTZ R163, R131, R160 ;  /* 0x000000a083a37221 */ /* 0x002fc20000010000 */
[----:B------:R-:W-:Y:S01]  /*d010*/  QGMMA.64x128x32.F32.E4M3.E4M3 R24, R168, gdesc[UR12], R24, gsb0 ;  /* 0x01e0000ca8187df3 */ /* 0x000fe20008000818 */
[----:B--2---:R-:W-:-:S05]  /*d020*/  FADD.FTZ R6, R132, R7 ;  /* 0x0000000784067221 */ /* 0x004fca0000010000 */
[----:B------:R-:W1:Y:S08]  /*d030*/  MUFU.EX2 R133, R133 ;  /* 0x0000008500857308 */ /* 0x000e700000000800 */
        /* <DEDUP_REMOVED lines=20> */
[----:B------:R-:W-:Y:S01]  /*d180*/  MUFU.EX2 R114, R114 ;  /* 0x0000007200727308 */ /* 0x000fe20000000800 */
[----:B-1----:R-:W-:-:S07]  /*d190*/  FADD.FTZ R163, R111, R160 ;  /* 0x000000a06fa37221 */ /* 0x002fce0000010000 */
[----:B------:R-:W0:Y:S01]  /*d1a0*/  MUFU.EX2 R113, R113 ;  /* 0x0000007100717308 */ /* 0x000e220000000800 */
[----:B--2---:R-:W-:-:S07]  /*d1b0*/  FADD.FTZ R6, R112, R7 ;  /* 0x0000000770067221 */ /* 0x004fce0000010000 */
[----:B------:R-:W-:Y:S08]  /*d1c0*/  MUFU.EX2 R115, R115 ;  /* 0x0000007300737308 */ /* 0x000ff00000000800 */
[----:B------:R-:W1:Y:S01]  /*d1d0*/  MUFU.EX2 R116, R116 ;  /* 0x0000007400747308 */ /* 0x000e620000000800 */
[----:B0-----:R-:W-:-:S07]  /*d1e0*/  FADD.FTZ R7, R113, R6 ;  /* 0x0000000671077221 */ /* 0x001fce0000010000 */
[----:B------:R-:W-:Y:S08]  /*d1f0*/  MUFU.EX2 R118, R118 ;  /* 0x0000007600767308 */ /* 0x000ff00000000800 */
[----:B------:R-:W0:Y:S01]  /*d200*/  MUFU.EX2 R117, R117 ;  /* 0x0000007500757308 */ /* 0x000e220000000800 */
[----:B-1----:R-:W-:-:S07]  /*d210*/  FADD.FTZ R6, R116, R7 ;  /* 0x0000000774067221 */ /* 0x002fce0000010000 */
[----:B------:R-:W1:Y:S01]  /*d220*/  MUFU.EX2 R119, R119 ;  /* 0x0000007700777308 */ /* 0x000e620000000800 */
[----:B------:R-:W-:-:S07]  /*d230*/  WARPGROUP.DEPBAR.LE gsb0, 0x0 ;  /* 0x00008000000079c5 */ /* 0x000fce0000010000 */
[----:B------:R-:W2:Y:S01]  /*d240*/  MUFU.EX2 R88, R88 ;  /* 0x0000005800587308 */ /* 0x000ea20000000800 */
[----:B0-----:R-:W-:-:S07]  /*d250*/  FADD.FTZ R7, R117, R6 ;  /* 0x0000000675077221 */ /* 0x001fce0000010000 */
[----:B------:R-:W-:Y:S08]  /*d260*/  MUFU.EX2 R90, R90 ;  /* 0x0000005a005a7308 */ /* 0x000ff00000000800 */
[----:B------:R0:W-:Y:S08]  /*d270*/  MUFU.EX2 R165, R94 ;  /* 0x0000005e00a57308 */ /* 0x0001f00000000800 */
[----:B------:R-:W3:Y:S01]  /*d280*/  MUFU.EX2 R89, R89 ;  /* 0x0000005900597308 */ /* 0x000ee20000000800 */
[----:B0-----:R-:W-:-:S04]  /*d290*/  FADD.FTZ R94, R114, R163 ;  /* 0x000000a3725e7221 */ /* 0x001fc80000010000 */
[----:B------:R-:W-:-:S03]  /*d2a0*/  FADD.FTZ R163, R115, R94 ;  /* 0x0000005e73a37221 */ /* 0x000fc60000010000 */
[----:B------:R-:W-:Y:S01]  /*d2b0*/  MUFU.EX2 R91, R91 ;  /* 0x0000005b005b7308 */ /* 0x000fe20000000800 */
[----:B------:R-:W-:-:S01]  /*d2c0*/  FADD.FTZ R94, R118, R163 ;  /* 0x000000a3765e7221 */ /* 0x000fc20000010000 */
[----:B------:R-:W-:-:S05]  /*d2d0*/  IMAD.U32 R163, RZ, RZ, UR7 ;  /* 0x00000007ffa37e24 */ /* 0x000fca000f8e00ff */
[----:B------:R-:W-:Y:S01]  /*d2e0*/  @!P1 LEA R6, R163, UR37, 0x3 ;  /* 0x00000025a3069c11 */ /* 0x000fe2000f8e18ff */
[----:B------:R-:W0:Y:S04]  /*d2f0*/  MUFU.EX2 R92, R92 ;  /* 0x0000005c005c7308 */ /* 0x000e280000000800 */
[----:B------:R-:W-:-:S04]  /*d300*/  @!P1 VIADD R6, R6, 0x29840 ;  /* 0x0002984006069836 */ /* 0x000fc80000000000 */
[----:B------:R-:W4:Y:S01]  /*d310*/  MUFU.EX2 R93, R93 ;  /* 0x0000005d005d7308 */ /* 0x000f220000000800 */
[----:B------:R-:W-:Y:S01]  /*d320*/  @!P1 PRMT R6, RZ, 0x654, R6 ;  /* 0x00000654ff069816 */ /* 0x000fe20000000006 */
[----:B------:R0:W-:Y:S06]  /*d330*/  BAR.ARV R164, 0x100 ;  /* 0x000400a40000751d */ /* 0x0001ec0000002000 */
[----:B------:R1:W-:Y:S01]  /*d340*/  MUFU.EX2 R162, R95 ;  /* 0x0000005f00a27308 */ /* 0x0003e20000000800 */
[----:B------:R5:W-:Y:S07]  /*d350*/  @!P1 SYNCS.ARRIVE.TRANS64.RED.A1T0 RZ, [R6+URZ], RZ ;  /* 0x000000ff06ff99a7 */ /* 0x000bee000810043f */
[----:B------:R-:W5:Y:S01]  /*d360*/  MUFU.EX2 R96, R96 ;  /* 0x0000006000607308 */ /* 0x000f620000000800 */
[----:B-1----:R-:W-:-:S01]  /*d370*/  FADD.FTZ R95, R119, R94 ;  /* 0x0000005e775f7221 */ /* 0x002fc20000010000 */
[----:B--2---:R-:W-:-:S04]  /*d380*/  FADD.FTZ R94, R88, R7 ;  /* 0x00000007585e7221 */ /* 0x004fc80000010000 */
[----:B---3--:R-:W-:Y:S02]  /*d390*/  FADD.FTZ R7, R89, R94 ;  /* 0x0000005e59077221 */ /* 0x008fe40000010000 */
[----:B------:R1:W2:Y:S02]  /*d3a0*/  MUFU.EX2 R171, R98 ;  /* 0x0000006200ab7308 */ /* 0x0002a40000000800 */
[----:B0-----:R-:W-:-:S04]  /*d3b0*/  FADD.FTZ R94, R92, R7 ;  /* 0x000000075c5e7221 */ /* 0x001fc80000010000 */
[----:B----4-:R-:W-:Y:S02]  /*d3c0*/  FADD.FTZ R7, R93, R94 ;  /* 0x0000005e5d077221 */ /* 0x010fe40000010000 */
[----:B------:R-:W0:Y:S01]  /*d3d0*/  MUFU.EX2 R97, R97 ;  /* 0x0000006100617308 */ /* 0x000e220000000800 */
[----:B-1----:R-:W-:-:S01]  /*d3e0*/  FADD.FTZ R98, R90, R95 ;  /* 0x0000005f5a627221 */ /* 0x002fc20000010000 */
[----:B-----5:R-:W-:-:S03]  /*d3f0*/  FADD.FTZ R6, R96, R7 ;  /* 0x0000000760067221 */ /* 0x020fc60000010000 */
[----:B------:R-:W-:-:S03]  /*d400*/  FADD.FTZ R98, R91, R98 ;  /* 0x000000625b627221 */ /* 0x000fc60000010000 */
[----:B------:R-:W1:Y:S01]  /*d410*/  MUFU.EX2 R160, R99 ;  /* 0x0000006300a07308 */ /* 0x000e620000000800 */
[----:B------:R-:W-:-:S04]  /*d420*/  FADD.FTZ R98, R165, R98 ;  /* 0x00000062a5627221 */ /* 0x000fc80000010000 */
[----:B------:R-:W-:-:S03]  /*d430*/  FADD.FTZ R98, R162, R98 ;  /* 0x00000062a2627221 */ /* 0x000fc60000010000 */
[----:B------:R-:W3:Y:S01]  /*d440*/  MUFU.EX2 R100, R100 ;  /* 0x0000006400647308 */ /* 0x000ee20000000800 */
[----:B--2---:R-:W-:-:S01]  /*d450*/  FADD.FTZ R98, R171, R98 ;  /* 0x00000062ab627221 */ /* 0x004fc20000010000 */
[----:B0-----:R-:W-:-:S06]  /*d460*/  FADD.FTZ R7, R97, R6 ;  /* 0x0000000661077221 */ /* 0x001fcc0000010000 */
[----:B------:R-:W0:Y:S01]  /*d470*/  MUFU.EX2 R95, R102 ;  /* 0x00000066005f7308 */ /* 0x000e220000000800 */
[----:B-1----:R-:W-:-:S07]  /*d480*/  FADD.FTZ R98, R160, R98 ;  /* 0x00000062a0627221 */ /* 0x002fce0000010000 */
[----:B------:R-:W1:Y:S01]  /*d490*/  MUFU.EX2 R153, R153 ;  /* 0x0000009900997308 */ /* 0x000e620000000800 */
[----:B---3--:R-:W-:-:S07]  /*d4a0*/  FADD.FTZ R6, R100, R7 ;  /* 0x0000000764067221 */ /* 0x008fce0000010000 */
[----:B------:R-:W2:Y:S01]  /*d4b0*/  MUFU.EX2 R101, R101 ;  /* 0x0000006500657308 */ /* 0x000ea20000000800 */
[----:B0-----:R-:W-:-:S01]  /*d4c0*/  FADD.FTZ R98, R95, R98 ;  /* 0x000000625f627221 */ /* 0x001fc20000010000 */
[----:B-1----:R-:W-:-:S03]  /*d4d0*/  FADD.FTZ R7, R153, R6 ;  /* 0x0000000699077221 */ /* 0x002fc60000010000 */
[----:B--2---:R-:W-:Y:S01]  /*d4e0*/  FADD.FTZ R6, R101, R98 ;  /* 0x0000006265067221 */ /* 0x004fe20000010000 */
[----:B------:R-:W-:Y:S06]  /*d4f0*/  @!P0 BRA `(.L_x_925) ;  /* 0x0000000000048947 */ /* 0x000fec0003800000 */
[----:B------:R-:W-:Y:S01]  /*d500*/  BPT.TRAP 0x1 ;  /* 0x000000040000795c */ /* 0x000fe20000300000 */
.L_x_925:
[----:B------:R-:W-:Y:S01]  /*d510*/  ULEA UR5, UR5, UR37, 0x3 ;  /* 0x0000002505057291 */ /* 0x000fe2000f8e183f */
[----:B------:R-:W-:Y:S01]  /*d520*/  ISETP.GT.AND P2, PT, R5, UR11, PT ;  /* 0x0000000b05007c0c */ /* 0x000fe2000bf44270 */
[----:B------:R-:W-:Y:S01]  /*d530*/  UMOV UR6, UR4 ;  /* 0x0000000400067c82 */ /* 0x000fe20008000000 */
[----:B------:R-:W-:Y:S01]  /*d540*/  F2FP.SATFINITE.E4M3.F32.PACK_AB_MERGE_C R14, R15, R14, RZ ;  /* 0x0000000e0f0e723e */ /* 0x000fe200048070ff */
[----:B------:R-:W-:Y:S01]  /*d550*/  UIADD3 UR5, UR5, 0x29860, URZ ;  /* 0x0002986005057890 */ /* 0x000fe2000fffe03f */
[----:B------:R-:W-:Y:S01]  /*d560*/  F2FP.SATFINITE.E4M3.F32.PACK_AB_MERGE_C R22, R23, R22, RZ ;  /* 0x000000161716723e */ /* 0x000fe200048070ff */
[-C--:B------:R-:W-:Y:S01]  /*d570*/  FMUL.FTZ R26, R26, R11.reuse ;  /* 0x0000000b1a1a7220 */ /* 0x080fe20000410000 */
        /* <DEDUP_REMOVED lines=104> */
[----:B------:R-:W-:-:S02]  /*dc00*/  VIADD R5, R5, 0xffffffff ;  /* 0xffffffff05057836 */ /* 0x000fc40000000000 */
[----:B------:R-:W-:Y:S02]  /*dc10*/  IMAD.MOV.U32 R13, RZ, RZ, R0 ;  /* 0x000000ffff0d7224 */ /* 0x000fe400078e0000 */
[----:B------:R-:W-:Y:S01]  /*dc20*/  IMAD.MOV.U32 R11, RZ, RZ, R4 ;  /* 0x000000ffff0b7224 */ /* 0x000fe200078e0004 */
[----:B------:R-:W-:Y:S06]  /*dc30*/  @P2 BRA `(.L_x_926) ;  /* 0xffffffd000c02947 */ /* 0x000fec000383ffff */
[----:B------:R-:W-:-:S05]  /*dc40*/  UMOV UR5, UR7 ;  /* 0x0000000700057c82 */ /* 0x000fca0008000000 */
.L_x_916:
[----:B------:R-:W-:-:S13]  /*dc50*/  ISETP.GE.AND P2, PT, R5, UR56, PT ;  /* 0x0000003805007c0c */ /* 0x000fda000bf46270 */
[----:B------:R-:W-:Y:S05]  /*dc60*/  @!P2 BRA `(.L_x_927) ;  /* 0x0000004400f8a947 */ /* 0x000fea0003800000 */
[C---:B------:R-:W-:Y:S01]  /*dc70*/  VIADD R10, R17.reuse, 0x8 ;  /* 0x00000008110a7836 */ /* 0x040fe20000000000 */
[----:B------:R-:W-:Y:S01]  /*dc80*/  IADD3 R17, -R17, 0xb, RZ ;  /* 0x0000000b11117810 */ /* 0x000fe20007ffe1ff */
[----:B------:R-:W-:Y:S01]  /*dc90*/  IMAD.MOV.U32 R12, RZ, RZ, R0 ;  /* 0x000000ffff0c7224 */ /* 0x000fe200078e0000 */
[----:B------:R-:W-:Y:S01]  /*dca0*/  UMOV UR6, UR4 ;  /* 0x0000000400067c82 */ /* 0x000fe20008000000 */
[----:B------:R-:W-:Y:S01]  /*dcb0*/  IMAD.MOV.U32 R11, RZ, RZ, R4 ;  /* 0x000000ffff0b7224 */ /* 0x000fe200078e0004 */
[----:B------:R-:W-:Y:S01]  /*dcc0*/  UMOV UR7, UR5 ;  /* 0x0000000500077c82 */ /* 0x000fe20008000000 */
[----:B------:R-:W-:Y:S01]  /*dcd0*/  ULDC UR11, c[0x0][0x9e4] ;  /* 0x00027900000b7ab9 */ /* 0x000fe20000000800 */
[----:B------:R-:W-:Y:S01]  /*dce0*/  ULDC UR52, c[0x0][0x288] ;  /* 0x0000a20000347ab9 */ /* 0x000fe20000000800 */
[----:B------:R-:W-:Y:S01]  /*dcf0*/  ULDC UR53, c[0x0][0x2f0] ;  /* 0x0000bc0000357ab9 */ /* 0x000fe20000000800 */
[----:B------:R-:W-:-:S05]  /*dd00*/  ULDC UR54, c[0x0][0x9e0] ;  /* 0x0002780000367ab9 */ /* 0x000fca0000000800 */
.L_x_945:
        /* <DEDUP_REMOVED lines=9> */
.L_x_929:
[----:B------:R-:W-:Y:S01]  /*dda0*/  ULEA UR10, UR5, UR37, 0x3 ;  /* 0x00000025050a7291 */ /* 0x000fe2000f8e183f */
[----:B------:R-:W-:-:S05]  /*ddb0*/  IMAD.U32 R0, RZ, RZ, UR4 ;  /* 0x00000004ff007e24 */ /* 0x000fca000f8e00ff */
[----:B------:R-:W-:-:S04]  /*ddc0*/  SHF.L.U32 R0, R0, 0x1f, RZ ;  /* 0x0000001f00007819 */ /* 0x000fc800000006ff */
[----:B------:R0:W1:Y:S01]  /*ddd0*/  SYNCS.PHASECHK.TRANS64.TRYWAIT P2, [UR10+0x29830], R0 ;  /* 0x02983000ff0075a7 */ /* 0x000062000804014a */
[----:B------:R-:W-:Y:S05]  /*dde0*/  @!P0 BRA `(.L_x_930) ;  /* 0x0000000000048947 */ /* 0x000fea0003800000 */
[----:B------:R-:W-:Y:S01]  /*ddf0*/  BPT.TRAP 0x1 ;  /* 0x000000040000795c */ /* 0x000fe20000300000 */
.L_x_930:
[----:B-1----:R-:W-:Y:S05]  /*de00*/  @P2 BRA `(.L_x_928) ;  /* 0x0000000000082947 */ /* 0x002fea0003800000 */
[----:B------:R-:W1:Y:S02]  /*de10*/  SYNCS.PHASECHK.TRANS64.TRYWAIT P2, [UR10+0x29830], R0 ;  /* 0x02983000ff0075a7 */ /* 0x000e64000804014a */
[----:B-1----:R-:W-:Y:S05]  /*de20*/  @!P2 BRA `(.L_x_931) ;  /* 0x000000b4003ca947 */ /* 0x002fea0003800000 */
.L_x_928:
[----:B------:R2:W-:Y:S01]  /*de30*/  BAR.SYNC.DEFER_BLOCKING R10, 0x100 ;  /* 0x0004000a0000751d */ /* 0x0005e20000010000 */
[C---:B------:R-:W-:Y:S01]  /*de40*/  R2UR UR28, R2.reuse ;  /* 0x00000000021c72ca */ /* 0x040fe200000e0000 */
[----:B------:R-:W-:Y:S01]  /*de50*/  UIMAD UR10, UR5, 0x780, UR38 ;  /* 0x00000780050a78a4 */ /* 0x000fe2000f8e0226 */
[C---:B------:R-:W-:Y:S02]  /*de60*/  R2UR UR29, R3.reuse ;  /* 0x00000000031d72ca */ /* 0x040fe400000e0000 */
[C---:B------:R-:W-:Y:S01]  /*de70*/  R2UR UR32, R2.reuse ;  /* 0x00000000022072ca */ /* 0x040fe200000e0000 */
[----:B------:R-:W-:Y:S01]  /*de80*/  UMOV UR31, 0x80000020 ;  /* 0x80000020001f7882 */ /* 0x000fe20000000000 */
[C---:B------:R-:W-:Y:S01]  /*de90*/  R2UR UR33, R3.reuse ;  /* 0x00000000032172ca */ /* 0x040fe200000e0000 */
[----:B------:R-:W-:Y:S01]  /*dea0*/  UIADD3 UR34, UR10, 0x80, URZ ;  /* 0x000000800a227890 */ /* 0x000fe2000fffe03f */
[C---:B------:R-:W-:Y:S01]  /*deb0*/  R2UR UR40, R2.reuse ;  /* 0x00000000022872ca */ /* 0x040fe200000e0000 */
[----:B------:R-:W-:Y:S01]  /*dec0*/  UMOV UR30, UR10 ;  /* 0x0000000a001e7c82 */ /* 0x000fe20008000000 */
[----:B------:R-:W-:Y:S01]  /*ded0*/  UMOV UR35, 0x80000020 ;  /* 0x8000002000237882 */ /* 0x000fe20000000000 */
[C---:B------:R-:W-:Y:S01]  /*dee0*/  R2UR UR41, R3.reuse ;  /* 0x00000000032972ca */ /* 0x040fe200000e0000 */
[----:B------:R-:W-:Y:S01]  /*def0*/  UIADD3 UR42, UR10, 0x100, URZ ;  /* 0x000001000a2a7890 */ /* 0x000fe2000fffe03f */
[C---:B------:R-:W-:Y:S01]  /*df00*/  R2UR UR44, R2.reuse ;  /* 0x00000000022c72ca */ /* 0x040fe200000e0000 */
[----:B------:R-:W-:Y:S01]  /*df10*/  UMOV UR43, 0x80000020 ;  /* 0x80000020002b7882 */ /* 0x000fe20000000000 */
[C---:B------:R-:W-:Y:S01]  /*df20*/  R2UR UR45, R3.reuse ;  /* 0x00000000032d72ca */ /* 0x040fe200000e0000 */
[----:B------:R-:W-:Y:S01]  /*df30*/  UIADD3 UR46, UR10, 0x180, URZ ;  /* 0x000001800a2e7890 */ /* 0x000fe2000fffe03f */
[----:B------:R-:W-:Y:S01]  /*df40*/  R2UR UR48, R2 ;  /* 0x00000000023072ca */ /* 0x000fe200000e0000 */
[----:B------:R-:W-:Y:S01]  /*df50*/  UMOV UR47, 0x80000020 ;  /* 0x80000020002f7882 */ /* 0x000fe20000000000 */
[----:B------:R-:W-:Y:S01]  /*df60*/  R2UR UR49, R3 ;  /* 0x00000000033172ca */ /* 0x000fe200000e0000 */
        /* <DEDUP_REMOVED lines=173> */
[----:B--2---:R-:W-:Y:S05]  /*ea40*/  @P3 BRA `(.L_x_932) ;  /* 0x00000000002c3947 */ /* 0x004fea0003800000 */
[----:B------:R-:W-:Y:S05]  /*ea50*/  @!P0 BRA `(.L_x_933) ;  /* 0x0000000000048947 */ /* 0x000fea0003800000 */
[----:B------:R-:W-:Y:S01]  /*ea60*/  BPT.TRAP 0x1 ;  /* 0x000000040000795c */ /* 0x000fe20000300000 */
.L_x_933:
[----:B------:R-:W-:Y:S01]  /*ea70*/  ULEA UR10, UR7, UR37, 0x3 ;  /* 0x00000025070a7291 */ /* 0x000fe2000f8e183f */
[----:B01----:R-:W-:-:S05]  /*ea80*/  IMAD.U32 R0, RZ, RZ, UR6 ;  /* 0x00000006ff007e24 */ /* 0x003fca000f8e00ff */
[----:B------:R-:W-:-:S04]  /*ea90*/  SHF.L.U32 R0, R0, 0x1f, RZ ;  /* 0x0000001f00007819 */ /* 0x000fc800000006ff */
[----:B------:R0:W1:Y:S01]  /*eaa0*/  SYNCS.PHASECHK.TRANS64.TRYWAIT P2, [UR10+0x29850], R0 ;  /* 0x02985000ff0075a7 */ /* 0x000062000804014a */
[----:B------:R-:W-:Y:S05]  /*eab0*/  @!P0 BRA `(.L_x_934) ;  /* 0x0000000000048947 */ /* 0x000fea0003800000 */
[----:B------:R-:W-:Y:S01]  /*eac0*/  BPT.TRAP 0x1 ;  /* 0x000000040000795c */ /* 0x000fe20000300000 */
.L_x_934:
[----:B-1----:R-:W-:Y:S05]  /*ead0*/  @P2 BRA `(.L_x_932) ;  /* 0x0000000000082947 */ /* 0x002fea0003800000 */
[----:B------:R-:W1:Y:S02]  /*eae0*/  SYNCS.PHASECHK.TRANS64.TRYWAIT P2, [UR10+0x29850], R0 ;  /* 0x02985000ff0075a7 */ /* 0x000e64000804014a */
[----:B-1----:R-:W-:Y:S05]  /*eaf0*/  @!P2 BRA `(.L_x_935) ;  /* 0x000000a80020a947 */ /* 0x002fea0003800000 */
.L_x_932:
[----:B------:R-:W-:Y:S01]  /*eb00*/  UIADD3 UR6, UR37, 0x400, URZ ;  /* 0x0000040025067890 */ /* 0x000fe2000fffe03f */
[----:B------:R-:W-:Y:S01]  /*eb10*/  WARPGROUP.ARRIVE ;  /* 0x00000000000079c5 */ /* 0x000fe20000000000 */
[----:B------:R-:W-:Y:S01]  /*eb20*/  UMOV UR15, 0xc0000010 ;  /* 0xc0000010000f7882 */ /* 0x000fe20000000000 */
[----:B------:R-:W-:Y:S01]  /*eb30*/  PLOP3.LUT P2, PT, PT, PT, UP0, 0x80, 0x0 ;  /* 0x000000000000781c */ /* 0x000fe20003f4f008 */
[----:B------:R-:W-:Y:S01]  /*eb40*/  USHF.R.U32.HI UR6, URZ, 0x4, UR6 ;  /* 0x000000043f067899 */ /* 0x000fe20008011606 */
[----:B------:R-:W-:Y:S01]  /*eb50*/  PLOP3.LUT P3, PT, PT, PT, UP0, 0x80, 0x0 ;  /* 0x000000000000781c */ /* 0x000fe20003f6f008 */
[----:B01----:R-:W-:Y:S02]  /*eb60*/  IMAD.U32 R0, RZ, RZ, UR5 ;  /* 0x00000005ff007e24 */ /* 0x003fe4000f8e00ff */
[----:B------:R-:W-:Y:S01]  /*eb70*/  ULOP3.LUT UR6, UR6, 0x3fff, URZ, 0xc0, !UPT ;  /* 0x00003fff06067892 */ /* 0x000fe2000f8ec03f */
[----:B------:R-:W-:Y:S02]  /*eb80*/  IMAD.MOV.U32 R13, RZ, RZ, R8 ;  /* 0x000000ffff0d7224 */ /* 0x000fe400078e0008 */
[----:B------:R-:W-:Y:S01]  /*eb90*/  @!P1 LEA R0, R0, UR37, 0x3 ;  /* 0x0000002500009c11 */ /* 0x000fe2000f8e18ff */
[----:B------:R-:W-:-:S04]  /*eba0*/  ULOP3.LUT UR6, UR6, 0x10000, URZ, 0xfc, !UPT ;  /* 0x0001000006067892 */ /* 0x000fc8000f8efc3f */
[----:B------:R-:W-:-:S07]  /*ebb0*/  UIMAD UR6, UR7, 0x500, UR6 ;  /* 0x00000500070678a4 */ /* 0x000fce000f8e0206 */
        /* <DEDUP_REMOVED lines=23> */
[----:B------:R-:W-:Y:S01]  /*ed30*/  @P3 SHF.R.U32.HI R13, RZ, UR6, R4 ;  /* 0x00000006ff0d3c19 */ /* 0x000fe20008011604 */
[----:B------:R-:W-:-:S04]  /*ed40*/  @!P1 VIADD R4, R0, 0x29840 ;  /* 0x0002984000049836 */ /* 0x000fc80000000000 */
[----:B------:R-:W0:Y:S01]  /*ed50*/  SHFL.IDX PT, R21, R13, RZ, 0x1c1f ;  /* 0x001c1fff0d157589 */ /* 0x000e2200000e0000 */
[----:B------:R-:W-:Y:S01]  /*ed60*/  @!P1 PRMT R4, RZ, 0x654, R4 ;  /* 0x00000654ff049816 */ /* 0x000fe20000000004 */
[----:B------:R-:W-:Y:S02]  /*ed70*/  WARPGROUP.DEPBAR.LE gsb0, 0x0 ;  /* 0x00008000000079c5 */ /* 0x000fe40000010000 */
[----:B------:R-:W-:Y:S01]  /*ed80*/  WARPGROUP.ARRIVE ;  /* 0x00000000000079c5 */ /* 0x000fe20000000000 */
[----:B------:R-:W-:-:S04]  /*ed90*/  IMAD R172, R5, -0xa0, RZ ;  /* 0xffffff6005ac7824 */ /* 0x000fc800078e02ff */
[----:B------:R-:W-:Y:S01]  /*eda0*/  VIADD R0, R172, 0x1 ;  /* 0x00000001ac007836 */ /* 0x000fe20000000000 */
[----:B------:R-:W-:Y:S03]  /*edb0*/  QGMMA.64x128x32.F32.E4M3.E4M3 R24, R168, gdesc[UR12], R24, gsb0 ;  /* 0x01e0000ca8187df3 */ /* 0x000fe60008000818 */
[----:B------:R-:W-:-:S05]  /*edc0*/  IMAD R15, R9, -0x2, R0 ;  /* 0xfffffffe090f7824 */ /* 0x000fca00078e0200 */
[----:B------:R-:W-:-:S05]  /*edd0*/  IADD3 R23, R15, -UR52, R18 ;  /* 0x800000340f177c10 */ /* 0x000fca000fffe012 */
[C---:B------:R-:W-:Y:S02]  /*ede0*/  VIADD R0, R23.reuse, UR54 ;  /* 0x0000003617007c36 */ /* 0x040fe40008000000 */
[----:B------:R-:W-:-:S04]  /*edf0*/  VIADD R23, R23, UR57 ;  /* 0x0000003917177c36 */ /* 0x000fc80008000000 */
[----:B0-----:R-:W-:Y:S01]  /*ee00*/  IMAD.IADD R14, R23, 0x1, R21 ;  /* 0x00000001170e7824 */ /* 0x001fe200078e0215 */
[----:B------:R-:W-:Y:S02]  /*ee10*/  WARPGROUP.DEPBAR.LE gsb0, 0x0 ;  /* 0x00008000000079c5 */ /* 0x000fe40000010000 */
[----:B------:R0:W-:Y:S06]  /*ee20*/  BAR.ARV R17, 0x100 ;  /* 0x000400110000751d */ /* 0x0001ec0000002000 */
[----:B------:R1:W-:Y:S02]  /*ee30*/  @!P1 SYNCS.ARRIVE.TRANS64.RED.A1T0 RZ, [R4+URZ], RZ ;  /* 0x000000ff04ff99a7 */ /* 0x0003e4000810043f */
[----:B-1----:R-:W-:-:S02]  /*ee40*/  VIADD R4, R15, 0xffffffff ;  /* 0xffffffff0f047836 */ /* 0x002fc40000000000 */
[----:B------:R-:W-:Y:S01]  /*ee50*/  IMAD.IADD R15, R0, 0x1, R21 ;  /* 0x00000001000f7824 */ /* 0x000fe200078e0215 */
[----:B0-----:R-:W-:Y:S06]  /*ee60*/  @P2 BRA `(.L_x_936) ;  /* 0x0000000000582947 */ /* 0x001fec0003800000 */
        /* <DEDUP_REMOVED lines=13> */
.L_x_938:
[----:B------:R-:W-:-:S05]  /*ef40*/  IMAD.U32 R22, RZ, RZ, UR11 ;  /* 0x0000000bff167e24 */ /* 0x000fca000f8e00ff */
[----:B------:R-:W-:-:S13]  /*ef50*/  ISETP.NE.AND P2, PT, R22, 0x1, PT ;  /* 0x000000011600780c */ /* 0x000fda0003f45270 */
[----:B------:R-:W0:Y:S02]  /*ef60*/  @P2 LDC.64 R168, c[0x0][0x9e8] ;  /* 0x00027a00ffa82b82 */ /* 0x000e240000000a00 */
[----:B0-----:R-:W-:-:S05]  /*ef70*/  @P2 IMAD.HI.U32 R20, R21, R168, RZ ;  /* 0x000000a815142227 */ /* 0x001fca00078e00ff */
[----:B------:R-:W-:-:S07]  /*ef80*/  @P2 SHF.R.U32.HI R21, RZ, R169, R20 ;  /* 0x000000a9ff152219 */ /* 0x000fce0000011614 */
.L_x_939:
[----:B------:R-:W-:Y:S05]  /*ef90*/  BSYNC B0 ;  /* 0x0000000000007941 */ /* 0x000fea0003800000 */
.L_x_937:
[----:B------:R-:W-:-:S05]  /*efa0*/  IMAD R21, R21, R22, R4 ;  /* 0x0000001615157224 */ /* 0x000fca00078e0204 */
[----:B------:R-:W-:Y:S02]  /*efb0*/  VIADDMNMX R15, R21, R22, R15, PT ;  /* 0x00000016150f7246 */ /* 0x000fe4000380010f */
[----:B------:R-:W-:-:S07]  /*efc0*/  VIMNMX R14, R14, R21, !PT ;  /* 0x000000150e0e7248 */ /* 0x000fce0007fe0100 */
.L_x_936:
[C---:B------:R-:W-:Y:S01]  /*efd0*/  ISETP.GE.AND P2, PT, R172.reuse, 0x2, PT ;  /* 0x00000002ac00780c */ /* 0x040fe20003f46270 */
[----:B------:R-:W0:Y:S01]  /*efe0*/  SHFL.IDX PT, R13, R13, 0x1, 0x1c1f ;  /* 0x003c1f000d0d7f89 */ /* 0x000e2200000e0000 */
[----:B------:R-:W-:Y:S02]  /*eff0*/  ISETP.GE.AND P4, PT, R172, 0xa, PT ;  /* 0x0000000aac00780c */ /* 0x000fe40003f86270 */
        /* <DEDUP_REMOVED lines=10> */
[----:B------:R-:W-:Y:S01]  /*f0a0*/  ISETP.GE.AND P4, PT, R172, 0x11, PT ;  /* 0x00000011ac00780c */ /* 0x000fe20003f86270 */
[--C-:B0-----:R-:W-:Y:S01]  /*f0b0*/  IMAD.IADD R0, R0, 0x1, R13.reuse ;  /* 0x0000000100007824 */ /* 0x101fe200078e020d */
[----:B------:R-:W-:Y:S01]  /*f0c0*/  FSEL R157, R157, -INF , !P2 ;  /* 0xff8000009d9d7808 */ /* 0x000fe20005000000 */
[----:B------:R-:W-:Y:S01]  /*f0d0*/  IMAD.IADD R23, R23, 0x1, R13 ;  /* 0x0000000117177824 */ /* 0x000fe200078e020d */
[C---:B------:R-:W-:Y:S02]  /*f0e0*/  ISETP.LT.OR P3, PT, R15.reuse, 0x9, P3 ;  /* 0x000000090f00780c */ /* 0x040fe40001f61670 */
        /* <DEDUP_REMOVED lines=43> */
[C---:B------:R-:W-:Y:S02]  /*f3a0*/  ISETP.LT.OR P3, PT, R15.reuse, 0x31, P3 ;  /* 0x000000310f00780c */ /* 0x040fe40001f61670 */
        /* <DEDUP_REMOVED lines=134> */
[----:B------:R-:W-:-:S04]  /*fc10*/  ISETP.GT.AND P6, PT, R14, 0x99, !P6 ;  /* 0x000000990e00780c */ /* 0x000fc800077c4270 */
[----:B------:R-:W-:-:S04]  /*fc20*/  ISETP.LT.OR P6, PT, R15, 0x9a, P6 ;  /* 0x0000009a0f00780c */ /* 0x000fc800037c1670 */
[----:B------:R-:W-:Y:S02]  /*fc30*/  FSEL R101, R101, -INF , !P6 ;  /* 0xff80000065657808 */ /* 0x000fe40007000000 */
[----:B------:R-:W-:-:S13]  /*fc40*/  PLOP3.LUT P6, PT, PT, PT, UP1, 0x40, 0x0 ;  /* 0x000000000000781c */ /* 0x000fda0003fce818 */
        /* <DEDUP_REMOVED lines=14> */
.L_x_942:
[----:B------:R-:W-:-:S05]  /*fd30*/  IMAD.U32 R201, RZ, RZ, UR11 ;  /* 0x0000000bffc97e24 */ /* 0x000fca000f8e00ff */
[----:B------:R-:W-:-:S13]  /*fd40*/  ISETP.NE.AND P6, PT, R201, 0x1, PT ;  /* 0x00000001c900780c */ /* 0x000fda0003fc5270 */
[----:B------:R-:W0:Y:S02]  /*fd50*/  @P6 LDC.64 R14, c[0x0][0x9e8] ;  /* 0x00027a00ff0e6b82 */ /* 0x000e240000000a00 */
[----:B0-----:R-:W-:-:S05]  /*fd60*/  @P6 IMAD.HI.U32 R14, R13, R14, RZ ;  /* 0x0000000e0d0e6227 */ /* 0x001fca00078e00ff */
[----:B------:R-:W-:-:S07]  /*fd70*/  @P6 SHF.R.U32.HI R13, RZ, R15, R14 ;  /* 0x0000000fff0d6219 */ /* 0x000fce000001160e */
.L_x_943:
[----:B------:R-:W-:Y:S05]  /*fd80*/  BSYNC B0 ;  /* 0x0000000000007941 */ /* 0x000fea0003800000 */
.L_x_941:
[----:B------:R-:W-:-:S05]  /*fd90*/  IMAD R4, R13, R201, R4 ;  /* 0x000000c90d047224 */ /* 0x000fca00078e0204 */
[----:B------:R-:W-:Y:S02]  /*fda0*/  VIADDMNMX R0, R4, R201, R0, PT ;  /* 0x000000c904007246 */ /* 0x000fe40003800100 */
[----:B------:R-:W-:-:S07]  /*fdb0*/  VIMNMX R23, R23, R4, !PT ;  /* 0x0000000417177248 */ /* 0x000fce0007fe0100 */
.L_x_940:
        /* <DEDUP_REMOVED lines=149> */
[----:B------:R-:W-:Y:S01]  /*10710*/  ISETP.NE.AND P2, PT, R21, RZ, PT ;  /* 0x000000ff1500720c */ /* 0x000fe20003f45270 */
[----:B------:R-:W-:-:S03]  /*10720*/  IMAD.U32 R21, RZ, RZ, UR36 ;  /* 0x00000024ff157e24 */ /* 0x000fc6000f8e00ff */
        /* <DEDUP_REMOVED lines=44> */
[----:B------:R-:W-:Y:S02]  /*109f0*/  ISETP.NE.AND P6, PT, R172, RZ, PT ;  /* 0x000000ffac00720c */ /* 0x000fe40003fc5270 */
[----:B------:R-:W-:Y:S02]  /*10a00*/  ISETP.LT.OR P2, PT, R0, 0x1, P2 ;  /* 0x000000010000780c */ /* 0x000fe40001741670 */
[----:B------:R-:W-:Y:S02]  /*10a10*/  ISETP.GT.AND P6, PT, R23, 0x99, !P6 ;  /* 0x000000991700780c */ /* 0x000fe400077c4270 */
[----:B------:R-:W-:Y:S01]  /*10a20*/  FSEL R169, R154, -INF , !P2 ;  /* 0xff8000009aa97808 */ /* 0x000fe20005000000 */
[----:B------:R-:W-:-:S01]  /*10a30*/  FFMA.FTZ R154, R4, R21, -8 ;  /* 0xc1000000049a7423 */ /* 0x000fc20000010015 */
[----:B------:R-:W-:-:S02]  /*10a40*/  FSETP.NEU.FTZ.AND P2, PT, R4, -INF , PT ;  /* 0xff8000000400780b */ /* 0x000fc40003f5d000 */
[----:B------:R-:W-:Y:S02]  /*10a50*/  ISETP.LT.OR P6, PT, R0, 0x9a, P6 ;  /* 0x0000009a0000780c */ /* 0x000fe400037c1670 */
[----:B------:R-:W-:Y:S02]  /*10a60*/  FSEL R154, R154, RZ, P2 ;  /* 0x000000ff9a9a7208 */ /* 0x000fe40001000000 */
[----:B------:R-:W-:-:S03]  /*10a70*/  FSEL R103, R103, -INF , !P6 ;  /* 0xff80000067677808 */ /* 0x000fc60007000000 */
        /* <DEDUP_REMOVED lines=46> */
[----:B0-----:R-:W-:Y:S01]  /*10d60*/  FFMA.FTZ R160, R101, UR36, -R154 ;  /* 0x0000002465a07c23 */ /* 0x001fe2000801089a */
[----:B------:R-:W-:Y:S02]  /*10d70*/  MUFU.EX2 R14, R14 ;  /* 0x0000000e000e7308 */ /* 0x000fe40000000800 */
[----:B------:R-:W-:-:S04]  /*10d80*/  FMNMX.FTZ R156, R146, R157, !PT ;  /* 0x0000009d929c7209 */ /* 0x000fc80007810000 */
[----:B------:R-:W-:Y:S02]  /*10d90*/  FMNMX.FTZ R157, R147, R156, !PT ;  /* 0x0000009c939d7209 */ /* 0x000fe40007810000 */
        /* <DEDUP_REMOVED lines=31> */
[----:B------:R-:W-:Y:S01]  /*10f90*/  FMNMX.FTZ R156, R94, R105, !PT ;  /* 0x000000695e9c7209 */ /* 0x000fe20007810000 */
[----:B------:R-:W-:-:S03]  /*10fa0*/  FFMA.FTZ R105, R108, UR36, -R154 ;  /* 0x000000246c697c23 */ /* 0x000fc6000801089a */
[----:B------:R-:W-:Y:S01]  /*10fb0*/  FMNMX.FTZ R157, R95, R156, !PT ;  /* 0x0000009c5f9d7209 */ /* 0x000fe20007810000 */
[----:B------:R-:W-:-:S01]  /*10fc0*/  FFMA.FTZ R156, R109, UR36, -R154 ;  /* 0x000000246d9c7c23 */ /* 0x000fc2000801089a */
[----:B------:R-:W-:Y:S02]  /*10fd0*/  MUFU.EX2 R144, R144 ;  /* 0x0000009000907308 */ /* 0x000fe40000000800 */
[----:B------:R-:W-:-:S04]  /*10fe0*/  FMNMX.FTZ R108, R98, R157, !PT ;  /* 0x0000009d626c7209 */ /* 0x000fc80007810000 */
[----:B------:R-:W-:Y:S02]  /*10ff0*/  FMNMX.FTZ R109, R99, R108, !PT ;  /* 0x0000006c636d7209 */ /* 0x000fe40007810000 */
[----:B------:R-:W-:Y:S02]  /*11000*/  MUFU.EX2 R108, R156 ;  /* 0x0000009c006c7308 */ /* 0x000fe40000000800 */
[----:B------:R-:W-:Y:S01]  /*11010*/  FMNMX.FTZ R0, R102, R109, !PT ;  /* 0x0000006d66007209 */ /* 0x000fe20007810000 */
[--C-:B------:R-:W-:Y:S01]  /*11020*/  FFMA.FTZ R109, R112, UR36, -R154.reuse ;  /* 0x00000024706d7c23 */ /* 0x100fe2000801089a */
[----:B------:R-:W-:-:S01]  /*11030*/  FFMA.FTZ R112, R113, UR36, -R154 ;  /* 0x0000002471707c23 */ /* 0x000fc2000801089a */
[--C-:B------:R-:W-:Y:S01]  /*11040*/  FFMA.FTZ R113, R116, UR36, -R154.reuse ;  /* 0x0000002474717c23 */ /* 0x100fe2000801089a */
[----:B------:R-:W-:Y:S01]  /*11050*/  FMNMX.FTZ R0, R103, R0, !PT ;  /* 0x0000000067007209 */ /* 0x000fe20007810000 */
[----:B------:R-:W-:Y:S01]  /*11060*/  FFMA.FTZ R116, R117, UR36, -R154 ;  /* 0x0000002475747c23 */ /* 0x000fe2000801089a */
[----:B------:R-:W-:Y:S01]  /*11070*/  FSEL R154, R4, RZ, P2 ;  /* 0x000000ff049a7208 */ /* 0x000fe20001000000 */
[----:B------:R-:W-:Y:S01]  /*11080*/  IMAD.U32 R117, RZ, RZ, UR36 ;  /* 0x00000024ff757e24 */ /* 0x000fe2000f8e00ff */
[----:B------:R-:W-:Y:S01]  /*11090*/  MUFU.EX2 R145, R145 ;  /* 0x0000009100917308 */ /* 0x000fe20000000800 */
[----:B------:R-:W0:Y:S02]  /*110a0*/  SHFL.BFLY PT, R157, R0, 0x2, 0x1f ;  /* 0x0c401f00009d7f89 */ /* 0x000e2400000e0000 */
[----:B------:R-:W-:-:S04]  /*110b0*/  FADD.FTZ R154, -R154, R11 ;  /* 0x0000000b9a9a7221 */ /* 0x000fc80000010100 */
[----:B------:R-:W-:Y:S01]  /*110c0*/  FMUL.FTZ R101, R154, UR36 ;  /* 0x000000249a657c20 */ /* 0x000fe20008410000 */
[----:B------:R-:W-:Y:S08]  /*110d0*/  MUFU.EX2 R11, R160 ;  /* 0x000000a0000b7308 */ /* 0x000ff00000000800 */
[----:B------:R-:W1:Y:S08]  /*110e0*/  MUFU.EX2 R101, R101 ;  /* 0x0000006500657308 */ /* 0x000e700000000800 */
[----:B------:R-:W-:Y:S01]  /*110f0*/  MUFU.EX2 R148, R148 ;  /* 0x0000009400947308 */ /* 0x000fe20000000800 */
[----:B0-----:R-:W-:-:S05]  /*11100*/  FMNMX.FTZ R157, R0, R157, !PT ;  /* 0x0000009d009d7209 */ /* 0x001fca0007810000 */
[----:B------:R-:W0:Y:S02]  /*11110*/  SHFL.BFLY PT, R0, R157, 0x1, 0x1f ;  /* 0x0c201f009d007f89 */ /* 0x000e2400000e0000 */
[----:B------:R-:W-:Y:S01]  /*11120*/  MUFU.EX2 R149, R149 ;  /* 0x0000009500957308 */ /* 0x000fe20000000800 */
[----:B-1----:R-:W-:-:S04]  /*11130*/  FFMA.FTZ R164, R101, R7, R14 ;  /* 0x0000000765a47223 */ /* 0x002fc8000001000e */
[----:B------:R-:W-:-:S03]  /*11140*/  FADD.FTZ R164, R13, R164 ;  /* 0x000000a40da47221 */ /* 0x000fc60000010000 */
[----:B------:R-:W-:Y:S08]  /*11150*/  MUFU.EX2 R120, R120 ;  /* 0x0000007800787308 */ /* 0x000ff00000000800 */
[----:B------:R-:W-:Y:S01]  /*11160*/  MUFU.EX2 R121, R121 ;  /* 0x0000007900797308 */ /* 0x000fe20000000800 */
[----:B0-----:R-:W-:-:S07]  /*11170*/  FMNMX.FTZ R0, R157, R0, !PT ;  /* 0x000000009d007209 */ /* 0x001fce0007810000 */
[----:B------:R-:W-:Y:S01]  /*11180*/  MUFU.EX2 R124, R124 ;  /* 0x0000007c007c7308 */ /* 0x000fe20000000800 */
[C---:B------:R-:W-:Y:S01]  /*11190*/  FSETP.NEU.FTZ.AND P2, PT, R0.reuse, -INF , PT ;  /* 0xff8000000000780b */ /* 0x040fe20003f5d000 */
[----:B------:R-:W-:-:S03]  /*111a0*/  FFMA.FTZ R117, R0, R117, -8 ;  /* 0xc100000000757423 */ /* 0x000fc60000010075 */
[----:B------:R-:W-:Y:S02]  /*111b0*/  FSEL R161, R0, RZ, P2 ;  /* 0x000000ff00a17208 */ /* 0x000fe40001000000 */
[----:B------:R-:W-:Y:S01]  /*111c0*/  FSEL R154, R117, RZ, P2 ;  /* 0x000000ff759a7208 */ /* 0x000fe20001000000 */
[----:B------:R-:W-:Y:S02]  /*111d0*/  MUFU.EX2 R125, R125 ;  /* 0x0000007d007d7308 */ /* 0x000fe40000000800 */
[----:B------:R-:W-:-:S02]  /*111e0*/  FADD.FTZ R161, -R161, R12 ;  /* 0x0000000ca1a17221 */ /* 0x000fc40000010100 */
[--C-:B------:R-:W-:Y:S01]  /*111f0*/  FFMA.FTZ R160, R163, UR36, -R154.reuse ;  /* 0x00000024a3a07c23 */ /* 0x100fe2000801089a */
[----:B------:R-:W-:-:S01]  /*11200*/  FFMA.FTZ R163, R126, UR36, -R154 ;  /* 0x000000247ea37c23 */ /* 0x000fc2000801089a */
[--C-:B------:R-:W-:Y:S01]  /*11210*/  FFMA.FTZ R117, R169, UR36, -R154.reuse ;  /* 0x00000024a9757c23 */ /* 0x100fe2000801089a */
[----:B------:R-:W-:Y:S01]  /*11220*/  FMUL.FTZ R126, R161, UR36 ;  /* 0x00000024a17e7c20 */ /* 0x000fe20008410000 */
        /* <DEDUP_REMOVED lines=42> */
[--C-:B------:R-:W-:Y:S01]  /*114d0*/  FFMA.FTZ R99, R99, UR36, -R154.reuse ;  /* 0x0000002463637c23 */ /* 0x100fe2000801089a */
[----:B------:R-:W-:-:S01]  /*114e0*/  FFMA.FTZ R102, R102, UR36, -R154 ;  /* 0x0000002466667c23 */ /* 0x000fc2000801089a */
[----:B------:R-:W1:Y:S01]  /*114f0*/  MUFU.EX2 R157, R157 ;  /* 0x0000009d009d7308 */ /* 0x000e620000000800 */
[----:B--2---:R-:W-:-:S01]  /*11500*/  FADD.FTZ R161, R155, R6 ;  /* 0x000000069ba17221 */ /* 0x004fc20000010000 */
[----:B------:R-:W-:Y:S01]  /*11510*/  FADD.FTZ R6, R20, R7 ;  /* 0x0000000714067221 */ /* 0x000fe20000010000 */
[----:B------:R-:W-:-:S03]  /*11520*/  FFMA.FTZ R103, R103, UR36, -R154 ;  /* 0x0000002467677c23 */ /* 0x000fc6000801089a */
[----:B------:R-:W-:Y:S02]  /*11530*/  FADD.FTZ R7, R21, R6 ;  /* 0x0000000615077221 */ /* 0x000fe40000010000 */
[----:B------:R-:W2:Y:S01]  /*11540*/  MUFU.EX2 R160, R160 ;  /* 0x000000a000a07308 */ /* 0x000ea20000000800 */
[----:B0-----:R-:W-:-:S01]  /*11550*/  FADD.FTZ R164, R158, R161 ;  /* 0x000000a19ea47221 */ /* 0x001fc20000010000 */
[----:B------:R-:W-:-:S06]  /*11560*/  FADD.FTZ R7, R22, R7 ;  /* 0x0000000716077221 */ /* 0x000fcc0000010000 */
[----:B------:R-:W0:Y:S01]  /*11570*/  MUFU.EX2 R159, R159 ;  /* 0x0000009f009f7308 */ /* 0x000e220000000800 */
[----:B-1----:R-:W-:-:S01]  /*11580*/  FADD.FTZ R161, R157, R164 ;  /* 0x000000a49da17221 */ /* 0x002fc20000010000 */
[----:B------:R-:W-:-:S06]  /*11590*/  FADD.FTZ R164, R152, R7 ;  /* 0x0000000798a47221 */ /* 0x000fcc0000010000 */
[----:B------:R-:W1:Y:S01]  /*115a0*/  MUFU.EX2 R162, R162 ;  /* 0x000000a200a27308 */ /* 0x000e620000000800 */
[----:B--2---:R-:W-:-:S01]  /*115b0*/  FADD.FTZ R6, R160, R161 ;  /* 0x000000a1a0067221 */ /* 0x004fc20000010000 */
[----:B------:R-:W-:-:S06]  /*115c0*/  FADD.FTZ R161, R153, R164 ;  /* 0x000000a499a17221 */ /* 0x000fcc0000010000 */
[----:B------:R-:W2:Y:S01]  /*115d0*/  MUFU.EX2 R138, R138 ;  /* 0x0000008a008a7308 */ /* 0x000ea20000000800 */
[----:B0-----:R-:W-:-:S01]  /*115e0*/  FADD.FTZ R7, R159, R6 ;  /* 0x000000069f077221 */ /* 0x001fc20000010000 */
[----:B------:R-:W-:-:S06]  /*115f0*/  FADD.FTZ R6, R136, R161 ;  /* 0x000000a188067221 */ /* 0x000fcc0000010000 */
[----:B------:R-:W0:Y:S01]  /*11600*/  MUFU.EX2 R139, R139 ;  /* 0x0000008b008b7308 */ /* 0x000e220000000800 */
[----:B-1----:R-:W-:-:S07]  /*11610*/  FADD.FTZ R7, R162, R7 ;  /* 0x00000007a2077221 */ /* 0x002fce0000010000 */
        /* <DEDUP_REMOVED lines=49> */
[----:B------:R-:W1:Y:S08]  /*11930*/  MUFU.EX2 R106, R106 ;  /* 0x0000006a006a7308 */ /* 0x000e700000000800 */
[----:B------:R-:W-:Y:S01]  /*11940*/  MUFU.EX2 R107, R107 ;  /* 0x0000006b006b7308 */ /* 0x000fe20000000800 */
[----:B0-----:R-:W-:-:S04]  /*11950*/  FADD.FTZ R6, R104, R7 ;  /* 0x0000000768067221 */ /* 0x001fc80000010000 */
[----:B------:R-:W-:-:S03]  /*11960*/  FADD.FTZ R6, R23, R6 ;  /* 0x0000000617067221 */ /* 0x000fc60000010000 */
[----:B------:R-:W0:Y:S08]  /*11970*/  MUFU.EX2 R105, R105 ;  /* 0x0000006900697308 */ /* 0x000e300000000800 */
        /* <DEDUP_REMOVED lines=9> */
[----:B------:R-:W-:-:S03]  /*11a10*/  FADD.FTZ R164, R108, R119 ;  /* 0x000000776ca47221 */ /* 0x000fc60000010000 */
[----:B--2---:R-:W-:-:S03]  /*11a20*/  FADD.FTZ R6, R110, R7 ;  /* 0x000000076e067221 */ /* 0x004fc60000010000 */
[----:B------:R-:W-:Y:S01]  /*11a30*/  MUFU.EX2 R112, R112 ;  /* 0x0000007000707308 */ /* 0x000fe20000000800 */
[----:B---3--:R-:W-:-:S01]  /*11a40*/  FADD.FTZ R7, R111, R6 ;  /* 0x000000066f077221 */ /* 0x008fc20000010000 */
[----:B-----5:R-:W-:-:S06]  /*11a50*/  FADD.FTZ R119, R109, R164 ;  /* 0x000000a46d777221 */ /* 0x020fcc0000010000 */
[----:B------:R-:W1:Y:S01]  /*11a60*/  MUFU.EX2 R115, R115 ;  /* 0x0000007300737308 */ /* 0x000e620000000800 */
[----:B0-----:R-:W-:-:S07]  /*11a70*/  FADD.FTZ R6, R114, R7 ;  /* 0x0000000772067221 */ /* 0x001fce0000010000 */
[----:B------:R-:W-:Y:S08]  /*11a80*/  MUFU.EX2 R113, R113 ;  /* 0x0000007100717308 */ /* 0x000ff00000000800 */
[----:B------:R-:W0:Y:S01]  /*11a90*/  MUFU.EX2 R118, R118 ;  /* 0x0000007600767308 */ /* 0x000e220000000800 */
[----:B-1----:R-:W-:-:S07]  /*11aa0*/  FADD.FTZ R7, R115, R6 ;  /* 0x0000000673077221 */ /* 0x002fce0000010000 */
[----:B------:R-:W-:Y:S08]  /*11ab0*/  MUFU.EX2 R116, R116 ;  /* 0x0000007400747308 */ /* 0x000ff00000000800 */
[----:B------:R-:W-:Y:S01]  /*11ac0*/  MUFU.EX2 R88, R88 ;  /* 0x0000005800587308 */ /* 0x000fe20000000800 */
[----:B0-----:R-:W-:-:S04]  /*11ad0*/  FADD.FTZ R7, R118, R7 ;  /* 0x0000000776077221 */ /* 0x001fc80000010000 */
[----:B------:R-:W-:-:S03]  /*11ae0*/  FADD.FTZ R7, R163, R7 ;  /* 0x00000007a3077221 */ /* 0x000fc60000010000 */
[----:B------:R-:W0:Y:S08]  /*11af0*/  MUFU.EX2 R90, R90 ;  /* 0x0000005a005a7308 */ /* 0x000e300000000800 */
[----:B------:R-:W1:Y:S08]  /*11b00*/  MUFU.EX2 R89, R89 ;  /* 0x0000005900597308 */ /* 0x000e700000000800 */
[----:B------:R2:W-:Y:S08]  /*11b10*/  MUFU.EX2 R161, R94 ;  /* 0x0000005e00a17308 */ /* 0x0005f00000000800 */
[----:B------:R-:W3:Y:S01]  /*11b20*/  MUFU.EX2 R91, R91 ;  /* 0x0000005b005b7308 */ /* 0x000ee20000000800 */
[----:B--2---:R-:W-:-:S04]  /*11b30*/  FADD.FTZ R94, R112, R119 ;  /* 0x00000077705e7221 */ /* 0x004fc80000010000 */
[----:B------:R-:W-:Y:S01]  /*11b40*/  FADD.FTZ R119, R113, R94 ;  /* 0x0000005e71777221 */ /* 0x000fe20000010000 */
[----:B0-----:R-:W-:-:S02]  /*11b50*/  FADD.FTZ R94, R90, R7 ;  /* 0x000000075a5e7221 */ /* 0x001fc40000010000 */
[----:B------:R-:W0:Y:S01]  /*11b60*/  MUFU.EX2 R92, R92 ;  /* 0x0000005c005c7308 */ /* 0x000e220000000800 */
[----:B------:R-:W-:-:S04]  /*11b70*/  FADD.FTZ R119, R116, R119 ;  /* 0x0000007774777221 */ /* 0x000fc80000010000 */
[----:B------:R-:W-:-:S03]  /*11b80*/  FADD.FTZ R6, R88, R119 ;  /* 0x0000007758067221 */ /* 0x000fc60000010000 */
[----:B------:R-:W2:Y:S01]  /*11b90*/  MUFU.EX2 R93, R93 ;  /* 0x0000005d005d7308 */ /* 0x000ea20000000800 */
[----:B-1----:R-:W-:-:S01]  /*11ba0*/  FADD.FTZ R7, R89, R6 ;  /* 0x0000000659077221 */ /* 0x002fc20000010000 */
[----:B---3--:R-:W-:-:S04]  /*11bb0*/  FADD.FTZ R94, R91, R94 ;  /* 0x0000005e5b5e7221 */ /* 0x008fc80000010000 */
[----:B------:R-:W-:Y:S02]  /*11bc0*/  FADD.FTZ R94, R161, R94 ;  /* 0x0000005ea15e7221 */ /* 0x000fe40000010000 */
        /* <DEDUP_REMOVED lines=15> */
[----:B--2---:R-:W-:-:S04]  /*11cc0*/  FADD.FTZ R6, R100, R7 ;  /* 0x0000000764067221 */ /* 0x004fc80000010000 */
[----:B------:R-:W-:Y:S01]  /*11cd0*/  FADD.FTZ R7, R11, R6 ;  /* 0x000000060b077221 */ /* 0x000fe20000010000 */
[----:B-1----:R-:W-:-:S04]  /*11ce0*/  FADD.FTZ R94, R119, R94 ;  /* 0x0000005e775e7221 */ /* 0x002fc80000010000 */
[----:B0-----:R-:W-:Y:S01]  /*11cf0*/  FADD.FTZ R6, R103, R94 ;  /* 0x0000005e67067221 */ /* 0x001fe20000010000 */
[----:B------:R-:W-:Y:S06]  /*11d00*/  @!P0 BRA `(.L_x_944) ;  /* 0x0000000000048947 */ /* 0x000fec0003800000 */
[----:B------:R-:W-:Y:S01]  /*11d10*/  BPT.TRAP 0x1 ;  /* 0x000000040000795c */ /* 0x000fe20000300000 */
.L_x_944:
        /* <DEDUP_REMOVED lines=115> */
.L_x_927:
[----:B------:R-:W-:Y:S06]  /*12450*/  BAR.ARV 0x8, 0x180 ;  /* 0x0206000000007b1d */ /* 0x000fec0000002000 */
[----:B------:R-:W-:Y:S05]  /*12460*/  @!P0 BRA `(.L_x_946) ;  /* 0x0000000000048947 */ /* 0x000fea0003800000 */
[----:B------:R-:W-:Y:S01]  /*12470*/  BPT.TRAP 0x1 ;  /* 0x000000040000795c */ /* 0x000fe20000300000 */
.L_x_946:
[----:B------:R-:W-:Y:S01]  /*12480*/  ULEA UR9, UR5, UR37, 0x3 ;  /* 0x0000002505097291 */ /* 0x000fe2000f8e183f */
[----:B------:R-:W-:-:S05]  /*12490*/  IMAD.U32 R2, RZ, RZ, UR4 ;  /* 0x00000004ff027e24 */ /* 0x000fca000f8e00ff */
[----:B------:R-:W-:-:S04]  /*124a0*/  SHF.L.U32 R2, R2, 0x1f, RZ ;  /* 0x0000001f02027819 */ /* 0x000fc800000006ff */
[----:B------:R0:W1:Y:S01]  /*124b0*/  SYNCS.PHASECHK.TRANS64.TRYWAIT P1, [UR9+0x29850], R2 ;  /* 0x02985002ff0075a7 */ /* 0x0000620008020149 */
[----:B------:R-:W-:Y:S05]  /*124c0*/  @!P0 BRA `(.L_x_947) ;  /* 0x0000000000048947 */ /* 0x000fea0003800000 */
[----:B------:R-:W-:Y:S01]  /*124d0*/  BPT.TRAP 0x1 ;  /* 0x000000040000795c */ /* 0x000fe20000300000 */
.L_x_947:
[----:B-1----:R-:W-:Y:S05]  /*124e0*/  @P1 BRA `(.L_x_948) ;  /* 0x0000000000081947 */ /* 0x002fea0003800000 */
[----:B------:R-:W1:Y:S02]  /*124f0*/  SYNCS.PHASECHK.TRANS64.TRYWAIT P1, [UR9+0x29850], R2 ;  /* 0x02985002ff0075a7 */ /* 0x000e640008020149 */
[----:B-1----:R-:W-:Y:S05]  /*12500*/  @!P1 BRA `(.L_x_949) ;  /* 0x0000006c00b49947 */ /* 0x002fea0003800000 */
.L_x_948:
[----:B------:R-:W-:Y:S01]  /*12510*/  UIADD3 UR37, UR37, 0x400, URZ ;  /* 0x0000040025257890 */ /* 0x000fe2000fffe03f */
[----:B------:R-:W-:Y:S01]  /*12520*/  WARPGROUP.ARRIVE ;  /* 0x00000000000079c5 */ /* 0x000fe20000000000 */
[----:B------:R-:W-:-:S05]  /*12530*/  UMOV UR7, 0xc0000010 ;  /* 0xc000001000077882 */ /* 0x000fca0000000000 */
[----:B------:R-:W2:Y:S01]  /*12540*/  S2UR UR12, SR_CTAID.Z ;  /* 0x00000000000c79c3 */ /* 0x000ea20000002700 */
[----:B------:R-:W-:Y:S01]  /*12550*/  USHF.R.U32.HI UR37, URZ, 0x4, UR37 ;  /* 0x000000043f257899 */ /* 0x000fe20008011625 */
[----:B------:R-:W-:Y:S01]  /*12560*/  IMAD.MOV.U32 R5, RZ, RZ, 0x3f800000 ;  /* 0x3f800000ff057424 */ /* 0x000fe200078e00ff */
[----:B------:R-:W-:Y:S02]  /*12570*/  ULDC.64 UR10, c[0x0][0x9a0] ;  /* 0x00026800000a7ab9 */ /* 0x000fe40000000a00 */
[----:B------:R-:W-:Y:S02]  /*12580*/  ULOP3.LUT UR37, UR37, 0x3fff, URZ, 0xc0, !UPT ;  /* 0x00003fff25257892 */ /* 0x000fe4000f8ec03f */
[----:B------:R-:W-:Y:S01]  /*12590*/  UISETP.NE.U32.AND UP0, UPT, UR10, URZ, UPT ;  /* 0x0000003f0a00728c */ /* 0x000fe2000bf05070 */
[----:B------:R-:W3:Y:S01]  /*125a0*/  S2UR UR14, SR_CTAID.Z ;  /* 0x00000000000e79c3 */ /* 0x000ee20000002700 */
[----:B------:R-:W-:Y:S02]  /*125b0*/  ULOP3.LUT UR8, UR37, 0x10000, URZ, 0xfc, !UPT ;  /* 0x0001000025087892 */ /* 0x000fe4000f8efc3f */
[----:B------:R-:W-:-:S02]  /*125c0*/  UISETP.NE.AND.EX UP0, UPT, UR11, URZ, UPT, UP0 ;  /* 0x0000003f0b00728c */ /* 0x000fc4000bf05300 */
[----:B------:R-:W-:-:S04]  /*125d0*/  UIMAD UR8, UR5, 0x500, UR8 ;  /* 0x00000500050878a4 */ /* 0x000fc8000f8e0208 */
[----:B------:R-:W-:Y:S01]  /*125e0*/  UIADD3 UR4, UR8, 0x100, URZ ;  /* 0x0000010008047890 */ /* 0x000fe2000fffe03f */
[----:B------:R-:W-:Y:S02]  /*125f0*/  PLOP3.LUT P1, PT, PT, PT, UP0, 0x80, 0x0 ;  /* 0x000000000000781c */ /* 0x000fe40003f2f008 */
[----:B------:R-:W-:-:S06]  /*12600*/  UMOV UR6, UR8 ;  /* 0x0000000800067c82 */ /* 0x000fcc0008000000 */
[----:B------:R-:W-:Y:S01]  /*12610*/  QGMMA.64x128x32.F32.E4M3.E4M3 R24, R184, gdesc[UR4], R24, gsb0 ;  /* 0x01e00004b8187df3 */ /* 0x000fe20008000818 */
[----:B------:R-:W-:Y:S01]  /*12620*/  UMOV UR7, 0xc0000010 ;  /* 0xc000001000077882 */ /* 0x000fe20000000000 */
[----:B------:R-:W-:Y:S01]  /*12630*/  UMOV UR6, UR4 ;  /* 0x0000000400067c82 */ /* 0x000fe20008000000 */
[----:B--2---:R-:W-:-:S03]  /*12640*/  USHF.R.S32.HI UR15, URZ, 0x1f, UR12 ;  /* 0x0000001f3f0f7899 */ /* 0x004fc6000801140c */
[----:B------:R-:W-:Y:S02]  /*12650*/  @UP0 ULDC.64 UR12, c[0x0][0x9c8] ;  /* 0x00027200000c0ab9 */ /* 0x000fe40000000a00 */
[----:B---3--:R-:W-:Y:S01]  /*12660*/  @UP0 UIMAD.WIDE.U32 UR4, UR14, UR12, URZ ;  /* 0x0000000c0e0402a5 */ /* 0x008fe2000f8e003f */
[----:B------:R-:W-:Y:S02]  /*12670*/  WARPGROUP.DEPBAR.LE gsb0, 0x0 ;  /* 0x00008000000079c5 */ /* 0x000fe40000010000 */
[----:B------:R-:W-:-:S06]  /*12680*/  WARPGROUP.ARRIVE ;  /* 0x00000000000079c5 */ /* 0x000fcc0000000000 */
[----:B------:R-:W-:Y:S01]  /*12690*/  QGMMA.64x128x32.F32.E4M3.E4M3 R24, R180, gdesc[UR4], R24, gsb0 ;  /* 0x01e00004b4187df3 */ /* 0x000fe20008000818 */
[----:B------:R-:W-:Y:S02]  /*126a0*/  @UP0 UIMAD UR6, UR15, UR12, URZ ;  /* 0x0000000c0f0602a4 */ /* 0x000fe4000f8e023f */
[----:B------:R-:W-:Y:S02]  /*126b0*/  @UP0 USHF.R.S32.HI UR7, URZ, 0x1f, UR55 ;  /* 0x0000001f3f070899 */ /* 0x000fe40008011437 */
[----:B------:R-:W-:-:S03]  /*126c0*/  @UP0 UIMAD UR6, UR14, UR13, UR6 ;  /* 0x0000000d0e0602a4 */ /* 0x000fc6000f8e0206 */
[----:B------:R-:W-:Y:S01]  /*126d0*/  @UP0 ULDC.64 UR12, c[0x0][0x9d0] ;  /* 0x00027400000c0ab9 */ /* 0x000fe20000000a00 */
[----:B------:R-:W-:Y:S02]  /*126e0*/  @UP0 UIADD3 UR5, UR5, UR6, URZ ;  /* 0x0000000605050290 */ /* 0x000fe4000fffe03f */
[----:B------:R-:W-:Y:S02]  /*126f0*/  @UP0 UIMAD UR6, UR7, UR12, URZ ;  /* 0x0000000c070602a4 */ /* 0x000fe4000f8e023f */
[----:B------:R-:W-:Y:S02]  /*12700*/  @UP0 UIMAD.WIDE.U32 UR4, UR55, UR12, UR4 ;  /* 0x0000000c370402a5 */ /* 0x000fe4000f8e0004 */
[----:B------:R-:W-:-:S04]  /*12710*/  @UP0 UIMAD UR6, UR55, UR13, UR6 ;  /* 0x0000000d370602a4 */ /* 0x000fc8000f8e0206 */
[----:B------:R-:W-:Y:S02]  /*12720*/  @UP0 UIADD3 UR5, UR5, UR6, URZ ;  /* 0x0000000605050290 */ /* 0x000fe4000fffe03f */
[----:B------:R-:W-:-:S04]  /*12730*/  @UP0 ULEA UR6, UP1, UR4, UR10, 0x2 ;  /* 0x0000000a04060291 */ /* 0x000fc8000f82103f */
[----:B------:R-:W-:Y:S02]  /*12740*/  @UP0 ULEA.HI.X UR7, UR4, UR11, UR5, 0x2, UP1 ;  /* 0x0000000b04070291 */ /* 0x000fe400088f1405 */
[----:B------:R-:W-:Y:S01]  /*12750*/  UIADD3 UR4, UR8, 0x200, URZ ;  /* 0x0000020008047890 */ /* 0x000fe2000fffe03f */
[----:B01----:R-:W-:-:S03]  /*12760*/  IMAD.U32 R2, RZ, RZ, UR6 ;  /* 0x00000006ff027e24 */ /* 0x003fc6000f8e00ff */
[----:B------:R-:W-:Y:S01]  /*12770*/  IMAD.U32 R3, RZ, RZ, UR7 ;  /* 0x00000007ff037e24 */ /* 0x000fe2000f8e00ff */
[----:B------:R-:W-:Y:S02]  /*12780*/  UMOV UR7, 0xc0000010 ;  /* 0xc000001000077882 */ /* 0x000fe40000000000 */
[----:B------:R-:W-:Y:S02]  /*12790*/  UMOV UR6, UR4 ;  /* 0x0000000400067c82 */ /* 0x000fe40008000000 */
[----:B------:R0:W2:Y:S01]  /*127a0*/  @P1 LDG.E R5, desc[UR58][R2.64] ;  /* 0x0000003a02051981 */ /* 0x0000a2000c1e1900 */
[----:B------:R-:W-:Y:S01]  /*127b0*/  UIADD3 UR4, UR8, 0x300, URZ ;  /* 0x0000030008047890 */ /* 0x000fe2000fffe03f */
[----:B------:R-:W-:Y:S02]  /*127c0*/  WARPGROUP.DEPBAR.LE gsb0, 0x0 ;  /* 0x00008000000079c5 */ /* 0x000fe40000010000 */
[----:B------:R-:W-:-:S06]  /*127d0*/  WARPGROUP.ARRIVE ;  /* 0x00000000000079c5 */ /* 0x000fcc0000000000 */
[----:B------:R-:W-:Y:S01]  /*127e0*/  QGMMA.64x128x32.F32.E4M3.E4M3 R24, R176, gdesc[UR4], R24, gsb0 ;  /* 0x01e00004b0187df3 */ /* 0x000fe20008000818 */
[----:B------:R-:W-:Y:S01]  /*127f0*/  UMOV UR6, UR4 ;  /* 0x0000000400067c82 */ /* 0x000fe20008000000 */
        /* <DEDUP_REMOVED lines=11> */
[----:B0-----:R-:W0:Y:S04]  /*128b0*/  SHFL.BFLY PT, R3, R8, 0x1, 0x1f ;  /* 0x0c201f0008037f89 */ /* 0x001e2800000e0000 */
[----:B------:R-:W1:Y:S01]  /*128c0*/  SHFL.BFLY PT, R2, R9, 0x1, 0x1f ;  /* 0x0c201f0009027f89 */ /* 0x000e6200000e0000 */
[----:B------:R-:W-:Y:S02]  /*128d0*/  IMAD.MOV.U32 R6, RZ, RZ, RZ ;  /* 0x000000ffff067224 */ /* 0x000fe400078e00ff */
[----:B0-----:R-:W-:Y:S01]  /*128e0*/  FADD.FTZ R11, R8, R3 ;  /* 0x00000003080b7221 */ /* 0x001fe20000010000 */
[----:B-1----:R-:W-:-:S04]  /*128f0*/  FADD.FTZ R12, R9, R2 ;  /* 0x00000002090c7221 */ /* 0x002fc80000010000 */
        /* <DEDUP_REMOVED lines=29> */
.L_x_950:
        /* <DEDUP_REMOVED lines=68> */
.L_x_876:
[----:B------:R-:W-:Y:S05]  /*12f10*/  @P0 BRA `(.L_x_951) ;  /* 0x0000002000780947 */ /* 0x000fea0003800000 */
[----:B------:R-:W0:Y:S01]  /*12f20*/  S2R R6, SR_TID.X ;  /* 0x0000000000067919 */ /* 0x000e220000002100 */
[----:B------:R-:W-:Y:S01]  /*12f30*/  ULDC.64 UR4, c[0x4][0x40] ;  /* 0x0100100000047ab9 */ /* 0x000fe20000000a00 */
[----:B------:R-:W-:Y:S01]  /*12f40*/  ULDC.64 UR8, c[0x0][0xbd0] ;  /* 0x0002f40000087ab9 */ /* 0x000fe20000000a00 */
[----:B------:R-:W-:Y:S01]  /*12f50*/  USHF.R.S32.HI UR7, URZ, 0x1f, UR55 ;  /* 0x0000001f3f077899 */ /* 0x000fe20008011437 */
[----:B------:R-:W-:Y:S01]  /*12f60*/  ULDC.64 UR10, c[0x0][0xb38] ;  /* 0x0002ce00000a7ab9 */ /* 0x000fe20000000a00 */
[----:B0-----:R-:W-:-:S05]  /*12f70*/  IMAD.SHL.U32 R0, R6, 0x4, RZ ;  /* 0x0000000406007824 */ /* 0x001fca00078e00ff */
[----:B------:R-:W-:Y:S01]  /*12f80*/  LOP3.LUT R0, R0, 0xc, RZ, 0xc0, !PT ;  /* 0x0000000c00007812 */ /* 0x000fe200078ec0ff */
[----:B------:R-:W-:Y:S03]  /*12f90*/  BAR.SYNC.DEFER_BLOCKING 0x1, 0x100 ;  /* 0x0044000000007b1d */ /* 0x000fe60000010000 */
[----:B------:R-:W-:-:S05]  /*12fa0*/  IADD3 R4, P0, R0, UR4, RZ ;  /* 0x0000000400047c10 */ /* 0x000fca000ff1e0ff */
[----:B------:R-:W-:-:S06]  /*12fb0*/  IMAD.X R5, RZ, RZ, UR5, P0 ;  /* 0x00000005ff057e24 */ /* 0x000fcc00080e06ff */
[----:B------:R0:W2:Y:S01]  /*12fc0*/  LDG.E.CONSTANT R5, desc[UR58][R4.64] ;  /* 0x0000003a04057981 */ /* 0x0000a2000c1e9900 */
[----:B------:R-:W-:Y:S01]  /*12fd0*/  LOP3.LUT P0, R0, R6, 0x3, RZ, 0xc0, !PT ;  /* 0x0000000306007812 */ /* 0x000fe2000780c0ff */
[----:B------:R-:W1:Y:S01]  /*12fe0*/  S2UR UR12, SR_CTAID.Z ;  /* 0x00000000000c79c3 */ /* 0x000e620000002700 */
[----:B------:R-:W-:Y:S01]  /*12ff0*/  UIMAD.WIDE.U32 UR4, UR55, UR8, URZ ;  /* 0x00000008370472a5 */ /* 0x000fe2000f8e003f */
[----:B------:R-:W-:Y:S01]  /*13000*/  BSSY B0, `(.L_x_952) ;  /* 0x0000195000007945 */ /* 0x000fe20003800000 */
[----:B------:R-:W-:Y:S01]  /*13010*/  ISETP.EQ.OR P0, PT, R0, 0x3, !P0 ;  /* 0x000000030000780c */ /* 0x000fe20004702670 */
[----:B------:R-:W-:Y:S02]  /*13020*/  UIMAD UR6, UR7, UR8, URZ ;  /* 0x00000008070672a4 */ /* 0x000fe4000f8e023f */
[----:B------:R-:W-:Y:S01]  /*13030*/  UIMAD UR8, UR7, UR10, URZ ;  /* 0x0000000a070872a4 */ /* 0x000fe2000f8e023f */
[----:B------:R-:W-:Y:S01]  /*13040*/  SEL R96, R48, R49, P0 ;  /* 0x0000003130607207 */ /* 0x000fe20000000000 */
[----:B0-----:R-:W-:Y:S01]  /*13050*/  VIADD R4, R6, 0xffffff80 ;  /* 0xffffff8006047836 */ /* 0x001fe20000000000 */
[----:B------:R-:W-:Y:S01]  /*13060*/  SEL R23, R49, R48, P0 ;  /* 0x0000003031177207 */ /* 0x000fe20000000000 */
[----:B------:R-:W-:Y:S01]  /*13070*/  UIMAD UR9, UR55, UR9, UR6 ;  /* 0x00000009370972a4 */ /* 0x000fe2000f8e0206 */
[----:B------:R-:W-:Y:S01]  /*13080*/  SEL R48, R64, R65, P0 ;  /* 0x0000004140307207 */ /* 0x000fe20000000000 */
[----:B------:R-:W-:Y:S01]  /*13090*/  UIMAD.WIDE.U32 UR6, UR55, UR10, URZ ;  /* 0x0000000a370672a5 */ /* 0x000fe2000f8e003f */
[----:B------:R-:W-:Y:S01]  /*130a0*/  SHF.R.S32.HI R7, RZ, 0x1f, R4 ;  /* 0x0000001fff077819 */ /* 0x000fe20000011404 */
[----:B------:R-:W-:Y:S01]  /*130b0*/  UIADD3 UR9, UR5, UR9, URZ ;  /* 0x0000000905097290 */ /* 0x000fe2000fffe03f */
[----:B------:R-:W-:Y:S01]  /*130c0*/  SEL R49, R65, R64, P0 ;  /* 0x0000004041317207 */ /* 0x000fe20000000000 */
[----:B------:R-:W-:Y:S01]  /*130d0*/  UIMAD UR8, UR55, UR11, UR8 ;  /* 0x0000000b370872a4 */ /* 0x000fe2000f8e0208 */
[----:B------:R-:W-:-:S02]  /*130e0*/  LEA.HI R0, R7, R4, RZ, 0x7 ;  /* 0x0000000407007211 */ /* 0x000fc400078f38ff */
[----:B------:R-:W-:Y:S01]  /*130f0*/  SEL R16, R32, R33, P0 ;  /* 0x0000002120107207 */ /* 0x000fe20000000000 */
[----:B------:R-:W-:Y:S01]  /*13100*/  UIADD3 UR8, UR7, UR8, URZ ;  /* 0x0000000807087290 */ /* 0x000fe2000fffe03f */
[----:B------:R-:W-:Y:S02]  /*13110*/  LOP3.LUT R9, R0, 0xffffff80, RZ, 0xc0, !PT ;  /* 0xffffff8000097812 */ /* 0x000fe400078ec0ff */
[----:B------:R-:W-:Y:S01]  /*13120*/  SEL R17, R33, R32, P0 ;  /* 0x0000002021117207 */ /* 0x000fe20000000000 */
[----:B-1----:R-:W-:Y:S01]  /*13130*/  USHF.R.S32.HI UR13, URZ, 0x1f, UR12 ;  /* 0x0000001f3f0d7899 */ /* 0x002fe2000801140c */
[----:B------:R-:W-:Y:S01]  /*13140*/  SEL R32, R56, R57, P0 ;  /* 0x0000003938207207 */ /* 0x000fe20000000000 */
[----:B------:R-:W-:Y:S01]  /*13150*/  IMAD.IADD R64, R4, 0x1, -R9 ;  /* 0x0000000104407824 */ /* 0x000fe200078e0a09 */
[----:B------:R-:W-:Y:S01]  /*13160*/  SEL R33, R57, R56, P0 ;  /* 0x0000003839217207 */ /* 0x000fe20000000000 */
[----:B------:R-:W0:Y:S01]  /*13170*/  S2R R9, SR_CTAID.X ;  /* 0x0000000000097919 */ /* 0x000e220000002500 */
[----:B------:R-:W-:Y:S01]  /*13180*/  SEL R88, R80, R81, P0 ;  /* 0x0000005150587207 */ /* 0x000fe20000000000 */
[----:B------:R-:W-:Y:S01]  /*13190*/  S2UR UR12, SR_CTAID.Z ;  /* 0x00000000000c79c3 */ /* 0x000fe20000002700 */
[----:B------:R-:W-:-:S02]  /*131a0*/  SHF.R.S32.HI R21, RZ, 0x1f, R64 ;  /* 0x0000001fff157819 */ /* 0x000fc40000011440 */
[----:B------:R-:W-:Y:S02]  /*131b0*/  SEL R93, R81, R80, P0 ;  /* 0x00000050515d7207 */ /* 0x000fe40000000000 */
[----:B------:R-:W-:Y:S02]  /*131c0*/  SEL R56, R26, R27, P0 ;  /* 0x0000001b1a387207 */ /* 0x000fe40000000000 */
[----:B------:R-:W-:Y:S02]  /*131d0*/  SEL R81, R27, R26, P0 ;  /* 0x0000001a1b517207 */ /* 0x000fe40000000000 */
[----:B------:R-:W-:Y:S02]  /*131e0*/  LEA.HI R7, R7, R4, RZ, 0x2 ;  /* 0x0000000407077211 */ /* 0x000fe400078f10ff */
[----:B------:R-:W-:Y:S02]  /*131f0*/  LEA.HI R26, R21, R64, RZ, 0x2 ;  /* 0x00000040151a7211 */ /* 0x000fe400078f10ff */
[----:B------:R-:W-:-:S02]  /*13200*/  SEL R80, R84, R85, P0 ;  /* 0x0000005554507207 */ /* 0x000fc40000000000 */
[----:B------:R-:W-:Y:S02]  /*13210*/  SEL R95, R85, R84, P0 ;  /* 0x00000054555f7207 */ /* 0x000fe40000000000 */
[----:B------:R-:W-:Y:S02]  /*13220*/  SEL R14, R34, R35, P0 ;  /* 0x00000023220e7207 */ /* 0x000fe40000000000 */
[----:B------:R-:W-:Y:S01]  /*13230*/  SEL R85, R35, R34, P0 ;  /* 0x0000002223557207 */ /* 0x000fe20000000000 */
[----:B------:R-:W-:Y:S01]  /*13240*/  IMAD.U32 R35, RZ, RZ, UR5 ;  /* 0x00000005ff237e24 */ /* 0x000fe2000f8e00ff */
[----:B------:R-:W-:Y:S01]  /*13250*/  LOP3.LUT R27, R7, 0xfffffffc, RZ, 0xc0, !PT ;  /* 0xfffffffc071b7812 */ /* 0x000fe200078ec0ff */
[----:B------:R-:W-:Y:S01]  /*13260*/  IMAD.U32 R35, RZ, RZ, UR9 ;  /* 0x00000009ff237e24 */ /* 0x000fe2000f8e00ff */
[--C-:B------:R-:W-:Y:S02]  /*13270*/  SHF.R.S32.HI R7, RZ, 0x2, R26.reuse ;  /* 0x00000002ff077819 */ /* 0x100fe4000001141a */
[----:B------:R-:W-:Y:S01]  /*13280*/  SHF.R.S32.HI R34, RZ, 0x1f, R26 ;  /* 0x0000001fff227819 */ /* 0x000fe2000001141a */
[----:B------:R-:W-:Y:S01]  /*13290*/  IMAD.IADD R27, R4, 0x1, -R27 ;  /* 0x00000001041b7824 */ /* 0x000fe200078e0a1b */
[----:B------:R-:W-:-:S02]  /*132a0*/  SHF.R.S32.HI R15, RZ, 0x7, R0 ;  /* 0x00000007ff0f7819 */ /* 0x000fc40000011400 */
[----:B------:R-:W-:Y:S02]  /*132b0*/  LEA.HI R34, R34, R7, RZ, 0x3 ;  /* 0x0000000722227211 */ /* 0x000fe400078f18ff */
[----:B------:R-:W-:Y:S02]  /*132c0*/  LEA.HI R0, R0, R15, RZ, 0x1 ;  /* 0x0000000f00007211 */ /* 0x000fe400078f08ff */
[----:B------:R-:W-:Y:S01]  /*132d0*/  LOP3.LUT R4, R34, 0xfffffff8, RZ, 0xc0, !PT ;  /* 0xfffffff822047812 */ /* 0x000fe200078ec0ff */
[----:B------:R-:W-:Y:S01]  /*132e0*/  IMAD.U32 R34, RZ, RZ, UR4 ;  /* 0x00000004ff227e24 */ /* 0x000fe2000f8e00ff */
[----:B------:R-:W-:Y:S01]  /*132f0*/  LOP3.LUT R0, R0, 0x3fffffe, RZ, 0xc0, !PT ;  /* 0x03fffffe00007812 */ /* 0x000fe200078ec0ff */
[----:B------:R-:W1:Y:S01]  /*13300*/  S2UR UR4, SR_CTAID.Y ;  /* 0x00000000000479c3 */ /* 0x000e620000002600 */
[----:B------:R-:W-:Y:S01]  /*13310*/  LEA.HI R21, R21, R64, RZ, 0x5 ;  /* 0x0000004015157211 */ /* 0x000fe200078f28ff */
[----:B------:R-:W-:Y:S01]  /*13320*/  IMAD.IADD R4, R7, 0x1, -R4 ;  /* 0x0000000107047824 */ /* 0x000fe200078e0a04 */
[----:B------:R-:W-:Y:S01]  /*13330*/  SEL R10, R86, R87, P0 ;  /* 0x00000057560a7207 */ /* 0x000fe20000000000 */
[----:B------:R-:W-:Y:S01]  /*13340*/  IMAD.IADD R0, R15, 0x1, -R0 ;  /* 0x000000010f007824 */ /* 0x000fe200078e0a00 */
[----:B------:R-:W-:-:S02]  /*13350*/  SHF.R.S32.HI R7, RZ, 0x5, R21 ;  /* 0x00000005ff077819 */ /* 0x000fc40000011415 */
[----:B------:R-:W-:Y:S02]  /*13360*/  SEL R13, R87, R86, P0 ;  /* 0x00000056570d7207 */ /* 0x000fe40000000000 */
[----:B------:R-:W-:Y:S01]  /*13370*/  LEA.HI R15, R27, R27, RZ, 0x1 ;  /* 0x0000001b1b0f7211 */ /* 0x000fe200078f08ff */
[----:B------:R-:W3:Y:S01]  /*13380*/  LDC R87, c[0x0][0xbe8] ;  /* 0x0002fa00ff577b82 */ /* 0x000ee20000000800 */
[----:B------:R-:W-:Y:S01]  /*13390*/  IMAD R7, R7, 0x10, R4 ;  /* 0x0000001007077824 */ /* 0x000fe200078e0204 */
[----:B------:R-:W-:Y:S02]  /*133a0*/  SEL R92, R68, R69, P0 ;  /* 0x00000045445c7207 */ /* 0x000fe40000000000 */
[----:B------:R-:W-:Y:S01]  /*133b0*/  LOP3.LUT R4, R15, 0x1ffffffe, RZ, 0xc0, !PT ;  /* 0x1ffffffe0f047812 */ /* 0x000fe200078ec0ff */
[----:B------:R-:W-:Y:S01]  /*133c0*/  IMAD R0, R0, 0x40, R7 ;  /* 0x0000004000007824 */ /* 0x000fe200078e0207 */
[----:B------:R-:W-:Y:S02]  /*133d0*/  SEL R99, R69, R68, P0 ;  /* 0x0000004445637207 */ /* 0x000fe40000000000 */
[----:B------:R-:W-:Y:S01]  /*133e0*/  SEL R12, R50, R51, P0 ;  /* 0x00000033320c7207 */ /* 0x000fe20000000000 */
[----:B------:R-:W-:Y:S01]  /*133f0*/  IMAD.IADD R27, R27, 0x1, -R4 ;  /* 0x000000011b1b7824 */ /* 0x000fe200078e0a04 */
[----:B------:R-:W-:Y:S01]  /*13400*/  SEL R69, R51, R50, P0 ;  /* 0x0000003233457207 */ /* 0x000fe20000000000 */
[--C-:B0-----:R-:W-:Y:S01]  /*13410*/  IMAD R68, R9, 0x80, R0.reuse ;  /* 0x0000008009447824 */ /* 0x101fe200078e0200 */
[----:B------:R-:W-:Y:S01]  /*13420*/  SEL R8, R24, R25, P0 ;  /* 0x0000001918087207 */ /* 0x000fe20000000000 */
[----:B------:R-:W-:Y:S01]  /*13430*/  IMAD R4, R27, 0x8, R0 ;  /* 0x000000081b047824 */ /* 0x000fe200078e0200 */
[----:B------:R-:W-:-:S02]  /*13440*/  SEL R11, R25, R24, P0 ;  /* 0x00000018190b7207 */ /* 0x000fc40000000000 */
[----:B------:R-:W-:Y:S02]  /*13450*/  SEL R104, R28, R29, P0 ;  /* 0x0000001d1c687207 */ /* 0x000fe40000000000 */
[----:B------:R-:W-:Y:S02]  /*13460*/  SEL R109, R29, R28, P0 ;  /* 0x0000001c1d6d7207 */ /* 0x000fe40000000000 */
[----:B------:R-:W-:Y:S02]  /*13470*/  SEL R24, R40, R41, P0 ;  /* 0x0000002928187207 */ /* 0x000fe40000000000 */
[----:B------:R-:W-:Y:S01]  /*13480*/  SEL R25, R41, R40, P0 ;  /* 0x0000002829197207 */ /* 0x000fe20000000000 */
[----:B------:R-:W-:Y:S01]  /*13490*/  IMAD.U32 R41, RZ, RZ, UR7 ;  /* 0x00000007ff297e24 */ /* 0x000fe2000f8e00ff */
[----:B------:R-:W-:Y:S01]  /*134a0*/  SEL R98, R52, R53, P0 ;  /* 0x0000003534627207 */ /* 0x000fe20000000000 */
[----:B------:R-:W-:Y:S01]  /*134b0*/  IMAD.U32 R40, RZ, RZ, UR6 ;  /* 0x00000006ff287e24 */ /* 0x000fe2000f8e00ff */
[----:B------:R-:W-:Y:S01]  /*134c0*/  SEL R103, R53, R52, P0 ;  /* 0x0000003435677207 */ /* 0x000fe20000000000 */
[----:B------:R-:W-:Y:S01]  /*134d0*/  IMAD.U32 R41, RZ, RZ, UR8 ;  /* 0x00000008ff297e24 */ /* 0x000fe2000f8e00ff */
[----:B------:R-:W-:Y:S01]  /*134e0*/  SEL R94, R60, R61, P0 ;  /* 0x0000003d3c5e7207 */ /* 0x000fe20000000000 */
[----:B------:R-:W-:Y:S01]  /*134f0*/  ULDC.64 UR6, c[0x0][0xb48] ;  /* 0x0002d20000067ab9 */ /* 0x000fe20000000a00 */
[----:B------:R-:W-:Y:S01]  /*13500*/  SEL R101, R61, R60, P0 ;  /* 0x0000003c3d657207 */ /* 0x000fe20000000000 */
[----:B------:R-:W-:Y:S01]  /*13510*/  ULDC.64 UR8, c[0x0][0xb28] ;  /* 0x0002ca0000087ab9 */ /* 0x000fe20000000a00 */
[----:B------:R-:W-:-:S02]  /*13520*/  SEL R90, R76, R77, P0 ;  /* 0x0000004d4c5a7207 */ /* 0x000fc40000000000 */
[----:B------:R-:W-:Y:S01]  /*13530*/  SEL R97, R77, R76, P0 ;  /* 0x0000004c4d617207 */ /* 0x000fe20000000000 */
[----:B------:R-:W-:Y:S01]  /*13540*/  IMAD R76, R9, 0x80, R4 ;  /* 0x00000080094c7824 */ /* 0x000fe200078e0204 */
        /* <DEDUP_REMOVED lines=24> */
[----:B------:R-:W-:Y:S02]  /*136d0*/  LOP3.LUT R7, R26, 0x7ffffffc, RZ, 0xc0, !PT ;  /* 0x7ffffffc1a077812 */ /* 0x000fe400078ec0ff */
[----:B---3--:R-:W-:Y:S02]  /*136e0*/  ISETP.NE.AND P2, PT, R87, 0x1, PT ;  /* 0x000000015700780c */ /* 0x008fe40003f45270 */
[----:B------:R-:W-:Y:S02]  /*136f0*/  SEL R77, R47, R46, P0 ;  /* 0x0000002e2f4d7207 */ /* 0x000fe40000000000 */
[----:B------:R-:W-:Y:S02]  /*13700*/  SEL R6, R74, R75, P0 ;  /* 0x0000004b4a067207 */ /* 0x000fe40000000000 */
[----:B------:R-:W-:-:S02]  /*13710*/  SEL R45, R75, R74, P0 ;  /* 0x0000004a4b2d7207 */ /* 0x000fc40000000000 */
[----:B------:R-:W-:Y:S02]  /*13720*/  SEL R30, R82, R83, P0 ;  /* 0x00000053521e7207 */ /* 0x000fe40000000000 */
[----:B------:R-:W-:Y:S01]  /*13730*/  SEL R39, R79, R78, P0 ;  /* 0x0000004e4f277207 */ /* 0x000fe20000000000 */
[----:B------:R-:W-:Y:S01]  /*13740*/  IMAD R78, RZ, RZ, -UR55 ;  /* 0x80000037ff4e7e24 */ /* 0x000fe2000f8e02ff */
[C---:B------:R-:W-:Y:S01]  /*13750*/  LOP3.LUT P1, RZ, R64.reuse, 0x3, RZ, 0xc0, !PT ;  /* 0x0000000340ff7812 */ /* 0x040fe2000782c0ff */
[----:B------:R-:W-:Y:S01]  /*13760*/  IMAD.IADD R64, R64, 0x1, -R7 ;  /* 0x0000000140407824 */ /* 0x000fe200078e0a07 */
[----:B------:R-:W-:Y:S01]  /*13770*/  SEL R43, R83, R82, P0 ;  /* 0x00000052532b7207 */ /* 0x000fe20000000000 */
[----:B------:R-:W0:Y:S08]  /*13780*/  @P2 LDC R79, c[0x0][0xbec] ;  /* 0x0002fb00ff4f2b82 */ /* 0x000e300000000800 */
[----:B------:R-:W3:Y:S01]  /*13790*/  @P2 LDC R82, c[0x0][0xbf0] ;  /* 0x0002fc00ff522b82 */ /* 0x000ee20000000800 */
[----:B--2---:R2:W-:Y:S04]  /*137a0*/  SHFL.IDX PT, R50, R14, R5, 0x1c1f ;  /* 0x001c1f050e327589 */ /* 0x0045e800000e0000 */
[----:B------:R-:W-:Y:S04]  /*137b0*/  SHFL.IDX PT, R10, R10, R5, 0x1c1f ;  /* 0x001c1f050a0a7589 */ /* 0x000fe800000e0000 */
[----:B------:R-:W-:Y:S01]  /*137c0*/  SHFL.IDX PT, R8, R8, R5, 0x1c1f ;  /* 0x001c1f0508087589 */ /* 0x000fe200000e0000 */
[----:B--2---:R-:W-:-:S03]  /*137d0*/  LOP3.LUT R14, R5, 0x2, RZ, 0x3c, !PT ;  /* 0x00000002050e7812 */ /* 0x004fc600078e3cff */
[----:B------:R-:W-:Y:S04]  /*137e0*/  SHFL.IDX PT, R54, R12, R5, 0x1c1f ;  /* 0x001c1f050c367589 */ /* 0x000fe800000e0000 */
[----:B------:R-:W2:Y:S04]  /*137f0*/  SHFL.IDX PT, R13, R13, R14, 0x1c1f ;  /* 0x001c1f0e0d0d7589 */ /* 0x000ea800000e0000 */
[----:B------:R-:W4:Y:S04]  /*13800*/  SHFL.IDX PT, R11, R11, R14, 0x1c1f ;  /* 0x001c1f0e0b0b7589 */ /* 0x000f2800000e0000 */
[----:B------:R-:W-:Y:S04]  /*13810*/  SHFL.IDX PT, R9, R104, R5, 0x1c1f ;  /* 0x001c1f0568097589 */ /* 0x000fe800000e0000 */
[----:B------:R-:W5:Y:S04]  /*13820*/  SHFL.IDX PT, R12, R109, R14, 0x1c1f ;  /* 0x001c1f0e6d0c7589 */ /* 0x000f6800000e0000 */
[----:B------:R-:W-:Y:S04]  /*13830*/  SHFL.IDX PT, R16, R16, R5, 0x1c1f ;  /* 0x001c1f0510107589 */ /* 0x000fe800000e0000 */
[----:B------:R-:W0:Y:S04]  /*13840*/  SHFL.IDX PT, R17, R17, R14, 0x1c1f ;  /* 0x001c1f0e11117589 */ /* 0x000e2800000e0000 */
[----:B------:R-:W-:Y:S01]  /*13850*/  SHFL.IDX PT, R24, R24, R5, 0x1c1f ;  /* 0x001c1f0518187589 */ /* 0x000fe200000e0000 */
[----:B--2---:R-:W-:-:S03]  /*13860*/  SEL R7, R10, R13, P0 ;  /* 0x0000000d0a077207 */ /* 0x004fc60000000000 */
[----:B------:R-:W-:Y:S04]  /*13870*/  SHFL.IDX PT, R62, R20, R5, 0x1c1f ;  /* 0x001c1f05143e7589 */ /* 0x000fe800000e0000 */
[----:B------:R-:W-:Y:S04]  /*13880*/  SHFL.IDX PT, R25, R25, R14, 0x1c1f ;  /* 0x001c1f0e19197589 */ /* 0x000fe800000e0000 */
[----:B------:R-:W-:Y:S04]  /*13890*/  SHFL.IDX PT, R15, R102, R5, 0x1c1f ;  /* 0x001c1f05660f7589 */ /* 0x000fe800000e0000 */
[----:B------:R-:W-:Y:S04]  /*138a0*/  SHFL.IDX PT, R32, R32, R5, 0x1c1f ;  /* 0x001c1f0520207589 */ /* 0x000fe800000e0000 */
[----:B------:R-:W-:Y:S04]  /*138b0*/  SHFL.IDX PT, R58, R22, R5, 0x1c1f ;  /* 0x001c1f05163a7589 */ /* 0x000fe800000e0000 */
[----:B------:R-:W2:Y:S04]  /*138c0*/  SHFL.IDX PT, R20, R107, R14, 0x1c1f ;  /* 0x001c1f0e6b147589 */ /* 0x000ea800000e0000 */
[----:B------:R-:W3:Y:S04]  /*138d0*/  SHFL.IDX PT, R33, R33, R14, 0x1c1f ;  /* 0x001c1f0e21217589 */ /* 0x000ee800000e0000 */
[----:B------:R-:W-:Y:S04]  /*138e0*/  SHFL.IDX PT, R21, R100, R5, 0x1c1f ;  /* 0x001c1f0564157589 */ /* 0x000fe800000e0000 */
[----:B------:R-:W-:Y:S04]  /*138f0*/  SHFL.IDX PT, R70, R80, R5, 0x1c1f ;  /* 0x001c1f0550467589 */ /* 0x000fe800000e0000 */
[----:B------:R-:W-:Y:S04]  /*13900*/  SHFL.IDX PT, R0, R36, R5, 0x1c1f ;  /* 0x001c1f0524007589 */ /* 0x000fe800000e0000 */
[----:B------:R-:W3:Y:S04]  /*13910*/  SHFL.IDX PT, R22, R105, R14, 0x1c1f ;  /* 0x001c1f0e69167589 */ /* 0x000ee800000e0000 */
[----:B------:R-:W-:Y:S04]  /*13920*/  SHFL.IDX PT, R26, R96, R5, 0x1c1f ;  /* 0x001c1f05601a7589 */ /* 0x000fe800000e0000 */
[----:B------:R-:W-:Y:S04]  /*13930*/  SHFL.IDX PT, R29, R94, R5, 0x1c1f ;  /* 0x001c1f055e1d7589 */ /* 0x000fe800000e0000 */
[----:B------:R-:W-:Y:S04]  /*13940*/  SHFL.IDX PT, R67, R88, R5, 0x1c1f ;  /* 0x001c1f0558437589 */ /* 0x000fe800000e0000 */
[----:B------:R-:W-:Y:S04]  /*13950*/  SHFL.IDX PT, R23, R23, R14, 0x1c1f ;  /* 0x001c1f0e17177589 */ /* 0x000fe800000e0000 */
[----:B------:R-:W3:Y:S04]  /*13960*/  SHFL.IDX PT, R36, R101, R14, 0x1c1f ;  /* 0x001c1f0e65247589 */ /* 0x000ee800000e0000 */
[----:B------:R1:W-:Y:S04]  /*13970*/  SHFL.IDX PT, R80, R89, R14, 0x1c1f ;  /* 0x001c1f0e59507589 */ /* 0x0003e800000e0000 */
[----:B------:R-:W-:Y:S04]  /*13980*/  SHFL.IDX PT, R51, R28, R5, 0x1c1f ;  /* 0x001c1f051c337589 */ /* 0x000fe800000e0000 */
[----:B------:R-:W-:Y:S01]  /*13990*/  SHFL.IDX PT, R27, R98, R5, 0x1c1f ;  /* 0x001c1f05621b7589 */ /* 0x000fe200000e0000 */
[----:B-1----:R-:W1:Y:S03]  /*139a0*/  LDC.64 R88, c[0x0][0xbd8] ;  /* 0x0002f600ff587b82 */ /* 0x002e660000000a00 */
[----:B------:R-:W-:Y:S04]  /*139b0*/  SHFL.IDX PT, R28, R103, R14, 0x1c1f ;  /* 0x001c1f0e671c7589 */ /* 0x000fe800000e0000 */
[----:B------:R-:W-:Y:S04]  /*139c0*/  SHFL.IDX PT, R48, R48, R5, 0x1c1f ;  /* 0x001c1f0530307589 */ /* 0x000fe800000e0000 */
[----:B------:R-:W-:Y:S04]  /*139d0*/  SHFL.IDX PT, R47, R72, R5, 0x1c1f ;  /* 0x001c1f05482f7589 */ /* 0x000fe800000e0000 */
[----:B------:R-:W3:Y:S04]  /*139e0*/  SHFL.IDX PT, R49, R49, R14, 0x1c1f ;  /* 0x001c1f0e31317589 */ /* 0x000ee800000e0000 */
[----:B------:R4:W-:Y:S04]  /*139f0*/  SHFL.IDX PT, R72, R93, R14, 0x1c1f ;  /* 0x001c1f0e5d487589 */ /* 0x0009e800000e0000 */
[----:B------:R-:W-:Y:S04]  /*13a00*/  SHFL.IDX PT, R60, R60, R5, 0x1c1f ;  /* 0x001c1f053c3c7589 */ /* 0x000fe800000e0000 */
[----:B------:R-:W-:Y:S01]  /*13a10*/  SHFL.IDX PT, R57, R90, R5, 0x1c1f ;  /* 0x001c1f055a397589 */ /* 0x000fe200000e0000 */
[----:B----4-:R-:W4:Y:S03]  /*13a20*/  LDC R93, c[0x0][0xc50] ;  /* 0x00031400ff5d7b82 */ /* 0x010f260000000800 */
[----:B------:R-:W-:Y:S04]  /*13a30*/  SHFL.IDX PT, R61, R61, R14, 0x1c1f ;  /* 0x001c1f0e3d3d7589 */ /* 0x000fe800000e0000 */
[----:B------:R5:W-:Y:S04]  /*13a40*/  SHFL.IDX PT, R74, R91, R14, 0x1c1f ;  /* 0x001c1f0e5b4a7589 */ /* 0x000be800000e0000 */
[----:B------:R-:W-:Y:S04]  /*13a50*/  SHFL.IDX PT, R46, R56, R5, 0x1c1f ;  /* 0x001c1f05382e7589 */ /* 0x000fe800000e0000 */
[----:B------:R-:W-:Y:S01]  /*13a60*/  SHFL.IDX PT, R37, R92, R5, 0x1c1f ;  /* 0x001c1f055c257589 */ /* 0x000fe200000e0000 */
[----:B-----5:R-:W5:Y:S03]  /*13a70*/  LDC.64 R90, c[0x0][0xb40] ;  /* 0x0002d000ff5a7b82 */ /* 0x020f660000000a00 */
[----:B------:R-:W1:Y:S04]  /*13a80*/  SHFL.IDX PT, R56, R99, R14, 0x1c1f ;  /* 0x001c1f0e63387589 */ /* 0x000e6800000e0000 */
[----:B------:R-:W1:Y:S01]  /*13a90*/  SHFL.IDX PT, R66, R97, R14, 0x1c1f ;  /* 0x001c1f0e61427589 */ /* 0x000e6200000e0000 */
[----:B----4-:R-:W-:Y:S01]  /*13aa0*/  IMAD R93, R93, R78, UR4 ;  /* 0x000000045d5d7e24 */ /* 0x010fe2000f8e024e */
[----:B------:R-:W-:-:S02]  /*13ab0*/  ULDC.64 UR4, c[0x0][0xbe0] ;  /* 0x0002f80000047ab9 */ /* 0x000fc40000000a00 */
[----:B------:R-:W-:Y:S04]  /*13ac0*/  SHFL.IDX PT, R52, R52, R5, 0x1c1f ;  /* 0x001c1f0534347589 */ /* 0x000fe800000e0000 */
[----:B------:R-:W-:Y:S04]  /*13ad0*/  SHFL.IDX PT, R44, R44, R5, 0x1c1f ;  /* 0x001c1f052c2c7589 */ /* 0x000fe800000e0000 */
[----:B------:R-:W-:Y:S04]  /*13ae0*/  SHFL.IDX PT, R42, R42, R5, 0x1c1f ;  /* 0x001c1f052a2a7589 */ /* 0x000fe800000e0000 */
[----:B------:R-:W-:Y:S01]  /*13af0*/  SHFL.IDX PT, R38, R38, R5, 0x1c1f ;  /* 0x001c1f0526267589 */ /* 0x000fe200000e0000 */
[----:B-----5:R-:W-:-:S03]  /*13b00*/  IMAD.WIDE.U32 R40, R90, UR12, R40 ;  /* 0x0000000c5a287c25 */ /* 0x020fc6000f8e0028 */
[----:B------:R-:W-:Y:S04]  /*13b10*/  SHFL.IDX PT, R18, R18, R5, 0x1c1f ;  /* 0x001c1f0512127589 */ /* 0x000fe800000e0000 */
[----:B------:R-:W-:Y:S04]  /*13b20*/  SHFL.IDX PT, R6, R6, R5, 0x1c1f ;  /* 0x001c1f0506067589 */ /* 0x000fe800000e0000 */
[----:B------:R4:W-:Y:S04]  /*13b30*/  SHFL.IDX PT, R4, R30, R5, 0x1c1f ;  /* 0x001c1f051e047589 */ /* 0x0009e800000e0000 */
[----:B------:R5:W1:Y:S04]  /*13b40*/  SHFL.IDX PT, R75, R95, R14, 0x1c1f ;  /* 0x001c1f0e5f4b7589 */ /* 0x000a6800000e0000 */
[----:B------:R2:W-:Y:S01]  /*13b50*/  SHFL.IDX PT, R83, R85, R14, 0x1c1f ;  /* 0x001c1f0e55537589 */ /* 0x0005e200000e0000 */
[----:B----4-:R-:W-:-:S02]  /*13b60*/  SEL R5, R13, R10, P0 ;  /* 0x0000000a0d057207 */ /* 0x010fc40000000000 */
[----:B------:R-:W-:Y:S01]  /*13b70*/  SEL R10, R8, R11, P0 ;  /* 0x0000000b080a7207 */ /* 0x000fe20000000000 */
[----:B------:R-:W4:Y:S01]  /*13b80*/  SHFL.IDX PT, R81, R81, R14, 0x1c1f ;  /* 0x001c1f0e51517589 */ /* 0x000f2200000e0000 */
[----:B------:R-:W-:Y:S01]  /*13b90*/  SEL R8, R11, R8, P0 ;  /* 0x000000080b087207 */ /* 0x000fe20000000000 */
[----:B-----5:R-:W5:Y:S01]  /*13ba0*/  @P2 LDC R95, c[0x0][0xbec] ;  /* 0x0002fb00ff5f2b82 */ /* 0x020f620000000800 */
[----:B------:R-:W-:Y:S01]  /*13bb0*/  SEL R11, R9, R12, P0 ;  /* 0x0000000c090b7207 */ /* 0x000fe20000000000 */
[----:B------:R-:W-:Y:S01]  /*13bc0*/  SHFL.IDX PT, R71, R77, R14, 0x1c1f ;  /* 0x001c1f0e4d477589 */ /* 0x000fe200000e0000 */
[----:B------:R-:W-:Y:S02]  /*13bd0*/  SEL R9, R12, R9, P0 ;  /* 0x000000090c097207 */ /* 0x000fe40000000000 */
[----:B0-----:R-:W-:Y:S01]  /*13be0*/  SEL R12, R16, R17, P0 ;  /* 0x00000011100c7207 */ /* 0x001fe20000000000 */
[----:B------:R-:W-:Y:S01]  /*13bf0*/  SHFL.IDX PT, R73, R73, R14, 0x1c1f ;  /* 0x001c1f0e49497589 */ /* 0x000fe200000e0000 */
[----:B------:R-:W-:Y:S01]  /*13c00*/  SEL R16, R17, R16, P0 ;  /* 0x0000001011107207 */ /* 0x000fe20000000000 */
[----:B--2---:R-:W0:Y:S01]  /*13c10*/  @P2 LDC R85, c[0x0][0xbf0] ;  /* 0x0002fc00ff552b82 */ /* 0x004e220000000800 */
[----:B------:R-:W-:Y:S01]  /*13c20*/  SEL R13, R15, R20, P0 ;  /* 0x000000140f0d7207 */ /* 0x000fe20000000000 */
[----:B------:R-:W-:Y:S01]  /*13c30*/  SHFL.IDX PT, R65, R65, R14, 0x1c1f ;  /* 0x001c1f0e41417589 */ /* 0x000fe200000e0000 */
[----:B------:R-:W-:-:S02]  /*13c40*/  SEL R17, R20, R15, P0 ;  /* 0x0000000f14117207 */ /* 0x000fc40000000000 */
[----:B---3--:R-:W-:Y:S01]  /*13c50*/  SEL R30, R32, R33, P0 ;  /* 0x00000021201e7207 */ /* 0x008fe20000000000 */
[----:B------:R-:W-:Y:S01]  /*13c60*/  SHFL.IDX PT, R69, R69, R14, 0x1c1f ;  /* 0x001c1f0e45457589 */ /* 0x000fe200000e0000 */
[----:B------:R-:W-:Y:S02]  /*13c70*/  SEL R15, R21, R22, P0 ;  /* 0x00000016150f7207 */ /* 0x000fe40000000000 */
[----:B------:R-:W-:Y:S01]  /*13c80*/  SEL R32, R33, R32, P0 ;  /* 0x0000002021207207 */ /* 0x000fe20000000000 */
[----:B------:R-:W-:Y:S01]  /*13c90*/  SHFL.IDX PT, R59, R59, R14, 0x1c1f ;  /* 0x001c1f0e3b3b7589 */ /* 0x000fe200000e0000 */
[----:B------:R-:W-:Y:S02]  /*13ca0*/  SEL R33, R36, R29, P0 ;  /* 0x0000001d24217207 */ /* 0x000fe40000000000 */
[----:B------:R-:W-:Y:S01]  /*13cb0*/  SEL R20, R48, R49, P0 ;  /* 0x0000003130147207 */ /* 0x000fe20000000000 */
[----:B------:R2:W-:Y:S01]  /*13cc0*/  SHFL.IDX PT, R63, R31, R14, 0x1c1f ;  /* 0x001c1f0e1f3f7589 */ /* 0x0005e200000e0000 */
[----:B-----5:R-:W-:-:S03]  /*13cd0*/  @P2 IMAD.HI.U32 R95, R76, R95, RZ ;  /* 0x0000005f4c5f2227 */ /* 0x020fc600078e00ff */
[----:B------:R-:W-:Y:S04]  /*13ce0*/  SHFL.IDX PT, R53, R53, R14, 0x1c1f ;  /* 0x001c1f0e35357589 */ /* 0x000fe800000e0000 */
[----:B------:R-:W-:Y:S01]  /*13cf0*/  SHFL.IDX PT, R55, R55, R14, 0x1c1f ;  /* 0x001c1f0e37377589 */ /* 0x000fe200000e0000 */
[----:B--2---:R-:W-:Y:S01]  /*13d00*/  SEL R31, R29, R36, P0 ;  /* 0x000000241d1f7207 */ /* 0x004fe20000000000 */
[----:B-1----:R-:W-:Y:S02]  /*13d10*/  IMAD R36, R88, UR13, RZ ;  /* 0x0000000d58247c24 */ /* 0x002fe4000f8e02ff */
[----:B------:R-:W-:Y:S01]  /*13d20*/  SHFL.IDX PT, R39, R39, R14, 0x1c1f ;  /* 0x001c1f0e27277589 */ /* 0x000fe200000e0000 */
[----:B------:R-:W-:Y:S01]  /*13d30*/  SEL R29, R56, R37, P0 ;  /* 0x00000025381d7207 */ /* 0x000fe20000000000 */
[----:B------:R-:W-:-:S02]  /*13d40*/  IMAD R77, R89, UR12, R36 ;  /* 0x0000000c594d7c24 */ /* 0x000fc4000f8e0224 */
[----:B------:R-:W-:Y:S01]  /*13d50*/  SHFL.IDX PT, R45, R45, R14, 0x1c1f ;  /* 0x001c1f0e2d2d7589 */ /* 0x000fe200000e0000 */
[----:B------:R-:W-:-:S03]  /*13d60*/  SEL R36, R61, R60, P0 ;  /* 0x0000003c3d247207 */ /* 0x000fc60000000000 */
[----:B------:R1:W-:Y:S02]  /*13d70*/  SHFL.IDX PT, R43, R43, R14, 0x1c1f ;  /* 0x001c1f0e2b2b7589 */ /* 0x0003e400000e0000 */
[----:B-1----:R-:W-:Y:S02]  /*13d80*/  SEL R14, R24, R25, P0 ;  /* 0x00000019180e7207 */ /* 0x002fe40000000000 */
[----:B------:R-:W-:Y:S02]  /*13d90*/  SEL R24, R25, R24, P0 ;  /* 0x0000001819187207 */ /* 0x000fe40000000000 */
[----:B------:R-:W-:Y:S02]  /*13da0*/  SEL R25, R22, R21, P0 ;  /* 0x0000001516197207 */ /* 0x000fe40000000000 */
[----:B------:R-:W-:Y:S02]  /*13db0*/  SEL R22, R26, R23, P0 ;  /* 0x000000171a167207 */ /* 0x000fe40000000000 */
[----:B------:R-:W-:-:S02]  /*13dc0*/  SEL R26, R23, R26, P0 ;  /* 0x0000001a171a7207 */ /* 0x000fc40000000000 */
[----:B------:R-:W-:Y:S02]  /*13dd0*/  SEL R23, R27, R28, P0 ;  /* 0x0000001c1b177207 */ /* 0x000fe40000000000 */
[----:B------:R-:W-:Y:S02]  /*13de0*/  SEL R27, R28, R27, P0 ;  /* 0x0000001b1c1b7207 */ /* 0x000fe40000000000 */
[----:B------:R-:W-:Y:S01]  /*13df0*/  SEL R28, R49, R48, P0 ;  /* 0x00000030311c7207 */ /* 0x000fe20000000000 */
[----:B------:R-:W-:Y:S01]  /*13e00*/  IMAD.WIDE.U32 R48, R88, UR12, R34 ;  /* 0x0000000c58307c25 */ /* 0x000fe2000f8e0022 */
[----:B------:R-:W-:Y:S02]  /*13e10*/  SEL R34, R60, R61, P0 ;  /* 0x0000003d3c227207 */ /* 0x000fe40000000000 */
[----:B------:R-:W-:Y:S01]  /*13e20*/  SEL R21, R37, R56, P0 ;  /* 0x0000003825157207 */ /* 0x000fe20000000000 */
[----:B------:R-:W-:Y:S01]  /*13e30*/  IMAD R60, R90, UR13, RZ ;  /* 0x0000000d5a3c7c24 */ /* 0x000fe2000f8e02ff */
[----:B------:R-:W-:Y:S01]  /*13e40*/  SEL R35, R57, R66, P0 ;  /* 0x0000004239237207 */ /* 0x000fe20000000000 */
[----:B------:R-:W-:Y:S01]  /*13e50*/  @P2 IMAD.HI.U32 R56, R76, R79, RZ ;  /* 0x0000004f4c382227 */ /* 0x000fe200078e00ff */
[----:B------:R-:W-:-:S02]  /*13e60*/  SEL R37, R66, R57, P0 ;  /* 0x0000003942257207 */ /* 0x000fc40000000000 */
[----:B------:R-:W-:Y:S01]  /*13e70*/  SHF.R.S32.HI R66, RZ, 0x1f, R93 ;  /* 0x0000001fff427819 */ /* 0x000fe2000001145d */
[----:B------:R-:W-:Y:S02]  /*13e80*/  IMAD R57, R91, UR12, R60 ;  /* 0x0000000c5b397c24 */ /* 0x000fe4000f8e023c */
[----:B------:R-:W-:Y:S02]  /*13e90*/  IMAD.IADD R49, R49, 0x1, R77 ;  /* 0x0000000131317824 */ /* 0x000fe400078e024d */
[----:B------:R-:W-:Y:S02]  /*13ea0*/  IMAD.IADD R57, R41, 0x1, R57 ;  /* 0x0000000129397824 */ /* 0x000fe400078e0239 */
[----:B------:R-:W-:Y:S02]  /*13eb0*/  IMAD R41, R66, UR4, RZ ;  /* 0x0000000442297c24 */ /* 0x000fe4000f8e02ff */
[----:B------:R-:W-:Y:S01]  /*13ec0*/  IMAD.MOV.U32 R61, RZ, RZ, R76 ;  /* 0x000000ffff3d7224 */ /* 0x000fe200078e004c */
[----:B0-----:R-:W-:Y:S01]  /*13ed0*/  @P2 SHF.R.U32.HI R61, RZ, R85, R56 ;  /* 0x00000055ff3d2219 */ /* 0x001fe20000011638 */
[----:B------:R-:W-:-:S02]  /*13ee0*/  IMAD.MOV.U32 R56, RZ, RZ, R40 ;  /* 0x000000ffff387224 */ /* 0x000fc400078e0028 */
[C---:B------:R-:W-:Y:S02]  /*13ef0*/  IMAD R60, R93.reuse, UR5, R41 ;  /* 0x000000055d3c7c24 */ /* 0x040fe4000f8e0229 */
[----:B------:R-:W-:Y:S01]  /*13f00*/  IMAD.MOV.U32 R77, RZ, RZ, R76 ;  /* 0x000000ffff4d7224 */ /* 0x000fe200078e004c */
[----:B------:R-:W-:Y:S01]  /*13f10*/  @P2 SHF.R.U32.HI R77, RZ, R82, R95 ;  /* 0x00000052ff4d2219 */ /* 0x000fe2000001165f */
[----:B------:R-:W-:Y:S01]  /*13f20*/  IMAD.WIDE.U32 R40, R93, UR4, R48 ;  /* 0x000000045d287c25 */ /* 0x000fe2000f8e0030 */
[----:B------:R-:W-:-:S03]  /*13f30*/  ULDC.64 UR4, c[0x0][0xb30] ;  /* 0x0002cc0000047ab9 */ /* 0x000fc60000000a00 */
[----:B------:R-:W-:Y:S01]  /*13f40*/  IMAD R66, R66, UR6, RZ ;  /* 0x0000000642427c24 */ /* 0x000fe2000f8e02ff */
[----:B------:R-:W-:Y:S01]  /*13f50*/  IADD3 R40, P2, R61, R40, RZ ;  /* 0x000000283d287210 */ /* 0x000fe20007f5e0ff */
[----:B------:R-:W-:Y:S01]  /*13f60*/  IMAD.WIDE.U32 R48, R93, UR6, R56 ;  /* 0x000000065d307c25 */ /* 0x000fe2000f8e0038 */
[----:B------:R-:W-:Y:S02]  /*13f70*/  SHF.R.S32.HI R57, RZ, 0x1f, R61 ;  /* 0x0000001fff397819 */ /* 0x000fe4000001143d */
[----:B------:R-:W-:Y:S01]  /*13f80*/  SHF.R.S32.HI R56, RZ, 0x1f, R77 ;  /* 0x0000001fff387819 */ /* 0x000fe2000001144d */
[----:B------:R-:W-:Y:S01]  /*13f90*/  IMAD.MOV R61, RZ, RZ, -R61 ;  /* 0x000000ffff3d7224 */ /* 0x000fe200078e0a3d */
[----:B------:R-:W-:Y:S01]  /*13fa0*/  IADD3.X R41, R57, R41, R60, P2, !PT ;  /* 0x0000002939297210 */ /* 0x000fe200017fe43c */
[----:B------:R-:W-:Y:S01]  /*13fb0*/  IMAD R79, R93, UR7, R66 ;  /* 0x000000075d4f7c24 */ /* 0x000fe2000f8e0242 */
[----:B------:R-:W-:Y:S01]  /*13fc0*/  ULDC.64 UR6, c[0x0][0xbc8] ;  /* 0x0002f20000067ab9 */ /* 0x000fe20000000a00 */
[----:B------:R-:W-:-:S02]  /*13fd0*/  IMAD.MOV R66, RZ, RZ, -R77 ;  /* 0x000000ffff427224 */ /* 0x000fc400078e0a4d */
[----:B------:R-:W-:Y:S02]  /*13fe0*/  IMAD R56, R56, UR4, RZ ;  /* 0x0000000438387c24 */ /* 0x000fe4000f8e02ff */
[--C-:B------:R-:W-:Y:S02]  /*13ff0*/  IMAD R57, R87, R61, R76.reuse ;  /* 0x0000003d57397224 */ /* 0x100fe400078e024c */
[----:B------:R-:W-:Y:S02]  /*14000*/  IMAD.IADD R49, R49, 0x1, R79 ;  /* 0x0000000131317824 */ /* 0x000fe400078e024f */
[----:B------:R-:W-:Y:S02]  /*14010*/  IMAD R61, R87, R66, R76 ;  /* 0x00000042573d7224 */ /* 0x000fe400078e024c */
[C---:B------:R-:W-:Y:S01]  /*14020*/  IMAD R79, R77.reuse, UR5, R56 ;  /* 0x000000054d4f7c24 */ /* 0x040fe2000f8e0238 */
[----:B------:R-:W-:Y:S01]  /*14030*/  SHF.R.S32.HI R56, RZ, 0x1f, R57 ;  /* 0x0000001fff387819 */ /* 0x000fe20000011439 */
[----:B------:R-:W-:Y:S01]  /*14040*/  IMAD.WIDE.U32 R48, R77, UR4, R48 ;  /* 0x000000044d307c25 */ /* 0x000fe2000f8e0030 */
[----:B------:R-:W-:Y:S01]  /*14050*/  SHF.R.S32.HI R60, RZ, 0x1f, R61 ;  /* 0x0000001fff3c7819 */ /* 0x000fe2000001143d */
[----:B------:R-:W0:Y:S01]  /*14060*/  S2UR UR5, SR_CgaCtaId ;  /* 0x00000000000579c3 */ /* 0x000e220000008800 */
[----:B------:R-:W-:Y:S01]  /*14070*/  UMOV UR4, 0x400 ;  /* 0x0000040000047882 */ /* 0x000fe20000000000 */
[----:B------:R-:W-:-:S02]  /*14080*/  IMAD R56, R56, UR6, RZ ;  /* 0x0000000638387c24 */ /* 0x000fc4000f8e02ff */
[----:B------:R-:W-:Y:S02]  /*14090*/  IMAD R60, R60, UR8, RZ ;  /* 0x000000083c3c7c24 */ /* 0x000fe4000f8e02ff */
[----:B------:R-:W-:Y:S02]  /*140a0*/  IMAD.IADD R49, R49, 0x1, R79 ;  /* 0x0000000131317824 */ /* 0x000fe400078e024f */
[----:B------:R-:W-:Y:S01]  /*140b0*/  IMAD R77, R57, UR7, R56 ;  /* 0x00000007394d7c24 */ /* 0x000fe2000f8e0238 */
[----:B------:R-:W-:Y:S01]  /*140c0*/  SEL R56, R67, R72, P0 ;  /* 0x0000004843387207 */ /* 0x000fe20000000000 */
[----:B------:R-:W-:Y:S01]  /*140d0*/  IMAD.WIDE.U32 R40, R57, UR6, R40 ;  /* 0x0000000639287c25 */ /* 0x000fe2000f8e0028 */
[----:B------:R-:W-:-:S03]  /*140e0*/  ULDC.64 UR6, c[0x0][0xba8] ;  /* 0x0002ea0000067ab9 */ /* 0x000fc60000000a00 */
[C---:B------:R-:W-:Y:S01]  /*140f0*/  IMAD R79, R61.reuse, UR9, R60 ;  /* 0x000000093d4f7c24 */ /* 0x040fe2000f8e023c */
[----:B------:R-:W-:Y:S01]  /*14100*/  SEL R60, R72, R67, P0 ;  /* 0x00000043483c7207 */ /* 0x000fe20000000000 */
[----:B------:R-:W-:Y:S01]  /*14110*/  IMAD.WIDE.U32 R48, R61, UR8, R48 ;  /* 0x000000083d307c25 */ /* 0x000fe2000f8e0030 */
[C---:B------:R-:W-:Y:S01]  /*14120*/  LEA R72, P2, R40.reuse, UR6, 0x2 ;  /* 0x0000000628487c11 */ /* 0x040fe2000f8410ff */
[----:B------:R-:W-:Y:S01]  /*14130*/  ULDC UR6, c[0x0][0xa88] ;  /* 0x0002a20000067ab9 */ /* 0x000fe20000000800 */
[----:B------:R-:W-:Y:S01]  /*14140*/  SEL R61, R75, R70, P0 ;  /* 0x000000464b3d7207 */ /* 0x000fe20000000000 */
[----:B------:R-:W-:Y:S01]  /*14150*/  IMAD.IADD R57, R41, 0x1, R77 ;  /* 0x0000000129397824 */ /* 0x000fe200078e024d */
[----:B------:R-:W-:Y:S01]  /*14160*/  ULDC.64 UR8, c[0x0][0xb00] ;  /* 0x0002c00000087ab9 */ /* 0x000fe20000000a00 */
[----:B------:R-:W-:Y:S01]  /*14170*/  IMAD.IADD R41, R49, 0x1, R79 ;  /* 0x0000000131297824 */ /* 0x000fe200078e024f */
[----:B------:R-:W-:Y:S01]  /*14180*/  SHFL.IDX PT, R76, R72, RZ, 0x1c1f ;  /* 0x001c1fff484c7589 */ /* 0x000fe200000e0000 */
[----:B0-----:R-:W-:Y:S01]  /*14190*/  ULEA UR4, UR5, UR4, 0x18 ;  /* 0x0000000405047291 */ /* 0x001fe2000f8ec03f */
[----:B------:R-:W-:Y:S01]  /*141a0*/  LEA.HI.X R49, R40, UR7, R57, 0x2, P2 ;  /* 0x0000000728317c11 */ /* 0x000fe200090f1439 */
[----:B------:R-:W-:Y:S01]  /*141b0*/  IMAD R85, R87, UR6, RZ ;  /* 0x0000000657557c24 */ /* 0x000fe2000f8e02ff */
[----:B------:R-:W-:Y:S01]  /*141c0*/  SHFL.IDX PT, R78, R72, 0x1, 0x1c1f ;  /* 0x003c1f00484e7f89 */ /* 0x000fe200000e0000 */
[----:B------:R-:W-:Y:S01]  /*141d0*/  SEL R57, R70, R75, P0 ;  /* 0x0000004b46397207 */ /* 0x000fe20000000000 */
[C---:B------:R-:W-:Y:S01]  /*141e0*/  VIADD R70, R68.reuse, 0x8 ;  /* 0x0000000844467836 */ /* 0x040fe20000000000 */
[----:B------:R-:W-:Y:S01]  /*141f0*/  UIADD3 UR4, UR4, 0x29820, URZ ;  /* 0x0002982004047890 */ /* 0x000fe2000fffe03f */
[----:B------:R-:W0:Y:S01]  /*14200*/  SHFL.IDX PT, R77, R49, RZ, 0x1c1f ;  /* 0x001c1fff314d7589 */ /* 0x000e2200000e0000 */
[-C--:B------:R-:W-:Y:S01]  /*14210*/  ISETP.GE.OR P2, PT, R68, R85.reuse, P1 ;  /* 0x000000554400720c */ /* 0x080fe20000f46670 */
[----:B------:R-:W-:Y:S01]  /*14220*/  IMAD.SHL.U32 R75, R64, 0x2, RZ ;  /* 0x00000002404b7824 */ /* 0x000fe200078e00ff */
[----:B------:R-:W-:Y:S01]  /*14230*/  ISETP.GE.OR P1, PT, R70, R85, P1 ;  /* 0x000000554600720c */ /* 0x000fe20000f26670 */
[----:B------:R1:W2:Y:S01]  /*14240*/  SHFL.IDX PT, R79, R49, 0x1, 0x1c1f ;  /* 0x003c1f00314f7f89 */ /* 0x0002a200000e0000 */
[----:B------:R-:W-:Y:S01]  /*14250*/  UPRMT UR4, URZ, 0x654, UR4 ;  /* 0x000006543f047896 */ /* 0x000fe20008000004 */
[----:B------:R-:W-:-:S02]  /*14260*/  LEA R82, P3, R48, UR8, 0x2 ;  /* 0x0000000830527c11 */ /* 0x000fc4000f8610ff */
[----:B----4-:R-:W-:Y:S02]  /*14270*/  SEL R40, R46, R81, P0 ;  /* 0x000000512e287207 */ /* 0x010fe40000000000 */
[----:B------:R-:W-:Y:S01]  /*14280*/  LEA.HI.X R84, R48, UR9, R41, 0x2, P3 ;  /* 0x0000000930547c11 */ /* 0x000fe200098f1429 */
[----:B------:R3:W4:Y:S01]  /*14290*/  SHFL.IDX PT, R66, R82, RZ, 0x1c1f ;  /* 0x001c1fff52427589 */ /* 0x00072200000e0000 */
[----:B------:R-:W-:Y:S02]  /*142a0*/  ISETP.GE.AND P3, PT, R68, R85, PT ;  /* 0x000000554400720c */ /* 0x000fe40003f66270 */
[----:B------:R-:W-:Y:S01]  /*142b0*/  SYNCS.ARRIVE.TRANS64.RED.A1T0 RZ, [UR4], RZ ;  /* 0x000000ffffff79a7 */ /* 0x000fe20008100404 */
[----:B------:R3:W3:Y:S01]  /*142c0*/  SHFL.IDX PT, R67, R84, RZ, 0x1c1f ;  /* 0x001c1fff54437589 */ /* 0x0006e200000e0000 */
[----:B------:R-:W-:Y:S02]  /*142d0*/  SEL R41, R47, R74, P0 ;  /* 0x0000004a2f297207 */ /* 0x000fe40000000000 */
[----:B------:R-:W-:-:S02]  /*142e0*/  SEL R48, R50, R83, P0 ;  /* 0x0000005332307207 */ /* 0x000fc40000000000 */
[----:B-1----:R-:W-:Y:S02]  /*142f0*/  SEL R49, R51, R80, P0 ;  /* 0x0000005033317207 */ /* 0x002fe40000000000 */
[----:B------:R-:W-:Y:S01]  /*14300*/  SEL R46, R81, R46, P0 ;  /* 0x0000002e512e7207 */ /* 0x000fe20000000000 */
[----:B0-----:R0:W-:Y:S01]  /*14310*/  @!P2 ST.E desc[UR58][R76.64], R2 ;  /* 0x000000024c00a985 */ /* 0x0011e2000c10193a */
[----:B------:R-:W-:Y:S02]  /*14320*/  SEL R47, R74, R47, P0 ;  /* 0x0000002f4a2f7207 */ /* 0x000fe40000000000 */
[----:B------:R-:W-:Y:S01]  /*14330*/  SEL R50, R83, R50, P0 ;  /* 0x0000003253327207 */ /* 0x000fe20000000000 */
[----:B--2---:R0:W-:Y:S01]  /*14340*/  @!P1 ST.E desc[UR58][R78.64], R3 ;  /* 0x000000034e009985 */ /* 0x0041e2000c10193a */
        /* <DEDUP_REMOVED lines=8> */
[----:B------:R-:W-:Y:S01]  /*143d0*/  VIADD R74, R75, 0x20 ;  /* 0x000000204b4a7836 */ /* 0x000fe20000000000 */
[----:B------:R-:W-:Y:S01]  /*143e0*/  ISETP.GE.AND P4, PT, R3, UR4, PT ;  /* 0x0000000403007c0c */ /* 0x000fe2000bf86270 */
[C---:B------:R-:W-:Y:S01]  /*143f0*/  VIADD R80, R75.reuse, 0x38 ;  /* 0x000000384b507836 */ /* 0x040fe20000000000 */
[----:B------:R-:W-:Y:S01]  /*14400*/  ISETP.GE.AND P1, PT, R72, UR4, PT ;  /* 0x0000000448007c0c */ /* 0x000fe2000bf26270 */
[----:B------:R-:W-:-:S03]  /*14410*/  VIADD R81, R75, 0x40 ;  /* 0x000000404b517836 */ /* 0x000fc60000000000 */
[----:B------:R-:W-:-:S05]  /*14420*/  ISETP.GE.AND P5, PT, R80, UR4, PT ;  /* 0x0000000450007c0c */ /* 0x000fca000bfa6270 */
[----:B------:R-:W-:Y:S02]  /*14430*/  @!P3 LEA.HI R64, R2, R2, RZ, 0x1 ;  /* 0x000000020240b211 */ /* 0x000fe400078f08ff */
[----:B------:R-:W-:Y:S01]  /*14440*/  @!P4 LEA.HI R68, R3, R3, RZ, 0x1 ;  /* 0x000000030344c211 */ /* 0x000fe200078f08ff */
[C-C-:B---34-:R-:W-:Y:S01]  /*14450*/  @!P2 IMAD.WIDE R2, R75.reuse, 0x4, R66.reuse ;  /* 0x000000044b02a825 */ /* 0x158fe200078e0242 */
[----:B------:R-:W-:Y:S02]  /*14460*/  @!P3 LOP3.LUT R77, R64, 0xfffffffe, RZ, 0xc0, !PT ;  /* 0xfffffffe404db812 */ /* 0x000fe400078ec0ff */
[----:B------:R-:W-:Y:S01]  /*14470*/  @!P1 LEA.HI R72, R72, R72, RZ, 0x1 ;  /* 0x0000004848489211 */ /* 0x000fe200078f08ff */
[----:B------:R-:W-:Y:S01]  /*14480*/  VIADD R64, R75, 0x28 ;  /* 0x000000284b407836 */ /* 0x000fe20000000000 */
[----:B------:R-:W-:Y:S01]  /*14490*/  @!P4 LOP3.LUT R79, R68, 0xfffffffe, RZ, 0xc0, !PT ;  /* 0xfffffffe444fc812 */ /* 0x000fe200078ec0ff */
[----:B------:R0:W-:Y:S01]  /*144a0*/  @!P2 ST.E.64 desc[UR58][R2.64], R10 ;  /* 0x0000000a0200a985 */ /* 0x0001e2000c101b3a */
[----:B------:R-:W-:Y:S01]  /*144b0*/  @!P3 IMAD.WIDE R76, R77, 0x4, R66 ;  /* 0x000000044d4cb825 */ /* 0x000fe200078e0242 */
[----:B------:R-:W-:-:S02]  /*144c0*/  ISETP.GE.AND P2, PT, R74, UR4, PT ;  /* 0x000000044a007c0c */ /* 0x000fc4000bf46270 */
[----:B------:R-:W-:Y:S01]  /*144d0*/  @!P5 LEA.HI R80, R80, R80, RZ, 0x1 ;  /* 0x000000505050d211 */ /* 0x000fe200078f08ff */
[----:B------:R-:W-:Y:S01]  /*144e0*/  VIADD R68, R75, 0x30 ;  /* 0x000000304b447836 */ /* 0x000fe20000000000 */
[----:B------:R1:W-:Y:S01]  /*144f0*/  @!P3 ST.E.64 desc[UR58][R76.64], R8 ;  /* 0x000000084c00b985 */ /* 0x0003e2000c101b3a */
[----:B------:R-:W-:Y:S01]  /*14500*/  @!P4 IMAD.WIDE R78, R79, 0x4, R66 ;  /* 0x000000044f4ec825 */ /* 0x000fe200078e0242 */
[----:B------:R-:W-:Y:S02]  /*14510*/  ISETP.GE.AND P3, PT, R64, UR4, PT ;  /* 0x0000000440007c0c */ /* 0x000fe4000bf66270 */
[----:B------:R-:W-:Y:S02]  /*14520*/  ISETP.GE.AND P6, PT, R68, UR4, PT ;  /* 0x0000000444007c0c */ /* 0x000fe4000bfc6270 */
[----:B------:R2:W-:Y:S01]  /*14530*/  @!P4 ST.E.64 desc[UR58][R78.64], R12 ;  /* 0x0000000c4e00c985 */ /* 0x0005e2000c101b3a */
[----:B------:R-:W-:Y:S02]  /*14540*/  ISETP.GE.AND P4, PT, R81, UR4, PT ;  /* 0x0000000451007c0c */ /* 0x000fe4000bf86270 */
[----:B0-----:R-:W-:Y:S01]  /*14550*/  @!P1 LOP3.LUT R3, R72, 0xfffffffe, RZ, 0xc0, !PT ;  /* 0xfffffffe48039812 */ /* 0x001fe200078ec0ff */
[----:B------:R-:W-:Y:S01]  /*14560*/  VIADD R72, R75, 0x48 ;  /* 0x000000484b487836 */ /* 0x000fe20000000000 */
[----:B------:R-:W-:-:S03]  /*14570*/  @!P2 LEA.HI R74, R74, R74, RZ, 0x1 ;  /* 0x0000004a4a4aa211 */ /* 0x000fc600078f08ff */
[--C-:B------:R-:W-:Y:S01]  /*14580*/  @!P1 IMAD.WIDE R2, R3, 0x4, R66.reuse ;  /* 0x0000000403029825 */ /* 0x100fe200078e0242 */
[----:B-1----:R-:W-:Y:S02]  /*14590*/  @!P2 LOP3.LUT R9, R74, 0xfffffffe, RZ, 0xc0, !PT ;  /* 0xfffffffe4a09a812 */ /* 0x002fe400078ec0ff */
[----:B------:R-:W-:Y:S02]  /*145a0*/  @!P3 LEA.HI R64, R64, R64, RZ, 0x1 ;  /* 0x000000404040b211 */ /* 0x000fe400078f08ff */
[----:B------:R0:W-:Y:S01]  /*145b0*/  @!P1 ST.E.64 desc[UR58][R2.64], R16 ;  /* 0x0000001002009985 */ /* 0x0001e2000c101b3a */
[----:B------:R-:W-:Y:S01]  /*145c0*/  ISETP.GE.AND P1, PT, R72, UR4, PT ;  /* 0x0000000448007c0c */ /* 0x000fe2000bf26270 */
[----:B------:R-:W-:Y:S01]  /*145d0*/  @!P2 IMAD.WIDE R8, R9, 0x4, R66 ;  /* 0x000000040908a825 */ /* 0x000fe200078e0242 */
[----:B------:R-:W-:Y:S02]  /*145e0*/  @!P6 LEA.HI R68, R68, R68, RZ, 0x1 ;  /* 0x000000444444e211 */ /* 0x000fe400078f08ff */
[----:B------:R-:W-:-:S02]  /*145f0*/  @!P3 LOP3.LUT R11, R64, 0xfffffffe, RZ, 0xc0, !PT ;  /* 0xfffffffe400bb812 */ /* 0x000fc400078ec0ff */
[----:B------:R-:W-:Y:S01]  /*14600*/  @!P4 LEA.HI R81, R81, R81, RZ, 0x1 ;  /* 0x000000515151c211 */ /* 0x000fe200078f08ff */
[----:B------:R1:W-:Y:S01]  /*14610*/  @!P2 ST.E.64 desc[UR58][R8.64], R14 ;  /* 0x0000000e0800a985 */ /* 0x0003e2000c101b3a */
[----:B--2---:R-:W-:Y:S01]  /*14620*/  @!P6 LOP3.LUT R13, R68, 0xfffffffe, RZ, 0xc0, !PT ;  /* 0xfffffffe440de812 */ /* 0x004fe200078ec0ff */
[----:B------:R-:W-:Y:S01]  /*14630*/  @!P3 IMAD.WIDE R10, R11, 0x4, R66 ;  /* 0x000000040b0ab825 */ /* 0x000fe200078e0242 */
[----:B------:R-:W-:-:S03]  /*14640*/  @!P4 LOP3.LUT R81, R81, 0xfffffffe, RZ, 0xc0, !PT ;  /* 0xfffffffe5151c812 */ /* 0x000fc600078ec0ff */
[----:B------:R-:W-:Y:S01]  /*14650*/  @!P1 LEA.HI R72, R72, R72, RZ, 0x1 ;  /* 0x0000004848489211 */ /* 0x000fe200078f08ff */
[--C-:B0-----:R-:W-:Y:S01]  /*14660*/  @!P6 IMAD.WIDE R2, R13, 0x4, R66.reuse ;  /* 0x000000040d02e825 */ /* 0x101fe200078e0242 */
[----:B------:R-:W-:Y:S01]  /*14670*/  @!P5 LOP3.LUT R17, R80, 0xfffffffe, RZ, 0xc0, !PT ;  /* 0xfffffffe5011d812 */ /* 0x000fe200078ec0ff */
[----:B------:R0:W-:Y:S02]  /*14680*/  @!P3 ST.E.64 desc[UR58][R10.64], R24 ;  /* 0x000000180a00b985 */ /* 0x0001e4000c101b3a */
[----:B------:R-:W-:Y:S02]  /*14690*/  VIADD R16, R75, 0x60 ;  /* 0x000000604b107836 */ /* 0x000fe40000000000 */
[--C-:B------:R-:W-:Y:S01]  /*146a0*/  @!P5 IMAD.WIDE R12, R17, 0x4, R66.reuse ;  /* 0x00000004110cd825 */ /* 0x100fe200078e0242 */
[----:B-1----:R-:W-:Y:S01]  /*146b0*/  @!P1 LOP3.LUT R15, R72, 0xfffffffe, RZ, 0xc0, !PT ;  /* 0xfffffffe480f9812 */ /* 0x002fe200078ec0ff */
[----:B------:R1:W-:Y:S01]  /*146c0*/  @!P6 ST.E.64 desc[UR58][R2.64], R22 ;  /* 0x000000160200e985 */ /* 0x0003e2000c101b3a */
[----:B------:R-:W-:Y:S01]  /*146d0*/  ISETP.GE.AND P3, PT, R16, UR4, PT ;  /* 0x0000000410007c0c */ /* 0x000fe2000bf66270 */
[----:B------:R-:W-:-:S02]  /*146e0*/  @!P4 IMAD.WIDE R8, R81, 0x4, R66 ;  /* 0x000000045108c825 */ /* 0x000fc400078e0242 */
[----:B------:R-:W-:Y:S02]  /*146f0*/  @!P5 ST.E.64 desc[UR58][R12.64], R26 ;  /* 0x0000001a0c00d985 */ /* 0x000fe4000c101b3a */
[----:B------:R-:W-:Y:S02]  /*14700*/  VIADD R14, R75, 0x50 ;  /* 0x000000504b0e7836 */ /* 0x000fe40000000000 */
[----:B0-----:R-:W-:Y:S01]  /*14710*/  @!P1 IMAD.WIDE R10, R15, 0x4, R66 ;  /* 0x000000040f0a9825 */ /* 0x001fe200078e0242 */
[----:B------:R0:W-:Y:S03]  /*14720*/  @!P4 ST.E.64 desc[UR58][R8.64], R30 ;  /* 0x0000001e0800c985 */ /* 0x0001e6000c101b3a */
[C---:B------:R-:W-:Y:S01]  /*14730*/  VIADD R15, R75.reuse, 0x58 ;  /* 0x000000584b0f7836 */ /* 0x040fe20000000000 */
[----:B------:R2:W-:Y:S01]  /*14740*/  @!P1 ST.E.64 desc[UR58][R10.64], R32 ;  /* 0x000000200a009985 */ /* 0x0005e2000c101b3a */
[C---:B------:R-:W-:Y:S01]  /*14750*/  VIADD R17, R75.reuse, 0x68 ;  /* 0x000000684b117836 */ /* 0x040fe20000000000 */
[----:B------:R-:W-:Y:S01]  /*14760*/  ISETP.GE.AND P1, PT, R14, UR4, PT ;  /* 0x000000040e007c0c */ /* 0x000fe2000bf26270 */
[----:B-1----:R-:W-:Y:S01]  /*14770*/  VIADD R3, R75, 0x78 ;  /* 0x000000784b037836 */ /* 0x002fe20000000000 */
        /* <DEDUP_REMOVED lines=9> */
[----:B0-----:R-:W-:Y:S02]  /*14810*/  @!P6 LEA.HI R8, R3, R3, RZ, 0x1 ;  /* 0x000000030308e211 */ /* 0x001fe400078f08ff */
        /* <DEDUP_REMOVED lines=19> */
.L_x_953:
[----:B------:R-:W-:Y:S05]  /*14950*/  BSYNC B0 ;  /* 0x0000000000007941 */ /* 0x000fea0003800000 */
.L_x_952:
[----:B------:R-:W-:Y:S01]  /*14960*/  ISETP.GE.AND P1, PT, R70, R85, PT ;  /* 0x000000554600720c */ /* 0x000fe20003f26270 */
[----:B-1----:R1:W2:Y:S01]  /*14970*/  SHFL.IDX PT, R37, R84, 0x1, 0x1c1f ;  /* 0x003c1f0054257f89 */ /* 0x0022a200000e0000 */
[----:B------:R-:W-:Y:S02]  /*14980*/  SEL R32, R6, R45, P0 ;  /* 0x0000002d06207207 */ /* 0x000fe40000000000 */
[----:B------:R-:W-:Y:S01]  /*14990*/  SEL R34, R45, R6, P0 ;  /* 0x000000062d227207 */ /* 0x000fe20000000000 */
[----:B------:R1:W0:Y:S01]  /*149a0*/  SHFL.IDX PT, R36, R82, 0x1, 0x1c1f ;  /* 0x003c1f0052247f89 */ /* 0x00022200000e0000 */
        /* <DEDUP_REMOVED lines=20> */
[----:B012---:R-:W-:Y:S06]  /*14af0*/  @P1 BRA `(.L_x_868) ;  /* 0x0000004400701947 */ /* 0x007fec0003800000 */
[C---:B------:R-:W-:Y:S01]  /*14b00*/  VIADD R0, R75.reuse, 0x8 ;  /* 0x000000084b007836 */ /* 0x040fe20000000000 */
        /* <DEDUP_REMOVED lines=9> */
[C---:B------:R-:W-:Y:S01]  /*14ba0*/  VIADD R38, R75.reuse, 0x30 ;  /* 0x000000304b267836 */ /* 0x040fe20000000000 */
[----:B------:R-:W-:Y:S01]  /*14bb0*/  ISETP.GE.AND P5, PT, R18, UR4, PT ;  /* 0x0000000412007c0c */ /* 0x000fe2000bfa6270 */
[----:B------:R-:W-:Y:S01]  /*14bc0*/  VIADD R39, R75, 0x38 ;  /* 0x000000384b277836 */ /* 0x000fe20000000000 */
[----:B------:R-:W-:-:S03]  /*14bd0*/  ISETP.GE.AND P3, PT, R12, UR4, PT ;  /* 0x000000040c007c0c */ /* 0x000fc6000bf66270 */
[----:B------:R-:W-:Y:S02]  /*14be0*/  @!P0 IMAD.WIDE R2, R75, 0x4, R36 ;  /* 0x000000044b028825 */ /* 0x000fe400078e0224 */
[----:B------:R-:W-:-:S03]  /*14bf0*/  @!P4 LEA.HI R0, R0, R0, RZ, 0x1 ;  /* 0x000000000000c211 */ /* 0x000fc600078f08ff */
[----:B------:R0:W-:Y:S01]  /*14c00*/  @!P0 ST.E.64 desc[UR58][R2.64], R40 ;  /* 0x0000002802008985 */ /* 0x0001e2000c101b3a */
[----:B------:R-:W-:Y:S02]  /*14c10*/  @!P4 LOP3.LUT R9, R0, 0xfffffffe, RZ, 0xc0, !PT ;  /* 0xfffffffe0009c812 */ /* 0x000fe400078ec0ff */
[----:B------:R-:W-:Y:S02]  /*14c20*/  ISETP.GE.AND P0, PT, R39, UR4, PT ;  /* 0x0000000427007c0c */ /* 0x000fe4000bf06270 */
[----:B------:R-:W-:Y:S01]  /*14c30*/  @!P2 LEA.HI R0, R11, R11, RZ, 0x1 ;  /* 0x0000000b0b00a211 */ /* 0x000fe200078f08ff */
[----:B------:R-:W-:Y:S01]  /*14c40*/  @!P4 IMAD.WIDE R8, R9, 0x4, R36 ;  /* 0x000000040908c825 */ /* 0x000fe200078e0224 */
[----:B------:R-:W-:Y:S02]  /*14c50*/  @!P1 LEA.HI R10, R10, R10, RZ, 0x1 ;  /* 0x0000000a0a0a9211 */ /* 0x000fe400078f08ff */
[----:B------:R-:W-:Y:S02]  /*14c60*/  @!P2 LOP3.LUT R13, R0, 0xfffffffe, RZ, 0xc0, !PT ;  /* 0xfffffffe000da812 */ /* 0x000fe400078ec0ff */
[----:B------:R1:W-:Y:S01]  /*14c70*/  @!P4 ST.E.64 desc[UR58][R8.64], R46 ;  /* 0x0000002e0800c985 */ /* 0x0003e2000c101b3a */
[----:B------:R-:W-:-:S02]  /*14c80*/  ISETP.GE.AND P4, PT, R38, UR4, PT ;  /* 0x0000000426007c0c */ /* 0x000fc4000bf86270 */
[----:B------:R-:W-:Y:S02]  /*14c90*/  @!P1 LOP3.LUT R11, R10, 0xfffffffe, RZ, 0xc0, !PT ;  /* 0xfffffffe0a0b9812 */ /* 0x000fe400078ec0ff */
[----:B------:R-:W-:Y:S02]  /*14ca0*/  @!P5 LEA.HI R18, R18, R18, RZ, 0x1 ;  /* 0x000000121212d211 */ /* 0x000fe400078f08ff */
[----:B------:R-:W-:Y:S01]  /*14cb0*/  @!P3 LEA.HI R12, R12, R12, RZ, 0x1 ;  /* 0x0000000c0c0cb211 */ /* 0x000fe200078f08ff */
[--C-:B0-----:R-:W-:Y:S01]  /*14cc0*/  @!P1 IMAD.WIDE R2, R11, 0x4, R36.reuse ;  /* 0x000000040b029825 */ /* 0x101fe200078e0224 */
[----:B------:R-:W-:Y:S02]  /*14cd0*/  @!P0 LEA.HI R0, R39, R39, RZ, 0x1 ;  /* 0x0000002727008211 */ /* 0x000fe400078f08ff */
[----:B------:R-:W-:Y:S02]  /*14ce0*/  @!P3 LOP3.LUT R11, R12, 0xfffffffe, RZ, 0xc0, !PT ;  /* 0xfffffffe0c0bb812 */ /* 0x000fe400078ec0ff */
[----:B------:R0:W-:Y:S01]  /*14cf0*/  @!P1 ST.E.64 desc[UR58][R2.64], R48 ;  /* 0x0000003002009985 */ /* 0x0001e2000c101b3a */
[----:B-1----:R-:W-:Y:S01]  /*14d00*/  @!P2 IMAD.WIDE R8, R13, 0x4, R36 ;  /* 0x000000040d08a825 */ /* 0x002fe200078e0224 */
[----:B------:R-:W-:-:S02]  /*14d10*/  @!P5 LOP3.LUT R13, R18, 0xfffffffe, RZ, 0xc0, !PT ;  /* 0xfffffffe120dd812 */ /* 0x000fc400078ec0ff */
[----:B------:R-:W-:Y:S01]  /*14d20*/  @!P4 LEA.HI R38, R38, R38, RZ, 0x1 ;  /* 0x000000262626c211 */ /* 0x000fe200078f08ff */
[----:B------:R-:W-:Y:S01]  /*14d30*/  VIADD R18, R75, 0x40 ;  /* 0x000000404b127836 */ /* 0x000fe20000000000 */
[----:B------:R-:W-:Y:S01]  /*14d40*/  @!P0 LOP3.LUT R41, R0, 0xfffffffe, RZ, 0xc0, !PT ;  /* 0xfffffffe00298812 */ /* 0x000fe200078ec0ff */
[--C-:B------:R-:W-:Y:S01]  /*14d50*/  @!P3 IMAD.WIDE R10, R11, 0x4, R36.reuse ;  /* 0x000000040b0ab825 */ /* 0x100fe200078e0224 */
[----:B------:R-:W-:Y:S01]  /*14d60*/  @!P4 LOP3.LUT R39, R38, 0xfffffffe, RZ, 0xc0, !PT ;  /* 0xfffffffe2627c812 */ /* 0x000fe200078ec0ff */
[----:B------:R1:W-:Y:S01]  /*14d70*/  @!P2 ST.E.64 desc[UR58][R8.64], R50 ;  /* 0x000000320800a985 */ /* 0x0003e2000c101b3a */
[----:B------:R-:W-:Y:S01]  /*14d80*/  ISETP.GE.AND P1, PT, R18, UR4, PT ;  /* 0x0000000412007c0c */ /* 0x000fe2000bf26270 */
[----:B------:R-:W-:Y:S02]  /*14d90*/  VIADD R0, R75, 0x50 ;  /* 0x000000504b007836 */ /* 0x000fe40000000000 */
[--C-:B------:R-:W-:Y:S01]  /*14da0*/  @!P5 IMAD.WIDE R12, R13, 0x4, R36.reuse ;  /* 0x000000040d0cd825 */ /* 0x100fe200078e0224 */
[----:B------:R2:W-:Y:S02]  /*14db0*/  @!P3 ST.E.64 desc[UR58][R10.64], R14 ;  /* 0x0000000e0a00b985 */ /* 0x0005e4000c101b3a */
[----:B------:R-:W-:Y:S01]  /*14dc0*/  ISETP.GE.AND P3, PT, R0, UR4, PT ;  /* 0x0000000400007c0c */ /* 0x000fe2000bf66270 */
[----:B------:R-:W-:Y:S01]  /*14dd0*/  VIADD R38, R75, 0x48 ;  /* 0x000000484b267836 */ /* 0x000fe20000000000 */
[----:B------:R5:W-:Y:S01]  /*14de0*/  @!P5 ST.E.64 desc[UR58][R12.64], R16 ;  /* 0x000000100c00d985 */ /* 0x000be2000c101b3a */
[----:B0-----:R-:W-:-:S03]  /*14df0*/  @!P4 IMAD.WIDE R2, R39, 0x4, R36 ;  /* 0x000000042702c825 */ /* 0x001fc600078e0224 */
[----:B------:R-:W-:Y:S01]  /*14e00*/  ISETP.GE.AND P2, PT, R38, UR4, PT ;  /* 0x0000000426007c0c */ /* 0x000fe2000bf46270 */
[--C-:B-1----:R-:W-:Y:S01]  /*14e10*/  @!P0 IMAD.WIDE R8, R41, 0x4, R36.reuse ;  /* 0x0000000429088825 */ /* 0x102fe200078e0224 */
[----:B------:R0:W-:Y:S01]  /*14e20*/  @!P4 ST.E.64 desc[UR58][R2.64], R20 ;  /* 0x000000140200c985 */ /* 0x0001e2000c101b3a */
[----:B------:R-:W-:Y:S02]  /*14e30*/  @!P1 LEA.HI R18, R18, R18, RZ, 0x1 ;  /* 0x0000001212129211 */ /* 0x000fe400078f08ff */
[C---:B--2---:R-:W-:Y:S01]  /*14e40*/  VIADD R10, R75.reuse, 0x58 ;  /* 0x000000584b0a7836 */ /* 0x044fe20000000000 */
[----:B------:R1:W-:Y:S01]  /*14e50*/  @!P0 ST.E.64 desc[UR58][R8.64], R22 ;  /* 0x0000001608008985 */ /* 0x0003e2000c101b3a */
[C---:B------:R-:W-:Y:S01]  /*14e60*/  VIADD R14, R75.reuse, 0x68 ;  /* 0x000000684b0e7836 */ /* 0x040fe20000000000 */
[----:B------:R-:W-:Y:S01]  /*14e70*/  @!P1 LOP3.LUT R11, R18, 0xfffffffe, RZ, 0xc0, !PT ;  /* 0xfffffffe120b9812 */ /* 0x000fe200078ec0ff */
[C---:B-----5:R-:W-:Y:S01]  /*14e80*/  VIADD R12, R75.reuse, 0x60 ;  /* 0x000000604b0c7836 */ /* 0x060fe20000000000 */
[----:B------:R-:W-:Y:S01]  /*14e90*/  ISETP.GE.AND P0, PT, R10, UR4, PT ;  /* 0x000000040a007c0c */ /* 0x000fe2000bf06270 */
[C---:B------:R-:W-:Y:S01]  /*14ea0*/  VIADD R15, R75.reuse, 0x70 ;  /* 0x000000704b0f7836 */ /* 0x040fe20000000000 */
[----:B------:R-:W-:Y:S01]  /*14eb0*/  ISETP.GE.AND P5, PT, R14, UR4, PT ;  /* 0x000000040e007c0c */ /* 0x000fe2000bfa6270 */
[----:B------:R-:W-:Y:S01]  /*14ec0*/  VIADD R75, R75, 0x78 ;  /* 0x000000784b4b7836 */ /* 0x000fe20000000000 */
[----:B------:R-:W-:Y:S01]  /*14ed0*/  ISETP.GE.AND P4, PT, R12, UR4, PT ;  /* 0x000000040c007c0c */ /* 0x000fe2000bf86270 */
[----:B0-----:R-:W-:Y:S01]  /*14ee0*/  @!P1 IMAD.WIDE R2, R11, 0x4, R36 ;  /* 0x000000040b029825 */ /* 0x001fe200078e0224 */
[----:B------:R-:W-:-:S02]  /*14ef0*/  ISETP.GE.AND P6, PT, R15, UR4, PT ;  /* 0x000000040f007c0c */ /* 0x000fc4000bfc6270 */
[----:B------:R-:W-:Y:S02]  /*14f00*/  @!P3 LEA.HI R0, R0, R0, RZ, 0x1 ;  /* 0x000000000000b211 */ /* 0x000fe400078f08ff */
[----:B------:R-:W-:Y:S01]  /*14f10*/  @!P2 LEA.HI R38, R38, R38, RZ, 0x1 ;  /* 0x000000262626a211 */ /* 0x000fe200078f08ff */
[----:B------:R0:W-:Y:S01]  /*14f20*/  @!P1 ST.E.64 desc[UR58][R2.64], R24 ;  /* 0x0000001802009985 */ /* 0x0001e2000c101b3a */
[----:B------:R-:W-:Y:S02]  /*14f30*/  @!P3 LOP3.LUT R11, R0, 0xfffffffe, RZ, 0xc0, !PT ;  /* 0xfffffffe000bb812 */ /* 0x000fe400078ec0ff */
[----:B------:R-:W-:Y:S02]  /*14f40*/  @!P0 LEA.HI R0, R10, R10, RZ, 0x1 ;  /* 0x0000000a0a008211 */ /* 0x000fe400078f08ff */
[----:B-1----:R-:W-:Y:S01]  /*14f50*/  @!P2 LOP3.LUT R9, R38, 0xfffffffe, RZ, 0xc0, !PT ;  /* 0xfffffffe2609a812 */ /* 0x002fe200078ec0ff */
[----:B------:R-:W-:Y:S01]  /*14f60*/  @!P3 IMAD.WIDE R10, R11, 0x4, R36 ;  /* 0x000000040b0ab825 */ /* 0x000fe200078e0224 */
[----:B------:R-:W-:-:S02]  /*14f70*/  @!P4 LEA.HI R12, R12, R12, RZ, 0x1 ;  /* 0x0000000c0c0cc211 */ /* 0x000fc400078f08ff */
[----:B------:R-:W-:Y:S01]  /*14f80*/  @!P0 LOP3.LUT R13, R0, 0xfffffffe, RZ, 0xc0, !PT ;  /* 0xfffffffe000d8812 */ /* 0x000fe200078ec0ff */
[--C-:B------:R-:W-:Y:S01]  /*14f90*/  @!P2 IMAD.WIDE R8, R9, 0x4, R36.reuse ;  /* 0x000000040908a825 */ /* 0x100fe200078e0224 */
[----:B------:R-:W-:Y:S02]  /*14fa0*/  @!P5 LEA.HI R14, R14, R14, RZ, 0x1 ;  /* 0x0000000e0e0ed211 */ /* 0x000fe400078f08ff */
[----:B------:R-:W-:Y:S02]  /*14fb0*/  @!P6 LEA.HI R0, R15, R15, RZ, 0x1 ;  /* 0x0000000f0f00e211 */ /* 0x000fe400078f08ff */
[----:B------:R-:W-:Y:S01]  /*14fc0*/  @!P4 LOP3.LUT R15, R12, 0xfffffffe, RZ, 0xc0, !PT ;  /* 0xfffffffe0c0fc812 */ /* 0x000fe200078ec0ff */
[--C-:B------:R-:W-:Y:S01]  /*14fd0*/  @!P0 IMAD.WIDE R12, R13, 0x4, R36.reuse ;  /* 0x000000040d0c8825 */ /* 0x100fe200078e0224 */
[----:B------:R-:W-:Y:S01]  /*14fe0*/  @!P5 LOP3.LUT R17, R14, 0xfffffffe, RZ, 0xc0, !PT ;  /* 0xfffffffe0e11d812 */ /* 0x000fe200078ec0ff */
[----:B------:R1:W-:Y:S01]  /*14ff0*/  @!P2 ST.E.64 desc[UR58][R8.64], R26 ;  /* 0x0000001a0800a985 */ /* 0x0003e2000c101b3a */
[----:B------:R-:W-:Y:S01]  /*15000*/  @!P6 LOP3.LUT R21, R0, 0xfffffffe, RZ, 0xc0, !PT ;  /* 0xfffffffe0015e812 */ /* 0x000fe200078ec0ff */
[----:B0-----:R-:W-:-:S02]  /*15010*/  @!P4 IMAD.WIDE R2, R15, 0x4, R36 ;  /* 0x000000040f02c825 */ /* 0x001fc400078e0224 */
[----:B------:R2:W-:Y:S02]  /*15020*/  @!P3 ST.E.64 desc[UR58][R10.64], R28 ;  /* 0x0000001c0a00b985 */ /* 0x0005e4000c101b3a */
[----:B------:R-:W-:Y:S02]  /*15030*/  @!P6 IMAD.WIDE R14, R21, 0x4, R36 ;  /* 0x00000004150ee825 */ /* 0x000fe400078e0224 */
[----:B------:R2:W-:Y:S01]  /*15040*/  @!P0 ST.E.64 desc[UR58][R12.64], R30 ;  /* 0x0000001e0c008985 */ /* 0x0005e2000c101b3a */
[----:B------:R-:W-:-:S03]  /*15050*/  ISETP.GE.AND P0, PT, R75, UR4, PT ;  /* 0x000000044b007c0c */ /* 0x000fc6000bf06270 */
[----:B------:R2:W-:Y:S01]  /*15060*/  @!P4 ST.E.64 desc[UR58][R2.64], R32 ;  /* 0x000000200200c985 */ /* 0x0005e2000c101b3a */
[----:B-1----:R-:W-:-:S05]  /*15070*/  @!P5 IMAD.WIDE R8, R17, 0x4, R36 ;  /* 0x000000041108d825 */ /* 0x002fca00078e0224 */
[----:B------:R2:W-:Y:S04]  /*15080*/  @!P5 ST.E.64 desc[UR58][R8.64], R34 ;  /* 0x000000220800d985 */ /* 0x0005e8000c101b3a */
[----:B------:R2:W-:Y:S01]  /*15090*/  @!P6 ST.E.64 desc[UR58][R14.64], R6 ;  /* 0x000000060e00e985 */ /* 0x0005e2000c101b3a */
[----:B------:R-:W-:Y:S05]  /*150a0*/  @P0 BRA `(.L_x_868) ;  /* 0x0000004000040947 */ /* 0x000fea0003800000 */
[----:B------:R-:W-:-:S04]  /*150b0*/  LEA.HI R75, R75, R75, RZ, 0x1 ;  /* 0x0000004b4b4b7211 */ /* 0x000fc800078f08ff */
[----:B--2---:R-:W-:-:S05]  /*150c0*/  LOP3.LUT R3, R75, 0xfffffffe, RZ, 0xc0, !PT ;  /* 0xfffffffe4b037812 */ /* 0x004fca00078ec0ff */
[----:B------:R-:W-:-:S05]  /*150d0*/  IMAD.WIDE R2, R3, 0x4, R36 ;  /* 0x0000000403027825 */ /* 0x000fca00078e0224 */
[----:B------:R1:W-:Y:S01]  /*150e0*/  ST.E.64 desc[UR58][R2.64], R4 ;  /* 0x0000000402007985 */ /* 0x0003e2000c101b3a */
[----:B------:R-:W-:Y:S05]  /*150f0*/  BRA `(.L_x_868) ;  /* 0x0000003c00f07947 */ /* 0x000fea0003800000 */
.L_x_951:
        /* <DEDUP_REMOVED lines=12> */
[----:B------:R-:W0:Y:S01]  /*151c0*/  S2UR UR10, SR_CTAID.Z ;  /* 0x00000000000a79c3 */ /* 0x000e220000002700 */
[----:B------:R-:W-:Y:S01]  /*151d0*/  ISETP.NE.AND P0, PT, R6, 0x1, PT ;  /* 0x000000010600780c */ /* 0x000fe20003f05270 */
[----:B------:R-:W-:Y:S01]  /*151e0*/  USHF.R.S32.HI UR6, URZ, 0x1f, UR55 ;  /* 0x0000001f3f067899 */ /* 0x000fe20008011437 */
[----:B------:R-:W-:Y:S01]  /*151f0*/  IMAD.MOV.U32 R5, RZ, RZ, R0 ;  /* 0x000000ffff057224 */ /* 0x000fe200078e0000 */
[----:B------:R-:W-:Y:S02]  /*15200*/  ULDC.64 UR8, c[0x0][0xbd0] ;  /* 0x0002f40000087ab9 */ /* 0x000fe40000000a00 */
[----:B------:R-:W-:Y:S02]  /*15210*/  UIMAD UR6, UR6, UR8, URZ ;  /* 0x00000008060672a4 */ /* 0x000fe4000f8e023f */
[----:B------:R-:W1:Y:S01]  /*15220*/  LDC.64 R10, c[0x0][0xbd8] ;  /* 0x0002f600ff0a7b82 */ /* 0x000e620000000a00 */
[----:B------:R-:W-:Y:S02]  /*15230*/  UIMAD.WIDE.U32 UR4, UR55, UR8, URZ ;  /* 0x00000008370472a5 */ /* 0x000fe4000f8e003f */
[----:B------:R-:W-:-:S04]  /*15240*/  UIMAD UR6, UR55, UR9, UR6 ;  /* 0x00000009370672a4 */ /* 0x000fc8000f8e0206 */
[----:B------:R-:W-:Y:S01]  /*15250*/  UIADD3 UR6, UR5, UR6, URZ ;  /* 0x0000000605067290 */ /* 0x000fe2000fffe03f */
[----:B------:R-:W2:Y:S01]  /*15260*/  @P0 LDC R7, c[0x0][0xbec] ;  /* 0x0002fb00ff070b82 */ /* 0x000ea20000000800 */
[----:B------:R-:W-:Y:S02]  /*15270*/  IMAD.U32 R3, RZ, RZ, UR5 ;  /* 0x00000005ff037e24 */ /* 0x000fe4000f8e00ff */
[----:B------:R-:W-:Y:S01]  /*15280*/  IMAD.U32 R2, RZ, RZ, UR4 ;  /* 0x00000004ff027e24 */ /* 0x000fe2000f8e00ff */
[----:B------:R-:W-:Y:S01]  /*15290*/  ULDC.64 UR4, c[0x0][0xbe0] ;  /* 0x0002f80000047ab9 */ /* 0x000fe20000000a00 */
[----:B------:R-:W-:Y:S01]  /*152a0*/  IMAD.U32 R3, RZ, RZ, UR6 ;  /* 0x00000006ff037e24 */ /* 0x000fe2000f8e00ff */
[----:B0-----:R-:W-:Y:S02]  /*152b0*/  USHF.R.S32.HI UR10, URZ, 0x1f, UR10 ;  /* 0x0000001f3f0a7899 */ /* 0x001fe4000801140a */
[----:B------:R-:W0:Y:S04]  /*152c0*/  @P0 LDC R9, c[0x0][0xbf0] ;  /* 0x0002fc00ff090b82 */ /* 0x000e280000000800 */
[----:B-1----:R-:W-:-:S04]  /*152d0*/  IMAD R12, R10, UR10, RZ ;  /* 0x0000000a0a0c7c24 */ /* 0x002fc8000f8e02ff */
[----:B------:R-:W1:Y:S01]  /*152e0*/  S2UR UR7, SR_CTAID.Y ;  /* 0x00000000000779c3 */ /* 0x000e620000002600 */
[----:B--2---:R-:W-:-:S07]  /*152f0*/  @P0 IMAD.HI.U32 R4, R0, R7, RZ ;  /* 0x0000000700040227 */ /* 0x004fce00078e00ff */
[----:B------:R-:W1:Y:S01]  /*15300*/  LDC R8, c[0x0][0xc50] ;  /* 0x00031400ff087b82 */ /* 0x000e620000000800 */
[----:B------:R-:W-:-:S07]  /*15310*/  IMAD R7, RZ, RZ, -UR55 ;  /* 0x80000037ff077e24 */ /* 0x000fce000f8e02ff */
[----:B------:R-:W2:Y:S01]  /*15320*/  S2UR UR10, SR_CTAID.Z ;  /* 0x00000000000a79c3 */ /* 0x000ea20000002700 */
[----:B0-----:R-:W-:Y:S01]  /*15330*/  @P0 SHF.R.U32.HI R5, RZ, R9, R4 ;  /* 0x00000009ff050219 */ /* 0x001fe20000011604 */
[----:B-1----:R-:W-:-:S04]  /*15340*/  IMAD R9, R8, R7, UR7 ;  /* 0x0000000708097e24 */ /* 0x002fc8000f8e0207 */
[----:B------:R-:W-:Y:S01]  /*15350*/  IMAD.MOV R7, RZ, RZ, -R5 ;  /* 0x000000ffff077224 */ /* 0x000fe200078e0a05 */
[----:B------:R-:W-:-:S03]  /*15360*/  SHF.R.S32.HI R4, RZ, 0x1f, R9 ;  /* 0x0000001fff047819 */ /* 0x000fc60000011409 */
[----:B------:R-:W-:Y:S02]  /*15370*/  IMAD R7, R6, R7, R0 ;  /* 0x0000000706077224 */ /* 0x000fe400078e0200 */
[----:B--2---:R-:W-:Y:S02]  /*15380*/  IMAD R11, R11, UR10, R12 ;  /* 0x0000000a0b0b7c24 */ /* 0x004fe4000f8e020c */
[----:B------:R-:W-:Y:S01]  /*15390*/  IMAD.WIDE.U32 R2, R10, UR10, R2 ;  /* 0x0000000a0a027c25 */ /* 0x000fe2000f8e0002 */
[----:B------:R-:W-:-:S03]  /*153a0*/  SHF.R.S32.HI R0, RZ, 0x1f, R7 ;  /* 0x0000001fff007819 */ /* 0x000fc60000011407 */
[----:B------:R-:W-:Y:S02]  /*153b0*/  IMAD.IADD R3, R11, 0x1, R3 ;  /* 0x000000010b037824 */ /* 0x000fe400078e0203 */
[----:B------:R-:W-:Y:S02]  /*153c0*/  IMAD R4, R4, UR4, RZ ;  /* 0x0000000404047c24 */ /* 0x000fe4000f8e02ff */
[----:B------:R-:W-:-:S04]  /*153d0*/  IMAD.WIDE.U32 R2, R9, UR4, R2 ;  /* 0x0000000409027c25 */ /* 0x000fc8000f8e0002 */
[----:B------:R-:W-:Y:S01]  /*153e0*/  IMAD R4, R9, UR5, R4 ;  /* 0x0000000509047c24 */ /* 0x000fe2000f8e0204 */
[----:B------:R-:W-:Y:S01]  /*153f0*/  SHF.R.S32.HI R9, RZ, 0x1f, R5 ;  /* 0x0000001fff097819 */ /* 0x000fe20000011405 */
[----:B------:R-:W-:Y:S01]  /*15400*/  ULDC.64 UR4, c[0x0][0xbc8] ;  /* 0x0002f20000047ab9 */ /* 0x000fe20000000a00 */
[----:B------:R-:W-:Y:S01]  /*15410*/  IADD3 R2, P0, R5, R2, RZ ;  /* 0x0000000205027210 */ /* 0x000fe20007f1e0ff */
[----:B------:R-:W-:-:S03]  /*15420*/  IMAD R0, R0, UR4, RZ ;  /* 0x0000000400007c24 */ /* 0x000fc6000f8e02ff */
[----:B------:R-:W-:Y:S01]  /*15430*/  IADD3.X R3, R9, R3, R4, P0, !PT ;  /* 0x0000000309037210 */ /* 0x000fe200007fe404 */
[C---:B------:R-:W-:Y:S02]  /*15440*/  IMAD R5, R7.reuse, UR5, R0 ;  /* 0x0000000507057c24 */ /* 0x040fe4000f8e0200 */
[----:B------:R-:W-:Y:S01]  /*15450*/  IMAD.WIDE.U32 R2, R7, UR4, R2 ;  /* 0x0000000407027c25 */ /* 0x000fe2000f8e0002 */
[----:B------:R-:W-:-:S03]  /*15460*/  ULDC.64 UR4, c[0x0][0xba8] ;  /* 0x0002ea0000047ab9 */ /* 0x000fc60000000a00 */
[----:B------:R-:W-:Y:S01]  /*15470*/  IMAD.IADD R3, R3, 0x1, R5 ;  /* 0x0000000103037824 */ /* 0x000fe200078e0205 */
[----:B------:R-:W-:-:S04]  /*15480*/  LEA R4, P0, R2, UR4, 0x2 ;  /* 0x0000000402047c11 */ /* 0x000fc8000f8010ff */
[----:B------:R-:W-:Y:S01]  /*15490*/  LEA.HI.X R5, R2, UR5, R3, 0x2, P0 ;  /* 0x0000000502057c11 */ /* 0x000fe200080f1403 */
[----:B------:R-:W-:-:S05]  /*154a0*/  IMAD.MOV.U32 R3, RZ, RZ, -0x800000 ;  /* 0xff800000ff037424 */ /* 0x000fca00078e00ff */
[----:B------:R0:W-:Y:S01]  /*154b0*/  STG.E desc[UR58][R4.64], R3 ;  /* 0x0000000304007986 */ /* 0x0001e2000c10193a */
[----:B------:R-:W-:Y:S05]  /*154c0*/  BRA `(.L_x_868) ;  /* 0x0000003800fc7947 */ /* 0x000fea0003800000 */
.L_x_866:
[----:B------:R-:W-:-:S08]  /*154d0*/  NOP ;  /* 0x0000000000007918 */ /* 0x000fd00000000000 */
[----:B0-----:R-:W0:-:S00]  /*154e0*/  USETMAXREG.DEALLOC.CTAPOOL 0x18 ;  /* 0x00000018000079c8 */ /* 0x001e0000080e0500 */
        /* <DEDUP_REMOVED lines=16> */
.L_x_954:
[----:B------:R-:W-:Y:S01]  /*155f0*/  ULDC UR8, c[0x0][0xc50] ;  /* 0x0003140000087ab9 */ /* 0x000fe20000000800 */
[----:B------:R-:W-:Y:S01]  /*15600*/  UMOV UR36, UR7 ;  /* 0x0000000700247c82 */ /* 0x000fe20008000000 */
[----:B------:R-:W-:-:S11]  /*15610*/  UISETP.NE.AND UP0, UPT, UR8, 0x1, UPT ;  /* 0x000000010800788c */ /* 0x000fd6000bf05270 */
[----:B------:R-:W-:Y:S01]  /*15620*/  @UP0 ULDC UR4, c[0x0][0xc54] ;  /* 0x0003150000040ab9 */ /* 0x000fe20000000800 */
[----:B------:R-:W-:Y:S01]  /*15630*/  @UP0 ULDC UR6, c[0x0][0xc58] ;  /* 0x0003160000060ab9 */ /* 0x000fe20000000800 */
[----:B------:R-:W-:-:S04]  /*15640*/  UIMAD.WIDE.U32 UR4, UR7, UR4, URZ ;  /* 0x00000004070472a5 */ /* 0x000fc8000f8e003f */
[----:B------:R-:W-:-:S12]  /*15650*/  @UP0 USHF.R.U32.HI UR36, URZ, UR6, UR5 ;  /* 0x000000063f240299 */ /* 0x000fd80008011605 */
.L_x_955:
[----:B------:R-:W-:Y:S01]  /*15660*/  ISETP.GE.AND P0, PT, R18, RZ, PT ;  /* 0x000000ff1200720c */ /* 0x000fe20003f06270 */
[----:B------:R-:W-:Y:S01]  /*15670*/  UIADD3 UR6, -UR36, URZ, URZ ;  /* 0x0000003f24067290 */ /* 0x000fe2000fffe13f */
[----:B------:R-:W-:Y:S02]  /*15680*/  IMAD.MOV.U32 R20, RZ, RZ, 0x1 ;  /* 0x00000001ff147424 */ /* 0x000fe400078e00ff */
[----:B------:R-:W-:Y:S01]  /*15690*/  IMAD.MOV.U32 R0, RZ, RZ, RZ ;  /* 0x000000ffff007224 */ /* 0x000fe200078e00ff */
[----:B------:R-:W-:Y:S01]  /*156a0*/  UIMAD UR6, UR8, UR6, UR7 ;  /* 0x00000006080672a4 */ /* 0x000fe2000f8e0207 */
[----:B------:R-:W-:-:S07]  /*156b0*/  IMAD.MOV.U32 R2, RZ, RZ, 0x1 ;  /* 0x00000001ff027424 */ /* 0x000fce00078e00ff */
[----:B------:R-:W-:Y:S05]  /*156c0*/  @!P0 BRA `(.L_x_956) ;  /* 0x0000003400a88947 */ /* 0x000fea0003800000 */
[----:B------:R-:W0:Y:S01]  /*156d0*/  S2UR UR40, SR_CTAID.X ;  /* 0x00000000002879c3 */ /* 0x000e220000002500 */
[----:B------:R-:W-:Y:S01]  /*156e0*/  ULDC.64 UR4, c[0x0][0x418] ;  /* 0x0001060000047ab9 */ /* 0x000fe20000000a00 */
[----:B------:R-:W-:Y:S01]  /*156f0*/  ULDC UR7, c[0x0][0x448] ;  /* 0x0001120000077ab9 */ /* 0x000fe20000000800 */
[----:B------:R-:W-:Y:S02]  /*15700*/  UISETP.NE.U32.AND UP0, UPT, UR4, URZ, UPT ;  /* 0x0000003f0400728c */ /* 0x000fe4000bf05070 */
[----:B------:R-:W-:Y:S02]  /*15710*/  UISETP.NE.AND UP1, UPT, UR7, 0x1, UPT ;  /* 0x000000010700788c */ /* 0x000fe4000bf25270 */
[----:B------:R-:W-:Y:S01]  /*15720*/  UISETP.NE.AND.EX UP0, UPT, UR5, URZ, UPT, UP0 ;  /* 0x0000003f0500728c */ /* 0x000fe2000bf05300 */
[----:B------:R-:W-:Y:S01]  /*15730*/  ULDC UR4, c[0x0][0x424] ;  /* 0x0001090000047ab9 */ /* 0x000fe20000000800 */
[----:B------:R-:W-:Y:S02]  /*15740*/  ULDC UR15, c[0x0][0x288] ;  /* 0x0000a200000f7ab9 */ /* 0x000fe40000000800 */
[----:B------:R-:W-:-:S02]  /*15750*/  USEL UR14, UR4, 0x1, UP0 ;  /* 0x00000001040e7887 */ /* 0x000fc40008000000 */
[----:B------:R-:W-:Y:S01]  /*15760*/  UIADD3 UR10, -UR15, 0x1, URZ ;  /* 0x000000010f0a7890 */ /* 0x000fe2000fffe13f */
[----:B------:R-:W-:Y:S02]  /*15770*/  ULDC.64 UR4, c[0x0][0x9e0] ;  /* 0x0002780000047ab9 */ /* 0x000fe40000000a00 */
[----:B------:R-:W-:Y:S01]  /*15780*/  @UP1 ULDC UR8, c[0x0][0x44c] ;  /* 0x0001130000081ab9 */ /* 0x000fe20000000800 */
[----:B------:R-:W-:Y:S01]  /*15790*/  UISETP.GE.AND UP0, UPT, UR5, 0x1, UPT ;  /* 0x000000010500788c */ /* 0x000fe2000bf06270 */
[----:B------:R-:W-:Y:S01]  /*157a0*/  ULDC UR16, c[0x0][0x2f0] ;  /* 0x0000bc0000107ab9 */ /* 0x000fe20000000800 */
[----:B------:R-:W-:Y:S01]  /*157b0*/  @UP1 ULDC UR11, c[0x0][0x450] ;  /* 0x00011400000b1ab9 */ /* 0x000fe20000000800 */
[----:B------:R-:W-:-:S03]  /*157c0*/  UIMAD UR10, UR14, UR16, UR10 ;  /* 0x000000100e0a72a4 */ /* 0x000fc6000f8e020a */
[----:B------:R-:W-:Y:S01]  /*157d0*/  PLOP3.LUT P1, PT, PT, PT, UP0, 0x80, 0x0 ;  /* 0x000000000000781c */ /* 0x000fe20003f2f008 */
[----:B0-----:R-:W-:-:S04]  /*157e0*/  USHF.L.U32 UR40, UR40, 0x7, URZ ;  /* 0x0000000728287899 */ /* 0x001fc8000800063f */
[----:B------:R-:W-:-:S04]  /*157f0*/  UIADD3 UR7, UR40, 0x7f, URZ ;  /* 0x0000007f28077890 */ /* 0x000fc8000fffe03f */
[----:B------:R-:W-:-:S04]  /*15800*/  UIMAD.WIDE.U32 UR8, UR7, UR8, URZ ;  /* 0x00000008070872a5 */ /* 0x000fc8000f8e003f */
[----:B------:R-:W-:-:S04]  /*15810*/  @UP1 USHF.R.U32.HI UR7, URZ, UR11, UR9 ;  /* 0x0000000b3f071299 */ /* 0x000fc80008011609 */
[----:B------:R-:W-:-:S04]  /*15820*/  UIADD3 UR8, UR10, UR7, URZ ;  /* 0x000000070a087290 */ /* 0x000fc8000fffe03f */
[----:B------:R-:W-:Y:S01]  /*15830*/  UIADD3 UR4, UR8, UR4, URZ ;  /* 0x0000000408047290 */ /* 0x000fe2000fffe03f */
[----:B------:R-:W-:Y:S11]  /*15840*/  @!P1 BRA `(.L_x_957) ;  /* 0x0000000000449947 */ /* 0x000ff60003800000 */
        /* <DEDUP_REMOVED lines=10> */
.L_x_958:
[----:B------:R-:W-:-:S11]  /*158f0*/  UISETP.NE.AND UP0, UPT, UR5, 0x1, UPT ;  /* 0x000000010500788c */ /* 0x000fd6000bf05270 */
[----:B------:R-:W-:Y:S02]  /*15900*/  @UP0 ULDC.64 UR10, c[0x0][0x9e8] ;  /* 0x00027a00000a0ab9 */ /* 0x000fe40000000a00 */
[----:B------:R-:W-:-:S04]  /*15910*/  UIMAD.WIDE.U32 UR8, UR7, UR10, URZ ;  /* 0x0000000a070872a5 */ /* 0x000fc8000f8e003f */
[----:B------:R-:W-:-:S12]  /*15920*/  @UP0 USHF.R.U32.HI UR7, URZ, UR11, UR9 ;  /* 0x0000000b3f070299 */ /* 0x000fd80008011609 */
.L_x_959:
[----:B------:R-:W-:-:S04]  /*15930*/  UIMAD UR7, UR7, UR5, UR5 ;  /* 0x00000005070772a4 */ /* 0x000fc8000f8e0205 */
[----:B------:R-:W-:-:S04]  /*15940*/  UISETP.LT.AND UP0, UPT, UR4, UR7, UPT ;  /* 0x000000070400728c */ /* 0x000fc8000bf01270 */
[----:B------:R-:W-:-:S12]  /*15950*/  USEL UR4, UR4, UR7, UP0 ;  /* 0x0000000704047287 */ /* 0x000fd80008000000 */
.L_x_957:
[----:B------:R-:W-:Y:S02]  /*15960*/  UIMAD UR8, UR14, UR16, 0x9f ;  /* 0x0000009f0e0874a4 */ /* 0x000fe4000f8e0210 */
[----:B------:R-:W-:Y:S02]  /*15970*/  UIADD3 UR10, UR4, 0x9f, URZ ;  /* 0x0000009f040a7890 */ /* 0x000fe4000fffe03f */
[----:B------:R-:W-:Y:S02]  /*15980*/  UIMAD.WIDE UR8, UR8, 0x66666667, URZ ;  /* 0x66666667080878a5 */ /* 0x000fe4000f8e023f */
[----:B------:R-:W-:Y:S01]  /*15990*/  UIMAD.WIDE UR10, UR10, 0x66666667, URZ ;  /* 0x666666670a0a78a5 */ /* 0x000fe2000f8e023f */
[----:B------:R-:W-:Y:S01]  /*159a0*/  @UP1 ULDC UR12, c[0x0][0x44c] ;  /* 0x00011300000c1ab9 */ /* 0x000fe20000000800 */
[----:B------:R-:W-:Y:S02]  /*159b0*/  USHF.R.U32.HI UR8, URZ, 0x1f, UR9 ;  /* 0x0000001f3f087899 */ /* 0x000fe40008011609 */
[----:B------:R-:W-:-:S02]  /*159c0*/  UIMAD.WIDE.U32 UR12, UR40, UR12, URZ ;  /* 0x0000000c280c72a5 */ /* 0x000fc4000f8e003f */
[----:B------:R-:W-:Y:S01]  /*159d0*/  USHF.R.U32.HI UR4, URZ, 0x1f, UR11 ;  /* 0x0000001f3f047899 */ /* 0x000fe2000801160b */
[----:B------:R-:W-:Y:S01]  /*159e0*/  @UP1 ULDC UR17, c[0x0][0x450] ;  /* 0x0001140000111ab9 */ /* 0x000fe20000000800 */
[----:B------:R-:W-:Y:S01]  /*159f0*/  UMOV UR7, UR40 ;  /* 0x0000002800077c82 */ /* 0x000fe20008000000 */
[----:B------:R-:W-:Y:S02]  /*15a00*/  UIMAD UR14, UR14, UR16, -UR15 ;  /* 0x000000100e0e72a4 */ /* 0x000fe4000f8e0a0f */
[----:B------:R-:W-:Y:S02]  /*15a10*/  @UP1 USHF.R.U32.HI UR7, URZ, UR17, UR13 ;  /* 0x000000113f071299 */ /* 0x000fe4000801160d */
[----:B------:R-:W-:Y:S02]  /*15a20*/  ULEA.HI.SX32 UR8, UR9, UR8, 0x1a ;  /* 0x0000000809087291 */ /* 0x000fe4000f8fd23f */
[----:B------:R-:W-:Y:S02]  /*15a30*/  ULEA.HI.SX32 UR4, UR11, UR4, 0x1a ;  /* 0x000000040b047291 */ /* 0x000fe4000f8fd23f */
[----:B------:R-:W-:-:S02]  /*15a40*/  UIADD3 UR7, UR14, UR7, URZ ;  /* 0x000000070e077290 */ /* 0x000fc4000fffe03f */
[----:B------:R-:W-:Y:S01]  /*15a50*/  UISETP.LT.AND UP0, UPT, UR8, UR4, UPT ;  /* 0x000000040800728c */ /* 0x000fe2000bf01270 */
[----:B------:R-:W-:Y:S02]  /*15a60*/  ULDC UR10, c[0x0][0x9dc] ;  /* 0x00027700000a7ab9 */ /* 0x000fe40000000800 */
[----:B------:R-:W-:Y:S02]  /*15a70*/  UIADD3 UR10, UR7, -UR10, URZ ;  /* 0x8000000a070a7290 */ /* 0x000fe4000fffe03f */
[----:B------:R-:W-:Y:S01]  /*15a80*/  USEL UR11, UR8, UR4, UP0 ;  /* 0x00000004080b7287 */ /* 0x000fe20008000000 */
[----:B------:R-:W-:Y:S11]  /*15a90*/  @!P1 BRA `(.L_x_960) ;  /* 0x0000000000449947 */ /* 0x000ff60003800000 */
        /* <DEDUP_REMOVED lines=10> */
.L_x_961:
[----:B------:R-:W-:-:S11]  /*15b40*/  UISETP.NE.AND UP0, UPT, UR5, 0x1, UPT ;  /* 0x000000010500788c */ /* 0x000fd6000bf05270 */
[----:B------:R-:W-:Y:S02]  /*15b50*/  @UP0 ULDC.64 UR12, c[0x0][0x9e8] ;  /* 0x00027a00000c0ab9 */ /* 0x000fe40000000a00 */
[----:B------:R-:W-:-:S04]  /*15b60*/  UIMAD.WIDE.U32 UR8, UR7, UR12, URZ ;  /* 0x0000000c070872a5 */ /* 0x000fc8000f8e003f */
[----:B------:R-:W-:-:S12]  /*15b70*/  @UP0 USHF.R.U32.HI UR7, URZ, UR13, UR9 ;  /* 0x0000000d3f070299 */ /* 0x000fd80008011609 */
.L_x_962:
[----:B------:R-:W-:-:S04]  /*15b80*/  UIMAD UR5, UR7, UR5, URZ ;  /* 0x00000005070572a4 */ /* 0x000fc8000f8e023f */
[----:B------:R-:W-:-:S04]  /*15b90*/  UISETP.LT.AND UP0, UPT, UR10, UR5, UPT ;  /* 0x000000050a00728c */ /* 0x000fc8000bf01270 */
[----:B------:R-:W-:-:S12]  /*15ba0*/  USEL UR10, UR10, UR5, !UP0 ;  /* 0x000000050a0a7287 */ /* 0x000fd8000c000000 */
.L_x_960:
[----:B------:R-:W-:Y:S02]  /*15bb0*/  UIMAD.WIDE UR4, UR10, 0x66666667, URZ ;  /* 0x666666670a0478a5 */ /* 0x000fe4000f8e023f */
[----:B------:R-:W-:Y:S02]  /*15bc0*/  USHF.R.U32.HI UR12, URZ, 0x10, UR6 ;  /* 0x000000103f0c7899 */ /* 0x000fe40008011606 */
[----:B------:R-:W-:Y:S02]  /*15bd0*/  USHF.R.U32.HI UR4, URZ, 0x1f, UR5 ;  /* 0x0000001f3f047899 */ /* 0x000fe40008011605 */
[----:B------:R-:W-:Y:S02]  /*15be0*/  ULOP3.LUT UR39, UR6, 0xffff, URZ, 0xc0, !UPT ;  /* 0x0000ffff06277892 */ /* 0x000fe4000f8ec03f */
[----:B------:R-:W-:-:S04]  /*15bf0*/  ULEA.HI.SX32 UR4, UR5, UR4, 0x1a ;  /* 0x0000000405047291 */ /* 0x000fc8000f8fd23f */
[----:B------:R-:W-:-:S04]  /*15c00*/  UISETP.LT.AND UP0, UPT, URZ, UR4, UPT ;  /* 0x000000043f00728c */ /* 0x000fc8000bf01270 */
[----:B------:R-:W-:Y:S02]  /*15c10*/  USEL UR10, URZ, UR4, !UP0 ;  /* 0x000000043f0a7287 */ /* 0x000fe4000c000000 */
[----:B------:R-:W-:Y:S02]  /*15c20*/  UISETP.NE.AND UP0, UPT, UR12, URZ, UPT ;  /* 0x0000003f0c00728c */ /* 0x000fe4000bf05270 */
[----:B------:R-:W-:Y:S01]  /*15c30*/  UISETP.GT.AND UP1, UPT, UR11, UR10, UPT ;  /* 0x0000000a0b00728c */ /* 0x000fe2000bf24270 */
[----:B------:R-:W-:-:S05]  /*15c40*/  UMOV UR4, URZ ;  /* 0x0000003f00047c82 */ /* 0x000fca0008000000 */
[----:B------:R-:W-:-:S03]  /*15c50*/  PLOP3.LUT P0, PT, PT, PT, UP1, 0x80, 0x0 ;  /* 0x000000000000781c */ /* 0x000fc60003f0f018 */
[----:B------:R-:W-:-:S10]  /*15c60*/  @!UP0 ULDC UR12, c[0x0][0x9f0] ;  /* 0x00027c00000c8ab9 */ /* 0x000fd40000000800 */
[----:B------:R-:W-:Y:S05]  /*15c70*/  @!P0 BRA `(.L_x_963) ;  /* 0x0000000000808947 */ /* 0x000fea0003800000 */
[----:B------:R-:W-:Y:S01]  /*15c80*/  IMAD.U32 R3, RZ, RZ, UR12 ;  /* 0x0000000cff037e24 */ /* 0x000fe2000f8e00ff */
[----:B------:R-:W-:-:S04]  /*15c90*/  UIADD3 UR4, UR12, -0x1, UR11 ;  /* 0xffffffff0c047890 */ /* 0x000fc8000fffe00b */
[-C--:B------:R-:W-:Y:S01]  /*15ca0*/  IABS R0, R3.reuse ;  /* 0x0000000300007213 */ /* 0x080fe20000000000 */
[----:B------:R-:W-:Y:S01]  /*15cb0*/  UIADD3 UR6, -UR10, UR4, URZ ;  /* 0x000000040a067290 */ /* 0x000fe2000fffe13f */
[----:B------:R-:W-:Y:S02]  /*15cc0*/  IABS R3, R3 ;  /* 0x0000000300037213 */ /* 0x000fe40000000000 */
[----:B------:R-:W-:Y:S01]  /*15cd0*/  R2UR UR13, R0 ;  /* 0x00000000000d72ca */ /* 0x000fe200000e0000 */
[----:B------:R-:W-:Y:S02]  /*15ce0*/  UMOV UR4, URZ ;  /* 0x0000003f00047c82 */ /* 0x000fe40008000000 */
[----:B------:R-:W-:-:S05]  /*15cf0*/  IMAD.MOV R3, RZ, RZ, -R3 ;  /* 0x000000ffff037224 */ /* 0x000fca00078e0a03 */
[----:B------:R-:W-:-:S05]  /*15d00*/  R2UR UR9, R3 ;  /* 0x00000000030972ca */ /* 0x000fca00000e0000 */
[----:B------:R-:W0:Y:S08]  /*15d10*/  I2F.RP R0, UR13 ;  /* 0x0000000d00007d06 */ /* 0x000e300008209400 */
[----:B0-----:R-:W0:Y:S02]  /*15d20*/  MUFU.RCP R0, R0 ;  /* 0x0000000000007308 */ /* 0x001e240000001000 */
[----:B0-----:R-:W-:Y:S01]  /*15d30*/  VIADD R2, R0, 0xffffffe ;  /* 0x0ffffffe00027836 */ /* 0x001fe20000000000 */
[----:B------:R-:W-:Y:S01]  /*15d40*/  IABS R0, UR6 ;  /* 0x0000000600007c13 */ /* 0x000fe20008000000 */
[----:B------:R-:W-:-:S03]  /*15d50*/  ULOP3.LUT UR6, UR6, UR12, URZ, 0x3c, !UPT ;  /* 0x0000000c06067292 */ /* 0x000fc6000f8e3c3f */
[----:B------:R-:W-:Y:S01]  /*15d60*/  R2UR UR8, R0 ;  /* 0x00000000000872ca */ /* 0x000fe200000e0000 */
[----:B------:R-:W0:Y:S02]  /*15d70*/  F2I.FTZ.U32.TRUNC.NTZ R2, R2 ;  /* 0x0000000200027305 */ /* 0x000e24000021f000 */
[----:B0-----:R-:W-:-:S13]  /*15d80*/  R2UR UR5, R2 ;  /* 0x00000000020572ca */ /* 0x001fda00000e0000 */
[----:B------:R-:W-:-:S04]  /*15d90*/  UIADD3 UR7, URZ, -UR5, URZ ;  /* 0x800000053f077290 */ /* 0x000fc8000fffe03f */
[----:B------:R-:W-:-:S04]  /*15da0*/  UIMAD UR7, UR7, UR13, URZ ;  /* 0x0000000d070772a4 */ /* 0x000fc8000f8e023f */
[----:B------:R-:W-:-:S04]  /*15db0*/  UIMAD.WIDE.U32 UR4, UR5, UR7, UR4 ;  /* 0x00000007050472a5 */ /* 0x000fc8000f8e0004 */
[----:B------:R-:W-:-:S04]  /*15dc0*/  UIMAD.WIDE.U32 UR4, UR5, UR8, URZ ;  /* 0x00000008050472a5 */ /* 0x000fc8000f8e003f */
        /* <DEDUP_REMOVED lines=11> */
.L_x_963:
[----:B------:R-:W-:Y:S01]  /*15e80*/  UIMAD UR39, UR39, UR4, UR10 ;  /* 0x00000004272772a4 */ /* 0x000fe2000f8e020a */
[----:B------:R-:W-:Y:S02]  /*15e90*/  IMAD.U32 R17, RZ, RZ, UR11 ;  /* 0x0000000bff117e24 */ /* 0x000fe4000f8e00ff */
[----:B------:R-:W-:Y:S02]  /*15ea0*/  IMAD.MOV.U32 R20, RZ, RZ, 0x1 ;  /* 0x00000001ff147424 */ /* 0x000fe400078e00ff */
[----:B------:R-:W-:Y:S02]  /*15eb0*/  IMAD.MOV.U32 R2, RZ, RZ, 0x1 ;  /* 0x00000001ff027424 */ /* 0x000fe400078e00ff */
[----:B------:R-:W-:-:S05]  /*15ec0*/  IMAD.U32 R0, RZ, RZ, UR39 ;  /* 0x00000027ff007e24 */ /* 0x000fca000f8e00ff */
[----:B------:R-:W-:Y:S01]  /*15ed0*/  VIADDMNMX R17, R0, UR4, R17, PT ;  /* 0x0000000400117c46 */ /* 0x000fe2000b800111 */
[----:B------:R-:W-:-:S03]  /*15ee0*/  IMAD.MOV.U32 R0, RZ, RZ, RZ ;  /* 0x000000ffff007224 */ /* 0x000fc600078e00ff */
[----:B------:R-:W-:-:S13]  /*15ef0*/  ISETP.GT.AND P0, PT, R17, UR39, PT ;  /* 0x0000002711007c0c */ /* 0x000fda000bf04270 */
        /* <DEDUP_REMOVED lines=24> */
.L_x_964:
        /* <DEDUP_REMOVED lines=20> */
.L_x_965:
        /* <DEDUP_REMOVED lines=20> */
.L_x_966:
        /* <DEDUP_REMOVED lines=18> */
.L_x_967:
[----:B------:R-:W0:Y:S01]  /*16420*/  LDC.64 R2, c[0x0][0x9f8] ;  /* 0x00027e00ff027b82 */ /* 0x000e220000000a00 */
[----:B------:R-:W1:Y:S01]  /*16430*/  S2R R11, SR_TID.X ;  /* 0x00000000000b7919 */ /* 0x000e620000002100 */
[----:B------:R-:W-:Y:S01]  /*16440*/  IMAD.MOV.U32 R10, RZ, RZ, R18 ;  /* 0x000000ffff0a7224 */ /* 0x000fe200078e0012 */
[----:B0-----:R-:W-:-:S04]  /*16450*/  ISETP.NE.U32.AND P0, PT, R2, RZ, PT ;  /* 0x000000ff0200720c */ /* 0x001fc80003f05070 */
[----:B------:R-:W-:Y:S01]  /*16460*/  ISETP.NE.AND.EX P0, PT, R3, RZ, PT, P0 ;  /* 0x000000ff0300720c */ /* 0x000fe20003f05300 */
[C---:B-1----:R-:W-:Y:S01]  /*16470*/  IMAD.SHL.U32 R0, R11.reuse, 0x80, RZ ;  /* 0x000000800b007824 */ /* 0x042fe200078e00ff */
[----:B------:R-:W-:-:S11]  /*16480*/  LOP3.LUT R9, R11, 0x7f, RZ, 0xc0, !PT ;  /* 0x0000007f0b097812 */ /* 0x000fd600078ec0ff */
[----:B------:R-:W0:Y:S01]  /*16490*/  @P0 LDC.64 R2, c[0x0][0x9f8] ;  /* 0x00027e00ff020b82 */ /* 0x000e220000000a00 */
[----:B------:R-:W-:Y:S01]  /*164a0*/  IMAD.SHL.U32 R19, R11, 0x20, RZ ;  /* 0x000000200b137824 */ /* 0x000fe200078e00ff */
[----:B------:R-:W-:Y:S02]  /*164b0*/  SHF.R.U32.HI R5, RZ, 0x5, R9 ;  /* 0x00000005ff057819 */ /* 0x000fe40000011609 */
[----:B------:R-:W-:Y:S02]  /*164c0*/  LOP3.LUT R4, R0, 0x380, RZ, 0xc0, !PT ;  /* 0x0000038000047812 */ /* 0x000fe400078ec0ff */
[----:B------:R-:W-:Y:S01]  /*164d0*/  LOP3.LUT R6, R19, 0x80, RZ, 0xc0, !PT ;  /* 0x0000008013067812 */ /* 0x000fe200078ec0ff */
[----:B------:R-:W-:Y:S02]  /*164e0*/  IMAD.SHL.U32 R12, R11, 0x10, RZ ;  /* 0x000000100b0c7824 */ /* 0x000fe400078e00ff */
[----:B------:R-:W-:Y:S01]  /*164f0*/  IMAD R4, R5, 0x10, R4 ;  /* 0x0000001005047824 */ /* 0x000fe200078e0204 */
[----:B------:R-:W-:Y:S01]  /*16500*/  LOP3.LUT R6, R6, 0x10, R11, 0xf8, !PT ;  /* 0x0000001006067812 */ /* 0x000fe200078ef80b */
[----:B0-----:R-:W-:-:S04]  /*16510*/  @P0 IMAD.WIDE R2, R18, 0x4, R2 ;  /* 0x0000000412020825 */ /* 0x001fc800078e0202 */
[----:B------:R-:W-:Y:S01]  /*16520*/  IMAD.SHL.U32 R18, R5, 0x200, RZ ;  /* 0x0000020005127824 */ /* 0x000fe200078e00ff */
[----:B------:R0:W2:Y:S01]  /*16530*/  @P0 LDG.E R10, desc[UR58][R2.64] ;  /* 0x0000003a020a0981 */ /* 0x0000a2000c1e1900 */
[----:B------:R-:W-:-:S03]  /*16540*/  IMAD.SHL.U32 R5, R11, 0x4, RZ ;  /* 0x000000040b057824 */ /* 0x000fc600078e00ff */
[----:B------:R-:W-:Y:S02]  /*16550*/  LOP3.LUT R8, R18, 0x60, R19, 0xf8, !PT ;  /* 0x0000006012087812 */ /* 0x000fe400078ef813 */
[----:B------:R-:W-:Y:S02]  /*16560*/  LOP3.LUT R6, R6, 0x10, R5, 0x78, !PT ;  /* 0x0000001006067812 */ /* 0x000fe400078e7805 */
[----:B------:R-:W-:Y:S02]  /*16570*/  LOP3.LUT R5, R4, 0x70, R12, 0x78, !PT ;  /* 0x0000007004057812 */ /* 0x000fe400078e780c */
[----:B------:R-:W3:Y:S01]  /*16580*/  LDL.LU R4, [R1] ;  /* 0x0000000001047983 */ /* 0x000ee20000300800 */
[----:B0-----:R-:W0:Y:S01]  /*16590*/  LDC.64 R2, c[0x0][0x418] ;  /* 0x00010600ff027b82 */ /* 0x001e220000000a00 */
[----:B------:R-:W-:Y:S02]  /*165a0*/  LOP3.LUT R7, R8, 0x100, R19, 0xf8, !PT ;  /* 0x0000010008077812 */ /* 0x000fe400078ef813 */
[----:B------:R-:W-:-:S02]  /*165b0*/  LOP3.LUT R0, R5, 0xc00, R0, 0xf8, !PT ;  /* 0x00000c0005007812 */ /* 0x000fc400078ef800 */
[----:B------:R-:W-:Y:S02]  /*165c0*/  LOP3.LUT R6, R7, R6, RZ, 0xfc, !PT ;  /* 0x0000000607067212 */ /* 0x000fe400078efcff */
[----:B0-----:R-:W-:-:S04]  /*165d0*/  ISETP.NE.U32.AND P0, PT, R2, RZ, PT ;  /* 0x000000ff0200720c */ /* 0x001fc80003f05070 */
[----:B------:R-:W-:Y:S01]  /*165e0*/  ISETP.NE.AND.EX P2, PT, R3, RZ, PT, P0 ;  /* 0x000000ff0300720c */ /* 0x000fe20003f45300 */
[----:B------:R0:W-:Y:S04]  /*165f0*/  STL [R1+0x14], R6 ;  /* 0x0000140601007387 */ /* 0x0001e80000100800 */
[----:B------:R1:W-:Y:S01]  /*16600*/  STL [R1+0x10], R0 ;  /* 0x0000100001007387 */ /* 0x0003e20000100800 */
[----:B------:R-:W-:Y:S01]  /*16610*/  UMOV UR4, 0xffffffff ;  /* 0xffffffff00047882 */ /* 0x000fe20000000000 */
[----:B------:R-:W-:Y:S02]  /*16620*/  LOP3.LUT P1, RZ, R11, 0x4, RZ, 0xc0, !PT ;  /* 0x000000040bff7812 */ /* 0x000fe4000782c0ff */
[----:B0-----:R-:W-:Y:S01]  /*16630*/  SHF.R.U32.HI R6, RZ, 0x5, R11 ;  /* 0x00000005ff067819 */ /* 0x001fe2000001160b */
[----:B-1----:R-:W-:Y:S01]  /*16640*/  IMAD.MOV.U32 R0, RZ, RZ, 0x40 ;  /* 0x00000040ff007424 */ /* 0x002fe200078e00ff */
[----:B------:R-:W-:-:S02]  /*16650*/  LOP3.LUT R19, R19, 0x60, RZ, 0xc0, !PT ;  /* 0x0000006013137812 */ /* 0x000fc400078ec0ff */
[----:B------:R-:W-:Y:S02]  /*16660*/  LOP3.LUT R6, R6, 0x3, RZ, 0xc0, !PT ;  /* 0x0000000306067812 */ /* 0x000fe400078ec0ff */
[----:B------:R-:W-:Y:S02]  /*16670*/  SEL R0, R0, 0xffffffc0, !P1 ;  /* 0xffffffc000007807 */ /* 0x000fe40004800000 */
[----:B--2---:R-:W-:Y:S01]  /*16680*/  SHF.R.S32.HI R8, RZ, 0x1f, R10 ;  /* 0x0000001fff087819 */ /* 0x004fe2000001140a */
[----:B------:R0:W-:Y:S01]  /*16690*/  STL [R1+0x4], R10 ;  /* 0x0000040a01007387 */ /* 0x0001e20000100800 */
[----:B---3--:R-:W-:-:S04]  /*166a0*/  LOP3.LUT R4, R4, 0xfffffffe, RZ, 0xc0, !PT ;  /* 0xfffffffe04047812 */ /* 0x008fc800078ec0ff */
[----:B------:R-:W-:-:S05]  /*166b0*/  @P2 LOP3.LUT R4, R4, 0x1, RZ, 0xfc, !PT ;  /* 0x0000000104042812 */ /* 0x000fca00078efcff */
[----:B------:R0:W-:Y:S04]  /*166c0*/  STL [R1], R4 ;  /* 0x0000000401007387 */ /* 0x0001e80000100800 */
[----:B------:R0:W-:Y:S01]  /*166d0*/  STL [R1+0x8], R8 ;  /* 0x0000080801007387 */ /* 0x0001e20000100800 */
[----:B------:R-:W-:Y:S01]  /*166e0*/  SEL R16, R10, RZ, !P2 ;  /* 0x000000ff0a107207 */ /* 0x000fe20005000000 */
[----:B------:R-:W-:Y:S06]  /*166f0*/  BRA.DIV UR4, `(.L_x_968) ;  /* 0x0000002e04507947 */ /* 0x000fec000b800000 */
[----:B------:R1:W2:Y:S02]  /*16700*/  SHFL.IDX PT, R14, R6, RZ, 0x1f ;  /* 0x00001fff060e7589 */ /* 0x0002a400000e0000 */
.L_x_1021:
[----:B------:R-:W-:Y:S01]  /*16710*/  PLOP3.LUT P1, PT, PT, PT, PT, 0x8, 0x0 ;  /* 0x000000000000781c */ /* 0x000fe20003f2e170 */
[----:B------:R-:W-:Y:S01]  /*16720*/  IMAD.MOV.U32 R0, RZ, RZ, R4 ;  /* 0x000000ffff007224 */ /* 0x000fe200078e0004 */
[----:B--2---:R-:W-:-:S04]  /*16730*/  ISETP.NE.AND P0, PT, R14, RZ, PT ;  /* 0x000000ff0e00720c */ /* 0x004fc80003f05270 */
[----:B------:R-:W-:-:S07]  /*16740*/  LOP3.LUT R0, R0, 0xfffffffd, RZ, 0xc0, !PT ;  /* 0xfffffffd00007812 */ /* 0x000fce00078ec0ff */
[----:B------:R-:W-:-:S05]  /*16750*/  @P1 LOP3.LUT R0, R0, 0x2, RZ, 0xfc, !PT ;  /* 0x0000000200001812 */ /* 0x000fca00078efcff */
[----:B------:R2:W-:Y:S01]  /*16760*/  STL [R1], R0 ;  /* 0x0000000001007387 */ /* 0x0005e20000100800 */
[----:B------:R-:W-:Y:S05]  /*16770*/  @P0 BRA `(.L_x_969) ;  /* 0x0000000400680947 */ /* 0x000fea0003800000 */
[----:B------:R-:W-:Y:S01]  /*16780*/  UMOV UR4, 0xffffffff ;  /* 0xffffffff00047882 */ /* 0x000fe20000000000 */
[----:B--2---:R-:W-:Y:S02]  /*16790*/  VIADD R0, R17, 0xffffffff ;  /* 0xffffffff11007836 */ /* 0x004fe40000000000 */
[----:B------:R-:W-:Y:S05]  /*167a0*/  BRA.DIV UR4, `(.L_x_970) ;  /* 0x0000002e04447947 */ /* 0x000fea000b800000 */
[----:B------:R-:W-:-:S13]  /*167b0*/  ELECT P6, URZ, PT ;  /* 0x00000000003f782f */ /* 0x000fda00038c0000 */
.L_x_1024:
[----:B------:R-:W-:Y:S05]  /*167c0*/  @!P6 BRA `(.L_x_969) ;  /* 0x000000040054e947 */ /* 0x000fea0003800000 */
[----:B------:R-:W-:Y:S01]  /*167d0*/  IMAD.MOV.U32 R16, RZ, RZ, R10 ;  /* 0x000000ffff107224 */ /* 0x000fe200078e000a */
[----:B------:R-:W-:Y:S06]  /*167e0*/  @!P2 BRA `(.L_x_971) ;  /* 0x000000000044a947 */ /* 0x000fec0003800000 */
[----:B------:R-:W2:Y:S01]  /*167f0*/  LDC R7, c[0x0][0x43c] ;  /* 0x00010f00ff077b82 */ /* 0x000ea20000000800 */
[----:B------:R-:W-:Y:S01]  /*16800*/  ULDC.64 UR4, c[0x0][0x428] ;  /* 0x00010a0000047ab9 */ /* 0x000fe20000000a00 */
[----:B--2---:R-:W-:-:S13]  /*16810*/  ISETP.NE.AND P0, PT, R7, 0x1, PT ;  /* 0x000000010700780c */ /* 0x004fda0003f05270 */
[----:B0-----:R-:W1:Y:S02]  /*16820*/  @P0 LDC.64 R4, c[0x0][0x440] ;  /* 0x00011000ff040b82 */ /* 0x001e640000000a00 */
        /* <DEDUP_REMOVED lines=13> */
.L_x_971:
[----:B--2---:R-:W-:Y:S01]  /*16900*/  IMAD.MOV.U32 R2, RZ, RZ, 0x1 ;  /* 0x00000001ff027424 */ /* 0x004fe200078e00ff */
[----:B------:R-:W-:-:S04]  /*16910*/  ISETP.NE.AND P1, PT, R9, RZ, PT ;  /* 0x000000ff0900720c */ /* 0x000fc80003f25270 */
[----:B------:R-:W-:-:S04]  /*16920*/  SHF.L.U32 R2, R2, 0x1f, RZ ;  /* 0x0000001f02027819 */ /* 0x000fc800000006ff */
[----:B------:R-:W2:Y:S02]  /*16930*/  SYNCS.PHASECHK.TRANS64.TRYWAIT P0, [UR38+0x29880], R2 ;  /* 0x02988002ff0075a7 */ /* 0x000ea40008000166 */
[----:B--2---:R-:W-:Y:S05]  /*16940*/  @!P0 BRA `(.L_x_972) ;  /* 0x0000002800fc8947 */ /* 0x004fea0003800000 */
.L_x_1025:
[----:B------:R-:W-:Y:S05]  /*16950*/  @P1 BRA `(.L_x_973) ;  /* 0x0000000000181947 */ /* 0x000fea0003800000 */
[----:B0-----:R-:W0:Y:S01]  /*16960*/  S2R R4, SR_TID.X ;  /* 0x0000000000047919 */ /* 0x001e220000002100 */
[----:B--2---:R-:W-:-:S04]  /*16970*/  IMAD.MOV.U32 R3, RZ, RZ, 0x5000 ;  /* 0x00005000ff037424 */ /* 0x004fc800078e00ff */
[----:B------:R3:W-:Y:S01]  /*16980*/  SYNCS.ARRIVE.TRANS64 RZ, [UR38+0x29870], R3 ;  /* 0x02987003ffff79a7 */ /* 0x0007e20008000026 */
[----:B0-----:R-:W-:-:S13]  /*16990*/  LOP3.LUT P0, RZ, R4, 0x1f, RZ, 0xc0, !PT ;  /* 0x0000001f04ff7812 */ /* 0x001fda000780c0ff */
[----:B---3--:R-:W-:Y:S05]  /*169a0*/  @!P0 BRA `(.L_x_973) ;  /* 0x0000000000048947 */ /* 0x008fea0003800000 */
[----:B------:R-:W-:Y:S01]  /*169b0*/  BPT.TRAP 0x1 ;  /* 0x000000040000795c */ /* 0x000fe20000300000 */
.L_x_973:
        /* <DEDUP_REMOVED lines=13> */
[----:B------:R-:W4:Y:S02]  /*16a90*/  SYNCS.PHASECHK.TRANS64.TRYWAIT P0, [UR38+0x29840], R2 ;  /* 0x02984002ff0075a7 */ /* 0x000f240008000166 */
[----:B---34-:R-:W-:Y:S05]  /*16aa0*/  @!P0 BRA `(.L_x_974) ;  /* 0x0000002800bc8947 */ /* 0x018fea0003800000 */
.L_x_1026:
[----:B------:R-:W-:Y:S05]  /*16ab0*/  @P1 BRA `(.L_x_975) ;  /* 0x0000000000181947 */ /* 0x000fea0003800000 */
[----:B--2---:R-:W2:Y:S01]  /*16ac0*/  S2R R3, SR_TID.X ;  /* 0x0000000000037919 */ /* 0x004ea20000002100 */
[----:B------:R-:W-:-:S04]  /*16ad0*/  IMAD.MOV.U32 R2, RZ, RZ, 0x7800 ;  /* 0x00007800ff027424 */ /* 0x000fc800078e00ff */
[----:B------:R3:W-:Y:S01]  /*16ae0*/  SYNCS.ARRIVE.TRANS64 RZ, [UR38+0x29830], R2 ;  /* 0x02983002ffff79a7 */ /* 0x0007e20008000026 */
[----:B--2---:R-:W-:-:S13]  /*16af0*/  LOP3.LUT P0, RZ, R3, 0x1f, RZ, 0xc0, !PT ;  /* 0x0000001f03ff7812 */ /* 0x004fda000780c0ff */
[----:B---3--:R-:W-:Y:S05]  /*16b00*/  @!P0 BRA `(.L_x_975) ;  /* 0x0000000000048947 */ /* 0x008fea0003800000 */
[----:B------:R-:W-:Y:S01]  /*16b10*/  BPT.TRAP 0x1 ;  /* 0x000000040000795c */ /* 0x000fe20000300000 */
.L_x_975:
[----:B--2---:R-:W2:Y:S01]  /*16b20*/  LDL.LU R2, [R1] ;  /* 0x0000000001027983 */ /* 0x004ea20000300800 */
        /* <DEDUP_REMOVED lines=31> */
.L_x_969:
        /* <DEDUP_REMOVED lines=10> */
[----:B0-----:R-:W-:Y:S02]  /*16dc0*/  IMAD.U32 R4, RZ, RZ, UR6 ;  /* 0x00000006ff047e24 */ /* 0x001fe4000f8e00ff */
[----:B------:R-:W0:Y:S01]  /*16dd0*/  LDC.64 R2, c[0x4][R2] ;  /* 0x0100000002027b82 */ /* 0x000e220000000a00 */
        /* <DEDUP_REMOVED lines=10> */
.L_x_976:
[----:B------:R-:W2:Y:S01]  /*16e80*/  S2R R2, SR_TID.X ;  /* 0x0000000000027919 */ /* 0x000ea20000002100 */
[----:B------:R-:W3:Y:S01]  /*16e90*/  LDC R9, c[0x0][0x448] ;  /* 0x00011200ff097b82 */ /* 0x000ee20000000800 */
[----:B------:R-:W-:Y:S01]  /*16ea0*/  USHF.R.S32.HI UR4, URZ, 0x1f, UR36 ;  /* 0x0000001f3f047899 */ /* 0x000fe20008011424 */
[----:B-1----:R-:W0:Y:S01]  /*16eb0*/  S2R R6, SR_TID.X ;  /* 0x0000000000067919 */ /* 0x002e220000002100 */
[----:B------:R-:W-:Y:S02]  /*16ec0*/  ULDC.64 UR8, c[0x0][0x2d8] ;  /* 0x0000b60000087ab9 */ /* 0x000fe40000000a00 */
[----:B------:R-:W-:Y:S01]  /*16ed0*/  UIMAD UR6, UR4, UR8, URZ ;  /* 0x00000008040672a4 */ /* 0x000fe2000f8e023f */
[----:B------:R-:W1:Y:S01]  /*16ee0*/  S2R R7, SR_CTAID.Z ;  /* 0x0000000000077919 */ /* 0x000e620000002700 */
[----:B------:R-:W-:Y:S02]  /*16ef0*/  UIMAD.WIDE.U32 UR4, UR36, UR8, URZ ;  /* 0x00000008240472a5 */ /* 0x000fe4000f8e003f */
[----:B------:R-:W-:-:S04]  /*16f00*/  UIMAD UR6, UR36, UR9, UR6 ;  /* 0x00000009240672a4 */ /* 0x000fc8000f8e0206 */
[----:B------:R-:W-:-:S03]  /*16f10*/  UIADD3 UR5, UR5, UR6, URZ ;  /* 0x0000000605057290 */ /* 0x000fc6000fffe03f */
[----:B------:R-:W-:Y:S01]  /*16f20*/  ULDC.64 UR6, c[0x0][0x280] ;  /* 0x0000a00000067ab9 */ /* 0x000fe20000000a00 */
[----:B---3--:R-:W-:Y:S02]  /*16f30*/  ISETP.NE.AND P0, PT, R9, 0x1, PT ;  /* 0x000000010900780c */ /* 0x008fe40003f05270 */
[----:B--2---:R-:W-:Y:S01]  /*16f40*/  SHF.R.U32.HI R0, RZ, 0x3, R2 ;  /* 0x00000003ff007819 */ /* 0x004fe20000011602 */
[----:B------:R-:W-:Y:S02]  /*16f50*/  IMAD.SHL.U32 R2, R2, 0x10, RZ ;  /* 0x0000001002027824 */ /* 0x000fe400078e00ff */
[----:B0-----:R-:W-:Y:S02]  /*16f60*/  IMAD.SHL.U32 R8, R6, 0x10, RZ ;  /* 0x0000001006087824 */ /* 0x001fe400078e00ff */
[C---:B------:R-:W-:Y:S02]  /*16f70*/  IMAD.SHL.U32 R3, R0.reuse, 0x80, RZ ;  /* 0x0000008000037824 */ /* 0x040fe400078e00ff */
[----:B------:R-:W-:Y:S01]  /*16f80*/  IMAD.SHL.U32 R0, R0, 0x10, RZ ;  /* 0x0000001000007824 */ /* 0x000fe200078e00ff */
[----:B------:R-:W-:-:S02]  /*16f90*/  LOP3.LUT R8, R8, 0x30, RZ, 0xe2, !PT ;  /* 0x0000003008087812 */ /* 0x000fc400078ee2ff */
[----:B-1----:R-:W-:Y:S02]  /*16fa0*/  SHF.R.S32.HI R5, RZ, 0x1f, R7 ;  /* 0x0000001fff057819 */ /* 0x002fe40000011407 */
[----:B------:R-:W-:-:S04]  /*16fb0*/  LOP3.LUT R3, R8, 0x180, R3, 0xf8, !PT ;  /* 0x0000018008037812 */ /* 0x000fc800078ef803 */
[----:B------:R-:W-:Y:S02]  /*16fc0*/  LOP3.LUT R0, R3, 0x30, R0, 0x78, !PT ;  /* 0x0000003003007812 */ /* 0x000fe400078e7800 */
[----:B------:R-:W-:-:S04]  /*16fd0*/  LOP3.LUT R3, R2, 0x40, RZ, 0xc0, !PT ;  /* 0x0000004002037812 */ /* 0x000fc800078ec0ff */
[----:B------:R-:W-:Y:S02]  /*16fe0*/  IADD3 R0, R0, R3, R18 ;  /* 0x0000000300007210 */ /* 0x000fe40007ffe012 */
[----:B------:R-:W0:Y:S01]  /*16ff0*/  LDC.64 R2, c[0x0][0x2e0] ;  /* 0x0000b800ff027b82 */ /* 0x000e220000000a00 */
[----:B------:R-:W-:-:S04]  /*17000*/  LOP3.LUT R18, R6, 0x7f, RZ, 0xc0, !PT ;  /* 0x0000007f06127812 */ /* 0x000fc800078ec0ff */
[----:B------:R-:W-:-:S05]  /*17010*/  LEA.HI R6, R18, R19, RZ, 0x1e ;  /* 0x0000001312067211 */ /* 0x000fca00078ff0ff */
[----:B------:R-:W-:Y:S02]  /*17020*/  VIADD R6, R6, UR40 ;  /* 0x0000002806067c36 */ /* 0x000fe40008000000 */
[----:B0-----:R-:W-:-:S04]  /*17030*/  IMAD R4, R5, R2, RZ ;  /* 0x0000000205047224 */ /* 0x001fc800078e02ff */
[C---:B------:R-:W-:Y:S02]  /*17040*/  IMAD R5, R7.reuse, R3, R4 ;  /* 0x0000000307057224 */ /* 0x040fe400078e0204 */
[----:B------:R-:W-:Y:S01]  /*17050*/  IMAD.WIDE.U32 R2, R7, R2, UR4 ;  /* 0x0000000407027e25 */ /* 0x000fe2000f8e0002 */
[----:B------:R-:W0:Y:S01]  /*17060*/  @P0 LDC R4, c[0x0][0x450] ;  /* 0x00011400ff040b82 */ /* 0x000e220000000800 */
[----:B------:R-:W-:Y:S02]  /*17070*/  ULDC.64 UR4, c[0x0][0x2d0] ;  /* 0x0000b40000047ab9 */ /* 0x000fe40000000a00 */
[----:B------:R-:W-:Y:S02]  /*17080*/  IMAD.IADD R3, R3, 0x1, R5 ;  /* 0x0000000103037824 */ /* 0x000fe400078e0205 */
[----:B------:R-:W-:-:S03]  /*17090*/  IMAD.MOV.U32 R7, RZ, RZ, R6 ;  /* 0x000000ffff077224 */ /* 0x000fc600078e0006 */
[----:B------:R-:W1:Y:S02]  /*170a0*/  @P0 LDC R5, c[0x0][0x44c] ;  /* 0x00011300ff050b82 */ /* 0x000e640000000800 */
[----:B-1----:R-:W-:-:S05]  /*170b0*/  @P0 IMAD.HI.U32 R5, R6, R5, RZ ;  /* 0x0000000506050227 */ /* 0x002fca00078e00ff */
[----:B0-----:R-:W-:-:S04]  /*170c0*/  @P0 SHF.R.U32.HI R7, RZ, R4, R5 ;  /* 0x00000004ff070219 */ /* 0x001fc80000011605 */
[--C-:B------:R-:W-:Y:S01]  /*170d0*/  SHF.R.S32.HI R5, RZ, 0x1f, R7.reuse ;  /* 0x0000001fff057819 */ /* 0x100fe20000011407 */
[----:B------:R-:W-:Y:S02]  /*170e0*/  IMAD.MOV R4, RZ, RZ, -R7 ;  /* 0x000000ffff047224 */ /* 0x000fe400078e0a07 */
[----:B------:R-:W-:-:S04]  /*170f0*/  IMAD.WIDE.U32 R2, R7, UR4, R2 ;  /* 0x0000000407027c25 */ /* 0x000fc8000f8e0002 */
[----:B------:R-:W-:Y:S02]  /*17100*/  IMAD R4, R9, R4, R6 ;  /* 0x0000000409047224 */ /* 0x000fe400078e0206 */
[----:B------:R-:W-:-:S04]  /*17110*/  IMAD R6, R5, UR4, RZ ;  /* 0x0000000405067c24 */ /* 0x000fc8000f8e02ff */
[----:B------:R-:W-:Y:S01]  /*17120*/  IMAD R5, R7, UR5, R6 ;  /* 0x0000000507057c24 */ /* 0x000fe2000f8e0206 */
[----:B------:R-:W-:Y:S01]  /*17130*/  SHF.R.S32.HI R6, RZ, 0x1f, R4 ;  /* 0x0000001fff067819 */ /* 0x000fe20000011404 */
[----:B------:R-:W-:Y:S02]  /*17140*/  ULDC.64 UR4, c[0x0][0x2c8] ;  /* 0x0000b20000047ab9 */ /* 0x000fe40000000a00 */
[----:B------:R-:W-:Y:S02]  /*17150*/  IMAD.IADD R3, R3, 0x1, R5 ;  /* 0x0000000103037824 */ /* 0x000fe400078e0205 */
[----:B------:R-:W-:Y:S02]  /*17160*/  IMAD R5, R6, UR4, RZ ;  /* 0x0000000406057c24 */ /* 0x000fe4000f8e02ff */
[----:B------:R-:W-:Y:S01]  /*17170*/  IMAD.WIDE.U32 R2, R4, UR4, R2 ;  /* 0x0000000404027c25 */ /* 0x000fe2000f8e0002 */
[----:B------:R-:W-:Y:S02]  /*17180*/  ULDC UR4, c[0x0][0x2b8] ;  /* 0x0000ae0000047ab9 */ /* 0x000fe40000000800 */
[----:B------:R-:W-:Y:S01]  /*17190*/  ISETP.GE.AND P2, PT, R8, UR4, PT ;  /* 0x0000000408007c0c */ /* 0x000fe2000bf46270 */
[----:B------:R-:W-:Y:S01]  /*171a0*/  IMAD R6, R4, UR5, R5 ;  /* 0x0000000504067c24 */ /* 0x000fe2000f8e0205 */
[----:B------:R-:W-:Y:S01]  /*171b0*/  IADD3 R7, P3, R2, UR6, RZ ;  /* 0x0000000602077c10 */ /* 0x000fe2000ff7e0ff */
[----:B------:R-:W-:-:S03]  /*171c0*/  VIADD R4, R8, 0x40 ;  /* 0x0000004008047836 */ /* 0x000fc60000000000 */
[----:B------:R-:W-:Y:S02]  /*171d0*/  IADD3.X R6, R3, UR7, R6, P3, !PT ;  /* 0x0000000703067c10 */ /* 0x000fe40009ffe406 */
[----:B------:R-:W-:Y:S01]  /*171e0*/  ISETP.GE.AND P0, PT, R4, UR4, PT ;  /* 0x0000000404007c0c */ /* 0x000fe2000bf06270 */
[----:B------:R-:W-:-:S05]  /*171f0*/  VIADD R4, R8, 0x80 ;  /* 0x0000008008047836 */ /* 0x000fca0000000000 */
[----:B------:R-:W-:Y:S01]  /*17200*/  ISETP.GE.AND P1, PT, R4, UR4, PT ;  /* 0x0000000404007c0c */ /* 0x000fe2000bf26270 */
[----:B------:R-:W-:-:S03]  /*17210*/  UMOV UR4, 0xffffffff ;  /* 0xffffffff00047882 */ /* 0x000fc60000000000 */
[----:B------:R-:W-:Y:S09]  /*17220*/  BRA.DIV UR4, `(.L_x_977) ;  /* 0x0000002204f47947 */ /* 0x000ff2000b800000 */
[----:B------:R-:W0:Y:S01]  /*17230*/  SHFL.IDX PT, R14, R7, RZ, 0x1c1f ;  /* 0x001c1fff070e7589 */ /* 0x000e2200000e0000 */
[----:B------:R-:W-:Y:S01]  /*17240*/  ULDC UR4, c[0x0][0x288] ;  /* 0x0000a20000047ab9 */ /* 0x000fe20000000800 */
[----:B------:R-:W-:Y:S01]  /*17250*/  LEA.HI R4, R18, UR40, RZ, 0x1e ;  /* 0x0000002812047c11 */ /* 0x000fe2000f8ff0ff */
[----:B------:R-:W-:Y:S01]  /*17260*/  IMAD R5, R9, UR4, RZ ;  /* 0x0000000409057c24 */ /* 0x000fe2000f8e02ff */
[----:B------:R-:W1:Y:S04]  /*17270*/  SHFL.IDX PT, R2, R6, RZ, 0x1c1f ;  /* 0x001c1fff06027589 */ /* 0x000e6800000e0000 */
[----:B------:R-:W-:-:S13]  /*17280*/  ISETP.GE.AND P4, PT, R4, R5, PT ;  /* 0x000000050400720c */ /* 0x000fda0003f86270 */
[----:B------:R-:W-:Y:S01]  /*17290*/  @!P4 VIADD R9, R0, UR38 ;  /* 0x000000260009cc36 */ /* 0x000fe20008000000 */
[----:B0-----:R-:W-:Y:S02]  /*172a0*/  @!P4 IADD3 R10, P3, R8, R14, RZ ;  /* 0x0000000e080ac210 */ /* 0x001fe40007f7e0ff */
[----:B------:R-:W0:Y:S03]  /*172b0*/  SHFL.IDX PT, R14, R7, 0x1, 0x1c1f ;  /* 0x003c1f00070e7f89 */ /* 0x000e2600000e0000 */
[----:B-1----:R-:W-:Y:S02]  /*172c0*/  @!P4 IMAD.X R3, RZ, RZ, R2, P3 ;  /* 0x000000ffff03c224 */ /* 0x002fe400018e0602 */
[----:B------:R-:W-:Y:S02]  /*172d0*/  @!P4 IMAD.MOV.U32 R2, RZ, RZ, R10 ;  /* 0x000000ffff02c224 */ /* 0x000fe400078e000a */
[----:B------:R-:W-:-:S03]  /*172e0*/  VIADD R10, R4, 0x20 ;  /* 0x00000020040a7836 */ /* 0x000fc60000000000 */
[----:B------:R-:W-:Y:S02]  /*172f0*/  @!P4 LDGSTS.E.BYPASS.LTC128B.128 [R9+0x14400], desc[UR58][R2.64], !P2 ;  /* 0x144000000209cfae */ /* 0x000fe4000d101d7a */
[----:B------:R-:W-:Y:S02]  /*17300*/  ISETP.GE.AND P3, PT, R10, R5, PT ;  /* 0x000000050a00720c */ /* 0x000fe40003f66270 */
[----:B------:R-:W-:Y:S04]  /*17310*/  @!P4 LDGSTS.E.BYPASS.LTC128B.128 [R9+0x16400], desc[UR58][R2.64+0x40], !P0 ;  /* 0x164000400209cfae */ /* 0x000fe8000c101d7a */
[----:B------:R1:W-:Y:S07]  /*17320*/  @!P4 LDGSTS.E.BYPASS.LTC128B.128 [R9+0x18400], desc[UR58][R2.64+0x80], !P1 ;  /* 0x184000800209cfae */ /* 0x0003ee000c901d7a */
[----:B0-----:R-:W-:Y:S01]  /*17330*/  @!P3 IADD3 R10, P4, R8, R14, RZ ;  /* 0x0000000e080ab210 */ /* 0x001fe20007f9e0ff */
[----:B------:R-:W-:Y:S01]  /*17340*/  @!P3 VIADD R19, R0, UR38 ;  /* 0x000000260013bc36 */ /* 0x000fe20008000000 */
[----:B------:R-:W-:Y:S04]  /*17350*/  SHFL.IDX PT, R14, R7, 0x2, 0x1c1f ;  /* 0x005c1f00070e7f89 */ /* 0x000fe800000e0000 */
[----:B-1----:R-:W0:Y:S02]  /*17360*/  SHFL.IDX PT, R2, R6, 0x1, 0x1c1f ;  /* 0x003c1f0006027f89 */ /* 0x002e2400000e0000 */
[----:B0-----:R-:W-:-:S02]  /*17370*/  @!P3 IMAD.X R21, RZ, RZ, R2, P4 ;  /* 0x000000ffff15b224 */ /* 0x001fc400020e0602 */
[----:B------:R-:W-:Y:S02]  /*17380*/  @!P3 IMAD.MOV.U32 R2, RZ, RZ, R10 ;  /* 0x000000ffff02b224 */ /* 0x000fe400078e000a */
[----:B------:R-:W-:Y:S02]  /*17390*/  @!P3 IMAD.MOV.U32 R3, RZ, RZ, R21 ;  /* 0x000000ffff03b224 */ /* 0x000fe400078e0015 */
[----:B------:R-:W-:-:S03]  /*173a0*/  VIADD R10, R4, 0x40 ;  /* 0x00000040040a7836 */ /* 0x000fc60000000000 */
[----:B------:R-:W-:Y:S04]  /*173b0*/  @!P3 LDGSTS.E.BYPASS.LTC128B.128 [R19+0x14c00], desc[UR58][R2.64], !P2 ;  /* 0x14c000000213bfae */ /* 0x000fe8000d101d7a */
[----:B------:R-:W-:Y:S04]  /*173c0*/  @!P3 LDGSTS.E.BYPASS.LTC128B.128 [R19+0x16c00], desc[UR58][R2.64+0x40], !P0 ;  /* 0x16c000400213bfae */ /* 0x000fe8000c101d7a */
[----:B------:R0:W-:Y:S01]  /*173d0*/  @!P3 LDGSTS.E.BYPASS.LTC128B.128 [R19+0x18c00], desc[UR58][R2.64+0x80], !P1 ;  /* 0x18c000800213bfae */ /* 0x0001e2000c901d7a */
[----:B------:R-:W-:-:S03]  /*173e0*/  ISETP.GE.AND P3, PT, R10, R5, PT ;  /* 0x000000050a00720c */ /* 0x000fc60003f66270 */
[----:B0-----:R-:W0:Y:S10]  /*173f0*/  SHFL.IDX PT, R2, R6, 0x2, 0x1c1f ;  /* 0x005c1f0006027f89 */ /* 0x001e3400000e0000 */
[----:B------:R-:W-:Y:S01]  /*17400*/  @!P3 IADD3 R10, P4, R8, R14, RZ ;  /* 0x0000000e080ab210 */ /* 0x000fe20007f9e0ff */
[----:B------:R-:W-:Y:S01]  /*17410*/  @!P3 VIADD R9, R0, UR38 ;  /* 0x000000260009bc36 */ /* 0x000fe20008000000 */
[----:B------:R1:W2:Y:S04]  /*17420*/  SHFL.IDX PT, R14, R7, 0x3, 0x1c1f ;  /* 0x007c1f00070e7f89 */ /* 0x0002a800000e0000 */
[----:B------:R-:W3:Y:S01]  /*17430*/  SHFL.IDX PT, R6, R6, 0x3, 0x1c1f ;  /* 0x007c1f0006067f89 */ /* 0x000ee200000e0000 */
[----:B0-----:R-:W-:-:S02]  /*17440*/  @!P3 IMAD.X R21, RZ, RZ, R2, P4 ;  /* 0x000000ffff15b224 */ /* 0x001fc400020e0602 */
[----:B------:R-:W-:Y:S02]  /*17450*/  @!P3 IMAD.MOV.U32 R2, RZ, RZ, R10 ;  /* 0x000000ffff02b224 */ /* 0x000fe400078e000a */
[----:B------:R-:W-:-:S05]  /*17460*/  @!P3 IMAD.MOV.U32 R3, RZ, RZ, R21 ;  /* 0x000000ffff03b224 */ /* 0x000fca00078e0015 */
[----:B------:R1:W-:Y:S04]  /*17470*/  @!P3 LDGSTS.E.BYPASS.LTC128B.128 [R9+0x15400], desc[UR58][R2.64], !P2 ;  /* 0x154000000209bfae */ /* 0x0003e8000d101d7a */
[----:B------:R1:W-:Y:S04]  /*17480*/  @!P3 LDGSTS.E.BYPASS.LTC128B.128 [R9+0x17400], desc[UR58][R2.64+0x40], !P0 ;  /* 0x174000400209bfae */ /* 0x0003e8000c101d7a */
[----:B--23--:R1:W-:Y:S02]  /*17490*/  @!P3 LDGSTS.E.BYPASS.LTC128B.128 [R9+0x19400], desc[UR58][R2.64+0x80], !P1 ;  /* 0x194000800209bfae */ /* 0x00c3e4000c901d7a */
.L_x_1035:
[----:B------:R-:W-:Y:S01]  /*174a0*/  VIADD R4, R4, 0x60 ;  /* 0x0000006004047836 */ /* 0x000fe20000000000 */
[----:B------:R-:W-:Y:S04]  /*174b0*/  BSSY B0, `(.L_x_978) ;  /* 0x000000c000007945 */ /* 0x000fe80003800000 */
[----:B------:R-:W-:-:S13]  /*174c0*/  ISETP.GE.AND P3, PT, R4, R5, PT ;  /* 0x000000050400720c */ /* 0x000fda0003f66270 */
[----:B------:R-:W-:Y:S05]  /*174d0*/  @P3 BRA `(.L_x_979) ;  /* 0x0000000000243947 */ /* 0x000fea0003800000 */
[----:B-1----:R-:W-:Y:S01]  /*174e0*/  IADD3 R2, P3, R8, R14, RZ ;  /* 0x0000000e08027210 */ /* 0x002fe20007f7e0ff */
[----:B------:R-:W-:-:S04]  /*174f0*/  VIADD R5, R0, UR38 ;  /* 0x0000002600057c36 */ /* 0x000fc80008000000 */
[----:B------:R-:W-:-:S05]  /*17500*/  IMAD.X R3, RZ, RZ, R6, P3 ;  /* 0x000000ffff037224 */ /* 0x000fca00018e0606 */
[----:B------:R-:W-:Y:S01]  /*17510*/  @!PT LDS RZ, [RZ] ;  /* 0x00000000fffff984 */ /* 0x000fe20000000800 */
[----:B------:R-:W-:Y:S01]  /*17520*/  @!PT LDS RZ, [RZ] ;  /* 0x00000000fffff984 */ /* 0x000fe20000000800 */
[----:B------:R-:W-:Y:S01]  /*17530*/  @!PT LDS RZ, [RZ] ;  /* 0x00000000fffff984 */ /* 0x000fe20000000800 */
[----:B------:R0:W-:Y:S04]  /*17540*/  LDGSTS.E.BYPASS.LTC128B.128 [R5+0x15c00], desc[UR58][R2.64], !P2 ;  /* 0x15c0000002057fae */ /* 0x0001e8000d101d7a */
[----:B------:R0:W-:Y:S04]  /*17550*/  LDGSTS.E.BYPASS.LTC128B.128 [R5+0x17c00], desc[UR58][R2.64+0x40], !P0 ;  /* 0x17c0004002057fae */ /* 0x0001e8000c101d7a */
[----:B------:R0:W-:Y:S02]  /*17560*/  LDGSTS.E.BYPASS.LTC128B.128 [R5+0x19c00], desc[UR58][R2.64+0x80], !P1 ;  /* 0x19c0008002057fae */ /* 0x0001e4000c901d7a */
.L_x_979:
[----:B------:R-:W-:Y:S05]  /*17570*/  BSYNC B0 ;  /* 0x0000000000007941 */ /* 0x000fea0003800000 */
.L_x_978:
[----:B------:R-:W-:Y:S01]  /*17580*/  NOP ;  /* 0x0000000000007918 */ /* 0x000fe20000000000 */
[----:B------:R-:W-:Y:S01]  /*17590*/  SYNCS.ARRIVE.TRANS64.RED.A0T1 RZ, [UR38+0x29800], RZ ;  /* 0x029800ffffff79a7 */ /* 0x000fe20008200426 */
[----:B------:R-:W-:Y:S01]  /*175a0*/  IMAD.MOV.U32 R0, RZ, RZ, 0x1 ;  /* 0x00000001ff007424 */ /* 0x000fe200078e00ff */
[----:B------:R-:W-:Y:S04]  /*175b0*/  ARRIVES.LDGSTSBAR.64.TRANSCNT [UR38+0x29800] ;  /* 0x02980000ff0079b0 */ /* 0x000fe80008000aa6 */
[----:B------:R-:W-:Y:S01]  /*175c0*/  SHF.L.U32 R0, R0, 0x1f, RZ ;  /* 0x0000001f00007819 */ /* 0x000fe200000006ff */
[----:B------:R-:W-:Y:S01]  /*175d0*/  NOP ;  /* 0x0000000000007918 */ /* 0x000fe20000000000 */
[----:B------:R-:W-:Y:S01]  /*175e0*/  SYNCS.ARRIVE.TRANS64.A1T0 RZ, [UR38+0x29800], RZ ;  /* 0x029800ffffff79a7 */ /* 0x000fe20008100026 */
[----:B01----:R-:W-:-:S05]  /*175f0*/  VIADD R2, R17, 0xfffffffe ;  /* 0xfffffffe11027836 */ /* 0x003fca0000000000 */
[----:B------:R-:W-:Y:S01]  /*17600*/  ISETP.GE.AND P1, PT, R2, UR39, PT ;  /* 0x0000002702007c0c */ /* 0x000fe2000bf26270 */
[----:B------:R-:W0:Y:S02]  /*17610*/  SYNCS.PHASECHK.TRANS64.TRYWAIT P0, [UR38+0x29820], R0 ;  /* 0x02982000ff0075a7 */ /* 0x000e240008000166 */
[----:B0-----:R-:W-:Y:S10]  /*17620*/  @!P0 BRA `(.L_x_980) ;  /* 0x0000002400408947 */ /* 0x001ff40003800000 */
.L_x_1036:
[----:B------:R-:W-:Y:S01]  /*17630*/  IMAD.MOV.U32 R20, RZ, RZ, 0x1 ;  /* 0x00000001ff147424 */ /* 0x000fe200078e00ff */
[----:B------:R-:W-:Y:S06]  /*17640*/  @!P1 BRA `(.L_x_981) ;  /* 0x0000000c00e89947 */ /* 0x000fec0003800000 */
[----:B0-----:R-:W2:Y:S02]  /*17650*/  LDL R3, [R1+0x18] ;  /* 0x0000180001037983 */ /* 0x001ea40000100800 */
[----:B--2---:R-:W-:Y:S01]  /*17660*/  R2UR UR4, R3 ;  /* 0x00000000030472ca */ /* 0x004fe200000e0000 */
[----:B------:R-:W-:-:S12]  /*17670*/  IMAD.MOV.U32 R3, RZ, RZ, RZ ;  /* 0x000000ffff037224 */ /* 0x000fd800078e00ff */
[----:B------:R-:W-:Y:S02]  /*17680*/  IMAD.U32 R0, RZ, RZ, UR4 ;  /* 0x00000004ff007e24 */ /* 0x000fe4000f8e00ff */
[----:B------:R-:W-:-:S03]  /*17690*/  IMAD.U32 R21, RZ, RZ, UR4 ;  /* 0x00000004ff157e24 */ /* 0x000fc6000f8e00ff */
[----:B------:R-:W-:Y:S01]  /*176a0*/  LOP3.LUT R4, R0, 0x2, RZ, 0xfc, !PT ;  /* 0x0000000200047812 */ /* 0x000fe200078efcff */
[----:B------:R-:W-:Y:S01]  /*176b0*/  IMAD.MOV.U32 R0, RZ, RZ, 0x1 ;  /* 0x00000001ff007424 */ /* 0x000fe200078e00ff */
[----:B------:R-:W-:-:S03]  /*176c0*/  LOP3.LUT R21, R21, 0x1, RZ, 0xfc, !PT ;  /* 0x0000000115157812 */ /* 0x000fc600078efcff */
[----:B------:R0:W-:Y:S04]  /*176d0*/  STL [R1+0xc], R4 ;  /* 0x00000c0401007387 */ /* 0x0001e80000100800 */
.L_x_1000:
        /* <DEDUP_REMOVED lines=20> */
[----:B------:R-:W-:-:S04]  /*17820*/  @P0 SHF.R.U32.HI R4, RZ, R5, R6 ;  /* 0x00000005ff040219 */ /* 0x000fc80000011606 */
[--C-:B------:R-:W-:Y:S01]  /*17830*/  SHF.R.S32.HI R5, RZ, 0x1f, R4.reuse ;  /* 0x0000001fff057819 */ /* 0x100fe20000011404 */
[----:B------:R-:W-:-:S04]  /*17840*/  IMAD.MOV R8, RZ, RZ, -R4 ;  /* 0x000000ffff087224 */ /* 0x000fc800078e0a04 */
[----:B------:R-:W-:Y:S02]  /*17850*/  IMAD R8, R7, R8, R2 ;  /* 0x0000000807087224 */ /* 0x000fe400078e0202 */
[----:B------:R-:W0:Y:S01]  /*17860*/  LDC.64 R6, c[0x0][0x418] ;  /* 0x00010600ff067b82 */ /* 0x000e220000000a00 */
[----:B--2---:R-:W-:-:S04]  /*17870*/  IMAD R9, R9, UR4, RZ ;  /* 0x0000000409097c24 */ /* 0x004fc8000f8e02ff */
[C---:B---3--:R-:W-:Y:S02]  /*17880*/  IMAD R9, R10.reuse, UR5, R9 ;  /* 0x000000050a097c24 */ /* 0x048fe4000f8e0209 */
[----:B------:R-:W-:-:S04]  /*17890*/  IMAD.WIDE.U32 R4, R10, UR4, R4 ;  /* 0x000000040a047c25 */ /* 0x000fc8000f8e0004 */
[----:B------:R-:W-:Y:S01]  /*178a0*/  IMAD.IADD R9, R9, 0x1, R5 ;  /* 0x0000000109097824 */ /* 0x000fe200078e0205 */
[----:B0-----:R-:W-:-:S04]  /*178b0*/  LEA R6, P0, R4, R6, 0x2 ;  /* 0x0000000604067211 */ /* 0x001fc800078010ff */
[----:B------:R-:W-:-:S05]  /*178c0*/  LEA.HI.X R7, R4, R7, R9, 0x2, P0 ;  /* 0x0000000704077211 */ /* 0x000fca00000f1409 */
[----:B------:R0:W5:Y:S04]  /*178d0*/  LDG.E R16, desc[UR58][R6.64] ;  /* 0x0000003a06107981 */ /* 0x000168000c1e1900 */
.L_x_984:
[----:B------:R-:W1:Y:S01]  /*178e0*/  S2R R4, SR_TID.X ;  /* 0x0000000000047919 */ /* 0x000e620000002100 */
[----:B0-----:R-:W-:Y:S02]  /*178f0*/  LEA R6, R17, UR38, 0x3 ;  /* 0x0000002611067c11 */ /* 0x001fe4000f8e18ff */
[----:B-1----:R-:W-:Y:S02]  /*17900*/  LOP3.LUT R5, R4, 0x7f, RZ, 0xc0, !PT ;  /* 0x0000007f04057812 */ /* 0x002fe400078ec0ff */
[----:B------:R-:W-:Y:S02]  /*17910*/  SHF.L.U32 R4, R20, 0x1f, RZ ;  /* 0x0000001f14047819 */ /* 0x000fe400000006ff */
[----:B------:R-:W-:Y:S02]  /*17920*/  ISETP.NE.AND P1, PT, R5, RZ, PT ;  /* 0x000000ff0500720c */ /* 0x000fe40003f25270 */
[----:B------:R-:W0:Y:S02]  /*17930*/  SYNCS.PHASECHK.TRANS64.TRYWAIT P0, [R6+URZ+0x29880], R4 ;  /* 0x02988004060075a7 */ /* 0x000e24000800017f */
[----:B0-----:R-:W-:Y:S09]  /*17940*/  @!P0 BRA `(.L_x_985) ;  /* 0x0000002000908947 */ /* 0x001ff20003800000 */
.L_x_1037:
        /* <DEDUP_REMOVED lines=9> */
.L_x_987:
[----:B------:R-:W-:Y:S05]  /*179e0*/  BSYNC B1 ;  /* 0x0000000000017941 */ /* 0x000fea0003800000 */
.L_x_986:
        /* <DEDUP_REMOVED lines=15> */
.L_x_988:
        /* <DEDUP_REMOVED lines=8> */
.L_x_1038:
[----:B------:R-:W-:Y:S01]  /*17b60*/  BSSY B1, `(.L_x_990) ;  /* 0x000000b000017945 */ /* 0x000fe20003800000 */
[----:B01----:R-:W-:Y:S02]  /*17b70*/  IMAD.MOV.U32 R4, RZ, RZ, 0x0 ;  /* 0x00000000ff047424 */ /* 0x003fe400078e00ff */
[----:B------:R-:W-:Y:S01]  /*17b80*/  IMAD.MOV.U32 R5, RZ, RZ, 0x14f00000 ;  /* 0x14f00000ff057424 */ /* 0x000fe200078e00ff */
[----:B------:R-:W-:Y:S06]  /*17b90*/  @P1 BRA `(.L_x_991) ;  /* 0x00000000001c1947 */ /* 0x000fec0003800000 */
[----:B------:R-:W0:Y:S02]  /*17ba0*/  S2R R9, SR_TID.X ;  /* 0x0000000000097919 */ /* 0x000e240000002100 */
[----:B0-----:R-:W-:Y:S01]  /*17bb0*/  LOP3.LUT R10, R9, 0x1f, RZ, 0xc0, !PT ;  /* 0x0000001f090a7812 */ /* 0x001fe200078ec0ff */
[----:B------:R-:W-:-:S03]  /*17bc0*/  IMAD.MOV.U32 R9, RZ, RZ, 0x7800 ;  /* 0x00007800ff097424 */ /* 0x000fc600078e00ff */
[----:B------:R-:W-:Y:S01]  /*17bd0*/  ISETP.NE.AND P0, PT, R10, RZ, PT ;  /* 0x000000ff0a00720c */ /* 0x000fe20003f05270 */
[----:B------:R0:W-:-:S12]  /*17be0*/  SYNCS.ARRIVE.TRANS64 RZ, [R6+URZ+0x29830], R9 ;  /* 0x0298300906ff79a7 */ /* 0x0001d8000800003f */
[----:B0-----:R-:W-:Y:S05]  /*17bf0*/  @!P0 BRA `(.L_x_991) ;  /* 0x0000000000048947 */ /* 0x001fea0003800000 */
[----:B------:R-:W-:Y:S01]  /*17c00*/  BPT.TRAP 0x1 ;  /* 0x000000040000795c */ /* 0x000fe20000300000 */
.L_x_991:
[----:B------:R-:W-:Y:S05]  /*17c10*/  BSYNC B1 ;  /* 0x0000000000017941 */ /* 0x000fea0003800000 */
.L_x_990:
        /* <DEDUP_REMOVED lines=13> */
.L_x_992:
        /* <DEDUP_REMOVED lines=13> */
.L_x_993:
        /* <DEDUP_REMOVED lines=13> */
.L_x_994:
[----:B------:R-:W-:-:S13]  /*17e90*/  @P0 ELECT P1, URZ, PT ;  /* 0x00000000003f082f */ /* 0x000fda0003820000 */
[----:B------:R-:W-:Y:S01]  /*17ea0*/  @P1 R2UR UR13, R16 ;  /* 0x00000000100d12ca */ /* 0x000fe200000e0000 */
[----:B------:R-:W-:Y:S01]  /*17eb0*/  UMOV UR12, UR36 ;  /* 0x00000024000c7c82 */ /* 0x000fe20008000000 */
[----:B------:R-:W-:-:S11]  /*17ec0*/  @P1 PLOP3.LUT P0, PT, P1, PT, PT, 0x8, 0x0 ;  /* 0x000000000000181c */ /* 0x000fd60000f0e170 */
[----:B------:R0:W-:Y:S01]  /*17ed0*/  UTMALDG.4D [UR8], [UR6], desc[UR14] ;  /* 0x00000e08060075b4 */ /* 0x0001e20008019000 */
[----:B------:R-:W-:Y:S01]  /*17ee0*/  PLOP3.LUT P1, PT, PT, PT, PT, 0x8, 0x0 ;  /* 0x000000000000781c */ /* 0x000fe20003f2e170 */
[----:B0-----:R-:W-:-:S12]  /*17ef0*/  @P0 BRA.U.ANY `(.L_x_994) ;  /* 0xfffffffd00e40947 */ /* 0x001fd8000393ffff */
.L_x_983:
[----:B------:R-:W-:Y:S05]  /*17f00*/  BSYNC B0 ;  /* 0x0000000000007941 */ /* 0x000fea0003800000 */
.L_x_982:
[----:B------:R-:W-:-:S13]  /*17f10*/  ISETP.NE.AND P0, PT, R21, 0x3, PT ;  /* 0x000000031500780c */ /* 0x000fda0003f05270 */
[----:B------:R-:W-:Y:S05]  /*17f20*/  @!P0 BRA `(.L_x_995) ;  /* 0x0000000000048947 */ /* 0x000fea0003800000 */
[----:B------:R-:W-:Y:S01]  /*17f30*/  BPT.TRAP 0x1 ;  /* 0x000000040000795c */ /* 0x000fe20000300000 */
.L_x_995:
[----:B------:R-:W2:Y:S01]  /*17f40*/  LDL R4, [R1+0xc] ;  /* 0x00000c0001047983 */ /* 0x000ea20000100800 */
[----:B------:R-:W-:Y:S02]  /*17f50*/  LOP3.LUT R5, R0, 0x1, RZ, 0x3c, !PT ;  /* 0x0000000100057812 */ /* 0x000fe400078e3cff */
[----:B------:R-:W-:Y:S02]  /*17f60*/  LEA R18, R3, UR38, 0x3 ;  /* 0x0000002603127c11 */ /* 0x000fe4000f8e18ff */
[----:B------:R-:W-:-:S04]  /*17f70*/  SHF.L.U32 R5, R5, 0x1f, RZ ;  /* 0x0000001f05057819 */ /* 0x000fc800000006ff */
[----:B------:R-:W0:Y:S01]  /*17f80*/  SYNCS.PHASECHK.TRANS64.TRYWAIT P0, [R18+URZ+0x29870], R5 ;  /* 0x02987005120075a7 */ /* 0x000e22000800017f */
[----:B--2---:R-:W-:Y:S01]  /*17f90*/  ISETP.NE.AND P1, PT, R4, 0x3, PT ;  /* 0x000000030400780c */ /* 0x004fe20003f25270 */
[----:B0-----:R-:W-:-:S12]  /*17fa0*/  @!P0 BRA `(.L_x_996) ;  /* 0x0000001c00208947 */ /* 0x001fd80003800000 */
.L_x_1039:
[----:B------:R-:W-:Y:S05]  /*17fb0*/  @!P1 BRA `(.L_x_997) ;  /* 0x0000000000049947 */ /* 0x000fea0003800000 */
[----:B------:R-:W-:Y:S01]  /*17fc0*/  BPT.TRAP 0x1 ;  /* 0x000000040000795c */ /* 0x000fe20000300000 */
.L_x_997:
[----:B0-----:R-:W-:Y:S01]  /*17fd0*/  SHF.L.U32 R5, R0, 0x1f, RZ ;  /* 0x0000001f00057819 */ /* 0x001fe200000006ff */
[----:B------:R-:W-:-:S03]  /*17fe0*/  IMAD R12, R3, 0x5000, RZ ;  /* 0x00005000030c7824 */ /* 0x000fc600078e02ff */
[----:B------:R-:W0:Y:S02]  /*17ff0*/  SYNCS.PHASECHK.TRANS64.TRYWAIT P0, [R18+URZ+0x29860], R5 ;  /* 0x02986005120075a7 */ /* 0x000e24000800017f */
[----:B0-----:R-:W-:Y:S05]  /*18000*/  @!P0 BRA `(.L_x_998) ;  /* 0x0000001c001c8947 */ /* 0x001fea0003800000 */
.L_x_1040:
[----:B------:R-:W2:Y:S04]  /*18010*/  LDL R0, [R1+0x10] ;  /* 0x0000100001007983 */ /* 0x000ea80000100800 */
[----:B------:R-:W3:Y:S01]  /*18020*/  LDL R13, [R1+0x14] ;  /* 0x00001400010d7983 */ /* 0x000ee20000100800 */
[----:B------:R-:W-:Y:S05]  /*18030*/  WARPSYNC.ALL ;  /* 0x0000000000007948 */ /* 0x000fea0003800000 */
[----:B------:R-:W1:Y:S01]  /*18040*/  S2R R3, SR_TID.X ;  /* 0x0000000000037919 */ /* 0x000e620000002100 */
[----:B------:R-:W-:Y:S01]  /*18050*/  IMAD.MOV.U32 R6, RZ, RZ, 0x40 ;  /* 0x00000040ff067424 */ /* 0x000fe200078e00ff */
[----:B-1----:R-:W-:-:S04]  /*18060*/  LOP3.LUT P0, RZ, R3, 0x4, RZ, 0xc0, !PT ;  /* 0x0000000403ff7812 */ /* 0x002fc8000780c0ff */
[----:B------:R-:W-:Y:S02]  /*18070*/  SEL R6, R6, 0xffffffc0, !P0 ;  /* 0xffffffc006067807 */ /* 0x000fe40004000000 */
[C---:B--2---:R-:W-:Y:S02]  /*18080*/  LOP3.LUT R0, R12.reuse, R0, RZ, 0xfc, !PT ;  /* 0x000000000c007212 */ /* 0x044fe400078efcff */
[----:B---3--:R-:W-:-:S03]  /*18090*/  LOP3.LUT R19, R12, R13, RZ, 0xfc, !PT ;  /* 0x0000000d0c137212 */ /* 0x008fc600078efcff */
[----:B------:R-:W1:Y:S01]  /*180a0*/  LDSM.16.MT88.4 R8, [R0+UR38+0xa400] ;  /* 0x00a400260008783b */ /* 0x000e620008004200 */
[----:B------:R-:W-:Y:S02]  /*180b0*/  VIADD R3, R0, UR38 ;  /* 0x0000002600037c36 */ /* 0x000fe40008000000 */
[----:B------:R-:W-:Y:S02]  /*180c0*/  VIADD R19, R19, UR38 ;  /* 0x0000002613137c36 */ /* 0x000fe40008000000 */
[----:B------:R-:W-:Y:S01]  /*180d0*/  IMAD.IADD R3, R6, 0x1, R3 ;  /* 0x0000000106037824 */ /* 0x000fe200078e0203 */
[C-C-:B-1----:R-:W-:Y:S02]  /*180e0*/  PRMT R4, R8.reuse, 0x6420, R9.reuse ;  /* 0x0000642008047816 */ /* 0x142fe40000000009 */
[----:B0-----:R-:W-:Y:S02]  /*180f0*/  PRMT R5, R8, 0x7531, R9 ;  /* 0x0000753108057816 */ /* 0x001fe40000000009 */
        /* <DEDUP_REMOVED lines=65> */
.L_x_999:
[----:B------:R-:W2:Y:S01]  /*18510*/  S2R R0, SR_TID.X ;  /* 0x0000000000007919 */ /* 0x000ea20000002100 */
[----:B-1----:R-:W-:Y:S01]  /*18520*/  SYNCS.ARRIVE.TRANS64.A1T0 RZ, [R18+URZ+0x29850], RZ ;  /* 0x029850ff12ff79a7 */ /* 0x002fe2000810003f */
[----:B------:R-:W-:Y:S01]  /*18530*/  IMAD.MOV.U32 R3, RZ, RZ, R17 ;  /* 0x000000ffff037224 */ /* 0x000fe200078e0011 */
[----:B--2---:R-:W-:Y:S01]  /*18540*/  LOP3.LUT R0, R0, 0x7f, RZ, 0xc0, !PT ;  /* 0x0000007f00007812 */ /* 0x004fe200078ec0ff */
[----:B------:R-:W-:Y:S03]  /*18550*/  BAR.SYNC.DEFER_BLOCKING 0x2, 0x80 ;  /* 0x0082000000007b1d */ /* 0x000fe60000010000 */
[----:B------:R-:W-:-:S13]  /*18560*/  ISETP.NE.AND P0, PT, R0, RZ, PT ;  /* 0x000000ff0000720c */ /* 0x000fda0003f05270 */
[----:B------:R-:W-:-:S05]  /*18570*/  @!P0 VIADD R0, R18, 0x29880 ;  /* 0x0002988012008836 */ /* 0x000fca0000000000 */
[----:B------:R-:W-:-:S04]  /*18580*/  @!P0 PRMT R0, RZ, 0x654, R0 ;  /* 0x00000654ff008816 */ /* 0x000fc80000000000 */
[----:B------:R1:W-:Y:S01]  /*18590*/  @!P0 SYNCS.ARRIVE.TRANS64.RED.A1T0 RZ, [R0+URZ], RZ ;  /* 0x000000ff00ff89a7 */ /* 0x0003e2000810043f */
[C---:B------:R-:W-:Y:S01]  /*185a0*/  ISETP.GT.AND P0, PT, R2.reuse, UR39, PT ;  /* 0x0000002702007c0c */ /* 0x040fe2000bf04270 */
[----:B------:R-:W-:Y:S02]  /*185b0*/  VIADD R2, R2, 0xffffffff ;  /* 0xffffffff02027836 */ /* 0x000fe40000000000 */
[----:B-1----:R-:W-:-:S10]  /*185c0*/  IMAD.MOV.U32 R0, RZ, RZ, R20 ;  /* 0x000000ffff007224 */ /* 0x002fd400078e0014 */
[----:B------:R-:W-:Y:S05]  /*185d0*/  @P0 BRA `(.L_x_1000) ;  /* 0xfffffff000400947 */ /* 0x000fea000383ffff */
[----:B------:R-:W-:Y:S05]  /*185e0*/  BRA `(.L_x_1001) ;  /* 0x0000000000047947 */ /* 0x000fea0003800000 */
.L_x_981:
[----:B------:R-:W-:-:S07]  /*185f0*/  IMAD.MOV.U32 R17, RZ, RZ, RZ ;  /* 0x000000ffff117224 */ /* 0x000fce00078e00ff */
.L_x_1001:
[----:B0-----:R-:W2:Y:S02]  /*18600*/  LDL R0, [R1+0x18] ;  /* 0x0000180001007983 */ /* 0x001ea40000100800 */
[----:B--2---:R-:W-:-:S13]  /*18610*/  R2UR UR4, R0 ;  /* 0x00000000000472ca */ /* 0x004fda00000e0000 */
[----:B------:R-:W-:-:S04]  /*18620*/  ULOP3.LUT UR4, UR4, 0x1, URZ, 0xfc, !UPT ;  /* 0x0000000104047892 */ /* 0x000fc8000f8efc3f */
[----:B------:R-:W-:-:S06]  /*18630*/  UISETP.NE.AND UP0, UPT, UR4, 0x3, UPT ;  /* 0x000000030400788c */ /* 0x000fcc000bf05270 */
[----:B------:R-:W-:-:S13]  /*18640*/  PLOP3.LUT P0, PT, PT, PT, UP0, 0x80, 0x0 ;  /* 0x000000000000781c */ /* 0x000fda0003f0f008 */
[----:B------:R-:W-:Y:S05]  /*18650*/  @!P0 BRA `(.L_x_1002) ;  /* 0x0000000000048947 */ /* 0x000fea0003800000 */
[----:B------:R-:W-:Y:S01]  /*18660*/  BPT.TRAP 0x1 ;  /* 0x000000040000795c */ /* 0x000fe20000300000 */
.L_x_1002:
[----:B------:R-:W-:Y:S01]  /*18670*/  LOP3.LUT R0, R20, 0x1, RZ, 0x3c, !PT ;  /* 0x0000000114007812 */ /* 0x000fe200078e3cff */
[----:B------:R-:W-:Y:S01]  /*18680*/  BSSY B0, `(.L_x_1003) ;  /* 0x0000005000007945 */ /* 0x000fe20003800000 */
[----:B------:R-:W-:Y:S02]  /*18690*/  LEA R3, R17, UR38, 0x3 ;  /* 0x0000002611037c11 */ /* 0x000fe4000f8e18ff */
[----:B------:R-:W-:-:S04]  /*186a0*/  SHF.L.U32 R0, R0, 0x1f, RZ ;  /* 0x0000001f00007819 */ /* 0x000fc800000006ff */
[----:B------:R-:W0:Y:S02]  /*186b0*/  SYNCS.PHASECHK.TRANS64.TRYWAIT P0, [R3+URZ+0x29870], R0 ;  /* 0x02987000030075a7 */ /* 0x000e24000800017f */
[----:B0-----:R-:W-:Y:S05]  /*186c0*/  @!P0 BRA `(.L_x_1004) ;  /* 0x0000001400808947 */ /* 0x001fea0003800000 */
.L_x_1041:
[----:B------:R-:W-:Y:S05]  /*186d0*/  BSYNC B0 ;  /* 0x0000000000007941 */ /* 0x000fea0003800000 */
.L_x_1003:
[----:B------:R-:W2:Y:S02]  /*186e0*/  LDL R2, [R1+0x18] ;  /* 0x0000180001027983 */ /* 0x000ea40000100800 */
[----:B--2---:R-:W-:-:S13]  /*186f0*/  R2UR UR4, R2 ;  /* 0x00000000020472ca */ /* 0x004fda00000e0000 */
[----:B------:R-:W-:-:S06]  /*18700*/  ULOP3.LUT UR4, UR4, 0x2, URZ, 0xfc, !UPT ;  /* 0x0000000204047892 */ /* 0x000fcc000f8efc3f */
[----:B0-----:R-:W-:-:S05]  /*18710*/  IMAD.U32 R0, RZ, RZ, UR4 ;  /* 0x00000004ff007e24 */ /* 0x001fca000f8e00ff */
[----:B------:R-:W-:-:S13]  /*18720*/  ISETP.NE.AND P1, PT, R0, 0x3, PT ;  /* 0x000000030000780c */ /* 0x000fda0003f25270 */
[----:B------:R-:W-:Y:S05]  /*18730*/  @!P1 BRA `(.L_x_1005) ;  /* 0x0000000000049947 */ /* 0x000fea0003800000 */
[----:B------:R-:W-:Y:S01]  /*18740*/  BPT.TRAP 0x1 ;  /* 0x000000040000795c */ /* 0x000fe20000300000 */
.L_x_1005:
[----:B------:R-:W2:Y:S01]  /*18750*/  LDL.LU R0, [R1+0x10] ;  /* 0x0000100001007983 */ /* 0x000ea20000300800 */
[----:B------:R-:W-:Y:S01]  /*18760*/  SHF.L.U32 R2, R20, 0x1f, RZ ;  /* 0x0000001f14027819 */ /* 0x000fe200000006ff */
[----:B------:R-:W-:-:S03]  /*18770*/  IMAD R12, R17, 0x5000, RZ ;  /* 0x00005000110c7824 */ /* 0x000fc600078e02ff */
[----:B------:R-:W0:Y:S02]  /*18780*/  SYNCS.PHASECHK.TRANS64.TRYWAIT P0, [R3+URZ+0x29860], R2 ;  /* 0x02986002030075a7 */ /* 0x000e24000800017f */
[----:B--2---:R-:W-:Y:S01]  /*18790*/  LOP3.LUT R0, R12, R0, RZ, 0xfc, !PT ;  /* 0x000000000c007212 */ /* 0x004fe200078efcff */
[----:B0-----:R-:W-:Y:S06]  /*187a0*/  @!P0 BRA `(.L_x_1006) ;  /* 0x00000014005c8947 */ /* 0x001fec0003800000 */
.L_x_1042:
[----:B------:R-:W2:Y:S01]  /*187b0*/  LDL.LU R13, [R1+0x14] ;  /* 0x00001400010d7983 */ /* 0x000ea20000300800 */
[----:B------:R-:W1:Y:S01]  /*187c0*/  S2R R4, SR_TID.X ;  /* 0x0000000000047919 */ /* 0x000e620000002100 */
[----:B0-----:R-:W-:Y:S01]  /*187d0*/  VIADD R2, R0, UR38 ;  /* 0x0000002600027c36 */ /* 0x001fe20008000000 */
[----:B------:R-:W-:Y:S05]  /*187e0*/  WARPSYNC.ALL ;  /* 0x0000000000007948 */ /* 0x000fea0003800000 */
[----:B------:R-:W0:Y:S01]  /*187f0*/  LDSM.16.MT88.4 R8, [R0+UR38+0xa400] ;  /* 0x00a400260008783b */ /* 0x000e220008004200 */
[----:B-1----:R-:W-:Y:S01]  /*18800*/  LOP3.LUT P0, RZ, R4, 0x4, RZ, 0xc0, !PT ;  /* 0x0000000404ff7812 */ /* 0x002fe2000780c0ff */
[----:B------:R-:W-:-:S05]  /*18810*/  IMAD.MOV.U32 R4, RZ, RZ, 0x40 ;  /* 0x00000040ff047424 */ /* 0x000fca00078e00ff */
[----:B------:R-:W-:-:S05]  /*18820*/  SEL R4, R4, 0xffffffc0, !P0 ;  /* 0xffffffc004047807 */ /* 0x000fca0004000000 */
[----:B------:R-:W-:-:S05]  /*18830*/  IMAD.IADD R2, R4, 0x1, R2 ;  /* 0x0000000104027824 */ /* 0x000fca00078e0202 */
[----:B------:R-:W1:Y:S01]  /*18840*/  LDSM.16.MT88.4 R4, [R2+0xa400] ;  /* 0x00a400000204783b */ /* 0x000e620000004200 */
[C-C-:B0-----:R-:W-:Y:S02]  /*18850*/  PRMT R14, R10.reuse, 0x6420, R11.reuse ;  /* 0x000064200a0e7816 */ /* 0x141fe4000000000b */
[----:B------:R-:W-:Y:S02]  /*18860*/  PRMT R15, R10, 0x7531, R11 ;  /* 0x000075310a0f7816 */ /* 0x000fe4000000000b */
[C-C-:B-1----:R-:W-:Y:S02]  /*18870*/  PRMT R10, R6.reuse, 0x6420, R7.reuse ;  /* 0x00006420060a7816 */ /* 0x142fe40000000007 */
[----:B------:R-:W-:Y:S02]  /*18880*/  PRMT R11, R6, 0x7531, R7 ;  /* 0x00007531060b7816 */ /* 0x000fe40000000007 */
[----:B--2---:R-:W-:Y:S02]  /*18890*/  LOP3.LUT R16, R12, R13, RZ, 0xfc, !PT ;  /* 0x0000000d0c107212 */ /* 0x004fe400078efcff */
[----:B------:R-:W-:-:S02]  /*188a0*/  PRMT R12, R8, 0x6420, R9 ;  /* 0x00006420080c7816 */ /* 0x000fc40000000009 */
[----:B------:R-:W-:Y:S01]  /*188b0*/  PRMT R13, R8, 0x7531, R9 ;  /* 0x00007531080d7816 */ /* 0x000fe20000000009 */
[----:B------:R-:W-:Y:S01]  /*188c0*/  VIADD R16, R16, UR38 ;  /* 0x0000002610107c36 */ /* 0x000fe20008000000 */
[C-C-:B------:R-:W-:Y:S02]  /*188d0*/  PRMT R8, R4.reuse, 0x6420, R5.reuse ;  /* 0x0000642004087816 */ /* 0x140fe40000000005 */
[----:B------:R-:W-:Y:S02]  /*188e0*/  PRMT R9, R4, 0x7531, R5 ;  /* 0x0000753104097816 */ /* 0x000fe40000000005 */
[----:B------:R-:W-:Y:S04]  /*188f0*/  STSM.16.M88.4 [R16+0x400], R12 ;  /* 0x0004000c10007844 */ /* 0x000fe80000000200 */
[----:B------:R-:W-:Y:S04]  /*18900*/  STSM.16.M88.4 [R16+0xc00], R8 ;  /* 0x000c000810007844 */ /* 0x000fe80000000200 */
[----:B------:R-:W0:Y:S04]  /*18910*/  LDSM.16.MT88.4 R8, [R0+UR38+0xb400] ;  /* 0x00b400260008783b */ /* 0x000e280008004200 */
[----:B------:R-:W1:Y:S01]  /*18920*/  LDSM.16.MT88.4 R4, [R2+0xb400] ;  /* 0x00b400000204783b */ /* 0x000e620000004200 */
[----:B0-----:R-:W-:-:S02]  /*18930*/  PRMT R12, R8, 0x6420, R9 ;  /* 0x00006420080c7816 */ /* 0x001fc40000000009 */
[----:B------:R-:W-:Y:S02]  /*18940*/  PRMT R13, R8, 0x7531, R9 ;  /* 0x00007531080d7816 */ /* 0x000fe40000000009 */
[C-C-:B------:R-:W-:Y:S02]  /*18950*/  PRMT R14, R10.reuse, 0x6420, R11.reuse ;  /* 0x000064200a0e7816 */ /* 0x140fe4000000000b */
[----:B------:R-:W-:Y:S02]  /*18960*/  PRMT R15, R10, 0x7531, R11 ;  /* 0x000075310a0f7816 */ /* 0x000fe4000000000b */
[C-C-:B-1----:R-:W-:Y:S02]  /*18970*/  PRMT R8, R4.reuse, 0x6420, R5.reuse ;  /* 0x0000642004087816 */ /* 0x142fe40000000005 */
[----:B------:R-:W-:Y:S02]  /*18980*/  PRMT R9, R4, 0x7531, R5 ;  /* 0x0000753104097816 */ /* 0x000fe40000000005 */
[----:B------:R-:W-:-:S02]  /*18990*/  PRMT R10, R6, 0x6420, R7 ;  /* 0x00006420060a7816 */ /* 0x000fc40000000007 */
[----:B------:R-:W-:Y:S01]  /*189a0*/  PRMT R11, R6, 0x7531, R7 ;  /* 0x00007531060b7816 */ /* 0x000fe20000000007 */
        /* <DEDUP_REMOVED lines=36> */
[----:B------:R0:W-:Y:S04]  /*18bf0*/  STSM.16.M88.4 [R16+0x4400], R12 ;  /* 0x0044000c10007844 */ /* 0x0001e80000000200 */
        /* <DEDUP_REMOVED lines=9> */
.L_x_1007:
        /* <DEDUP_REMOVED lines=14> */
.L_x_956:
[----:B------:R-:W0:Y:S01]  /*18d70*/  S2R R4, SR_CgaCtaId ;  /* 0x0000000000047919 */ /* 0x000e220000008800 */
[----:B------:R-:W-:Y:S02]  /*18d80*/  MOV R3, 0x400 ;  /* 0x0000040000037802 */ /* 0x000fe40000000f00 */
[----:B------:R-:W-:Y:S02]  /*18d90*/  SHF.L.U32 R2, R2, 0x1f, RZ ;  /* 0x0000001f02027819 */ /* 0x000fe400000006ff */
[----:B0-----:R-:W-:-:S04]  /*18da0*/  LEA R9, R4, R3, 0x18 ;  /* 0x0000000304097211 */ /* 0x001fc800078ec0ff */
[----:B------:R-:W0:Y:S02]  /*18db0*/  SYNCS.PHASECHK.TRANS64.TRYWAIT P0, [R9+URZ+0x29820], R2 ;  /* 0x02982002090075a7 */ /* 0x000e24000800017f */
[----:B0-----:R-:W-:Y:S05]  /*18dc0*/  @!P0 BRA `(.L_x_1008) ;  /* 0x0000000c00e88947 */ /* 0x001fea0003800000 */
.L_x_1043:
        /* <DEDUP_REMOVED lines=8> */
[----:B------:R-:W2:Y:S02]  /*18e50*/  LDL R3, [R1+0x18] ;  /* 0x0000180001037983 */ /* 0x000ea40000100800 */
[----:B--2---:R-:W-:-:S13]  /*18e60*/  R2UR UR4, R3 ;  /* 0x00000000030472ca */ /* 0x004fda00000e0000 */
[----:B------:R-:W-:-:S06]  /*18e70*/  ULOP3.LUT UR4, UR4, 0x2, URZ, 0xfc, !UPT ;  /* 0x0000000204047892 */ /* 0x000fcc000f8efc3f */
[----:B------:R-:W-:-:S05]  /*18e80*/  IMAD.U32 R2, RZ, RZ, UR4 ;  /* 0x00000004ff027e24 */ /* 0x000fca000f8e00ff */
[----:B------:R-:W-:-:S13]  /*18e90*/  ISETP.NE.AND P0, PT, R2, 0x3, PT ;  /* 0x000000030200780c */ /* 0x000fda0003f05270 */
[----:B------:R-:W-:Y:S05]  /*18ea0*/  @!P0 BRA `(.L_x_1009) ;  /* 0x0000000000048947 */ /* 0x000fea0003800000 */
[----:B------:R-:W-:Y:S01]  /*18eb0*/  BPT.TRAP 0x1 ;  /* 0x000000040000795c */ /* 0x000fe20000300000 */
.L_x_1009:
        /* <DEDUP_REMOVED lines=12> */
.L_x_1044:
[----:B------:R-:W1:Y:S02]  /*18f80*/  SYNCS.PHASECHK.TRANS64.TRYWAIT P1, [R7+URZ], R2 ;  /* 0x00000002070075a7 */ /* 0x000e64000802017f */
[----:B-1----:R-:W-:Y:S05]  /*18f90*/  @!P1 BRA `(.L_x_1011) ;  /* 0x0000000c009c9947 */ /* 0x002fea0003800000 */
.L_x_1045:
[----:B------:R-:W-:Y:S05]  /*18fa0*/  @!P0 BRA `(.L_x_1012) ;  /* 0x0000000000048947 */ /* 0x000fea0003800000 */
[----:B------:R-:W-:Y:S01]  /*18fb0*/  BPT.TRAP 0x1 ;  /* 0x000000040000795c */ /* 0x000fe20000300000 */
.L_x_1012:
[----:B0-----:R-:W-:-:S04]  /*18fc0*/  IMAD R5, R0, 0x8, R9 ;  /* 0x0000000800057824 */ /* 0x001fc800078e0209 */
[----:B------:R-:W0:Y:S02]  /*18fd0*/  SYNCS.PHASECHK.TRANS64.TRYWAIT P1, [R5+URZ+0x29860], R4 ;  /* 0x02986004050075a7 */ /* 0x000e24000802017f */
[----:B0-----:R-:W-:Y:S05]  /*18fe0*/  @!P1 BRA `(.L_x_1013) ;  /* 0x0000000c009c9947 */ /* 0x001fea0003800000 */
.L_x_1046:
[----:B------:R-:W-:Y:S05]  /*18ff0*/  @!P0 BRA `(.L_x_1014) ;  /* 0x0000000000048947 */ /* 0x000fea0003800000 */
[----:B------:R-:W-:Y:S01]  /*19000*/  BPT.TRAP 0x1 ;  /* 0x000000040000795c */ /* 0x000fe20000300000 */
.L_x_1014:
[----:B------:R-:W-:-:S04]  /*19010*/  IMAD R3, R3, 0x8, R9 ;  /* 0x0000000803037824 */ /* 0x000fc800078e0209 */
[----:B------:R-:W2:Y:S02]  /*19020*/  SYNCS.PHASECHK.TRANS64.TRYWAIT P1, [R3+URZ+0x29860], R2 ;  /* 0x02986002030075a7 */ /* 0x000ea4000802017f */
[----:B--2---:R-:W-:Y:S05]  /*19030*/  @!P1 BRA `(.L_x_1015) ;  /* 0x0000000c009c9947 */ /* 0x004fea0003800000 */
.L_x_1047:
[----:B------:R-:W-:Y:S05]  /*19040*/  @!P0 BRA `(.L_x_1016) ;  /* 0x0000000000048947 */ /* 0x000fea0003800000 */
[----:B------:R-:W-:Y:S01]  /*19050*/  BPT.TRAP 0x1 ;  /* 0x000000040000795c */ /* 0x000fe20000300000 */
.L_x_1016:
[----:B------:R-:W3:Y:S02]  /*19060*/  SYNCS.PHASECHK.TRANS64.TRYWAIT P0, [R5+URZ+0x29880], R4 ;  /* 0x02988004050075a7 */ /* 0x000ee4000800017f */
[----:B---3--:R-:W-:Y:S05]  /*19070*/  @!P0 BRA `(.L_x_1017) ;  /* 0x0000000c00a08947 */ /* 0x008fea0003800000 */
.L_x_1018:
[----:B----4-:R4:W0:Y:S02]  /*19080*/  SYNCS.PHASECHK.TRANS64.TRYWAIT P0, [R3+URZ+0x29880], R2 ;  /* 0x02988002030075a7 */ /* 0x010824000800017f */
[----:B0-----:R-:W-:Y:S05]  /*19090*/  @!P0 NANOSLEEP.SYNCS 0x989680 ;  /* 0x009896800000895d */ /* 0x001fea0003900000 */
[----:B------:R-:W0:Y:S02]  /*190a0*/  @!P0 SYNCS.PHASECHK.TRANS64 P0, [R3+URZ+0x29880], R2 ;  /* 0x02988002030085a7 */ /* 0x000e24000800007f */
[----:B0-----:R-:W-:Y:S05]  /*190b0*/  @!P0 BRA `(.L_x_1018) ;  /* 0xfffffffc00f08947 */ /* 0x001fea000383ffff */
.L_x_868:
[----:B------:R-:W-:Y:S05]  /*190c0*/  BSYNC B6 ;  /* 0x0000000000067941 */ /* 0x000fea0003800000 */
.L_x_865:
[----:B------:R-:W-:Y:S05]  /*190d0*/  EXIT ;  /* 0x000000000000794d */ /* 0x000fea0003800000 */
.L_x_878:
[----:B0-----:R-:W-:-:S04]  /*190e0*/  IMAD.U32 R3, RZ, RZ, UR37 ;  /* 0x00000025ff037e24 */ /* 0x001fc8000f8e00ff */
[----:B------:R0:W1:Y:S03]  /*190f0*/  SYNCS.PHASECHK.TRANS64.TRYWAIT P0, [R3+URZ+0x29800], R0 ;  /* 0x02980000030075a7 */ /* 0x000066000800017f */
[----:B-1----:R-:W-:Y:S05]  /*19100*/  @!P0 NANOSLEEP.SYNCS 0x989680 ;  /* 0x009896800000895d */ /* 0x002fea0003900000 */
[----:B------:R-:W1:Y:S02]  /*19110*/  @!P0 SYNCS.PHASECHK.TRANS64 P0, [R3+URZ+0x29800], R0 ;  /* 0x02980000030085a7 */ /* 0x000e64000800007f */
[----:B-1----:R-:W-:Y:S05]  /*19120*/  @!P0 BRA `(.L_x_878) ;  /* 0xfffffffc00ec8947 */ /* 0x002fea000383ffff */
[----:B------:R-:W-:Y:S05]  /*19130*/  BRA `(.L_x_1019) ;  /* 0xfffffe8800687947 */ /* 0x000fea000383ffff */
.L_x_882:
[----:B--2---:R-:W-:-:S04]  /*19140*/  IMAD.U32 R5, RZ, RZ, UR37 ;  /* 0x00000025ff057e24 */ /* 0x004fc8000f8e00ff */
[----:B------:R2:W3:Y:S03]  /*19150*/  SYNCS.PHASECHK.TRANS64.TRYWAIT P2, [R5+URZ+0x29830], R0 ;  /* 0x02983000050075a7 */ /* 0x0004e6000804017f */
[----:B---3--:R-:W-:Y:S05]  /*19160*/  @!P2 NANOSLEEP.SYNCS 0x989680 ;  /* 0x009896800000a95d */ /* 0x008fea0003900000 */
[----:B------:R-:W3:Y:S02]  /*19170*/  @!P2 SYNCS.PHASECHK.TRANS64 P2, [R5+URZ+0x29830], R0 ;  /* 0x029830000500a5a7 */ /* 0x000ee4000804007f */
[----:B---3--:R-:W-:Y:S05]  /*19180*/  @!P2 BRA `(.L_x_882) ;  /* 0xfffffffc00eca947 */ /* 0x008fea000383ffff */
[----:B------:R-:W-:Y:S05]  /*19190*/  BRA `(.L_x_881) ;  /* 0xfffffe8800987947 */ /* 0x000fea000383ffff */
.L_x_898:
[----:B-1----:R-:W-:-:S04]  /*191a0*/  IMAD.U32 R11, RZ, RZ, UR10 ;  /* 0x0000000aff0b7e24 */ /* 0x002fc8000f8e00ff */
[----:B------:R1:W2:Y:S03]  /*191b0*/  SYNCS.PHASECHK.TRANS64.TRYWAIT P2, [R11+URZ+0x29830], R10 ;  /* 0x0298300a0b0075a7 */ /* 0x0002a6000804017f */
[----:B--2---:R-:W-:Y:S05]  /*191c0*/  @!P2 NANOSLEEP.SYNCS 0x989680 ;  /* 0x009896800000a95d */ /* 0x004fea0003900000 */
[----:B------:R-:W2:Y:S02]  /*191d0*/  @!P2 SYNCS.PHASECHK.TRANS64 P2, [R11+URZ+0x29830], R10 ;  /* 0x0298300a0b00a5a7 */ /* 0x000ea4000804007f */
[----:B--2---:R-:W-:Y:S05]  /*191e0*/  @!P2 BRA `(.L_x_898) ;  /* 0xfffffffc00eca947 */ /* 0x004fea000383ffff */
[----:B------:R-:W-:Y:S05]  /*191f0*/  BRA `(.L_x_895) ;  /* 0xfffffed4000c7947 */ /* 0x000fea000383ffff */
.L_x_902:
[----:B-1----:R-:W-:-:S04]  /*19200*/  IMAD.U32 R11, RZ, RZ, UR10 ;  /* 0x0000000aff0b7e24 */ /* 0x002fc8000f8e00ff */
[----:B------:R1:W2:Y:S03]  /*19210*/  SYNCS.PHASECHK.TRANS64.TRYWAIT P2, [R11+URZ+0x29850], R10 ;  /* 0x0298500a0b0075a7 */ /* 0x0002a6000804017f */
[----:B--2---:R-:W-:Y:S05]  /*19220*/  @!P2 NANOSLEEP.SYNCS 0x989680 ;  /* 0x009896800000a95d */ /* 0x004fea0003900000 */
[----:B------:R-:W2:Y:S02]  /*19230*/  @!P2 SYNCS.PHASECHK.TRANS64 P2, [R11+URZ+0x29850], R10 ;  /* 0x0298500a0b00a5a7 */ /* 0x000ea4000804007f */
[----:B--2---:R-:W-:Y:S05]  /*19240*/  @!P2 BRA `(.L_x_902) ;  /* 0xfffffffc00eca947 */ /* 0x004fea000383ffff */
[----:B------:R-:W-:Y:S05]  /*19250*/  BRA `(.L_x_899) ;  /* 0xfffffee000147947 */ /* 0x000fea000383ffff */
.L_x_920:
[----:B-1----:R-:W-:-:S04]  /*19260*/  IMAD.U32 R15, RZ, RZ, UR7 ;  /* 0x00000007ff0f7e24 */ /* 0x002fc8000f8e00ff */
[----:B------:R1:W2:Y:S03]  /*19270*/  SYNCS.PHASECHK.TRANS64.TRYWAIT P2, [R15+URZ+0x29830], R0 ;  /* 0x029830000f0075a7 */ /* 0x0002a6000804017f */
[----:B--2---:R-:W-:Y:S05]  /*19280*/  @!P2 NANOSLEEP.SYNCS 0x989680 ;  /* 0x009896800000a95d */ /* 0x004fea0003900000 */
[----:B------:R-:W2:Y:S02]  /*19290*/  @!P2 SYNCS.PHASECHK.TRANS64 P2, [R15+URZ+0x29830], R0 ;  /* 0x029830000f00a5a7 */ /* 0x000ea4000804007f */
[----:B--2---:R-:W-:Y:S05]  /*192a0*/  @!P2 BRA `(.L_x_920) ;  /* 0xfffffffc00eca947 */ /* 0x004fea000383ffff */
[----:B------:R-:W-:Y:S05]  /*192b0*/  BRA `(.L_x_917) ;  /* 0xffffff1c006c7947 */ /* 0x000fea000383ffff */
.L_x_924:
[----:B-1----:R-:W-:-:S04]  /*192c0*/  IMAD.U32 R15, RZ, RZ, UR10 ;  /* 0x0000000aff0f7e24 */ /* 0x002fc8000f8e00ff */
[----:B------:R1:W2:Y:S03]  /*192d0*/  SYNCS.PHASECHK.TRANS64.TRYWAIT P2, [R15+URZ+0x29850], R0 ;  /* 0x029850000f0075a7 */ /* 0x0002a6000804017f */
[----:B--2---:R-:W-:Y:S05]  /*192e0*/  @!P2 NANOSLEEP.SYNCS 0x989680 ;  /* 0x009896800000a95d */ /* 0x004fea0003900000 */
[----:B------:R-:W2:Y:S02]  /*192f0*/  @!P2 SYNCS.PHASECHK.TRANS64 P2, [R15+URZ+0x29850], R0 ;  /* 0x029850000f00a5a7 */ /* 0x000ea4000804007f */
[----:B--2---:R-:W-:Y:S05]  /*19300*/  @!P2 BRA `(.L_x_924) ;  /* 0xfffffffc00eca947 */ /* 0x004fea000383ffff */
[----:B------:R-:W-:Y:S05]  /*19310*/  BRA `(.L_x_921) ;  /* 0xffffff2800987947 */ /* 0x000fea000383ffff */
.L_x_931:
[----:B-1----:R-:W-:-:S04]  /*19320*/  IMAD.U32 R13, RZ, RZ, UR10 ;  /* 0x0000000aff0d7e24 */ /* 0x002fc8000f8e00ff */
[----:B------:R1:W2:Y:S03]  /*19330*/  SYNCS.PHASECHK.TRANS64.TRYWAIT P2, [R13+URZ+0x29830], R0 ;  /* 0x029830000d0075a7 */ /* 0x0002a6000804017f */
[----:B--2---:R-:W-:Y:S05]  /*19340*/  @!P2 NANOSLEEP.SYNCS 0x989680 ;  /* 0x009896800000a95d */ /* 0x004fea0003900000 */
[----:B------:R-:W2:Y:S02]  /*19350*/  @!P2 SYNCS.PHASECHK.TRANS64 P2, [R13+URZ+0x29830], R0 ;  /* 0x029830000d00a5a7 */ /* 0x000ea4000804007f */
[----:B--2---:R-:W-:Y:S05]  /*19360*/  @!P2 BRA `(.L_x_931) ;  /* 0xfffffffc00eca947 */ /* 0x004fea000383ffff */
[----:B------:R-:W-:Y:S05]  /*19370*/  BRA `(.L_x_928) ;  /* 0xffffff4800ac7947 */ /* 0x000fea000383ffff */
.L_x_935:
[----:B-1----:R-:W-:-:S04]  /*19380*/  IMAD.U32 R13, RZ, RZ, UR10 ;  /* 0x0000000aff0d7e24 */ /* 0x002fc8000f8e00ff */
[----:B------:R1:W2:Y:S03]  /*19390*/  SYNCS.PHASECHK.TRANS64.TRYWAIT P2, [R13+URZ+0x29850], R0 ;  /* 0x029850000d0075a7 */ /* 0x0002a6000804017f */
[----:B--2---:R-:W-:Y:S05]  /*193a0*/  @!P2 NANOSLEEP.SYNCS 0x989680 ;  /* 0x009896800000a95d */ /* 0x004fea0003900000 */
[----:B------:R-:W2:Y:S02]  /*193b0*/  @!P2 SYNCS.PHASECHK.TRANS64 P2, [R13+URZ+0x29850], R0 ;  /* 0x029850000d00a5a7 */ /* 0x000ea4000804007f */
[----:B--2---:R-:W-:Y:S05]  /*193c0*/  @!P2 BRA `(.L_x_935) ;  /* 0xfffffffc00eca947 */ /* 0x004fea000383ffff */
[----:B------:R-:W-:Y:S05]  /*193d0*/  BRA `(.L_x_932) ;  /* 0xffffff5400c87947 */ /* 0x000fea000383ffff */
.L_x_949:
[----:B-1----:R-:W-:-:S04]  /*193e0*/  IMAD.U32 R3, RZ, RZ, UR9 ;  /* 0x00000009ff037e24 */ /* 0x002fc8000f8e00ff */
[----:B------:R1:W2:Y:S03]  /*193f0*/  SYNCS.PHASECHK.TRANS64.TRYWAIT P1, [R3+URZ+0x29850], R2 ;  /* 0x02985002030075a7 */ /* 0x0002a6000802017f */
[----:B--2---:R-:W-:Y:S05]  /*19400*/  @!P1 NANOSLEEP.SYNCS 0x989680 ;  /* 0x009896800000995d */ /* 0x004fea0003900000 */
[----:B------:R-:W2:Y:S02]  /*19410*/  @!P1 SYNCS.PHASECHK.TRANS64 P1, [R3+URZ+0x29850], R2 ;  /* 0x02985002030095a7 */ /* 0x000ea4000802007f */
[----:B--2---:R-:W-:Y:S05]  /*19420*/  @!P1 BRA `(.L_x_949) ;  /* 0xfffffffc00ec9947 */ /* 0x004fea000383ffff */
[----:B------:R-:W-:Y:S05]  /*19430*/  BRA `(.L_x_948) ;  /* 0xffffff9000347947 */ /* 0x000fea000383ffff */
.L_x_968:
[----:B------:R-:W-:Y:S02]  /*19440*/  IMAD.MOV.U32 R13, RZ, RZ, R6 ;  /* 0x000000ffff0d7224 */ /* 0x000fe400078e0006 */
[----:B------:R-:W-:Y:S02]  /*19450*/  IMAD.MOV.U32 R12, RZ, RZ, RZ ;  /* 0x000000ffff0c7224 */ /* 0x000fe400078e00ff */
[----:B------:R-:W-:Y:S02]  /*19460*/  IMAD.MOV.U32 R11, RZ, RZ, 0x1f ;  /* 0x0000001fff0b7424 */ /* 0x000fe400078e00ff */
[----:B------:R-:W-:-:S07]  /*19470*/  IMAD.MOV.U32 R15, RZ, RZ, -0x1 ;  /* 0xffffffffff0f7424 */ /* 0x000fce00078e00ff */
[----:B0-----:R-:W-:Y:S05]  /*19480*/  WARPSYNC.COLLECTIVE R15, `(.L_x_1020) ;  /* 0x000000000f087348 */ /* 0x001fea0003c00000 */
[----:B------:R1:W2:Y:S02]  /*19490*/  SHFL.IDX P6, R14, R13, R12, R11 ;  /* 0x0000000c0d0e7389 */ /* 0x0002a400000c000b */
[----:B012---:R-:W-:Y:S01]  /*194a0*/  ENDCOLLECTIVE ;  /* 0x000000000000791b */ /* 0x007fe20003800000 */
.L_x_1020:
[----:B------:R-:W-:Y:S05]  /*194b0*/  BRA `(.L_x_1021) ;  /* 0xffffffd000947947 */ /* 0x000fea000383ffff */
.L_x_970:
[----:B------:R-:W-:Y:S01]  /*194c0*/  BSSY B0, `(.L_x_1022) ;  /* 0x0000006000007945 */ /* 0x000fe20003800000 */
[----:B------:R-:W-:-:S07]  /*194d0*/  IMAD.MOV.U32 R15, RZ, RZ, -0x1 ;  /* 0xffffffffff0f7424 */ /* 0x000fce00078e00ff */
[----:B01----:R-:W-:Y:S05]  /*194e0*/  WARPSYNC.COLLECTIVE R15, `(.L_x_1023) ;  /* 0x000000000f0c7348 */ /* 0x003fea0003c00000 */
[----:B------:R-:W-:Y:S02]  /*194f0*/  ELECT P6, UR62, PT ;  /* 0x00000000003e782f */ /* 0x000fe400038c0000 */
[----:B------:R-:W-:Y:S01]  /*19500*/  MOV R14, UR62 ;  /* 0x0000003e000e7c02 */ /* 0x000fe20008000f00 */
[----:B01----:R-:W-:Y:S10]  /*19510*/  ENDCOLLECTIVE ;  /* 0x000000000000791b */ /* 0x003ff40003800000 */
.L_x_1023:
[----:B------:R-:W-:Y:S05]  /*19520*/  BSYNC B0 ;  /* 0x0000000000007941 */ /* 0x000fea0003800000 */
.L_x_1022:
[----:B------:R-:W-:Y:S05]  /*19530*/  BRA `(.L_x_1024) ;  /* 0xffffffd000a07947 */ /* 0x000fea000383ffff */
.L_x_972:
[----:B--2---:R-:W-:-:S04]  /*19540*/  IMAD.U32 R3, RZ, RZ, UR38 ;  /* 0x00000026ff037e24 */ /* 0x004fc8000f8e00ff */
[----:B------:R2:W3:Y:S03]  /*19550*/  SYNCS.PHASECHK.TRANS64.TRYWAIT P0, [R3+URZ+0x29880], R2 ;  /* 0x02988002030075a7 */ /* 0x0004e6000800017f */
[----:B---3--:R-:W-:Y:S05]  /*19560*/  @!P0 NANOSLEEP.SYNCS 0x989680 ;  /* 0x009896800000895d */ /* 0x008fea0003900000 */
[----:B------:R-:W3:Y:S02]  /*19570*/  @!P0 SYNCS.PHASECHK.TRANS64 P0, [R3+URZ+0x29880], R2 ;  /* 0x02988002030085a7 */ /* 0x000ee4000800007f */
[----:B---3--:R-:W-:Y:S05]  /*19580*/  @!P0 BRA `(.L_x_972) ;  /* 0xfffffffc00ec8947 */ /* 0x008fea000383ffff */
[----:B------:R-:W-:Y:S05]  /*19590*/  BRA `(.L_x_1025) ;  /* 0xffffffd000ec7947 */ /* 0x000fea000383ffff */
.L_x_974:
[----:B--2---:R-:W-:-:S04]  /*195a0*/  IMAD.U32 R3, RZ, RZ, UR38 ;  /* 0x00000026ff037e24 */ /* 0x004fc8000f8e00ff */
[----:B------:R2:W3:Y:S03]  /*195b0*/  SYNCS.PHASECHK.TRANS64.TRYWAIT P0, [R3+URZ+0x29840], R2 ;  /* 0x02984002030075a7 */ /* 0x0004e6000800017f */
[----:B---3--:R-:W-:Y:S05]  /*195c0*/  @!P0 NANOSLEEP.SYNCS 0x989680 ;  /* 0x009896800000895d */ /* 0x008fea0003900000 */
[----:B------:R-:W3:Y:S02]  /*195d0*/  @!P0 SYNCS.PHASECHK.TRANS64 P0, [R3+URZ+0x29840], R2 ;  /* 0x02984002030085a7 */ /* 0x000ee4000800007f */
[----:B---3--:R-:W-:Y:S05]  /*195e0*/  @!P0 BRA `(.L_x_974) ;  /* 0xfffffffc00ec8947 */ /* 0x008fea000383ffff */
[----:B------:R-:W-:Y:S05]  /*195f0*/  BRA `(.L_x_1026) ;  /* 0xffffffd4002c7947 */ /* 0x000fea000383ffff */
.L_x_977:
[----:B------:R-:W-:Y:S01]  /*19600*/  IMAD.MOV.U32 R13, RZ, RZ, R6 ;  /* 0x000000ffff0d7224 */ /* 0x000fe200078e0006 */
[----:B------:R-:W-:Y:S01]  /*19610*/  LEA.HI R4, R18, UR40, RZ, 0x1e ;  /* 0x0000002812047c11 */ /* 0x000fe2000f8ff0ff */
[----:B------:R-:W-:Y:S02]  /*19620*/  IMAD.MOV.U32 R12, RZ, RZ, RZ ;  /* 0x000000ffff0c7224 */ /* 0x000fe400078e00ff */
[----:B------:R-:W-:Y:S02]  /*19630*/  IMAD.MOV.U32 R11, RZ, RZ, 0x1c1f ;  /* 0x00001c1fff0b7424 */ /* 0x000fe400078e00ff */
[----:B------:R-:W-:-:S07]  /*19640*/  IMAD.MOV.U32 R15, RZ, RZ, -0x1 ;  /* 0xffffffffff0f7424 */ /* 0x000fce00078e00ff */
[----:B------:R-:W-:Y:S05]  /*19650*/  WARPSYNC.COLLECTIVE R15, `(.L_x_1027) ;  /* 0x000000000f087348 */ /* 0x000fea0003c00000 */
[----:B------:R0:W1:Y:S02]  /*19660*/  SHFL.IDX P6, R14, R13, R12, R11 ;  /* 0x0000000c0d0e7389 */ /* 0x00006400000c000b */
[----:B01----:R-:W-:Y:S01]  /*19670*/  ENDCOLLECTIVE ;  /* 0x000000000000791b */ /* 0x003fe20003800000 */
.L_x_1027:
[----:B------:R-:W-:Y:S02]  /*19680*/  IMAD.MOV.U32 R13, RZ, RZ, R7 ;  /* 0x000000ffff0d7224 */ /* 0x000fe400078e0007 */
[----:B------:R-:W-:-:S07]  /*19690*/  IMAD.MOV.U32 R2, RZ, RZ, R14 ;  /* 0x000000ffff027224 */ /* 0x000fce00078e000e */
[----:B------:R-:W-:Y:S05]  /*196a0*/  WARPSYNC.COLLECTIVE R15, `(.L_x_1028) ;  /* 0x000000000f087348 */ /* 0x000fea0003c00000 */
[----:B------:R0:W1:Y:S02]  /*196b0*/  SHFL.IDX P6, R14, R13, R12, R11 ;  /* 0x0000000c0d0e7389 */ /* 0x00006400000c000b */
[----:B01----:R-:W-:Y:S01]  /*196c0*/  ENDCOLLECTIVE ;  /* 0x000000000000791b */ /* 0x003fe20003800000 */
.L_x_1028:
[----:B------:R-:W-:Y:S02]  /*196d0*/  ULDC UR4, c[0x0][0x288] ;  /* 0x0000a20000047ab9 */ /* 0x000fe40000000800 */
[----:B------:R-:W-:-:S05]  /*196e0*/  IMAD R5, R9, UR4, RZ ;  /* 0x0000000409057c24 */ /* 0x000fca000f8e02ff */
[----:B------:R-:W-:Y:S01]  /*196f0*/  ISETP.GE.AND P4, PT, R4, R5, PT ;  /* 0x000000050400720c */ /* 0x000fe20003f86270 */
[----:B------:R-:W-:Y:S02]  /*19700*/  IMAD.MOV.U32 R13, RZ, RZ, R6 ;  /* 0x000000ffff0d7224 */ /* 0x000fe400078e0006 */
[----:B------:R-:W-:-:S10]  /*19710*/  IMAD.MOV.U32 R12, RZ, RZ, 0x1 ;  /* 0x00000001ff0c7424 */ /* 0x000fd400078e00ff */
[----:B------:R-:W-:Y:S01]  /*19720*/  @!P4 VIADD R9, R0, UR38 ;  /* 0x000000260009cc36 */ /* 0x000fe20008000000 */
[----:B------:R-:W-:-:S13]  /*19730*/  @!P4 IADD3 R10, P3, R8, R14, RZ ;  /* 0x0000000e080ac210 */ /* 0x000fda0007f7e0ff */
[----:B------:R-:W-:Y:S05]  /*19740*/  WARPSYNC.COLLECTIVE R15, `(.L_x_1029) ;  /* 0x000000000f087348 */ /* 0x000fea0003c00000 */
[----:B------:R0:W1:Y:S02]  /*19750*/  SHFL.IDX P6, R14, R13, R12, R11 ;  /* 0x0000000c0d0e7389 */ /* 0x00006400000c000b */
[----:B01----:R-:W-:Y:S01]  /*19760*/  ENDCOLLECTIVE ;  /* 0x000000000000791b */ /* 0x003fe20003800000 */
.L_x_1029:
[----:B------:R-:W-:Y:S02]  /*19770*/  @!P4 IMAD.X R3, RZ, RZ, R2, P3 ;  /* 0x000000ffff03c224 */ /* 0x000fe400018e0602 */
[----:B------:R-:W-:Y:S02]  /*19780*/  @!P4 IMAD.MOV.U32 R2, RZ, RZ, R10 ;  /* 0x000000ffff02c224 */ /* 0x000fe400078e000a */
[----:B------:R-:W-:-:S03]  /*19790*/  VIADD R10, R4, 0x20 ;  /* 0x00000020040a7836 */ /* 0x000fc60000000000 */
[----:B------:R-:W-:Y:S01]  /*197a0*/  @!PT LDS RZ, [RZ] ;  /* 0x00000000fffff984 */ /* 0x000fe20000000800 */
[----:B------:R-:W-:Y:S01]  /*197b0*/  @!PT LDS RZ, [RZ] ;  /* 0x00000000fffff984 */ /* 0x000fe20000000800 */
[----:B------:R-:W-:Y:S01]  /*197c0*/  @!PT LDS RZ, [RZ] ;  /* 0x00000000fffff984 */ /* 0x000fe20000000800 */
[----:B------:R-:W-:Y:S02]  /*197d0*/  @!P4 LDGSTS.E.BYPASS.LTC128B.128 [R9+0x14400], desc[UR58][R2.64], !P2 ;  /* 0x144000000209cfae */ /* 0x000fe4000d101d7a */
[----:B------:R-:W-:Y:S01]  /*197e0*/  ISETP.GE.AND P3, PT, R10, R5, PT ;  /* 0x000000050a00720c */ /* 0x000fe20003f66270 */
[----:B------:R-:W-:Y:S01]  /*197f0*/  IMAD.MOV.U32 R13, RZ, RZ, R7 ;  /* 0x000000ffff0d7224 */ /* 0x000fe200078e0007 */
[----:B------:R-:W-:Y:S04]  /*19800*/  @!P4 LDGSTS.E.BYPASS.LTC128B.128 [R9+0x16400], desc[UR58][R2.64+0x40], !P0 ;  /* 0x164000400209cfae */ /* 0x000fe8000c101d7a */
[----:B------:R0:W-:Y:S07]  /*19810*/  @!P4 LDGSTS.E.BYPASS.LTC128B.128 [R9+0x18400], desc[UR58][R2.64+0x80], !P1 ;  /* 0x184000800209cfae */ /* 0x0001ee000c901d7a */
[----:B------:R-:W-:-:S02]  /*19820*/  @!P3 VIADD R19, R0, UR38 ;  /* 0x000000260013bc36 */ /* 0x000fc40008000000 */
[----:B0-----:R-:W-:-:S07]  /*19830*/  IMAD.MOV.U32 R2, RZ, RZ, R14 ;  /* 0x000000ffff027224 */ /* 0x001fce00078e000e */
[----:B------:R-:W-:Y:S05]  /*19840*/  WARPSYNC.COLLECTIVE R15, `(.L_x_1030) ;  /* 0x000000000f087348 */ /* 0x000fea0003c00000 */
[----:B------:R0:W1:Y:S02]  /*19850*/  SHFL.IDX P6, R14, R13, R12, R11 ;  /* 0x0000000c0d0e7389 */ /* 0x00006400000c000b */
[----:B01----:R-:W-:Y:S01]  /*19860*/  ENDCOLLECTIVE ;  /* 0x000000000000791b */ /* 0x003fe20003800000 */
.L_x_1030:
[----:B------:R-:W-:Y:S02]  /*19870*/  IMAD.MOV.U32 R13, RZ, RZ, R6 ;  /* 0x000000ffff0d7224 */ /* 0x000fe400078e0006 */
[----:B------:R-:W-:Y:S01]  /*19880*/  IMAD.MOV.U32 R12, RZ, RZ, 0x2 ;  /* 0x00000002ff0c7424 */ /* 0x000fe200078e00ff */
[----:B------:R-:W-:-:S13]  /*19890*/  @!P3 IADD3 R10, P4, R8, R14, RZ ;  /* 0x0000000e080ab210 */ /* 0x000fda0007f9e0ff */
[----:B------:R-:W-:Y:S05]  /*198a0*/  WARPSYNC.COLLECTIVE R15, `(.L_x_1031) ;  /* 0x000000000f087348 */ /* 0x000fea0003c00000 */
[----:B------:R0:W1:Y:S02]  /*198b0*/  SHFL.IDX P6, R14, R13, R12, R11 ;  /* 0x0000000c0d0e7389 */ /* 0x00006400000c000b */
[----:B01----:R-:W-:Y:S01]  /*198c0*/  ENDCOLLECTIVE ;  /* 0x000000000000791b */ /* 0x003fe20003800000 */
.L_x_1031:
[----:B------:R-:W-:Y:S02]  /*198d0*/  @!P3 IMAD.X R21, RZ, RZ, R2, P4 ;  /* 0x000000ffff15b224 */ /* 0x000fe400020e0602 */
[----:B------:R-:W-:Y:S02]  /*198e0*/  @!P3 IMAD.MOV.U32 R2, RZ, RZ, R10 ;  /* 0x000000ffff02b224 */ /* 0x000fe400078e000a */
[----:B------:R-:W-:Y:S02]  /*198f0*/  @!P3 IMAD.MOV.U32 R3, RZ, RZ, R21 ;  /* 0x000000ffff03b224 */ /* 0x000fe400078e0015 */
[----:B------:R-:W-:-:S03]  /*19900*/  VIADD R10, R4, 0x40 ;  /* 0x00000040040a7836 */ /* 0x000fc60000000000 */
[----:B------:R-:W-:Y:S01]  /*19910*/  @!PT LDS RZ, [RZ] ;  /* 0x00000000fffff984 */ /* 0x000fe20000000800 */
[----:B------:R-:W-:Y:S01]  /*19920*/  @!PT LDS RZ, [RZ] ;  /* 0x00000000fffff984 */ /* 0x000fe20000000800 */
[----:B------:R-:W-:Y:S01]  /*19930*/  @!PT LDS RZ, [RZ] ;  /* 0x00000000fffff984 */ /* 0x000fe20000000800 */
[----:B------:R-:W-:Y:S01]  /*19940*/  @!P3 LDGSTS.E.BYPASS.LTC128B.128 [R19+0x14c00], desc[UR58][R2.64], !P2 ;  /* 0x14c000000213bfae */ /* 0x000fe2000d101d7a */
[----:B------:R-:W-:-:S03]  /*19950*/  IMAD.MOV.U32 R13, RZ, RZ, R7 ;  /* 0x000000ffff0d7224 */ /* 0x000fc600078e0007 */
[----:B------:R-:W-:Y:S04]  /*19960*/  @!P3 LDGSTS.E.BYPASS.LTC128B.128 [R19+0x16c00], desc[UR58][R2.64+0x40], !P0 ;  /* 0x16c000400213bfae */ /* 0x000fe8000c101d7a */
[----:B------:R0:W-:Y:S01]  /*19970*/  @!P3 LDGSTS.E.BYPASS.LTC128B.128 [R19+0x18c00], desc[UR58][R2.64+0x80], !P1 ;  /* 0x18c000800213bfae */ /* 0x0001e2000c901d7a */
[----:B------:R-:W-:Y:S01]  /*19980*/  ISETP.GE.AND P3, PT, R10, R5, PT ;  /* 0x000000050a00720c */ /* 0x000fe20003f66270 */
[----:B0-----:R-:W-:-:S12]  /*19990*/  IMAD.MOV.U32 R2, RZ, RZ, R14 ;  /* 0x000000ffff027224 */ /* 0x001fd800078e000e */
[----:B------:R-:W-:Y:S05]  /*199a0*/  WARPSYNC.COLLECTIVE R15, `(.L_x_1032) ;  /* 0x000000000f087348 */ /* 0x000fea0003c00000 */
[----:B------:R0:W1:Y:S02]  /*199b0*/  SHFL.IDX P6, R14, R13, R12, R11 ;  /* 0x0000000c0d0e7389 */ /* 0x00006400000c000b */
[----:B01----:R-:W-:Y:S01]  /*199c0*/  ENDCOLLECTIVE ;  /* 0x000000000000791b */ /* 0x003fe20003800000 */
.L_x_1032:
[----:B------:R-:W-:Y:S02]  /*199d0*/  @!P3 VIADD R9, R0, UR38 ;  /* 0x000000260009bc36 */ /* 0x000fe40008000000 */
[----:B------:R-:W-:Y:S02]  /*199e0*/  IMAD.MOV.U32 R13, RZ, RZ, R6 ;  /* 0x000000ffff0d7224 */ /* 0x000fe400078e0006 */
[----:B------:R-:W-:Y:S01]  /*199f0*/  IMAD.MOV.U32 R12, RZ, RZ, 0x3 ;  /* 0x00000003ff0c7424 */ /* 0x000fe200078e00ff */
[----:B------:R-:W-:-:S13]  /*19a00*/  @!P3 IADD3 R10, P4, R8, R14, RZ ;  /* 0x0000000e080ab210 */ /* 0x000fda0007f9e0ff */
[----:B------:R-:W-:Y:S05]  /*19a10*/  WARPSYNC.COLLECTIVE R15, `(.L_x_1033) ;  /* 0x000000000f087348 */ /* 0x000fea0003c00000 */
[----:B------:R0:W1:Y:S02]  /*19a20*/  SHFL.IDX P6, R14, R13, R12, R11 ;  /* 0x0000000c0d0e7389 */ /* 0x00006400000c000b */
[----:B01----:R-:W-:Y:S01]  /*19a30*/  ENDCOLLECTIVE ;  /* 0x000000000000791b */ /* 0x003fe20003800000 */
.L_x_1033:
[----:B------:R-:W-:Y:S02]  /*19a40*/  @!P3 IMAD.X R21, RZ, RZ, R2, P4 ;  /* 0x000000ffff15b224 */ /* 0x000fe400020e0602 */
[----:B------:R-:W-:Y:S02]  /*19a50*/  @!P3 IMAD.MOV.U32 R2, RZ, RZ, R10 ;  /* 0x000000ffff02b224 */ /* 0x000fe400078e000a */
[----:B------:R-:W-:-:S05]  /*19a60*/  @!P3 IMAD.MOV.U32 R3, RZ, RZ, R21 ;  /* 0x000000ffff03b224 */ /* 0x000fca00078e0015 */
[----:B------:R-:W-:Y:S01]  /*19a70*/  @!PT LDS RZ, [RZ] ;  /* 0x00000000fffff984 */ /* 0x000fe20000000800 */
[----:B------:R-:W-:Y:S01]  /*19a80*/  @!PT LDS RZ, [RZ] ;  /* 0x00000000fffff984 */ /* 0x000fe20000000800 */
[----:B------:R-:W-:Y:S01]  /*19a90*/  @!PT LDS RZ, [RZ] ;  /* 0x00000000fffff984 */ /* 0x000fe20000000800 */
[----:B------:R0:W-:Y:S01]  /*19aa0*/  @!P3 LDGSTS.E.BYPASS.LTC128B.128 [R9+0x15400], desc[UR58][R2.64], !P2 ;  /* 0x154000000209bfae */ /* 0x0001e2000d101d7a */
[----:B------:R-:W-:-:S03]  /*19ab0*/  IMAD.MOV.U32 R13, RZ, RZ, R7 ;  /* 0x000000ffff0d7224 */ /* 0x000fc600078e0007 */
[----:B------:R0:W-:Y:S04]  /*19ac0*/  @!P3 LDGSTS.E.BYPASS.LTC128B.128 [R9+0x17400], desc[UR58][R2.64+0x40], !P0 ;  /* 0x174000400209bfae */ /* 0x0001e8000c101d7a */
[----:B------:R0:W-:Y:S01]  /*19ad0*/  @!P3 LDGSTS.E.BYPASS.LTC128B.128 [R9+0x19400], desc[UR58][R2.64+0x80], !P1 ;  /* 0x194000800209bfae */ /* 0x0001e2000c901d7a */
[----:B------:R-:W-:-:S07]  /*19ae0*/  IMAD.MOV.U32 R6, RZ, RZ, R14 ;  /* 0x000000ffff067224 */ /* 0x000fce00078e000e */
[----:B0-----:R-:W-:Y:S05]  /*19af0*/  WARPSYNC.COLLECTIVE R15, `(.L_x_1034) ;  /* 0x000000000f087348 */ /* 0x001fea0003c00000 */
[----:B------:R1:W2:Y:S02]  /*19b00*/  SHFL.IDX P6, R14, R13, R12, R11 ;  /* 0x0000000c0d0e7389 */ /* 0x0002a400000c000b */
[----:B012---:R-:W-:Y:S01]  /*19b10*/  ENDCOLLECTIVE ;  /* 0x000000000000791b */ /* 0x007fe20003800000 */
.L_x_1034:
[----:B------:R-:W-:Y:S05]  /*19b20*/  BRA `(.L_x_1035) ;  /* 0xffffffd8005c7947 */ /* 0x000fea000383ffff */
.L_x_980:
[----:B0-----:R-:W-:-:S04]  /*19b30*/  IMAD.U32 R3, RZ, RZ, UR38 ;  /* 0x00000026ff037e24 */ /* 0x001fc8000f8e00ff */
[----:B------:R0:W1:Y:S03]  /*19b40*/  SYNCS.PHASECHK.TRANS64.TRYWAIT P0, [R3+URZ+0x29820], R0 ;  /* 0x02982000030075a7 */ /* 0x000066000800017f */
[----:B-1----:R-:W-:Y:S05]  /*19b50*/  @!P0 NANOSLEEP.SYNCS 0x989680 ;  /* 0x009896800000895d */ /* 0x002fea0003900000 */
[----:B------:R-:W1:Y:S02]  /*19b60*/  @!P0 SYNCS.PHASECHK.TRANS64 P0, [R3+URZ+0x29820], R0 ;  /* 0x02982000030085a7 */ /* 0x000e64000800007f */
[----:B-1----:R-:W-:Y:S05]  /*19b70*/  @!P0 BRA `(.L_x_980) ;  /* 0xfffffffc00ec8947 */ /* 0x002fea000383ffff */
[----:B------:R-:W-:Y:S05]  /*19b80*/  BRA `(.L_x_1036) ;  /* 0xffffffd800a87947 */ /* 0x000fea000383ffff */
.L_x_985:
[----:B0-----:R0:W1:Y:S02]  /*19b90*/  SYNCS.PHASECHK.TRANS64.TRYWAIT P0, [R6+URZ+0x29880], R4 ;  /* 0x02988004060075a7 */ /* 0x001064000800017f */
[----:B-1----:R-:W-:Y:S05]  /*19ba0*/  @!P0 NANOSLEEP.SYNCS 0x989680 ;  /* 0x009896800000895d */ /* 0x002fea0003900000 */
[----:B------:R-:W1:Y:S02]  /*19bb0*/  @!P0 SYNCS.PHASECHK.TRANS64 P0, [R6+URZ+0x29880], R4 ;  /* 0x02988004060085a7 */ /* 0x000e64000800007f */
[----:B-1----:R-:W-:Y:S05]  /*19bc0*/  @!P0 BRA `(.L_x_985) ;  /* 0xfffffffc00f08947 */ /* 0x002fea000383ffff */
[----:B------:R-:W-:Y:S05]  /*19bd0*/  BRA `(.L_x_1037) ;  /* 0xffffffdc005c7947 */ /* 0x000fea000383ffff */
.L_x_989:
[----:B-1----:R1:W2:Y:S02]  /*19be0*/  SYNCS.PHASECHK.TRANS64.TRYWAIT P0, [R6+URZ+0x29840], R4 ;  /* 0x02984004060075a7 */ /* 0x0022a4000800017f */
[----:B--2---:R-:W-:Y:S05]  /*19bf0*/  @!P0 NANOSLEEP.SYNCS 0x989680 ;  /* 0x009896800000895d */ /* 0x004fea0003900000 */
[----:B------:R-:W2:Y:S02]  /*19c00*/  @!P0 SYNCS.PHASECHK.TRANS64 P0, [R6+URZ+0x29840], R4 ;  /* 0x02984004060085a7 */ /* 0x000ea4000800007f */
[----:B--2---:R-:W-:Y:S05]  /*19c10*/  @!P0 BRA `(.L_x_989) ;  /* 0xfffffffc00f08947 */ /* 0x004fea000383ffff */
[----:B------:R-:W-:Y:S05]  /*19c20*/  BRA `(.L_x_1038) ;  /* 0xffffffdc00cc7947 */ /* 0x000fea000383ffff */
.L_x_996:
[----:B0-----:R0:W1:Y:S02]  /*19c30*/  SYNCS.PHASECHK.TRANS64.TRYWAIT P0, [R18+URZ+0x29870], R5 ;  /* 0x02987005120075a7 */ /* 0x001064000800017f */
[----:B-1----:R-:W-:Y:S05]  /*19c40*/  @!P0 NANOSLEEP.SYNCS 0x989680 ;  /* 0x009896800000895d */ /* 0x002fea0003900000 */
[----:B------:R-:W1:Y:S02]  /*19c50*/  @!P0 SYNCS.PHASECHK.TRANS64 P0, [R18+URZ+0x29870], R5 ;  /* 0x02987005120085a7 */ /* 0x000e64000800007f */
[----:B-1----:R-:W-:Y:S05]  /*19c60*/  @!P0 BRA `(.L_x_996) ;  /* 0xfffffffc00f08947 */ /* 0x002fea000383ffff */
[----:B------:R-:W-:Y:S05]  /*19c70*/  BRA `(.L_x_1039) ;  /* 0xffffffe000cc7947 */ /* 0x000fea000383ffff */
.L_x_998:
[----:B0-----:R0:W1:Y:S02]  /*19c80*/  SYNCS.PHASECHK.TRANS64.TRYWAIT P0, [R18+URZ+0x29860], R5 ;  /* 0x02986005120075a7 */ /* 0x001064000800017f */
[----:B-1----:R-:W-:Y:S05]  /*19c90*/  @!P0 NANOSLEEP.SYNCS 0x989680 ;  /* 0x009896800000895d */ /* 0x002fea0003900000 */
[----:B------:R-:W1:Y:S02]  /*19ca0*/  @!P0 SYNCS.PHASECHK.TRANS64 P0, [R18+URZ+0x29860], R5 ;  /* 0x02986005120085a7 */ /* 0x000e64000800007f */
[----:B-1----:R-:W-:Y:S05]  /*19cb0*/  @!P0 BRA `(.L_x_998) ;  /* 0xfffffffc00f08947 */ /* 0x002fea000383ffff */
[----:B------:R-:W-:Y:S05]  /*19cc0*/  BRA `(.L_x_1040) ;  /* 0xffffffe000d07947 */ /* 0x000fea000383ffff */
.L_x_1004:
[----:B0-----:R0:W1:Y:S02]  /*19cd0*/  SYNCS.PHASECHK.TRANS64.TRYWAIT P0, [R3+URZ+0x29870], R0 ;  /* 0x02987000030075a7 */ /* 0x001064000800017f */
[----:B-1----:R-:W-:Y:S05]  /*19ce0*/  @!P0 NANOSLEEP.SYNCS 0x989680 ;  /* 0x009896800000895d */ /* 0x002fea0003900000 */
[----:B------:R-:W1:Y:S02]  /*19cf0*/  @!P0 SYNCS.PHASECHK.TRANS64 P0, [R3+URZ+0x29870], R0 ;  /* 0x02987000030085a7 */ /* 0x000e64000800007f */
[----:B-1----:R-:W-:Y:S05]  /*19d00*/  @!P0 BRA `(.L_x_1004) ;  /* 0xfffffffc00f08947 */ /* 0x002fea000383ffff */
[----:B------:R-:W-:Y:S05]  /*19d10*/  BRA `(.L_x_1041) ;  /* 0xffffffe8006c7947 */ /* 0x000fea000383ffff */
.L_x_1006:
[----:B0-----:R0:W1:Y:S02]  /*19d20*/  SYNCS.PHASECHK.TRANS64.TRYWAIT P0, [R3+URZ+0x29860], R2 ;  /* 0x02986002030075a7 */ /* 0x001064000800017f */
[----:B-1----:R-:W-:Y:S05]  /*19d30*/  @!P0 NANOSLEEP.SYNCS 0x989680 ;  /* 0x009896800000895d */ /* 0x002fea0003900000 */
[----:B------:R-:W1:Y:S02]  /*19d40*/  @!P0 SYNCS.PHASECHK.TRANS64 P0, [R3+URZ+0x29860], R2 ;  /* 0x02986002030085a7 */ /* 0x000e64000800007f */
[----:B-1----:R-:W-:Y:S05]  /*19d50*/  @!P0 BRA `(.L_x_1006) ;  /* 0xfffffffc00f08947 */ /* 0x002fea000383ffff */
[----:B------:R-:W-:Y:S05]  /*19d60*/  BRA `(.L_x_1042) ;  /* 0xffffffe800907947 */ /* 0x000fea000383ffff */
.L_x_1008:
[----:B0-----:R0:W1:Y:S02]  /*19d70*/  SYNCS.PHASECHK.TRANS64.TRYWAIT P0, [R9+URZ+0x29820], R2 ;  /* 0x02982002090075a7 */ /* 0x001064000800017f */
[----:B-1----:R-:W-:Y:S05]  /*19d80*/  @!P0 NANOSLEEP.SYNCS 0x989680 ;  /* 0x009896800000895d */ /* 0x002fea0003900000 */
[----:B------:R-:W1:Y:S02]  /*19d90*/  @!P0 SYNCS.PHASECHK.TRANS64 P0, [R9+URZ+0x29820], R2 ;  /* 0x02982002090085a7 */ /* 0x000e64000800007f */
[----:B-1----:R-:W-:Y:S05]  /*19da0*/  @!P0 BRA `(.L_x_1008) ;  /* 0xfffffffc00f08947 */ /* 0x002fea000383ffff */
[----:B------:R-:W-:Y:S05]  /*19db0*/  BRA `(.L_x_1043) ;  /* 0xfffffff000047947 */ /* 0x000fea000383ffff */
.L_x_1010:
[----:B0-----:R0:W1:Y:S02]  /*19dc0*/  SYNCS.PHASECHK.TRANS64.TRYWAIT P1, [R5+URZ], R4 ;  /* 0x00000004050075a7 */ /* 0x001064000802017f */
[----:B-1----:R-:W-:Y:S05]  /*19dd0*/  @!P1 NANOSLEEP.SYNCS 0x989680 ;  /* 0x009896800000995d */ /* 0x002fea0003900000 */
[----:B------:R-:W1:Y:S02]  /*19de0*/  @!P1 SYNCS.PHASECHK.TRANS64 P1, [R5+URZ], R4 ;  /* 0x00000004050095a7 */ /* 0x000e64000802007f */
[----:B-1----:R-:W-:Y:S05]  /*19df0*/  @!P1 BRA `(.L_x_1010) ;  /* 0xfffffffc00f09947 */ /* 0x002fea000383ffff */
[----:B------:R-:W-:Y:S05]  /*19e00*/  BRA `(.L_x_1044) ;  /* 0xfffffff0005c7947 */ /* 0x000fea000383ffff */
.L_x_1011:
[----:B-1----:R1:W2:Y:S02]  /*19e10*/  SYNCS.PHASECHK.TRANS64.TRYWAIT P1, [R7+URZ], R2 ;  /* 0x00000002070075a7 */ /* 0x0022a4000802017f */
[----:B--2---:R-:W-:Y:S05]  /*19e20*/  @!P1 NANOSLEEP.SYNCS 0x989680 ;  /* 0x009896800000995d */ /* 0x004fea0003900000 */
[----:B------:R-:W2:Y:S02]  /*19e30*/  @!P1 SYNCS.PHASECHK.TRANS64 P1, [R7+URZ], R2 ;  /* 0x00000002070095a7 */ /* 0x000ea4000802007f */
[----:B--2---:R-:W-:Y:S05]  /*19e40*/  @!P1 BRA `(.L_x_1011) ;  /* 0xfffffffc00f09947 */ /* 0x004fea000383ffff */
[----:B------:R-:W-:Y:S05]  /*19e50*/  BRA `(.L_x_1045) ;  /* 0xfffffff000507947 */ /* 0x000fea000383ffff */
.L_x_1013:
[----:B0-----:R0:W2:Y:S02]  /*19e60*/  SYNCS.PHASECHK.TRANS64.TRYWAIT P1, [R5+URZ+0x29860], R4 ;  /* 0x02986004050075a7 */ /* 0x0010a4000802017f */
[----:B--2---:R-:W-:Y:S05]  /*19e70*/  @!P1 NANOSLEEP.SYNCS 0x989680 ;  /* 0x009896800000995d */ /* 0x004fea0003900000 */
[----:B------:R-:W2:Y:S02]  /*19e80*/  @!P1 SYNCS.PHASECHK.TRANS64 P1, [R5+URZ+0x29860], R4 ;  /* 0x02986004050095a7 */ /* 0x000ea4000802007f */
[----:B--2---:R-:W-:Y:S05]  /*19e90*/  @!P1 BRA `(.L_x_1013) ;  /* 0xfffffffc00f09947 */ /* 0x004fea000383ffff */
[----:B------:R-:W-:Y:S05]  /*19ea0*/  BRA `(.L_x_1046) ;  /* 0xfffffff000507947 */ /* 0x000fea000383ffff */
.L_x_1015:
[----:B--2---:R2:W3:Y:S02]  /*19eb0*/  SYNCS.PHASECHK.TRANS64.TRYWAIT P1, [R3+URZ+0x29860], R2 ;  /* 0x02986002030075a7 */ /* 0x0044e4000802017f */
[----:B---3--:R-:W-:Y:S05]  /*19ec0*/  @!P1 NANOSLEEP.SYNCS 0x989680 ;  /* 0x009896800000995d */ /* 0x008fea0003900000 */
[----:B------:R-:W3:Y:S02]  /*19ed0*/  @!P1 SYNCS.PHASECHK.TRANS64 P1, [R3+URZ+0x29860], R2 ;  /* 0x02986002030095a7 */ /* 0x000ee4000802007f */
[----:B---3--:R-:W-:Y:S05]  /*19ee0*/  @!P1 BRA `(.L_x_1015) ;  /* 0xfffffffc00f09947 */ /* 0x008fea000383ffff */
[----:B------:R-:W-:Y:S05]  /*19ef0*/  BRA `(.L_x_1047) ;  /* 0xfffffff000507947 */ /* 0x000fea000383ffff */
.L_x_1017:
[----:B---3--:R3:W4:Y:S02]  /*19f00*/  SYNCS.PHASECHK.TRANS64.TRYWAIT P0, [R5+URZ+0x29880], R4 ;  /* 0x02988004050075a7 */ /* 0x008724000800017f */
[----:B----4-:R-:W-:Y:S05]  /*19f10*/  @!P0 NANOSLEEP.SYNCS 0x989680 ;  /* 0x009896800000895d */ /* 0x010fea0003900000 */
[----:B------:R-:W4:Y:S02]  /*19f20*/  @!P0 SYNCS.PHASECHK.TRANS64 P0, [R5+URZ+0x29880], R4 ;  /* 0x02988004050085a7 */ /* 0x000f24000800007f */
[----:B----4-:R-:W-:Y:S05]  /*19f30*/  @!P0 BRA `(.L_x_1017) ;  /* 0xfffffffc00f08947 */ /* 0x010fea000383ffff */
[----:B------:R-:W-:Y:S05]  /*19f40*/  BRA `(.L_x_1018) ;  /* 0xfffffff0004c7947 */ /* 0x000fea000383ffff */
.L_x_1048:
        /* <DEDUP_REMOVED lines=11> */
.L_x_2847:


//--------------------- .text._ZN7cutlass13device_kernelIN5flash11enable_sm90INS1_16FlashAttnFwdSm90INS1_25CollectiveMainloopFwdSm90ILi2EN4cute5tupleIJNS5_1CILi1EEES8_S8_EEENS6_IJNS7_ILi128EEENS7_ILi160EEENS7_ILi192EEEEEELi128ENS_12float_e4m3_tEfNS_4arch4Sm90ELb0ELb1ELb0ELb1ELb0ELb0ELb0ELb1ELb1ELb1ELb1ELb0EEENS1_21CollectiveEpilogueFwdINS6_IJSA_SA_SB_EEES9_NS_10bfloat16_tESG_Li256ELb1ELb1ELb1ELb1EEENS1_36VarlenDynamicPersistentTileSchedulerILi128ELi160ELi256ELi128ELb1ELb1ELb1ELb1ELb0ELb1EEEEEEEEEvNT_6ParamsE --------------------------
	.section	.text._ZN7cutlass13device_kernelIN5flash11enable_sm90INS1_16FlashAttnFwdSm90INS1_25CollectiveMainloopFwdSm90ILi2EN4cute5tupleIJNS5_1CILi1EEES8_S8_EEENS6_IJNS7_ILi128EEENS7_ILi160EEENS7_ILi192EEEEEELi128ENS_12float_e4m3_tEfNS_4arch4Sm90ELb0ELb1ELb0ELb1ELb0ELb0ELb0ELb1ELb1ELb1ELb1ELb0EEENS1_21CollectiveEpilogueFwdINS6_IJSA_SA_SB_EEES9_NS_10bfloat16_tESG_Li256ELb1ELb1ELb1ELb1EEENS1_36VarlenDynamicPersistentTileSchedulerILi128ELi160ELi256ELi128ELb1ELb1ELb1ELb1ELb0ELb1EEEEEEEEEvNT_6ParamsE,"ax",@progbits
	.align	128
.text._ZN7cutlass13device_kernelIN5flash11enable_sm90INS1_16FlashAttnFwdSm90INS1_25CollectiveMainloopFwdSm90ILi2EN4cute5tupleIJNS5_1CILi1EEES8_S8_EEENS6_IJNS7_ILi128EEENS7_ILi160EEENS7_ILi192EEEEEELi128ENS_12float_e4m3_tEfNS_4arch4Sm90ELb0ELb1ELb0ELb1ELb0ELb0ELb0ELb1ELb1ELb1ELb1ELb0EEENS1_21CollectiveEpilogueFwdINS6_IJSA_SA_SB_EEES9_NS_10bfloat16_tESG_Li256ELb1ELb1ELb1ELb1EEENS1_36VarlenDynamicPersistentTileSchedulerILi128ELi160ELi256ELi128ELb1ELb1ELb1ELb1ELb0ELb1EEEEEEEEEvNT_6ParamsE:
        .type           _ZN7cutlass13device_kernelIN5flash11enable_sm90INS1_16FlashAttnFwdSm90INS1_25CollectiveMainloopFwdSm90ILi2EN4cute5tupleIJNS5_1CILi1EEES8_S8_EEENS6_IJNS7_ILi128EEENS7_ILi160EEENS7_ILi192EEEEEELi128ENS_12float_e4m3_tEfNS_4arch4Sm90ELb0ELb1ELb0ELb1ELb0ELb0ELb0ELb1ELb1ELb1ELb1ELb0EEENS1_21CollectiveEpilogueFwdINS6_IJSA_SA_SB_EEES9_NS_10bfloat16_tESG_Li256ELb1ELb1ELb1ELb1EEENS1_36VarlenDynamicPersistentTileSchedulerILi128ELi160ELi256ELi128ELb1ELb1ELb1ELb1ELb0ELb1EEEEEEEEEvNT_6ParamsE,@function
        .size           _ZN7cutlass13device_kernelIN5flash11enable_sm90INS1_16FlashAttnFwdSm90INS1_25CollectiveMainloopFwdSm90ILi2EN4cute5tupleIJNS5_1CILi1EEES8_S8_EEENS6_IJNS7_ILi128EEENS7_ILi160EEENS7_ILi192EEEEEELi128ENS_12float_e4m3_tEfNS_4arch4Sm90ELb0ELb1ELb0ELb1ELb0ELb0ELb0ELb1ELb1ELb1ELb1ELb0EEENS1_21CollectiveEpilogueFwdINS6_IJSA_SA_SB_EEES9_NS_10bfloat16_tESG_Li256ELb1ELb1ELb1ELb1EEENS1_36VarlenDynamicPersistentTileSchedulerILi128ELi160ELi256ELi128ELb1ELb1ELb1ELb1ELb0ELb1EEEEEEEEEvNT_6ParamsE,(.L_x_2848 - _ZN7cutlass13device_kernelIN5flash11enable_sm90INS1_16FlashAttnFwdSm90INS1_25CollectiveMainloopFwdSm90ILi2EN4cute5tupleIJNS5_1CILi1EEES8_S8_EEENS6_IJNS7_ILi128EEENS7_ILi160EEENS7_ILi192EEEEEELi128ENS_12float_e4m3_tEfNS_4arch4Sm90ELb0ELb1ELb0ELb1ELb0ELb0ELb0ELb1ELb1ELb1ELb1ELb0EEENS1_21CollectiveEpilogueFwdINS6_IJSA_SA_SB_EEES9_NS_10bfloat16_tESG_Li256ELb1ELb1ELb1ELb1EEENS1_36VarlenDynamicPersistentTileSchedulerILi128ELi160ELi256ELi128ELb1ELb1ELb1ELb1ELb0ELb1EEEEEEEEEvNT_6ParamsE)
        .other          _ZN7cutlass13device_kernelIN5flash11enable_sm90INS1_16FlashAttnFwdSm90INS1_25CollectiveMainloopFwdSm90ILi2EN4cute5tupleIJNS5_1CILi1EEES8_S8_EEENS6_IJNS7_ILi128EEENS7_ILi160EEENS7_ILi192EEEEEELi128ENS_12float_e4m3_tEfNS_4arch4Sm90ELb0ELb1ELb0ELb1ELb0ELb0ELb0ELb1ELb1ELb1ELb1ELb0EEENS1_21CollectiveEpilogueFwdINS6_IJSA_SA_SB_EEES9_NS_10bfloat16_tESG_Li256ELb1ELb1ELb1ELb1EEENS1_36VarlenDynamicPersistentTileSchedulerILi128ELi160ELi256ELi128ELb1ELb1ELb1ELb1ELb0ELb1EEEEEEEEEvNT_6ParamsE,@"STO_CUDA_ENTRY STV_DEFAULT"
_ZN7cutlass13device_kernelIN5flash11enable_sm90INS1_16FlashAttnFwdSm90INS1_25CollectiveMainloopFwdSm90ILi2EN4cute5tupleIJNS5_1CILi1EEES8_S8_EEENS6_IJNS7_ILi128EEENS7_ILi160EEENS7_ILi192EEEEEELi128ENS_12float_e4m3_tEfNS_4arch4Sm90ELb0ELb1ELb0ELb1ELb0ELb0ELb0ELb1ELb1ELb1ELb1ELb0EEENS1_21CollectiveEpilogueFwdINS6_IJSA_SA_SB_EEES9_NS_10bfloat16_tESG_Li256ELb1ELb1ELb1ELb1EEENS1_36VarlenDynamicPersistentTileSchedulerILi128ELi160ELi256ELi128ELb1ELb1ELb1ELb1ELb0ELb1EEEEEEEEEvNT_6ParamsE:
        /* <DEDUP_REMOVED lines=18> */
.L_x_1050:
[----:B------:R-:W-:Y:S05]  /*0120*/  BSYNC B0 ;  /* 0x0000000000007941 */ /* 0x000fea0003800000 */
.L_x_1049:
        /* <DEDUP_REMOVED lines=41> */
.L_x_1051:
        /* <DEDUP_REMOVED lines=22> */
.L_x_1052:
        /* <DEDUP_REMOVED lines=18> */
.L_x_1053:
        /* <DEDUP_REMOVED lines=22> */
.L_x_1054:
        /* <DEDUP_REMOVED lines=22> */
.L_x_1055:
[----:B------:R-:W-:Y:S01]  /*0900*/  PLOP3.LUT P0, PT, PT, PT, UP0, 0x80, 0x0 ;  /* 0x000000000000781c */ /* 0x000fe20003f0f008 */
[----:B------:R-:W-:Y:S01]  /*0910*/  UMOV UR38, 0x1 ;  /* 0x0000000100267882 */ /* 0x000fe20000000000 */
[----:B------:R-:W-:Y:S01]  /*0920*/  NOP ;  /* 0x0000000000007918 */ /* 0x000fe20000000000 */
[----:B------:R-:W-:Y:S01]  /*0930*/  USEL UR38, UR38, 0x2, !UP0 ;  /* 0x0000000226267887 */ /* 0x000fe2000c000000 */
[----:B------:R-:W-:Y:S01]  /*0940*/  ULDC.64 UR52, c[0x0][0x208] ;  /* 0x0000820000347ab9 */ /* 0x000fe20000000a00 */
[----:B012-4-:R-:W-:Y:S08]  /*0950*/  BAR.SYNC.DEFER_BLOCKING 0x0 ;  /* 0x0000000000007b1d */ /* 0x017ff00000010000 */
[----:B------:R-:W-:Y:S05]  /*0960*/  @!P0 BRA `(.L_x_1056) ;  /* 0x0000016800108947 */ /* 0x000fea0003800000 */
.L_x_1057:
        /* <DEDUP_REMOVED lines=25> */
[----:B------:R-:W-:Y:S01]  /*0b00*/  R2UR UR49, R15 ;  /* 0x000000000f3172ca */ /* 0x000fe200000e0000 */
[----:B------:R-:W-:Y:S01]  /*0b10*/  UMOV UR54, URZ ;  /* 0x0000003f00367c82 */ /* 0x000fe20008000000 */
[CC--:B------:R-:W-:Y:S02]  /*0b20*/  LEA.HI R3, R0.reuse, R227.reuse, RZ, 0x7 ;  /* 0x000000e300037211 */ /* 0x0c0fe400078f38ff */
[----:B------:R-:W-:-:S02]  /*0b30*/  LEA.HI R4, R0, R227, RZ, 0x5 ;  /* 0x000000e300047211 */ /* 0x000fc400078f28ff */
[----:B------:R-:W-:Y:S02]  /*0b40*/  LOP3.LUT R206, R3, 0xffffff80, RZ, 0xc0, !PT ;  /* 0xffffff8003ce7812 */ /* 0x000fe400078ec0ff */
[----:B------:R-:W-:Y:S01]  /*0b50*/  LEA.HI R2, R0, R227, RZ, 0x4 ;  /* 0x000000e300027211 */ /* 0x000fe200078f20ff */
[----:B------:R-:W-:Y:S01]  /*0b60*/  IMAD.SHL.U32 R6, R4, 0x20, RZ ;  /* 0x0000002004067824 */ /* 0x000fe200078e00ff */
[----:B------:R-:W-:Y:S01]  /*0b70*/  SHF.R.S32.HI R222, RZ, 0x7, R3 ;  /* 0x00000007ffde7819 */ /* 0x000fe20000011403 */
[C---:B------:R-:W-:Y:S01]  /*0b80*/  IMAD.IADD R206, R227.reuse, 0x1, -R206 ;  /* 0x00000001e3ce7824 */ /* 0x040fe200078e0ace */
[----:B------:R-:W-:Y:S02]  /*0b90*/  LOP3.LUT R4, R2, 0x3fffff0, RZ, 0xc0, !PT ;  /* 0x03fffff002047812 */ /* 0x000fe400078ec0ff */
[----:B------:R-:W-:Y:S02]  /*0ba0*/  SHF.R.S32.HI R5, RZ, 0x4, R2 ;  /* 0x00000004ff057819 */ /* 0x000fe40000011402 */
[----:B------:R-:W-:Y:S01]  /*0bb0*/  SHF.R.S32.HI R9, RZ, 0x1f, R206 ;  /* 0x0000001fff097819 */ /* 0x000fe200000114ce */
[----:B------:R-:W-:Y:S01]  /*0bc0*/  IMAD.IADD R4, R227, 0x1, -R4 ;  /* 0x00000001e3047824 */ /* 0x000fe200078e0a04 */
[----:B------:R-:W-:-:S02]  /*0bd0*/  LOP3.LUT R7, R6, 0xfffffc00, RZ, 0xc0, !PT ;  /* 0xfffffc0006077812 */ /* 0x000fc400078ec0ff */
[----:B------:R-:W-:Y:S02]  /*0be0*/  LEA.HI R2, R2, R5, RZ, 0x1 ;  /* 0x0000000502027211 */ /* 0x000fe400078f08ff */
[----:B------:R-:W-:Y:S01]  /*0bf0*/  LEA.HI R8, R9, R206, RZ, 0x2 ;  /* 0x000000ce09087211 */ /* 0x000fe200078f10ff */
[----:B------:R-:W-:Y:S01]  /*0c00*/  IMAD R7, R4, 0x40, R7 ;  /* 0x0000004004077824 */ /* 0x000fe200078e0207 */
[----:B------:R-:W-:Y:S02]  /*0c10*/  LOP3.LUT R2, R2, 0x1ffffffe, RZ, 0xc0, !PT ;  /* 0x1ffffffe02027812 */ /* 0x000fe400078ec0ff */
[----:B------:R-:W-:Y:S02]  /*0c20*/  LEA.HI R4, R0, R227, RZ, 0x2 ;  /* 0x000000e300047211 */ /* 0x000fe400078f10ff */
[----:B------:R-:W-:Y:S01]  /*0c30*/  SHF.R.S32.HI R6, RZ, 0x2, R8 ;  /* 0x00000002ff067819 */ /* 0x000fe20000011408 */
[----:B------:R-:W-:Y:S01]  /*0c40*/  IMAD.IADD R2, R5, 0x1, -R2 ;  /* 0x0000000105027824 */ /* 0x000fe200078e0a02 */
[----:B------:R-:W-:-:S02]  /*0c50*/  SHF.R.S32.HI R11, RZ, 0x1f, R8 ;  /* 0x0000001fff0b7819 */ /* 0x000fc40000011408 */
[----:B------:R-:W-:Y:S01]  /*0c60*/  LOP3.LUT R4, R4, 0xfffffffc, RZ, 0xc0, !PT ;  /* 0xfffffffc04047812 */ /* 0x000fe200078ec0ff */
[----:B------:R-:W-:Y:S01]  /*0c70*/  IMAD R224, R2, 0x8, R7 ;  /* 0x0000000802e07824 */ /* 0x000fe200078e0207 */
[----:B------:R-:W-:Y:S02]  /*0c80*/  LEA.HI R0, R0, R227, RZ, 0x3 ;  /* 0x000000e300007211 */ /* 0x000fe400078f18ff */
[----:B------:R-:W-:Y:S01]  /*0c90*/  LEA.HI R11, R11, R6, RZ, 0x3 ;  /* 0x000000060b0b7211 */ /* 0x000fe200078f18ff */
[----:B------:R-:W-:Y:S01]  /*0ca0*/  IMAD.IADD R4, R227, 0x1, -R4 ;  /* 0x00000001e3047824 */ /* 0x000fe200078e0a04 */
[----:B------:R-:W-:Y:S02]  /*0cb0*/  LOP3.LUT R2, R0, 0xfffffff8, RZ, 0xc0, !PT ;  /* 0xfffffff800027812 */ /* 0x000fe400078ec0ff */
[----:B------:R-:W-:Y:S02]  /*0cc0*/  LOP3.LUT R7, R8, 0x7ffffffc, RZ, 0xc0, !PT ;  /* 0x7ffffffc08077812 */ /* 0x000fe400078ec0ff */
[----:B------:R-:W-:Y:S01]  /*0cd0*/  LOP3.LUT R11, R11, 0xfffffff8, RZ, 0xc0, !PT ;  /* 0xfffffff80b0b7812 */ /* 0x000fe200078ec0ff */
[----:B------:R-:W-:Y:S01]  /*0ce0*/  IMAD.IADD R189, R227, 0x1, -R2 ;  /* 0x00000001e3bd7824 */ /* 0x000fe200078e0a02 */
[----:B------:R-:W-:Y:S01]  /*0cf0*/  LEA.HI R9, R9, R206, RZ, 0x5 ;  /* 0x000000ce09097211 */ /* 0x000fe200078f28ff */
[----:B------:R-:W-:Y:S01]  /*0d00*/  IMAD.IADD R7, R206, 0x1, -R7 ;  /* 0x00000001ce077824 */ /* 0x000fe200078e0a07 */
[----:B------:R-:W-:Y:S01]  /*0d10*/  LEA.HI R3, R3, R222, RZ, 0x1 ;  /* 0x000000de03037211 */ /* 0x000fe200078f08ff */
[----:B------:R-:W-:Y:S01]  /*0d20*/  IMAD.IADD R6, R6, 0x1, -R11 ;  /* 0x0000000106067824 */ /* 0x000fe200078e0a0b */
[----:B------:R-:W-:Y:S01]  /*0d30*/  SHF.R.S32.HI R9, RZ, 0x5, R9 ;  /* 0x00000005ff097819 */ /* 0x000fe20000011409 */
[----:B------:R-:W-:Y:S01]  /*0d40*/  IMAD.SHL.U32 R23, R189, 0x8, RZ ;  /* 0x00000008bd177824 */ /* 0x000fe200078e00ff */
[----:B------:R-:W-:Y:S01]  /*0d50*/  LEA.HI R5, R4, R4, RZ, 0x1 ;  /* 0x0000000404057211 */ /* 0x000fe200078f08ff */
[----:B------:R-:W-:Y:S01]  /*0d60*/  IMAD.SHL.U32 R19, R7, 0x2, RZ ;  /* 0x0000000207137824 */ /* 0x000fe200078e00ff */
[----:B------:R-:W-:Y:S01]  /*0d70*/  LOP3.LUT R3, R3, 0x3fffffe, RZ, 0xc0, !PT ;  /* 0x03fffffe03037812 */ /* 0x000fe200078ec0ff */
[----:B------:R-:W-:Y:S01]  /*0d80*/  IMAD R6, R9, 0x10, R6 ;  /* 0x0000001009067824 */ /* 0x000fe200078e0206 */
[----:B------:R-:W-:Y:S01]  /*0d90*/  LOP3.LUT R5, R5, 0x1ffffffe, RZ, 0xc0, !PT ;  /* 0x1ffffffe05057812 */ /* 0x000fe200078ec0ff */
[----:B------:R-:W-:Y:S01]  /*0da0*/  VIADD R188, R23, 0x40 ;  /* 0x0000004017bc7836 */ /* 0x000fe20000000000 */
[----:B------:R-:W-:Y:S01]  /*0db0*/  SHF.R.S32.HI R205, RZ, 0x3, R0 ;  /* 0x00000003ffcd7819 */ /* 0x000fe20000011400 */
[----:B------:R-:W-:Y:S01]  /*0dc0*/  IMAD.IADD R3, R222, 0x1, -R3 ;  /* 0x00000001de037824 */ /* 0x000fe200078e0a03 */
[----:B------:R-:W-:Y:S01]  /*0dd0*/  SHF.R.S32.HI R226, RZ, 0x1f, R23 ;  /* 0x0000001fffe27819 */ /* 0x000fe20000011417 */
[C---:B------:R-:W-:Y:S01]  /*0de0*/  VIADD R204, R19.reuse, 0x8 ;  /* 0x0000000813cc7836 */ /* 0x040fe20000000000 */
[----:B------:R-:W-:Y:S01]  /*0df0*/  SHF.R.S32.HI R225, RZ, 0x1f, R188 ;  /* 0x0000001fffe17819 */ /* 0x000fe200000114bc */
[----:B------:R-:W-:-:S02]  /*0e00*/  VIADD R203, R19, 0x10 ;  /* 0x0000001013cb7836 */ /* 0x000fc40000000000 */
        /* <DEDUP_REMOVED lines=26> */
[----:B------:R-:W-:Y:S01]  /*0fb0*/  IMAD.IADD R22, R4, 0x1, -R5 ;  /* 0x0000000104167824 */ /* 0x000fe200078e0a05 */
[----:B------:R-:W-:Y:S01]  /*0fc0*/  SHF.R.S32.HI R208, RZ, 0x1f, R191 ;  /* 0x0000001fffd07819 */ /* 0x000fe200000114bf */
[----:B------:R-:W-:Y:S01]  /*0fd0*/  IMAD R223, R3, 0x40, R6 ;  /* 0x0000004003df7824 */ /* 0x000fe200078e0206 */
[----:B------:R-:W-:-:S03]  /*0fe0*/  SHF.R.S32.HI R207, RZ, 0x1f, R190 ;  /* 0x0000001fffcf7819 */ /* 0x000fc600000114be */
[----:B------:R-:W-:-:S07]  /*0ff0*/  IMAD R22, R22, 0x8, R223 ;  /* 0x0000000816167824 */ /* 0x000fce00078e02df */
.L_x_1165:
[----:B01-3--:R-:W0:Y:S01]  /*1000*/  LDC.64 R6, c[0x0][0xa18] ;  /* 0x00028600ff067b82 */ /* 0x00be220000000a00 */
[----:B--2---:R-:W-:Y:S02]  /*1010*/  IMAD.U32 R3, RZ, RZ, UR49 ;  /* 0x00000031ff037e24 */ /* 0x004fe4000f8e00ff */
[----:B----4-:R-:W-:-:S05]  /*1020*/  IMAD.MOV.U32 R8, RZ, RZ, RZ ;  /* 0x000000ffff087224 */ /* 0x010fca00078e00ff */
[----:B------:R-:W1:Y:S08]  /*1030*/  LDC R18, c[0x0][0x288] ;  /* 0x0000a200ff127b82 */ /* 0x000e700000000800 */
[----:B------:R-:W2:Y:S08]  /*1040*/  LDC.64 R4, c[0x0][0xa28] ;  /* 0x00028a00ff047b82 */ /* 0x000eb00000000a00 */
[----:B------:R-:W3:Y:S01]  /*1050*/  LDC.64 R10, c[0x0][0x418] ;  /* 0x00010600ff0a7b82 */ /* 0x000ee20000000a00 */
[----:B0-----:R-:W-:-:S07]  /*1060*/  ISETP.NE.U32.AND P1, PT, R6, RZ, PT ;  /* 0x000000ff0600720c */ /* 0x001fce0003f25070 */
[----:B------:R-:W0:Y:S01]  /*1070*/  LDC R0, c[0x0][0x424] ;  /* 0x00010900ff007b82 */ /* 0x000e220000000800 */
[----:B------:R-:W-:-:S07]  /*1080*/  ISETP.NE.AND.EX P1, PT, R7, RZ, PT, P1 ;  /* 0x000000ff0700720c */ /* 0x000fce0003f25310 */
[----:B------:R-:W4:Y:S01]  /*1090*/  LDC R17, c[0x0][0x2f0] ;  /* 0x0000bc00ff117b82 */ /* 0x000f220000000800 */
[----:B--2---:R-:W-:Y:S01]  /*10a0*/  ISETP.NE.U32.AND P0, PT, R4, RZ, PT ;  /* 0x000000ff0400720c */ /* 0x004fe20003f05070 */
[----:B------:R-:W-:Y:S01]  /*10b0*/  ULOP3.LUT UR4, UR6, 0xff000000, URZ, 0xc0, !UPT ;  /* 0xff00000006047892 */ /* 0x000fe2000f8ec03f */
[----:B------:R-:W-:Y:S02]  /*10c0*/  ULDC.64 UR8, c[0x0][0xa20] ;  /* 0x0002880000087ab9 */ /* 0x000fe40000000a00 */
[----:B------:R-:W-:-:S03]  /*10d0*/  ISETP.NE.AND.EX P0, PT, R5, RZ, PT, P0 ;  /* 0x000000ff0500720c */ /* 0x000fc60003f05300 */
[----:B------:R-:W2:Y:S10]  /*10e0*/  @P1 LDC.64 R6, c[0x0][0xa18] ;  /* 0x00028600ff061b82 */ /* 0x000eb40000000a00 */
[----:B------:R-:W3:Y:S01]  /*10f0*/  @P0 LDC.64 R4, c[0x0][0xa28] ;  /* 0x00028a00ff040b82 */ /* 0x000ee20000000a00 */
[----:B--2---:R-:W-:-:S05]  /*1100*/  @P1 IMAD.WIDE R6, R3, 0x4, R6 ;  /* 0x0000000403061825 */ /* 0x004fca00078e0206 */
[----:B-1----:R1:W5:Y:S01]  /*1110*/  @P1 LDG.E R18, desc[UR52][R6.64] ;  /* 0x0000003406121981 */ /* 0x002362000c1e1900 */
[----:B---3--:R-:W-:Y:S01]  /*1120*/  @P0 IMAD.WIDE R4, R3, 0x4, R4 ;  /* 0x0000000403040825 */ /* 0x008fe200078e0204 */
[----:B------:R-:W-:Y:S01]  /*1130*/  ULOP3.LUT UR46, UR6, 0xff0000, URZ, 0xc0, !UPT ;  /* 0x00ff0000062e7892 */ /* 0x000fe2000f8ec03f */
[----:B------:R-:W-:Y:S01]  /*1140*/  ISETP.NE.U32.AND P2, PT, RZ, UR8, PT ;  /* 0x00000008ff007c0c */ /* 0x000fe2000bf45070 */
[----:B------:R-:W-:Y:S02]  /*1150*/  USHF.R.U32.HI UR4, URZ, 0x8, UR4 ;  /* 0x000000083f047899 */ /* 0x000fe40008011604 */
[----:B------:R1:W5:Y:S01]  /*1160*/  @P0 LDG.E R8, desc[UR52][R4.64] ;  /* 0x0000003404080981 */ /* 0x000362000c1e1900 */
[----:B------:R-:W-:Y:S01]  /*1170*/  ISETP.NE.U32.AND P0, PT, R10, RZ, PT ;  /* 0x000000ff0a00720c */ /* 0x000fe20003f05070 */
[----:B------:R-:W-:Y:S01]  /*1180*/  ULEA.HI UR46, UR46, UR4, URZ, 0x10 ;  /* 0x000000042e2e7291 */ /* 0x000fe2000f8f803f */
[----:B------:R-:W-:Y:S01]  /*1190*/  ISETP.NE.AND.EX P2, PT, RZ, UR9, PT, P2 ;  /* 0x00000009ff007c0c */ /* 0x000fe2000bf45320 */
[----:B------:R-:W-:Y:S01]  /*11a0*/  ULOP3.LUT UR43, UR6, 0xffff, URZ, 0xc0, !UPT ;  /* 0x0000ffff062b7892 */ /* 0x000fe2000f8ec03f */
[----:B------:R-:W-:-:S04]  /*11b0*/  ISETP.NE.AND.EX P0, PT, R11, RZ, PT, P0 ;  /* 0x000000ff0b00720c */ /* 0x000fc80003f05300 */
[----:B0-----:R-:W-:Y:S01]  /*11c0*/  SEL R0, R0, 0x1, P0 ;  /* 0x0000000100007807 */ /* 0x001fe20000000000 */
[----:B-1--4-:R-:W-:Y:S08]  /*11d0*/  @P1 BRA `(.L_x_1058) ;  /* 0x0000000000281947 */ /* 0x012ff00003800000 */
[----:B------:R-:W-:Y:S02]  /*11e0*/  ULDC.64 UR6, c[0x0][0xa00] ;  /* 0x0002800000067ab9 */ /* 0x000fe40000000a00 */
[----:B------:R-:W-:-:S04]  /*11f0*/  ISETP.NE.U32.AND P0, PT, RZ, UR6, PT ;  /* 0x00000006ff007c0c */ /* 0x000fc8000bf05070 */
[----:B------:R-:W-:-:S13]  /*1200*/  ISETP.NE.AND.EX P0, PT, RZ, UR7, PT, P0 ;  /* 0x00000007ff007c0c */ /* 0x000fda000bf05300 */
[----:B------:R-:W-:Y:S05]  /*1210*/  @!P0 BRA `(.L_x_1058) ;  /* 0x0000000000188947 */ /* 0x000fea0003800000 */
[----:B------:R-:W0:Y:S01]  /*1220*/  LDC.64 R4, c[0x0][0xa00] ;  /* 0x00028000ff047b82 */ /* 0x000e220000000a00 */
[----:B------:R-:W-:-:S04]  /*1230*/  IMAD.U32 R3, RZ, RZ, UR49 ;  /* 0x00000031ff037e24 */ /* 0x000fc8000f8e00ff */
[----:B0-----:R-:W-:-:S05]  /*1240*/  IMAD.WIDE R4, R3, 0x4, R4 ;  /* 0x0000000403047825 */ /* 0x001fca00078e0204 */
[----:B-----5:R-:W2:Y:S04]  /*1250*/  LDG.E R18, desc[UR52][R4.64] ;  /* 0x0000003404127981 */ /* 0x020ea8000c1e1900 */
[----:B------:R-:W2:Y:S02]  /*1260*/  LDG.E R3, desc[UR52][R4.64+0x4] ;  /* 0x0000043404037981 */ /* 0x000ea4000c1e1900 */
[----:B--2---:R-:W-:-:S07]  /*1270*/  IMAD.IADD R18, R3, 0x1, -R18 ;  /* 0x0000000103127824 */ /* 0x004fce00078e0a12 */
.L_x_1058:
[----:B------:R-:W-:Y:S01]  /*1280*/  UMOV UR44, UR49 ;  /* 0x00000031002c7c82 */ /* 0x000fe20008000000 */
[----:B------:R-:W-:Y:S01]  /*1290*/  IMAD R17, R0, R17, RZ ;  /* 0x0000001100117224 */ /* 0x000fe200078e02ff */
[----:B------:R-:W-:Y:S06]  /*12a0*/  @!P2 BRA `(.L_x_1059) ;  /* 0x000000000018a947 */ /* 0x000fec0003800000 */
[----:B------:R-:W-:Y:S02]  /*12b0*/  ULDC.64 UR6, c[0x0][0xa20] ;  /* 0x0002880000067ab9 */ /* 0x000fe40000000a00 */
[----:B------:R-:W-:-:S06]  /*12c0*/  UIMAD.WIDE UR6, UR49, 0x4, UR6 ;  /* 0x00000004310678a5 */ /* 0x000fcc000f8e0206 */
[----:B------:R-:W-:Y:S02]  /*12d0*/  IMAD.U32 R4, RZ, RZ, UR6 ;  /* 0x00000006ff047e24 */ /* 0x000fe4000f8e00ff */
[----:B------:R-:W-:-:S05]  /*12e0*/  IMAD.U32 R5, RZ, RZ, UR7 ;  /* 0x00000007ff057e24 */ /* 0x000fca000f8e00ff */
[----:B------:R0:W5:Y:S01]  /*12f0*/  LDG.E R17, desc[UR52][R4.64] ;  /* 0x0000003404117981 */ /* 0x000162000c1e1900 */
[----:B------:R-:W-:Y:S05]  /*1300*/  BRA `(.L_x_1060) ;  /* 0x0000000000287947 */ /* 0x000fea0003800000 */
.L_x_1059:
[----:B------:R-:W-:Y:S02]  /*1310*/  ULDC.64 UR6, c[0x0][0xa08] ;  /* 0x0002820000067ab9 */ /* 0x000fe40000000a00 */
[----:B------:R-:W-:-:S04]  /*1320*/  ISETP.NE.U32.AND P0, PT, RZ, UR6, PT ;  /* 0x00000006ff007c0c */ /* 0x000fc8000bf05070 */
[----:B------:R-:W-:-:S13]  /*1330*/  ISETP.NE.AND.EX P0, PT, RZ, UR7, PT, P0 ;  /* 0x00000007ff007c0c */ /* 0x000fda000bf05300 */
[----:B------:R-:W-:Y:S05]  /*1340*/  @!P0 BRA `(.L_x_1060) ;  /* 0x0000000000188947 */ /* 0x000fea0003800000 */
[----:B------:R-:W0:Y:S01]  /*1350*/  LDC.64 R4, c[0x0][0xa08] ;  /* 0x00028200ff047b82 */ /* 0x000e220000000a00 */
[----:B------:R-:W-:-:S04]  /*1360*/  IMAD.U32 R3, RZ, RZ, UR49 ;  /* 0x00000031ff037e24 */ /* 0x000fc8000f8e00ff */
[----:B0-----:R-:W-:-:S05]  /*1370*/  IMAD.WIDE R4, R3, 0x4, R4 ;  /* 0x0000000403047825 */ /* 0x001fca00078e0204 */
[----:B------:R-:W2:Y:S04]  /*1380*/  LDG.E R17, desc[UR52][R4.64] ;  /* 0x0000003404117981 */ /* 0x000ea8000c1e1900 */
[----:B------:R-:W2:Y:S02]  /*1390*/  LDG.E R0, desc[UR52][R4.64+0x4] ;  /* 0x0000043404007981 */ /* 0x000ea4000c1e1900 */
[----:B--2---:R-:W-:-:S07]  /*13a0*/  IMAD.IADD R17, R0, 0x1, -R17 ;  /* 0x0000000100117824 */ /* 0x004fce00078e0a11 */
.L_x_1060:
[----:B------:R-:W-:Y:S01]  /*13b0*/  ULDC.64 UR8, c[0x0][0x990] ;  /* 0x0002640000087ab9 */ /* 0x000fe20000000a00 */
[----:B------:R-:W-:Y:S01]  /*13c0*/  ULDC.64 UR6, c[0x0][0x998] ;  /* 0x0002660000067ab9 */ /* 0x000fe20000000a00 */
[----:B------:R-:W-:Y:S01]  /*13d0*/  UISETP.NE.U32.AND UP0, UPT, UR8, URZ, UPT ;  /* 0x0000003f0800728c */ /* 0x000fe2000bf05070 */
[----:B------:R-:W-:Y:S01]  /*13e0*/  IMAD.MOV.U32 R3, RZ, RZ, 0x3f800000 ;  /* 0x3f800000ff037424 */ /* 0x000fe200078e00ff */
[----:B------:R-:W-:Y:S01]  /*13f0*/  UISETP.NE.U32.AND UP1, UPT, UR6, URZ, UPT ;  /* 0x0000003f0600728c */ /* 0x000fe2000bf25070 */
[----:B------:R-:W-:Y:S01]  /*1400*/  IMAD.MOV.U32 R0, RZ, RZ, 0x3f800000 ;  /* 0x3f800000ff007424 */ /* 0x000fe200078e00ff */
[----:B------:R-:W-:Y:S02]  /*1410*/  UISETP.NE.AND.EX UP0, UPT, UR9, URZ, UPT, UP0 ;  /* 0x0000003f0900728c */ /* 0x000fe4000bf05300 */
[----:B------:R-:W-:-:S04]  /*1420*/  UISETP.NE.AND.EX UP1, UPT, UR7, URZ, UPT, UP1 ;  /* 0x0000003f0700728c */ /* 0x000fc8000bf25310 */
[----:B------:R-:W-:Y:S02]  /*1430*/  PLOP3.LUT P0, PT, PT, PT, UP0, 0x80, 0x0 ;  /* 0x000000000000781c */ /* 0x000fe40003f0f008 */
[----:B------:R-:W-:-:S03]  /*1440*/  PLOP3.LUT P1, PT, PT, PT, UP1, 0x80, 0x0 ;  /* 0x000000000000781c */ /* 0x000fc60003f2f018 */
[----:B------:R-:W-:Y:S02]  /*1450*/  @UP0 USHF.R.S32.HI UR4, URZ, 0x1f, UR49 ;  /* 0x0000001f3f040899 */ /* 0x000fe40008011431 */
[----:B------:R-:W-:Y:S01]  /*1460*/  @UP1 USHF.R.S32.HI UR14, URZ, 0x1f, UR49 ;  /* 0x0000001f3f0e1899 */ /* 0x000fe20008011431 */
[----:B------:R-:W-:Y:S01]  /*1470*/  @UP0 ULDC.64 UR12, c[0x0][0x9a8] ;  /* 0x00026a00000c0ab9 */ /* 0x000fe20000000a00 */
[----:B------:R-:W-:Y:S01]  /*1480*/  @UP1 ULDC.64 UR16, c[0x0][0x9b8] ;  /* 0x00026e0000101ab9 */ /* 0x000fe20000000a00 */
[----:B------:R-:W-:Y:S02]  /*1490*/  @UP0 UIMAD UR4, UR4, UR12, URZ ;  /* 0x0000000c040402a4 */ /* 0x000fe4000f8e023f */
[----:B------:R-:W-:Y:S02]  /*14a0*/  @UP1 UIMAD UR14, UR14, UR16, URZ ;  /* 0x000000100e0e12a4 */ /* 0x000fe4000f8e023f */
[----:B------:R-:W-:Y:S02]  /*14b0*/  @UP0 UIMAD.WIDE.U32 UR10, UR49, UR12, URZ ;  /* 0x0000000c310a02a5 */ /* 0x000fe4000f8e003f */
[----:B------:R-:W-:-:S02]  /*14c0*/  @UP0 UIMAD UR4, UR49, UR13, UR4 ;  /* 0x0000000d310402a4 */ /* 0x000fc4000f8e0204 */
[----:B------:R-:W-:Y:S02]  /*14d0*/  @UP1 UIMAD UR14, UR49, UR17, UR14 ;  /* 0x00000011310e12a4 */ /* 0x000fe4000f8e020e */
[----:B------:R-:W-:Y:S02]  /*14e0*/  @UP1 UIMAD.WIDE.U32 UR12, UR49, UR16, URZ ;  /* 0x00000010310c12a5 */ /* 0x000fe4000f8e003f */
[----:B------:R-:W-:Y:S02]  /*14f0*/  @UP0 UIADD3 UR11, UR11, UR4, URZ ;  /* 0x000000040b0b0290 */ /* 0x000fe4000fffe03f */
[----:B------:R-:W-:Y:S01]  /*1500*/  @UP1 UIADD3 UR13, UR13, UR14, URZ ;  /* 0x0000000e0d0d1290 */ /* 0x000fe2000fffe03f */
[----:B------:R-:W-:Y:S02]  /*1510*/  @UP1 ULDC.64 UR16, c[0x0][0x9c0] ;  /* 0x0002700000101ab9 */ /* 0x000fe40000000a00 */
[----:B------:R-:W-:Y:S01]  /*1520*/  @UP0 ULDC.64 UR14, c[0x0][0x9b0] ;  /* 0x00026c00000e0ab9 */ /* 0x000fe20000000a00 */
[----:B------:R-:W-:-:S02]  /*1530*/  @UP1 UIMAD.WIDE.U32 UR12, UR43, UR16, UR12 ;  /* 0x000000102b0c12a5 */ /* 0x000fc4000f8e000c */
[----:B------:R-:W-:Y:S02]  /*1540*/  @UP0 UIMAD.WIDE.U32 UR10, UR43, UR14, UR10 ;  /* 0x0000000e2b0a02a5 */ /* 0x000fe4000f8e000a */
[----:B------:R-:W-:Y:S02]  /*1550*/  @UP1 UIMAD UR4, UR43, UR17, UR13 ;  /* 0x000000112b0412a4 */ /* 0x000fe4000f8e020d */
[----:B------:R-:W-:Y:S02]  /*1560*/  @UP0 UIMAD UR11, UR43, UR15, UR11 ;  /* 0x0000000f2b0b02a4 */ /* 0x000fe4000f8e020b */
[----:B------:R-:W-:Y:S02]  /*1570*/  @UP0 ULEA UR8, UP2, UR10, UR8, 0x2 ;  /* 0x000000080a080291 */ /* 0x000fe4000f84103f */
[----:B------:R-:W-:Y:S02]  /*1580*/  @UP1 ULEA UR6, UP3, UR12, UR6, 0x2 ;  /* 0x000000060c061291 */ /* 0x000fe4000f86103f */
[----:B------:R-:W-:-:S02]  /*1590*/  @UP0 ULEA.HI.X UR9, UR10, UR9, UR11, 0x2, UP2 ;  /* 0x000000090a090291 */ /* 0x000fc400090f140b */
[----:B------:R-:W-:Y:S01]  /*15a0*/  @UP1 ULEA.HI.X UR7, UR12, UR7, UR4, 0x2, UP3 ;  /* 0x000000070c071291 */ /* 0x000fe200098f1404 */
[----:B0-----:R-:W-:Y:S02]  /*15b0*/  IMAD.U32 R4, RZ, RZ, UR8 ;  /* 0x00000008ff047e24 */ /* 0x001fe4000f8e00ff */
[----:B-----5:R-:W-:Y:S01]  /*15c0*/  IMAD.IADD R17, R17, 0x1, -R8 ;  /* 0x0000000111117824 */ /* 0x020fe200078e0a08 */
[----:B------:R-:W-:Y:S01]  /*15d0*/  ULDC UR4, c[0x0][0x448] ;  /* 0x0001120000047ab9 */ /* 0x000fe20000000800 */
[----:B------:R-:W-:Y:S01]  /*15e0*/  IMAD.U32 R5, RZ, RZ, UR9 ;  /* 0x00000009ff057e24 */ /* 0x000fe2000f8e00ff */
[----:B------:R-:W-:Y:S01]  /*15f0*/  USHF.L.U32 UR36, UR5, 0x7, URZ ;  /* 0x0000000705247899 */ /* 0x000fe2000800063f */
[----:B------:R-:W-:Y:S01]  /*1600*/  IMAD.U32 R6, RZ, RZ, UR6 ;  /* 0x00000006ff067e24 */ /* 0x000fe2000f8e00ff */
[----:B------:R-:W-:Y:S01]  /*1610*/  ULDC UR10, c[0x0][0x988] ;  /* 0x00026200000a7ab9 */ /* 0x000fe20000000800 */
[----:B------:R-:W-:Y:S01]  /*1620*/  IMAD.U32 R7, RZ, RZ, UR7 ;  /* 0x00000007ff077e24 */ /* 0x000fe2000f8e00ff */
[----:B------:R-:W2:Y:S04]  /*1630*/  @P0 LDG.E R3, desc[UR52][R4.64] ;  /* 0x0000003404030981 */ /* 0x000ea8000c1e1900 */
[----:B------:R-:W2:Y:S01]  /*1640*/  @P1 LDG.E R0, desc[UR52][R6.64] ;  /* 0x0000003406001981 */ /* 0x000ea2000c1e1900 */
[----:B------:R-:W-:Y:S01]  /*1650*/  UISETP.NE.AND UP1, UPT, UR4, 0x1, UPT ;  /* 0x000000010400788c */ /* 0x000fe2000bf25270 */
[----:B------:R-:W-:Y:S01]  /*1660*/  IADD3 R8, R17, 0x1, -R18 ;  /* 0x0000000111087810 */ /* 0x000fe20007ffe812 */
[----:B------:R-:W-:Y:S01]  /*1670*/  UIADD3 UR8, UR36, 0x7f, URZ ;  /* 0x0000007f24087890 */ /* 0x000fe2000fffe03f */
[----:B------:R-:W-:-:S02]  /*1680*/  ULDC.64 UR4, c[0x0][0x9e0] ;  /* 0x0002780000047ab9 */ /* 0x000fc40000000a00 */
[----:B------:R-:W-:Y:S01]  /*1690*/  R2UR UR9, R8 ;  /* 0x00000000080972ca */ /* 0x000fe200000e0000 */
[----:B------:R-:W-:-:S05]  /*16a0*/  UISETP.GE.AND UP0, UPT, UR5, 0x1, UPT ;  /* 0x000000010500788c */ /* 0x000fca000bf06270 */
[----:B------:R-:W-:Y:S01]  /*16b0*/  @UP1 ULDC UR6, c[0x0][0x44c] ;  /* 0x0001130000061ab9 */ /* 0x000fe20000000800 */
[----:B------:R-:W-:Y:S01]  /*16c0*/  @UP1 ULDC UR11, c[0x0][0x450] ;  /* 0x00011400000b1ab9 */ /* 0x000fe20000000800 */
[----:B------:R-:W-:Y:S01]  /*16d0*/  UIMAD.WIDE.U32 UR6, UR8, UR6, URZ ;  /* 0x00000006080672a5 */ /* 0x000fe2000f8e003f */
[----:B------:R-:W-:-:S03]  /*16e0*/  PLOP3.LUT P1, PT, PT, PT, UP0, 0x80, 0x0 ;  /* 0x000000000000781c */ /* 0x000fc60003f2f008 */
[----:B------:R-:W-:-:S04]  /*16f0*/  @UP1 USHF.R.U32.HI UR8, URZ, UR11, UR7 ;  /* 0x0000000b3f081299 */ /* 0x000fc80008011607 */
[----:B------:R-:W-:-:S04]  /*1700*/  UIADD3 UR8, UR9, UR8, URZ ;  /* 0x0000000809087290 */ /* 0x000fc8000fffe03f */
[----:B------:R-:W-:Y:S01]  /*1710*/  UIADD3 UR4, UR8, UR4, URZ ;  /* 0x0000000408047290 */ /* 0x000fe2000fffe03f */
[----:B--2---:R-:W-:-:S04]  /*1720*/  FMUL.FTZ R0, R3, R0 ;  /* 0x0000000003007220 */ /* 0x004fc80000410000 */
        /* <DEDUP_REMOVED lines=14> */
.L_x_1062:
[----:B------:R-:W-:-:S11]  /*1810*/  UISETP.NE.AND UP0, UPT, UR5, 0x1, UPT ;  /* 0x000000010500788c */ /* 0x000fd6000bf05270 */
[----:B------:R-:W-:Y:S02]  /*1820*/  @UP0 ULDC.64 UR8, c[0x0][0x9e8] ;  /* 0x00027a0000080ab9 */ /* 0x000fe40000000a00 */
[----:B------:R-:W-:-:S04]  /*1830*/  UIMAD.WIDE.U32 UR6, UR4, UR8, URZ ;  /* 0x00000008040672a5 */ /* 0x000fc8000f8e003f */
[----:B------:R-:W-:-:S12]  /*1840*/  @UP0 USHF.R.U32.HI UR4, URZ, UR9, UR7 ;  /* 0x000000093f040299 */ /* 0x000fd80008011607 */
.L_x_1063:
[----:B------:R-:W-:-:S06]  /*1850*/  UIMAD UR4, UR4, UR5, UR5 ;  /* 0x00000005040472a4 */ /* 0x000fcc000f8e0205 */
[----:B------:R-:W-:-:S07]  /*1860*/  VIMNMX R0, R0, UR4, PT ;  /* 0x0000000400007c48 */ /* 0x000fce000bfe0100 */
.L_x_1061:
[C---:B------:R-:W-:Y:S01]  /*1870*/  IMAD.IADD R105, R17.reuse, 0x1, -R18 ;  /* 0x0000000111697824 */ /* 0x040fe200078e0a12 */
[----:B------:R-:W-:Y:S01]  /*1880*/  @UP1 ULDC UR6, c[0x0][0x44c] ;  /* 0x0001130000061ab9 */ /* 0x000fe20000000800 */
[----:B------:R-:W-:Y:S01]  /*1890*/  VIADD R3, R0, 0x9f ;  /* 0x0000009f00037836 */ /* 0x000fe20000000000 */
[----:B------:R-:W-:Y:S01]  /*18a0*/  UIMAD.WIDE.U32 UR6, UR36, UR6, URZ ;  /* 0x00000006240672a5 */ /* 0x000fe2000f8e003f */
[----:B------:R-:W-:Y:S01]  /*18b0*/  VIADD R0, R17, 0x9f ;  /* 0x0000009f11007836 */ /* 0x000fe20000000000 */
        /* <DEDUP_REMOVED lines=25> */
.L_x_1065:
[----:B------:R-:W-:-:S11]  /*1a50*/  UISETP.NE.AND UP0, UPT, UR5, 0x1, UPT ;  /* 0x000000010500788c */ /* 0x000fd6000bf05270 */
[----:B------:R-:W-:Y:S02]  /*1a60*/  @UP0 ULDC.64 UR10, c[0x0][0x9e8] ;  /* 0x00027a00000a0ab9 */ /* 0x000fe40000000a00 */
[----:B------:R-:W-:-:S04]  /*1a70*/  UIMAD.WIDE.U32 UR6, UR4, UR10, URZ ;  /* 0x0000000a040672a5 */ /* 0x000fc8000f8e003f */
[----:B------:R-:W-:-:S12]  /*1a80*/  @UP0 USHF.R.U32.HI UR4, URZ, UR11, UR7 ;  /* 0x0000000b3f040299 */ /* 0x000fd80008011607 */
.L_x_1066:
[----:B------:R-:W-:-:S04]  /*1a90*/  UIMAD UR4, UR4, UR5, URZ ;  /* 0x00000005040472a4 */ /* 0x000fc8000f8e023f */
[----:B------:R-:W-:-:S04]  /*1aa0*/  UISETP.LT.AND UP0, UPT, UR8, UR4, UPT ;  /* 0x000000040800728c */ /* 0x000fc8000bf01270 */
[----:B------:R-:W-:-:S12]  /*1ab0*/  USEL UR8, UR8, UR4, !UP0 ;  /* 0x0000000408087287 */ /* 0x000fd8000c000000 */
.L_x_1064:
[----:B------:R-:W-:Y:S02]  /*1ac0*/  UIMAD.WIDE UR4, UR8, 0x66666667, URZ ;  /* 0x66666667080478a5 */ /* 0x000fe4000f8e023f */
[----:B------:R-:W-:Y:S02]  /*1ad0*/  ULOP3.LUT UR37, UR46, 0xff, URZ, 0xc0, !UPT ;  /* 0x000000ff2e257892 */ /* 0x000fe4000f8ec03f */
[----:B------:R-:W-:Y:S02]  /*1ae0*/  USHF.R.U32.HI UR4, URZ, 0x1f, UR5 ;  /* 0x0000001f3f047899 */ /* 0x000fe40008011605 */
[----:B------:R-:W-:Y:S02]  /*1af0*/  USHF.R.U32.HI UR46, URZ, 0x10, UR46 ;  /* 0x000000103f2e7899 */ /* 0x000fe4000801162e */
[----:B------:R-:W-:-:S04]  /*1b00*/  ULEA.HI.SX32 UR4, UR5, UR4, 0x1a ;  /* 0x0000000405047291 */ /* 0x000fc8000f8fd23f */
[----:B------:R-:W-:-:S04]  /*1b10*/  UISETP.LT.AND UP0, UPT, URZ, UR4, UPT ;  /* 0x000000043f00728c */ /* 0x000fc8000bf01270 */
[----:B------:R-:W-:-:S03]  /*1b20*/  USEL UR39, URZ, UR4, !UP0 ;  /* 0x000000043f277287 */ /* 0x000fc6000c000000 */
[----:B------:R-:W-:-:S03]  /*1b30*/  UMOV UR4, URZ ;  /* 0x0000003f00047c82 */ /* 0x000fc60008000000 */
[----:B------:R-:W-:-:S13]  /*1b40*/  ISETP.GT.AND P0, PT, R104, UR39, PT ;  /* 0x0000002768007c0c */ /* 0x000fda000bf04270 */
[----:B------:R-:W-:Y:S05]  /*1b50*/  @!P0 BRA `(.L_x_1067) ;  /* 0x0000000000988947 */ /* 0x000fea0003800000 */
[----:B------:R-:W-:Y:S01]  /*1b60*/  UISETP.NE.AND UP0, UPT, UR46, URZ, UPT ;  /* 0x0000003f2e00728c */ /* 0x000fe2000bf05270 */
[----:B------:R-:W-:-:S03]  /*1b70*/  ULDC UR4, c[0x0][0x9f0] ;  /* 0x00027c0000047ab9 */ /* 0x000fc60000000800 */
[----:B------:R-:W-:-:S03]  /*1b80*/  USEL UR9, UR46, UR4, UP0 ;  /* 0x000000042e097287 */ /* 0x000fc60008000000 */
[----:B------:R-:W-:-:S03]  /*1b90*/  UMOV UR4, URZ ;  /* 0x0000003f00047c82 */ /* 0x000fc60008000000 */
[----:B------:R-:W-:-:S05]  /*1ba0*/  IMAD.U32 R5, RZ, RZ, UR9 ;  /* 0x00000009ff057e24 */ /* 0x000fca000f8e00ff */
        /* <DEDUP_REMOVED lines=33> */
.L_x_1067:
[----:B------:R-:W-:Y:S02]  /*1dc0*/  UIMAD UR39, UR37, UR4, UR39 ;  /* 0x00000004252772a4 */ /* 0x000fe4000f8e0227 */
[----:B------:R-:W-:Y:S01]  /*1dd0*/  IMAD.U32 R3, RZ, RZ, UR4 ;  /* 0x00000004ff037e24 */ /* 0x000fe2000f8e00ff */
[----:B------:R-:W-:Y:S02]  /*1de0*/  PLOP3.LUT P0, PT, PT, PT, PT, 0x80, 0x0 ;  /* 0x000000000000781c */ /* 0x000fe40003f0f070 */
[----:B------:R-:W-:Y:S02]  /*1df0*/  CS2R R28, SRZ ;  /* 0x00000000001c7805 */ /* 0x000fe4000001ff00 */
[----:B------:R-:W-:Y:S02]  /*1e00*/  CS2R R20, SRZ ;  /* 0x0000000000147805 */ /* 0x000fe4000001ff00 */
[----:B------:R-:W-:Y:S02]  /*1e10*/  CS2R R24, SRZ ;  /* 0x0000000000187805 */ /* 0x000fe4000001ff00 */
[----:B------:R-:W-:Y:S01]  /*1e20*/  VIADDMNMX R104, R3, UR39, R104, PT ;  /* 0x0000002703687c46 */ /* 0x000fe2000b800168 */
[----:B------:R-:W-:Y:S01]  /*1e30*/  IMAD.MOV.U32 R47, RZ, RZ, RZ ;  /* 0x000000ffff2f7224 */ /* 0x000fe200078e00ff */
[----:B------:R-:W-:Y:S01]  /*1e40*/  CS2R R6, SRZ ;  /* 0x0000000000067805 */ /* 0x000fe2000001ff00 */
[----:B------:R-:W-:Y:S01]  /*1e50*/  IMAD.MOV.U32 R3, RZ, RZ, RZ ;  /* 0x000000ffff037224 */ /* 0x000fe200078e00ff */
[----:B------:R-:W-:-:S02]  /*1e60*/  ISETP.GT.AND P1, PT, R104, UR39, PT ;  /* 0x0000002768007c0c */ /* 0x000fc4000bf24270 */
        /* <DEDUP_REMOVED lines=17> */
[----:B------:R-:W-:Y:S01]  /*1f80*/  CS2R R68, SRZ ;  /* 0x0000000000447805 */ /* 0x000fe2000001ff00 */
[----:B------:R-:W-:Y:S01]  /*1f90*/  IMAD.MOV.U32 R92, RZ, RZ, RZ ;  /* 0x000000ffff5c7224 */ /* 0x000fe200078e00ff */
        /* <DEDUP_REMOVED lines=42> */
.L_x_1069:
[----:B------:R-:W-:Y:S01]  /*2240*/  ULEA.HI UR4, UR47, UR47, URZ, 0x1 ;  /* 0x0000002f2f047291 */ /* 0x000fe2000f8f083f */
[----:B------:R-:W-:-:S03]  /*2250*/  IMAD.U32 R3, RZ, RZ, UR48 ;  /* 0x00000030ff037e24 */ /* 0x000fc6000f8e00ff */
[----:B------:R-:W-:Y:S02]  /*2260*/  ULOP3.LUT UR4, UR4, 0xfffffffe, URZ, 0xc0, !UPT ;  /* 0xfffffffe04047892 */ /* 0x000fe4000f8ec03f */
[----:B------:R-:W-:Y:S02]  /*2270*/  ISETP.NE.AND P0, PT, R3, 0x3, PT ;  /* 0x000000030300780c */ /* 0x000fe40003f05270 */
[----:B------:R-:W-:-:S06]  /*2280*/  UIADD3 UR4, UR47, -UR4, URZ ;  /* 0x800000042f047290 */ /* 0x000fcc000fffe03f */
[----:B------:R-:W-:-:S05]  /*2290*/  IMAD.U32 R0, RZ, RZ, UR4 ;  /* 0x00000004ff007e24 */ /* 0x000fca000f8e00ff */
[----:B------:R-:W-:-:S04]  /*22a0*/  SHF.L.U32 R0, R0, 0x1f, RZ ;  /* 0x0000001f00007819 */ /* 0x000fc800000006ff */
[----:B------:R-:W0:Y:S02]  /*22b0*/  SYNCS.PHASECHK.TRANS64.TRYWAIT P1, [UR41+0x29800], R0 ;  /* 0x02980000ff0075a7 */ /* 0x000e240008020169 */
[----:B0-----:R-:W-:Y:S05]  /*22c0*/  @!P1 BRA `(.L_x_1070) ;  /* 0x000001b400489947 */ /* 0x001fea0003800000 */
.L_x_1270:
[----:B------:R-:W-:Y:S05]  /*22d0*/  @!P0 BRA `(.L_x_1071) ;  /* 0x0000000000048947 */ /* 0x000fea0003800000 */
[----:B------:R-:W-:Y:S01]  /*22e0*/  BPT.TRAP 0x1 ;  /* 0x000000040000795c */ /* 0x000fe20000300000 */
.L_x_1071:
[----:B------:R-:W-:Y:S02]  /*22f0*/  IMAD.U32 R5, RZ, RZ, UR54 ;  /* 0x00000036ff057e24 */ /* 0x000fe4000f8e00ff */
[----:B0-----:R-:W-:-:S03]  /*2300*/  IMAD.U32 R0, RZ, RZ, UR50 ;  /* 0x00000032ff007e24 */ /* 0x001fc6000f8e00ff */
[----:B------:R-:W-:Y:S02]  /*2310*/  LEA R5, R5, UR41, 0x3 ;  /* 0x0000002905057c11 */ /* 0x000fe4000f8e18ff */
[----:B------:R-:W-:-:S04]  /*2320*/  SHF.L.U32 R0, R0, 0x1f, RZ ;  /* 0x0000001f00007819 */ /* 0x000fc800000006ff */
[----:B------:R0:W1:Y:S01]  /*2330*/  SYNCS.PHASECHK.TRANS64.TRYWAIT P1, [R5+URZ+0x29830], R0 ;  /* 0x02983000050075a7 */ /* 0x000062000802017f */
[----:B------:R-:W-:Y:S05]  /*2340*/  @!P0 BRA `(.L_x_1072) ;  /* 0x0000000000048947 */ /* 0x000fea0003800000 */
[----:B------:R-:W-:Y:S01]  /*2350*/  BPT.TRAP 0x1 ;  /* 0x000000040000795c */ /* 0x000fe20000300000 */
.L_x_1072:
[----:B------:R-:W2:Y:S01]  /*2360*/  S2R R3, SR_TID.X ;  /* 0x0000000000037919 */ /* 0x000ea20000002100 */
[----:B------:R-:W-:Y:S02]  /*2370*/  LOP3.LUT R2, R2, 0xfffffff7, RZ, 0xc0, !PT ;  /* 0xfffffff702027812 */ /* 0x000fe400078ec0ff */
[----:B--2---:R-:W-:-:S13]  /*2380*/  LOP3.LUT P2, RZ, R3, 0x7f, RZ, 0xc0, !PT ;  /* 0x0000007f03ff7812 */ /* 0x004fda000784c0ff */
[----:B------:R-:W-:Y:S01]  /*2390*/  @P2 LOP3.LUT R2, R2, 0x8, RZ, 0xfc, !PT ;  /* 0x0000000802022812 */ /* 0x000fe200078efcff */
[----:B-1----:R-:W-:Y:S06]  /*23a0*/  @P1 BRA `(.L_x_1073) ;  /* 0x0000000000081947 */ /* 0x002fec0003800000 */
[----:B------:R-:W1:Y:S02]  /*23b0*/  SYNCS.PHASECHK.TRANS64.TRYWAIT P1, [R5+URZ+0x29830], R0 ;  /* 0x02983000050075a7 */ /* 0x000e64000802017f */
[----:B-1----:R-:W-:Y:S05]  /*23c0*/  @!P1 BRA `(.L_x_1074) ;  /* 0x000001b400209947 */ /* 0x002fea0003800000 */
.L_x_1073:
[----:B------:R-:W-:Y:S05]  /*23d0*/  WARPSYNC.ALL ;  /* 0x0000000000007948 */ /* 0x000fea0003800000 */
[----:B------:R-:W-:Y:S01]  /*23e0*/  UIADD3 UR4, UR41, 0x1a400, URZ ;  /* 0x0001a40029047890 */ /* 0x000fe2000fffe03f */
[----:B------:R-:W-:Y:S01]  /*23f0*/  WARPGROUP.ARRIVE ;  /* 0x00000000000079c5 */ /* 0x000fe20000000000 */
[----:B------:R-:W-:-:S05]  /*2400*/  ULOP3.LUT UR20, UR55, 0x10000, URZ, 0xfc, !UPT ;  /* 0x0001000037147892 */ /* 0x000fca000f8efc3f */
[----:B------:R-:W2:Y:S01]  /*2410*/  S2R R3, SR_TID.X ;  /* 0x0000000000037919 */ /* 0x000ea20000002100 */
[----:B------:R-:W-:Y:S01]  /*2420*/  USHF.R.U32.HI UR4, URZ, 0x4, UR4 ;  /* 0x000000043f047899 */ /* 0x000fe20008011604 */
[----:B01----:R-:W-:Y:S01]  /*2430*/  VIADD R0, R22, UR36 ;  /* 0x0000002416007c36 */ /* 0x003fe20008000000 */
[----:B------:R-:W-:Y:S01]  /*2440*/  UMOV UR25, 0x80000020 ;  /* 0x8000002000197882 */ /* 0x000fe20000000000 */
[----:B------:R-:W-:Y:S01]  /*2450*/  UMOV UR27, 0x80000020 ;  /* 0x80000020001b7882 */ /* 0x000fe20000000000 */
[----:B------:R-:W-:Y:S01]  /*2460*/  ULOP3.LUT UR4, UR4, 0x3fff, URZ, 0xc0, !UPT ;  /* 0x00003fff04047892 */ /* 0x000fe2000f8ec03f */
[----:B------:R-:W-:Y:S01]  /*2470*/  UMOV UR24, UR20 ;  /* 0x0000001400187c82 */ /* 0x000fe20008000000 */
[----:B------:R-:W-:Y:S02]  /*2480*/  UMOV UR7, 0x80000020 ;  /* 0x8000002000077882 */ /* 0x000fe40000000000 */
[----:B------:R-:W-:Y:S01]  /*2490*/  ULOP3.LUT UR51, UR4, 0x10000, URZ, 0xfc, !UPT ;  /* 0x0001000004337892 */ /* 0x000fe2000f8efc3f */
[----:B------:R-:W-:Y:S01]  /*24a0*/  UMOV UR11, 0x80000020 ;  /* 0x80000020000b7882 */ /* 0x000fe20000000000 */
[----:B------:R-:W-:-:S02]  /*24b0*/  UIADD3 UR12, UR20, 0x202, URZ ;  /* 0x00000202140c7890 */ /* 0x000fc4000fffe03f */
[----:B------:R-:W-:Y:S01]  /*24c0*/  UIMAD UR28, UR54, 0x780, UR51 ;  /* 0x00000780361c78a4 */ /* 0x000fe2000f8e0233 */
[----:B------:R-:W-:Y:S01]  /*24d0*/  UMOV UR13, 0x80000020 ;  /* 0x80000020000d7882 */ /* 0x000fe20000000000 */
[----:B------:R-:W-:Y:S02]  /*24e0*/  UMOV UR15, 0x80000020 ;  /* 0x80000020000f7882 */ /* 0x000fe40000000000 */
[----:B------:R-:W-:Y:S02]  /*24f0*/  UIADD3 UR4, UR28, 0x80, URZ ;  /* 0x000000801c047890 */ /* 0x000fe4000fffe03f */
[----:B------:R-:W-:Y:S02]  /*2500*/  UIADD3 UR5, UR28, 0x100, URZ ;  /* 0x000001001c057890 */ /* 0x000fe4000fffe03f */
[----:B------:R-:W-:Y:S01]  /*2510*/  UMOV UR26, UR28 ;  /* 0x0000001c001a7c82 */ /* 0x000fe20008000000 */
[----:B------:R-:W-:Y:S01]  /*2520*/  UIADD3 UR6, UR28, 0x2, URZ ;  /* 0x000000021c067890 */ /* 0x000fe2000fffe03f */
[----:B------:R-:W-:Y:S01]  /*2530*/  QGMMA.64x32x32.F32.E4M3.E4M3 R88, gdesc[UR24], RZ, !UPT, gsb0 ;  /* 0x00600000185879f3 */ /* 0x000fe2000c0008ff */
[----:B------:R-:W-:Y:S01]  /*2540*/  UMOV UR26, UR4 ;  /* 0x00000004001a7c82 */ /* 0x000fe20008000000 */
[----:B------:R-:W-:Y:S01]  /*2550*/  UMOV UR27, 0x80000020 ;  /* 0x80000020001b7882 */ /* 0x000fe20000000000 */
[----:B------:R-:W-:-:S02]  /*2560*/  UIADD3 UR4, UR28, 0x180, URZ ;  /* 0x000001801c047890 */ /* 0x000fc4000fffe03f */
[----:B------:R-:W-:Y:S02]  /*2570*/  UIADD3 UR8, UR28, 0x82, URZ ;  /* 0x000000821c087890 */ /* 0x000fe4000fffe03f */
[----:B------:R-:W-:Y:S01]  /*2580*/  UIADD3 UR9, UR28, 0x102, URZ ;  /* 0x000001021c097890 */ /* 0x000fe2000fffe03f */
[----:B--2---:R-:W-:Y:S01]  /*2590*/  LOP3.LUT P3, RZ, R3, 0x7f, RZ, 0xc0, !PT ;  /* 0x0000007f03ff7812 */ /* 0x004fe2000786c0ff */
[----:B------:R-:W-:Y:S01]  /*25a0*/  UIADD3 UR10, UR28, 0x280, URZ ;  /* 0x000002801c0a7890 */ /* 0x000fe2000fffe03f */
[----:B------:R-:W-:Y:S01]  /*25b0*/  IMAD.MOV.U32 R3, RZ, RZ, R0 ;  /* 0x000000ffff037224 */ /* 0x000fe200078e0000 */
[----:B------:R-:W-:Y:S02]  /*25c0*/  UIADD3 UR14, UR28, 0x282, URZ ;  /* 0x000002821c0e7890 */ /* 0x000fe4000fffe03f */
[----:B------:R-:W-:Y:S02]  /*25d0*/  UIADD3 UR16, UR20, 0x400, URZ ;  /* 0x0000040014107890 */ /* 0x000fe4000fffe03f */
[----:B------:R-:W-:Y:S01]  /*25e0*/  UIADD3 UR18, UR28, 0x500, URZ ;  /* 0x000005001c127890 */ /* 0x000fe2000fffe03f */
[----:B------:R-:W-:Y:S01]  /*25f0*/  UMOV UR17, 0x80000020 ;  /* 0x8000002000117882 */ /* 0x000fe20000000000 */
[----:B------:R-:W-:Y:S01]  /*2600*/  UMOV UR19, 0x80000020 ;  /* 0x8000002000137882 */ /* 0x000fe20000000000 */
[----:B------:R-:W-:Y:S01]  /*2610*/  UIADD3 UR22, UR28, 0x502, URZ ;  /* 0x000005021c167890 */ /* 0x000fe2000fffe03f */
[----:B------:R-:W-:Y:S01]  /*2620*/  UMOV UR21, 0x80000020 ;  /* 0x8000002000157882 */ /* 0x000fe20000000000 */
[----:B------:R-:W-:Y:S01]  /*2630*/  UMOV UR23, 0x80000020 ;  /* 0x8000002000177882 */ /* 0x000fe20000000000 */
[----:B------:R-:W-:Y:S01]  /*2640*/  ULDC UR56, c[0x0][0x9dc] ;  /* 0x0002770000387ab9 */ /* 0x000fe20000000800 */
[----:B------:R-:W-:-:S02]  /*2650*/  WARPGROUP.DEPBAR.LE gsb0, 0x0 ;  /* 0x00008000000079c5 */ /* 0x000fc40000010000 */
[----:B------:R-:W-:-:S06]  /*2660*/  WARPGROUP.ARRIVE ;  /* 0x00000000000079c5 */ /* 0x000fcc0000000000 */
[----:B------:R-:W-:Y:S01]  /*2670*/  QGMMA.64x32x32.F32.E4M3.E4M3 R72, gdesc[UR24], RZ, !UPT, gsb0 ;  /* 0x00600000184879f3 */ /* 0x000fe2000c0008ff */
[----:B------:R-:W-:Y:S01]  /*2680*/  UMOV UR26, UR5 ;  /* 0x00000005001a7c82 */ /* 0x000fe20008000000 */
[----:B------:R-:W-:Y:S01]  /*2690*/  UMOV UR27, 0x80000020 ;  /* 0x80000020001b7882 */ /* 0x000fe20000000000 */
[----:B------:R-:W-:Y:S01]  /*26a0*/  UIADD3 UR5, UR28, 0x200, URZ ;  /* 0x000002001c057890 */ /* 0x000fe2000fffe03f */
        /* <DEDUP_REMOVED lines=11> */
[----:B------:R-:W-:Y:S01]  /*2760*/  UMOV UR5, 0x80000020 ;  /* 0x8000002000057882 */ /* 0x000fe20000000000 */
        /* <DEDUP_REMOVED lines=20> */
[----:B------:R-:W-:Y:S02]  /*28b0*/  UIADD3 UR8, UR20, 0x200, URZ ;  /* 0x0000020014087890 */ /* 0x000fe4000fffe03f */
        /* <DEDUP_REMOVED lines=39> */
[----:B------:R-:W-:Y:S02]  /*2b30*/  ULDC UR10, c[0x0][0x448] ;  /* 0x00011200000a7ab9 */ /* 0x000fe40000000800 */
[----:B------:R-:W-:Y:S02]  /*2b40*/  UISETP.NE.AND UP0, UPT, UR10, 0x1, UPT ;  /* 0x000000010a00788c */ /* 0x000fe4000bf05270 */
[----:B------:R-:W-:-:S04]  /*2b50*/  ULOP3.LUT UR10, URZ, UR56, URZ, 0x33, !UPT ;  /* 0x000000383f0a7292 */ /* 0x000fc8000f8e333f */
[----:B------:R-:W-:Y:S02]  /*2b60*/  PLOP3.LUT P1, PT, PT, PT, UP0, 0x80, 0x0 ;  /* 0x000000000000781c */ /* 0x000fe40003f2f008 */
[----:B------:R-:W-:Y:S01]  /*2b70*/  PLOP3.LUT P2, PT, PT, PT, UP0, 0x80, 0x0 ;  /* 0x000000000000781c */ /* 0x000fe20003f4f008 */
        /* <DEDUP_REMOVED lines=71> */
[----:B------:R-:W-:Y:S02]  /*2ff0*/  @UP0 ULDC UR6, c[0x0][0x44c] ;  /* 0x0001130000060ab9 */ /* 0x000fe40000000800 */
[----:B------:R-:W-:Y:S01]  /*3000*/  @P1 IMAD.HI.U32 R4, R0, UR6, RZ ;  /* 0x0000000600041c27 */ /* 0x000fe2000f8e00ff */
[----:B------:R-:W-:-:S03]  /*3010*/  @UP0 ULDC UR6, c[0x0][0x450] ;  /* 0x0001140000060ab9 */ /* 0x000fc60000000800 */
[----:B------:R-:W-:Y:S01]  /*3020*/  @!P3 VIADD R0, R5, 0x29840 ;  /* 0x000298400500b836 */ /* 0x000fe20000000000 */
[----:B------:R-:W-:Y:S01]  /*3030*/  @P2 SHF.R.U32.HI R3, RZ, UR6, R4 ;  /* 0x00000006ff032c19 */ /* 0x000fe20008011604 */
[----:B------:R-:W-:Y:S01]  /*3040*/  IMAD.MOV.U32 R5, RZ, RZ, -0xa0 ;  /* 0xffffff60ff057424 */ /* 0x000fe200078e00ff */
[----:B------:R-:W-:Y:S02]  /*3050*/  ULDC.64 UR6, c[0x0][0x9e0] ;  /* 0x0002780000067ab9 */ /* 0x000fe40000000a00 */
[----:B------:R-:W-:Y:S01]  /*3060*/  UISETP.GE.AND UP1, UPT, UR7, 0x1, UPT ;  /* 0x000000010700788c */ /* 0x000fe2000bf26270 */
[----:B------:R-:W0:Y:S01]  /*3070*/  SHFL.IDX PT, R9, R3, RZ, 0x1c1f ;  /* 0x001c1fff03097589 */ /* 0x000e2200000e0000 */
[----:B------:R-:W-:Y:S01]  /*3080*/  IMAD R4, R104, R5, 0xa1 ;  /* 0x000000a168047424 */ /* 0x000fe200078e0205 */
[----:B------:R-:W-:-:S03]  /*3090*/  @!P3 PRMT R0, RZ, 0x654, R0 ;  /* 0x00000654ff00b816 */ /* 0x000fc60000000000 */
[----:B------:R-:W-:Y:S01]  /*30a0*/  PLOP3.LUT P1, PT, PT, PT, UP1, 0x40, 0x0 ;  /* 0x000000000000781c */ /* 0x000fe20003f2e818 */
[----:B------:R-:W-:Y:S01]  /*30b0*/  VIADD R10, R4, 0xffffffff ;  /* 0xffffffff040a7836 */ /* 0x000fe20000000000 */
[----:B------:R-:W-:-:S03]  /*30c0*/  IADD3 R5, R17, R4, -R19 ;  /* 0x0000000411057210 */ /* 0x000fc60007ffe813 */
[----:B------:R-:W-:Y:S02]  /*30d0*/  IMAD.IADD R12, R10, 0x1, -R19 ;  /* 0x000000010a0c7824 */ /* 0x000fe400078e0a13 */
[----:B------:R-:W-:-:S04]  /*30e0*/  IMAD.IADD R5, R5, 0x1, -R18 ;  /* 0x0000000105057824 */ /* 0x000fc800078e0a12 */
[C---:B------:R-:W-:Y:S02]  /*30f0*/  VIADD R7, R5.reuse, UR6 ;  /* 0x0000000605077c36 */ /* 0x040fe40008000000 */
[----:B------:R-:W-:-:S04]  /*3100*/  VIADD R8, R5, UR10 ;  /* 0x0000000a05087c36 */ /* 0x000fc80008000000 */
[----:B0-----:R-:W-:Y:S01]  /*3110*/  IMAD.IADD R4, R8, 0x1, R9 ;  /* 0x0000000108047824 */ /* 0x001fe200078e0209 */
        /* <DEDUP_REMOVED lines=9> */
[----:B------:R0:W-:Y:S02]  /*31b0*/  @!P3 SYNCS.ARRIVE.TRANS64.RED.A1T0 RZ, [R0+URZ], RZ ;  /* 0x000000ff00ffb9a7 */ /* 0x0001e4000810043f */
[----:B0-----:R-:W-:-:S05]  /*31c0*/  IMAD R0, R104, -0xa0, R17 ;  /* 0xffffff6068007824 */ /* 0x001fca00078e0211 */
[----:B------:R-:W-:-:S04]  /*31d0*/  IADD3 R6, -R19, 0xa0, R0 ;  /* 0x000000a013067810 */ /* 0x000fc80007ffe100 */
[----:B------:R-:W-:Y:S01]  /*31e0*/  VIADDMNMX R0, R9, R7, R6, PT ;  /* 0x0000000709007246 */ /* 0x000fe20003800106 */
[----:B------:R-:W-:Y:S06]  /*31f0*/  @P1 BRA `(.L_x_1075) ;  /* 0x0000000000541947 */ /* 0x000fec0003800000 */
[----:B------:R-:W-:Y:S01]  /*3200*/  IADD3 R5, -R18, R17, R9 ;  /* 0x0000001112057210 */ /* 0x000fe20007ffe109 */
        /* <DEDUP_REMOVED lines=11> */
.L_x_1077:
[----:B------:R-:W-:-:S06]  /*32c0*/  UISETP.NE.AND UP2, UPT, UR7, 0x1, UPT ;  /* 0x000000010700788c */ /* 0x000fcc000bf45270 */
[----:B------:R-:W-:-:S05]  /*32d0*/  PLOP3.LUT P1, PT, PT, PT, UP2, 0x80, 0x0 ;  /* 0x000000000000781c */ /* 0x000fca0003f2f028 */
[----:B------:R-:W-:-:S08]  /*32e0*/  @UP2 ULDC.64 UR10, c[0x0][0x9e8] ;  /* 0x00027a00000a2ab9 */ /* 0x000fd00000000a00 */
[----:B------:R-:W-:-:S05]  /*32f0*/  @P1 IMAD.HI.U32 R9, R5, UR10, RZ ;  /* 0x0000000a05091c27 */ /* 0x000fca000f8e00ff */
[----:B------:R-:W-:-:S07]  /*3300*/  @P1 SHF.R.U32.HI R5, RZ, UR11, R9 ;  /* 0x0000000bff051c19 */ /* 0x000fce0008011609 */
.L_x_1078:
[----:B------:R-:W-:Y:S05]  /*3310*/  BSYNC B0 ;  /* 0x0000000000007941 */ /* 0x000fea0003800000 */
.L_x_1076:
[----:B------:R-:W-:-:S05]  /*3320*/  IMAD R5, R5, UR7, R12 ;  /* 0x0000000705057c24 */ /* 0x000fca000f8e020c */
[----:B------:R-:W-:Y:S02]  /*3330*/  VIMNMX R4, R4, R5, !PT ;  /* 0x0000000504047248 */ /* 0x000fe40007fe0100 */
[----:B------:R-:W-:-:S07]  /*3340*/  VIADDMNMX R0, R5, UR7, R0, PT ;  /* 0x0000000705007c46 */ /* 0x000fce000b800100 */
.L_x_1075:
        /* <DEDUP_REMOVED lines=40> */
[----:B------:R-:W-:Y:S02]  /*35d0*/  ISETP.LT.OR P2, PT, R0, 0x21, P2 ;  /* 0x000000210000780c */ /* 0x000fe40001741670 */
[----:B------:R-:W-:Y:S02]  /*35e0*/  ISETP.GE.AND P4, PT, R10, 0x31, PT ;  /* 0x000000310a00780c */ /* 0x000fe40003f86270 */
[----:B------:R-:W-:-:S02]  /*35f0*/  FSEL R72, R72, -INF , !P2 ;  /* 0xff80000048487808 */ /* 0x000fc40005000000 */
[----:B------:R-:W-:Y:S02]  /*3600*/  ISETP.GT.AND P2, PT, R4, 0x21, !P3 ;  /* 0x000000210400780c */ /* 0x000fe40005f44270 */
[----:B------:R-:W-:Y:S02]  /*3610*/  ISETP.GE.AND P3, PT, R10, 0x29, PT ;  /* 0x000000290a00780c */ /* 0x000fe40003f66270 */
[----:B------:R-:W-:Y:S02]  /*3620*/  ISETP.LT.OR P2, PT, R0, 0x22, P2 ;  /* 0x000000220000780c */ /* 0x000fe40001741670 */
[----:B------:R-:W-:Y:S02]  /*3630*/  P2R R109, PR, RZ, 0x8 ;  /* 0x00000008ff6d7803 */ /* 0x000fe40000000000 */
[----:B------:R-:W-:Y:S02]  /*3640*/  FSEL R73, R73, -INF , !P2 ;  /* 0xff80000049497808 */ /* 0x000fe40005000000 */
[----:B------:R-:W-:-:S02]  /*3650*/  ISETP.GT.AND P2, PT, R4, 0x28, !P3 ;  /* 0x000000280400780c */ /* 0x000fc40005f44270 */
[----:B------:R-:W-:Y:S02]  /*3660*/  P2R R110, PR, RZ, 0x10 ;  /* 0x00000010ff6e7803 */ /* 0x000fe40000000000 */
[----:B------:R-:W-:-:S04]  /*3670*/  ISETP.LT.OR P2, PT, R0, 0x29, P2 ;  /* 0x000000290000780c */ /* 0x000fc80001741670 */
[----:B------:R-:W-:Y:S02]  /*3680*/  FSEL R76, R76, -INF , !P2 ;  /* 0xff8000004c4c7808 */ /* 0x000fe40005000000 */
[----:B------:R-:W-:-:S04]  /*3690*/  ISETP.GE.AND P2, PT, R10, 0x2a, PT ;  /* 0x0000002a0a00780c */ /* 0x000fc80003f46270 */
[----:B------:R-:W-:-:S04]  /*36a0*/  ISETP.GT.AND P3, PT, R4, 0x29, !P2 ;  /* 0x000000290400780c */ /* 0x000fc80005764270 */
        /* <DEDUP_REMOVED lines=139> */
[----:B------:R-:W-:Y:S01]  /*3f60*/  ISETP.GT.AND P6, PT, R4, 0x99, !P6 ;  /* 0x000000990400780c */ /* 0x000fe200077c4270 */
[----:B0-----:R-:W-:-:S03]  /*3f70*/  IMAD.IADD R4, R8, 0x1, R3 ;  /* 0x0000000108047824 */ /* 0x001fc600078e0203 */
[----:B------:R-:W-:Y:S02]  /*3f80*/  ISETP.LT.OR P6, PT, R0, 0x9a, P6 ;  /* 0x0000009a0000780c */ /* 0x000fe400037c1670 */
[----:B------:R-:W-:Y:S02]  /*3f90*/  VIADDMNMX R0, R3, R7, R6, PT ;  /* 0x0000000703007246 */ /* 0x000fe40003800106 */
[----:B------:R-:W-:Y:S02]  /*3fa0*/  FSEL R37, R37, -INF , !P6 ;  /* 0xff80000025257808 */ /* 0x000fe40007000000 */
[----:B------:R-:W-:-:S13]  /*3fb0*/  PLOP3.LUT P6, PT, PT, PT, UP1, 0x40, 0x0 ;  /* 0x000000000000781c */ /* 0x000fda0003fce818 */
[----:B------:R-:W-:Y:S05]  /*3fc0*/  @P6 BRA `(.L_x_1079) ;  /* 0x00000000005c6947 */ /* 0x000fea0003800000 */
        /* <DEDUP_REMOVED lines=13> */
.L_x_1081:
[----:B------:R-:W-:-:S06]  /*40a0*/  UISETP.NE.AND UP2, UPT, UR7, 0x1, UPT ;  /* 0x000000010700788c */ /* 0x000fcc000bf45270 */
[----:B------:R-:W-:-:S05]  /*40b0*/  PLOP3.LUT P6, PT, PT, PT, UP2, 0x80, 0x0 ;  /* 0x000000000000781c */ /* 0x000fca0003fcf028 */
[----:B------:R-:W-:-:S08]  /*40c0*/  @UP2 ULDC.64 UR10, c[0x0][0x9e8] ;  /* 0x00027a00000a2ab9 */ /* 0x000fd00000000a00 */
[----:B------:R-:W-:Y:S01]  /*40d0*/  @P6 IMAD.HI.U32 R6, R3, UR10, RZ ;  /* 0x0000000a03066c27 */ /* 0x000fe2000f8e00ff */
[----:B------:R-:W-:-:S13]  /*40e0*/  PLOP3.LUT P6, PT, PT, PT, UP2, 0x80, 0x0 ;  /* 0x000000000000781c */ /* 0x000fda0003fcf028 */
[----:B------:R-:W-:-:S07]  /*40f0*/  @P6 SHF.R.U32.HI R3, RZ, UR11, R6 ;  /* 0x0000000bff036c19 */ /* 0x000fce0008011606 */
.L_x_1082:
[----:B------:R-:W-:Y:S05]  /*4100*/  BSYNC B0 ;  /* 0x0000000000007941 */ /* 0x000fea0003800000 */
.L_x_1080:
[----:B------:R-:W-:-:S05]  /*4110*/  IMAD R3, R3, UR7, R12 ;  /* 0x0000000703037c24 */ /* 0x000fca000f8e020c */
[----:B------:R-:W-:Y:S02]  /*4120*/  VIMNMX R4, R4, R3, !PT ;  /* 0x0000000304047248 */ /* 0x000fe40007fe0100 */
[----:B------:R-:W-:-:S07]  /*4130*/  VIADDMNMX R0, R3, UR7, R0, PT ;  /* 0x0000000703007c46 */ /* 0x000fce000b800100 */
.L_x_1079:
[C---:B------:R-:W-:Y:S01]  /*4140*/  ISETP.GT.AND P1, PT, R4.reuse, 0x20, !P1 ;  /* 0x000000200400780c */ /* 0x040fe20004f24270 */
[----:B------:R-:W-:Y:S01]  /*4150*/  @UP0 ULDC UR10, c[0x0][0x44c] ;  /* 0x00011300000a0ab9 */ /* 0x000fe20000000800 */
[----:B------:R-:W-:Y:S01]  /*4160*/  ISETP.GT.AND P2, PT, R4, 0x29, !P2 ;  /* 0x000000290400780c */ /* 0x000fe20005744270 */
[----:B------:R-:W-:Y:S01]  /*4170*/  UIMAD.WIDE.U32 UR10, UR36, UR10, URZ ;  /* 0x0000000a240a72a5 */ /* 0x000fe2000f8e003f */
[C---:B------:R-:W-:Y:S01]  /*4180*/  ISETP.LT.OR P1, PT, R0.reuse, 0x21, P1 ;  /* 0x000000210000780c */ /* 0x040fe20000f21670 */
[----:B------:R-:W-:Y:S01]  /*4190*/  @UP0 ULDC UR18, c[0x0][0x450] ;  /* 0x0001140000120ab9 */ /* 0x000fe20000000800 */
[----:B------:R-:W-:Y:S01]  /*41a0*/  ISETP.LT.OR P2, PT, R0, 0x2a, P2 ;  /* 0x0000002a0000780c */ /* 0x000fe20001741670 */
[----:B------:R-:W-:Y:S01]  /*41b0*/  UMOV UR14, UR36 ;  /* 0x00000024000e7c82 */ /* 0x000fe20008000000 */
[----:B------:R-:W-:Y:S01]  /*41c0*/  FSEL R74, R74, -INF , !P1 ;  /* 0xff8000004a4a7808 */ /* 0x000fe20004800000 */
[----:B------:R-:W-:Y:S01]  /*41d0*/  @UP0 USHF.R.U32.HI UR14, URZ, UR18, UR11 ;  /* 0x000000123f0e0299 */ /* 0x000fe2000801160b */
[----:B------:R-:W-:-:S02]  /*41e0*/  ISETP.NE.AND P1, PT, R108, RZ, PT ;  /* 0x000000ff6c00720c */ /* 0x000fc40003f25270 */
[----:B------:R-:W-:Y:S02]  /*41f0*/  FSEL R79, R79, -INF , !P2 ;  /* 0xff8000004f4f7808 */ /* 0x000fe40005000000 */
[----:B------:R-:W-:Y:S02]  /*4200*/  ISETP.GT.AND P1, PT, R4, 0x21, !P1 ;  /* 0x000000210400780c */ /* 0x000fe40004f24270 */
[----:B------:R-:W-:Y:S02]  /*4210*/  ISETP.NE.AND P2, PT, R116, RZ, PT ;  /* 0x000000ff7400720c */ /* 0x000fe40003f45270 */
[----:B------:R-:W-:Y:S02]  /*4220*/  ISETP.LT.OR P1, PT, R0, 0x22, P1 ;  /* 0x000000220000780c */ /* 0x000fe40000f21670 */
[----:B------:R-:W-:Y:S02]  /*4230*/  ISETP.NE.AND P6, PT, R117, RZ, PT ;  /* 0x000000ff7500720c */ /* 0x000fe40003fc5270 */
        /* <DEDUP_REMOVED lines=50> */
[----:B------:R-:W-:Y:S02]  /*4560*/  ISETP.GT.AND P1, PT, R4, 0x48, !P2 ;  /* 0x000000480400780c */ /* 0x000fe40005724270 */
[----:B------:R-:W-:Y:S02]  /*4570*/  ISETP.NE.AND P2, PT, R127, RZ, PT ;  /* 0x000000ff7f00720c */ /* 0x000fe40003f45270 */
[----:B------:R-:W-:Y:S02]  /*4580*/  ISETP.LT.OR P1, PT, R0, 0x49, P1 ;  /* 0x000000490000780c */ /* 0x000fe40000f21670 */
[----:B------:R-:W-:Y:S02]  /*4590*/  FMNMX.FTZ R6, R68, R3, !PT ;  /* 0x0000000344067209 */ /* 0x000fe40007810000 */
[----:B------:R-:W-:-:S02]  /*45a0*/  FSEL R62, R62, -INF , !P1 ;  /* 0xff8000003e3e7808 */ /* 0x000fc40004800000 */
[----:B------:R-:W-:Y:S02]  /*45b0*/  ISETP.GT.AND P1, PT, R4, 0x49, !P6 ;  /* 0x000000490400780c */ /* 0x000fe40007724270 */
[----:B------:R-:W-:Y:S02]  /*45c0*/  ISETP.NE.AND P6, PT, R128, RZ, PT ;  /* 0x000000ff8000720c */ /* 0x000fe40003fc5270 */
        /* <DEDUP_REMOVED lines=41> */
[----:B------:R-:W-:Y:S01]  /*4860*/  ISETP.GT.AND P3, PT, R4, 0x90, !P3 ;  /* 0x000000900400780c */ /* 0x000fe20005f64270 */
[----:B------:R-:W0:Y:S01]  /*4870*/  SHFL.BFLY PT, R3, R6, 0x2, 0x1f ;  /* 0x0c401f0006037f89 */ /* 0x000e2200000e0000 */
[----:B------:R-:W-:Y:S02]  /*4880*/  ISETP.LT.OR P1, PT, R0, 0x62, P1 ;  /* 0x000000620000780c */ /* 0x000fe40000f21670 */
[----:B------:R-:W-:Y:S02]  /*4890*/  ISETP.GT.AND P4, PT, R4, 0x91, !P4 ;  /* 0x000000910400780c */ /* 0x000fe40006784270 */
[----:B------:R-:W-:Y:S02]  /*48a0*/  FSEL R43, R43, -INF , !P1 ;  /* 0xff8000002b2b7808 */ /* 0x000fe40004800000 */
[----:B------:R-:W-:-:S02]  /*48b0*/  ISETP.NE.AND P1, PT, R124, RZ, PT ;  /* 0x000000ff7c00720c */ /* 0x000fc40003f25270 */
[C---:B------:R-:W-:Y:S02]  /*48c0*/  ISETP.GT.AND P5, PT, R4.reuse, 0x98, !P5 ;  /* 0x000000980400780c */ /* 0x040fe40006fa4270 */
[----:B------:R-:W-:Y:S02]  /*48d0*/  ISETP.GT.AND P1, PT, R4, 0x68, !P1 ;  /* 0x000000680400780c */ /* 0x000fe40004f24270 */
[C---:B------:R-:W-:Y:S02]  /*48e0*/  ISETP.LT.OR P3, PT, R0.reuse, 0x91, P3 ;  /* 0x000000910000780c */ /* 0x040fe40001f61670 */
        /* <DEDUP_REMOVED lines=15> */
[----:B------:R-:W-:Y:S02]  /*49e0*/  ISETP.LT.OR P1, PT, R0, 0x71, P1 ;  /* 0x000000710000780c */ /* 0x000fe40000f21670 */
[----:B------:R-:W-:-:S02]  /*49f0*/  R2UR UR15, R105 ;  /* 0x00000000690f72ca */ /* 0x000fc400000e0000 */
[----:B------:R-:W-:Y:S02]  /*4a00*/  FSEL R50, R50, -INF , !P1 ;  /* 0xff80000032327808 */ /* 0x000fe40004800000 */
[----:B------:R-:W-:Y:S02]  /*4a10*/  ISETP.GT.AND P1, PT, R4, 0x71, !P2 ;  /* 0x000000710400780c */ /* 0x000fe40005724270 */
[----:B------:R-:W-:Y:S02]  /*4a20*/  ISETP.NE.AND P2, PT, R130, RZ, PT ;  /* 0x000000ff8200720c */ /* 0x000fe40003f45270 */
[----:B------:R-:W-:Y:S02]  /*4a30*/  ISETP.LT.OR P1, PT, R0, 0x72, P1 ;  /* 0x000000720000780c */ /* 0x000fe40000f21670 */
[----:B0-----:R-:W-:Y:S02]  /*4a40*/  FMNMX.FTZ R3, R7, R8, !PT ;  /* 0x0000000807037209 */ /* 0x001fe40007810000 */
[----:B------:R-:W-:Y:S01]  /*4a50*/  FSEL R51, R51, -INF , !P1 ;  /* 0xff80000033337808 */ /* 0x000fe20004800000 */
[----:B------:R-:W-:Y:S01]  /*4a60*/  UIADD3 UR10, UR15, UR14, URZ ;  /* 0x0000000e0f0a7290 */ /* 0x000fe2000fffe03f */
[----:B------:R-:W-:-:S02]  /*4a70*/  ISETP.GT.AND P1, PT, R4, 0x78, !P6 ;  /* 0x000000780400780c */ /* 0x000fc40007724270 */
[----:B------:R-:W-:Y:S01]  /*4a80*/  ISETP.NE.AND P6, PT, R131, RZ, PT ;  /* 0x000000ff8300720c */ /* 0x000fe20003fc5270 */
[----:B------:R-:W-:Y:S01]  /*4a90*/  UIADD3 UR6, UR10, UR6, URZ ;  /* 0x000000060a067290 */ /* 0x000fe2000fffe03f */
        /* <DEDUP_REMOVED lines=22> */
[----:B------:R-:W-:Y:S01]  /*4c00*/  ISETP.NE.AND P1, PT, R20, RZ, PT ;  /* 0x000000ff1400720c */ /* 0x000fe20003f25270 */
[----:B------:R-:W-:-:S03]  /*4c10*/  IMAD.U32 R20, RZ, RZ, UR42 ;  /* 0x0000002aff147e24 */ /* 0x000fc6000f8e00ff */
[----:B------:R-:W-:Y:S01]  /*4c20*/  ISETP.GT.AND P1, PT, R4, 0x11, !P1 ;  /* 0x000000110400780c */ /* 0x000fe20004f24270 */
[----:B------:R-:W-:-:S03]  /*4c30*/  FFMA.FTZ R20, R3, R20, -8 ;  /* 0xc100000003147423 */ /* 0x000fc60000010014 */
        /* <DEDUP_REMOVED lines=14> */
[----:B------:R-:W-:Y:S02]  /*4d20*/  ISETP.GT.AND P1, PT, R4, 0x80, !P2 ;  /* 0x000000800400780c */ /* 0x000fe40005724270 */
[----:B------:R-:W-:Y:S02]  /*4d30*/  FMNMX.FTZ R13, R90, R91, !PT ;  /* 0x0000005b5a0d7209 */ /* 0x000fe40007810000 */
[----:B------:R-:W-:Y:S02]  /*4d40*/  ISETP.LT.OR P1, PT, R0, 0x81, P1 ;  /* 0x000000810000780c */ /* 0x000fe40000f21670 */
[----:B------:R-:W-:Y:S02]  /*4d50*/  ISETP.NE.AND P2, PT, R9, RZ, PT ;  /* 0x000000ff0900720c */ /* 0x000fe40003f45270 */
[----:B------:R-:W-:-:S02]  /*4d60*/  FSEL R26, R26, -INF , !P1 ;  /* 0xff8000001a1a7808 */ /* 0x000fc40004800000 */
        /* <DEDUP_REMOVED lines=8> */
[----:B------:R-:W-:-:S01]  /*4df0*/  FFMA.FTZ R12, R72, UR42, -R20 ;  /* 0x0000002a480c7c23 */ /* 0x000fc20008010814 */
[----:B------:R-:W-:Y:S01]  /*4e00*/  FMNMX.FTZ R72, R94, R13, !PT ;  /* 0x0000000d5e487209 */ /* 0x000fe20007810000 */
[----:B------:R-:W-:-:S01]  /*4e10*/  FFMA.FTZ R88, R76, UR42, -R20 ;  /* 0x0000002a4c587c23 */ /* 0x000fc20008010814 */
[--C-:B------:R-:W-:Y:S01]  /*4e20*/  FFMA.FTZ R73, R73, UR42, -R20.reuse ;  /* 0x0000002a49497c23 */ /* 0x100fe20008010814 */
[----:B------:R-:W-:-:S01]  /*4e30*/  FFMA.FTZ R6, R89, UR42, -R20 ;  /* 0x0000002a59067c23 */ /* 0x000fc20008010814 */
[----:B------:R-:W-:Y:S01]  /*4e40*/  FMNMX.FTZ R13, R95, R72, !PT ;  /* 0x000000485f0d7209 */ /* 0x000fe20007810000 */
[----:B------:R-:W-:-:S01]  /*4e50*/  FFMA.FTZ R89, R80, UR42, -R20 ;  /* 0x0000002a50597c23 */ /* 0x000fc20008010814 */
[----:B------:R-:W-:Y:S01]  /*4e60*/  ISETP.LT.OR P1, PT, R0, 0x89, P1 ;  /* 0x000000890000780c */ /* 0x000fe20000f21670 */
[----:B------:R-:W-:-:S01]  /*4e70*/  FFMA.FTZ R5, R5, UR42, -R20 ;  /* 0x0000002a05057c23 */ /* 0x000fc20008010814 */
[----:B------:R-:W-:Y:S01]  /*4e80*/  FMNMX.FTZ R72, R98, R13, !PT ;  /* 0x0000000d62487209 */ /* 0x000fe20007810000 */
[----:B------:R-:W-:-:S01]  /*4e90*/  FFMA.FTZ R7, R92, UR42, -R20 ;  /* 0x0000002a5c077c23 */ /* 0x000fc20008010814 */
[----:B------:R0:W-:Y:S01]  /*4ea0*/  MUFU.EX2 R13, R73 ;  /* 0x00000049000d7308 */ /* 0x0001e20000000800 */
[----:B------:R-:W-:Y:S01]  /*4eb0*/  FSEL R30, R30, -INF , !P1 ;  /* 0xff8000001e1e7808 */ /* 0x000fe20004800000 */
[--C-:B------:R-:W-:Y:S01]  /*4ec0*/  FFMA.FTZ R10, R93, UR42, -R20.reuse ;  /* 0x0000002a5d0a7c23 */ /* 0x100fe20008010814 */
[----:B------:R-:W-:Y:S01]  /*4ed0*/  FMNMX.FTZ R15, R99, R72, !PT ;  /* 0x00000048630f7209 */ /* 0x000fe20007810000 */
[--C-:B------:R-:W-:Y:S01]  /*4ee0*/  FFMA.FTZ R8, R96, UR42, -R20.reuse ;  /* 0x0000002a60087c23 */ /* 0x100fe20008010814 */
[----:B------:R-:W-:Y:S01]  /*4ef0*/  ISETP.GT.AND P1, PT, R4, 0x89, !P2 ;  /* 0x000000890400780c */ /* 0x000fe20005724270 */
[--C-:B------:R-:W-:Y:S01]  /*4f00*/  FFMA.FTZ R9, R97, UR42, -R20.reuse ;  /* 0x0000002a61097c23 */ /* 0x100fe20008010814 */
[----:B------:R-:W-:Y:S01]  /*4f10*/  FMNMX.FTZ R72, R102, R15, !PT ;  /* 0x0000000f66487209 */ /* 0x000fe20007810000 */
[----:B------:R-:W-:Y:S01]  /*4f20*/  MUFU.EX2 R5, R5 ;  /* 0x0000000500057308 */ /* 0x000fe20000000800 */
[----:B------:R-:W-:Y:S01]  /*4f30*/  ISETP.LT.OR P1, PT, R0, 0x8a, P1 ;  /* 0x0000008a0000780c */ /* 0x000fe20000f21670 */
[--C-:B------:R-:W-:Y:S01]  /*4f40*/  FFMA.FTZ R11, R100, UR42, -R20.reuse ;  /* 0x0000002a640b7c23 */ /* 0x100fe20008010814 */
[----:B------:R-:W-:Y:S01]  /*4f50*/  FMNMX.FTZ R21, R103, R72, !PT ;  /* 0x0000004867157209 */ /* 0x000fe20007810000 */
[--C-:B------:R-:W-:Y:S01]  /*4f60*/  FFMA.FTZ R72, R77, UR42, -R20.reuse ;  /* 0x0000002a4d487c23 */ /* 0x100fe20008010814 */
[----:B------:R-:W-:Y:S01]  /*4f70*/  ISETP.GT.AND P2, PT, R4, 0x99, !P6 ;  /* 0x000000990400780c */ /* 0x000fe20007744270 */
[--C-:B------:R-:W-:Y:S01]  /*4f80*/  FFMA.FTZ R4, R40, UR42, -R20.reuse ;  /* 0x0000002a28047c23 */ /* 0x100fe20008010814 */
[----:B------:R-:W-:Y:S01]  /*4f90*/  FMNMX.FTZ R76, R74, R21, !PT ;  /* 0x000000154a4c7209 */ /* 0x000fe20007810000 */
[----:B------:R-:W-:Y:S01]  /*4fa0*/  MUFU.EX2 R6, R6 ;  /* 0x0000000600067308 */ /* 0x000fe20000000800 */
[----:B------:R-:W-:Y:S01]  /*4fb0*/  FSEL R31, R31, -INF , !P1 ;  /* 0xff8000001f1f7808 */ /* 0x000fe20004800000 */
        /* <DEDUP_REMOVED lines=9> */
[----:B0-----:R-:W-:Y:S01]  /*5050*/  FMNMX.FTZ R73, R79, R76, !PT ;  /* 0x0000004c4f497209 */ /* 0x001fe20007810000 */
[--C-:B------:R-:W-:Y:S01]  /*5060*/  FFMA.FTZ R76, R81, UR42, -R20.reuse ;  /* 0x0000002a514c7c23 */ /* 0x100fe20008010814 */
[----:B------:R-:W-:-:S01]  /*5070*/  FFMA.FTZ R81, R84, UR42, -R20 ;  /* 0x0000002a54517c23 */ /* 0x000fc20008010814 */
[--C-:B------:R-:W-:Y:S01]  /*5080*/  FFMA.FTZ R61, R61, UR42, -R20.reuse ;  /* 0x0000002a3d3d7c23 */ /* 0x100fe20008010814 */
[----:B------:R-:W-:Y:S01]  /*5090*/  FMNMX.FTZ R80, R82, R73, !PT ;  /* 0x0000004952507209 */ /* 0x000fe20007810000 */
[----:B------:R-:W0:Y:S01]  /*50a0*/  MUFU.EX2 R10, R10 ;  /* 0x0000000a000a7308 */ /* 0x000e220000000800 */
[----:B------:R-:W-:-:S01]  /*50b0*/  FFMA.FTZ R64, R64, UR42, -R20 ;  /* 0x0000002a40407c23 */ /* 0x000fc20008010814 */
[--C-:B------:R-:W-:Y:S01]  /*50c0*/  FFMA.FTZ R65, R65, UR42, -R20.reuse ;  /* 0x0000002a41417c23 */ /* 0x100fe20008010814 */
[----:B------:R-:W-:Y:S01]  /*50d0*/  FMNMX.FTZ R73, R83, R80, !PT ;  /* 0x0000005053497209 */ /* 0x000fe20007810000 */
[--C-:B------:R-:W-:Y:S01]  /*50e0*/  FFMA.FTZ R68, R68, UR42, -R20.reuse ;  /* 0x0000002a44447c23 */ /* 0x100fe20008010814 */
[----:B------:R-:W-:-:S01]  /*50f0*/  FFMA.FTZ R69, R69, UR42, -R20 ;  /* 0x0000002a45457c23 */ /* 0x000fc20008010814 */
[--C-:B------:R-:W-:Y:S01]  /*5100*/  FFMA.FTZ R41, R41, UR42, -R20.reuse ;  /* 0x0000002a29297c23 */ /* 0x100fe20008010814 */
[----:B------:R-:W-:Y:S01]  /*5110*/  FMNMX.FTZ R80, R86, R73, !PT ;  /* 0x0000004956507209 */ /* 0x000fe20007810000 */
[----:B------:R-:W-:Y:S01]  /*5120*/  MUFU.EX2 R8, R8 ;  /* 0x0000000800087308 */ /* 0x000fe20000000800 */
        /* <DEDUP_REMOVED lines=15> */
[----:B------:R-:W-:Y:S01]  /*5220*/  FFMA.FTZ R37, R37, UR42, -R20 ;  /* 0x0000002a25257c23 */ /* 0x000fe20008010814 */
[----:B------:R-:W-:Y:S01]  /*5230*/  MUFU.EX2 R9, R9 ;  /* 0x0000000900097308 */ /* 0x000fe20000000800 */
[----:B0-----:R-:W-:-:S02]  /*5240*/  F2FP.SATFINITE.E4M3.F32.PACK_AB_MERGE_C R184, R10, R7, RZ ;  /* 0x000000070ab8723e */ /* 0x001fc400048070ff */
[----:B------:R-:W-:Y:S02]  /*5250*/  FMNMX.FTZ R77, R63, R84, !PT ;  /* 0x000000543f4d7209 */ /* 0x000fe40007810000 */
[----:B------:R-:W-:Y:S02]  /*5260*/  F2FP.SATFINITE.E4M3.F32.PACK_AB_MERGE_C R184, R6, R5, R184 ;  /* 0x0000000506b8723e */ /* 0x000fe400048070b8 */
        /* <DEDUP_REMOVED lines=10> */
[----:B------:R-:W0:Y:S03]  /*5310*/  MUFU.EX2 R14, R14 ;  /* 0x0000000e000e7308 */ /* 0x000e260000000800 */
[----:B------:R-:W-:-:S04]  /*5320*/  FMNMX.FTZ R77, R47, R84, !PT ;  /* 0x000000542f4d7209 */ /* 0x000fc80007810000 */
[----:B------:R-:W-:Y:S01]  /*5330*/  FMNMX.FTZ R84, R50, R77, !PT ;  /* 0x0000004d32547209 */ /* 0x000fe20007810000 */
[----:B------:R-:W-:Y:S03]  /*5340*/  MUFU.EX2 R12, R12 ;  /* 0x0000000c000c7308 */ /* 0x000fe60000000800 */
[----:B------:R-:W-:-:S04]  /*5350*/  FMNMX.FTZ R77, R51, R84, !PT ;  /* 0x00000054334d7209 */ /* 0x000fc80007810000 */
[----:B------:R-:W-:Y:S01]  /*5360*/  FMNMX.FTZ R84, R54, R77, !PT ;  /* 0x0000004d36547209 */ /* 0x000fe20007810000 */
[----:B------:R-:W-:Y:S01]  /*5370*/  MUFU.EX2 R21, R89 ;  /* 0x0000005900157308 */ /* 0x000fe20000000800 */
[----:B0-----:R-:W-:Y:S02]  /*5380*/  F2FP.SATFINITE.E4M3.F32.PACK_AB_MERGE_C R186, R14, R11, RZ ;  /* 0x0000000b0eba723e */ /* 0x001fe400048070ff */
[----:B------:R-:W-:Y:S02]  /*5390*/  FMNMX.FTZ R77, R55, R84, !PT ;  /* 0x00000054374d7209 */ /* 0x000fe40007810000 */
[----:B------:R-:W-:Y:S02]  /*53a0*/  F2FP.SATFINITE.E4M3.F32.PACK_AB_MERGE_C R186, R9, R8, R186 ;  /* 0x0000000809ba723e */ /* 0x000fe400048070ba */
        /* <DEDUP_REMOVED lines=9> */
[----:B------:R-:W-:Y:S01]  /*5440*/  FMNMX.FTZ R77, R35, R40, !PT ;  /* 0x00000028234d7209 */ /* 0x000fe20007810000 */
[----:B------:R-:W-:-:S01]  /*5450*/  FFMA.FTZ R40, R44, UR42, -R20 ;  /* 0x0000002a2c287c23 */ /* 0x000fc20008010814 */
[--C-:B------:R-:W-:Y:S01]  /*5460*/  FFMA.FTZ R44, R48, UR42, -R20.reuse ;  /* 0x0000002a302c7c23 */ /* 0x100fe20008010814 */
[----:B------:R-:W-:-:S01]  /*5470*/  FFMA.FTZ R48, R52, UR42, -R20 ;  /* 0x0000002a34307c23 */ /* 0x000fc20008010814 */
[----:B------:R-:W-:Y:S01]  /*5480*/  FMNMX.FTZ R0, R38, R77, !PT ;  /* 0x0000004d26007209 */ /* 0x000fe20007810000 */
[----:B------:R-:W-:Y:S01]  /*5490*/  MUFU.EX2 R56, R56 ;  /* 0x0000003800387308 */ /* 0x000fe20000000800 */
[----:B------:R-:W-:-:S02]  /*54a0*/  F2FP.SATFINITE.E4M3.F32.PACK_AB_MERGE_C R180, R13, R12, R180 ;  /* 0x0000000c0db4723e */ /* 0x000fc400048070b4 */
[----:B------:R-:W-:-:S05]  /*54b0*/  FMNMX.FTZ R0, R39, R0, !PT ;  /* 0x0000000027007209 */ /* 0x000fca0007810000 */
[----:B------:R-:W0:Y:S01]  /*54c0*/  SHFL.BFLY PT, R77, R0, 0x2, 0x1f ;  /* 0x0c401f00004d7f89 */ /* 0x000e2200000e0000 */
[----:B------:R-:W-:Y:S08]  /*54d0*/  MUFU.EX2 R57, R57 ;  /* 0x0000003900397308 */ /* 0x000ff00000000800 */
[----:B------:R-:W-:Y:S08]  /*54e0*/  MUFU.EX2 R60, R60 ;  /* 0x0000003c003c7308 */ /* 0x000ff00000000800 */
[----:B------:R-:W1:Y:S01]  /*54f0*/  MUFU.EX2 R61, R61 ;  /* 0x0000003d003d7308 */ /* 0x000e620000000800 */
[----:B0-----:R-:W-:-:S07]  /*5500*/  FMNMX.FTZ R77, R0, R77, !PT ;  /* 0x0000004d004d7209 */ /* 0x001fce0007810000 */
[----:B------:R-:W-:Y:S01]  /*5510*/  MUFU.EX2 R68, R68 ;  /* 0x0000004400447308 */ /* 0x000fe20000000800 */
[----:B------:R-:W0:Y:S07]  /*5520*/  SHFL.BFLY PT, R0, R77, 0x1, 0x1f ;  /* 0x0c201f004d007f89 */ /* 0x000e2e00000e0000 */
[----:B------:R-:W-:Y:S08]  /*5530*/  MUFU.EX2 R69, R69 ;  /* 0x0000004500457308 */ /* 0x000ff00000000800 */
[----:B------:R-:W-:Y:S08]  /*5540*/  MUFU.EX2 R64, R64 ;  /* 0x0000004000407308 */ /* 0x000ff00000000800 */
[----:B------:R-:W-:Y:S01]  /*5550*/  MUFU.EX2 R65, R65 ;  /* 0x0000004100417308 */ /* 0x000fe20000000800 */
[----:B0-----:R-:W-:Y:S01]  /*5560*/  FMNMX.FTZ R0, R77, R0, !PT ;  /* 0x000000004d007209 */ /* 0x001fe20007810000 */
[----:B------:R-:W-:-:S03]  /*5570*/  IMAD.U32 R77, RZ, RZ, UR42 ;  /* 0x0000002aff4d7e24 */ /* 0x000fc6000f8e00ff */
[C---:B------:R-:W-:Y:S01]  /*5580*/  FSETP.NEU.FTZ.AND P1, PT, R0.reuse, -INF , PT ;  /* 0xff8000000000780b */ /* 0x040fe20003f3d000 */
[----:B------:R-:W-:-:S02]  /*5590*/  FFMA.FTZ R52, R0, R77, -8 ;  /* 0xc100000000347423 */ /* 0x000fc4000001004d */
[----:B------:R-:W-:Y:S03]  /*55a0*/  MUFU.EX2 R40, R40 ;  /* 0x0000002800287308 */ /* 0x000fe60000000800 */
[----:B------:R-:W-:Y:S02]  /*55b0*/  FSEL R52, R52, RZ, P1 ;  /* 0x000000ff34347208 */ /* 0x000fe40000800000 */
[----:B------:R-:W-:-:S03]  /*55c0*/  PLOP3.LUT P1, PT, PT, PT, UP1, 0x40, 0x0 ;  /* 0x000000000000781c */ /* 0x000fc60003f2e818 */
        /* <DEDUP_REMOVED lines=10> */
[----:B------:R-:W-:Y:S01]  /*5670*/  FADD.FTZ R66, R5, R6 ;  /* 0x0000000605427221 */ /* 0x000fe20000010000 */
[----:B------:R-:W-:-:S01]  /*5680*/  FFMA.FTZ R83, R87, UR42, -R52 ;  /* 0x0000002a57537c23 */ /* 0x000fc20008010834 */
[--C-:B------:R-:W-:Y:S01]  /*5690*/  FFMA.FTZ R81, R94, UR42, -R52.reuse ;  /* 0x0000002a5e517c23 */ /* 0x100fe20008010834 */
[----:B------:R-:W-:-:S01]  /*56a0*/  FFMA.FTZ R87, R63, UR42, -R52 ;  /* 0x0000002a3f577c23 */ /* 0x000fc20008010834 */
[----:B------:R-:W-:Y:S01]  /*56b0*/  FFMA.FTZ R63, R67, UR42, -R52 ;  /* 0x0000002a433f7c23 */ /* 0x000fe20008010834 */
[----:B------:R-:W-:Y:S01]  /*56c0*/  MUFU.EX2 R20, R20 ;  /* 0x0000001400147308 */ /* 0x000fe20000000800 */
[----:B------:R-:W-:-:S01]  /*56d0*/  FADD.FTZ R67, R7, R66 ;  /* 0x0000004207437221 */ /* 0x000fc20000010000 */
[--C-:B------:R-:W-:Y:S01]  /*56e0*/  FFMA.FTZ R88, R95, UR42, -R52.reuse ;  /* 0x0000002a5f587c23 */ /* 0x100fe20008010834 */
[----:B------:R-:W-:-:S01]  /*56f0*/  FFMA.FTZ R84, R98, UR42, -R52 ;  /* 0x0000002a62547c23 */ /* 0x000fc20008010834 */
[----:B------:R-:W-:Y:S01]  /*5700*/  FFMA.FTZ R85, R99, UR42, -R52 ;  /* 0x0000002a63557c23 */ /* 0x000fe20008010834 */
[----:B------:R-:W-:-:S01]  /*5710*/  FADD.FTZ R67, R10, R67 ;  /* 0x000000430a437221 */ /* 0x000fc20000010000 */
[--C-:B------:R-:W-:Y:S01]  /*5720*/  FFMA.FTZ R89, R102, UR42, -R52.reuse ;  /* 0x0000002a66597c23 */ /* 0x100fe20008010834 */
[----:B------:R-:W-:-:S01]  /*5730*/  FFMA.FTZ R90, R103, UR42, -R52 ;  /* 0x0000002a675a7c23 */ /* 0x000fc20008010834 */
[----:B------:R-:W0:Y:S01]  /*5740*/  MUFU.EX2 R77, R77 ;  /* 0x0000004d004d7308 */ /* 0x000e220000000800 */
[----:B------:R-:W-:-:S01]  /*5750*/  FADD.FTZ R66, R8, R67 ;  /* 0x0000004308427221 */ /* 0x000fc20000010000 */
[--C-:B------:R-:W-:Y:S01]  /*5760*/  FFMA.FTZ R74, R74, UR42, -R52.reuse ;  /* 0x0000002a4a4a7c23 */ /* 0x100fe20008010834 */
[----:B------:R-:W-:-:S01]  /*5770*/  FFMA.FTZ R75, R75, UR42, -R52 ;  /* 0x0000002a4b4b7c23 */ /* 0x000fc20008010834 */
[----:B------:R-:W-:Y:S01]  /*5780*/  FFMA.FTZ R58, R58, UR42, -R52 ;  /* 0x0000002a3a3a7c23 */ /* 0x000fe20008010834 */
[----:B------:R-:W-:-:S01]  /*5790*/  FADD.FTZ R66, R9, R66 ;  /* 0x0000004209427221 */ /* 0x000fc20000010000 */
[----:B------:R-:W-:Y:S01]  /*57a0*/  FFMA.FTZ R59, R59, UR42, -R52 ;  /* 0x0000002a3b3b7c23 */ /* 0x000fe20008010834 */
[----:B-1----:R-:W-:Y:S01]  /*57b0*/  F2FP.SATFINITE.E4M3.F32.PACK_AB_MERGE_C R8, R61, R60, RZ ;  /* 0x0000003c3d08723e */ /* 0x002fe200048070ff */
[----:B------:R-:W1:Y:S01]  /*57c0*/  MUFU.EX2 R81, R81 ;  /* 0x0000005100517308 */ /* 0x000e620000000800 */
[----:B------:R-:W-:-:S01]  /*57d0*/  FADD.FTZ R67, R11, R66 ;  /* 0x000000420b437221 */ /* 0x000fc20000010000 */
[--C-:B------:R-:W-:Y:S01]  /*57e0*/  FFMA.FTZ R70, R70, UR42, -R52.reuse ;  /* 0x0000002a46467c23 */ /* 0x100fe20008010834 */
[----:B------:R-:W-:-:S01]  /*57f0*/  FFMA.FTZ R71, R71, UR42, -R52 ;  /* 0x0000002a47477c23 */ /* 0x000fc20008010834 */
[----:B------:R-:W-:Y:S01]  /*5800*/  F2FP.SATFINITE.E4M3.F32.PACK_AB_MERGE_C R176, R57, R56, R8 ;  /* 0x0000003839b0723e */ /* 0x000fe20004807008 */
[----:B------:R-:W-:-:S01]  /*5810*/  FADD.FTZ R93, R14, R67 ;  /* 0x000000430e5d7221 */ /* 0x000fc20000010000 */
[--C-:B------:R-:W-:Y:S01]  /*5820*/  FFMA.FTZ R42, R42, UR42, -R52.reuse ;  /* 0x0000002a2a2a7c23 */ /* 0x100fe20008010834 */
[----:B------:R-:W-:-:S01]  /*5830*/  FFMA.FTZ R43, R43, UR42, -R52 ;  /* 0x0000002a2b2b7c23 */ /* 0x000fc20008010834 */
[----:B------:R-:W2:Y:S01]  /*5840*/  MUFU.EX2 R88, R88 ;  /* 0x0000005800587308 */ /* 0x000ea20000000800 */
        /* <DEDUP_REMOVED lines=13> */
[----:B------:R-:W-:Y:S01]  /*5920*/  FADD.FTZ R66, R13, R66 ;  /* 0x000000420d427221 */ /* 0x000fe20000010000 */
[----:B------:R-:W-:-:S01]  /*5930*/  FFMA.FTZ R31, R31, UR42, -R52 ;  /* 0x0000002a1f1f7c23 */ /* 0x000fc20008010834 */
[----:B------:R-:W1:Y:S01]  /*5940*/  MUFU.EX2 R85, R85 ;  /* 0x0000005500557308 */ /* 0x000e620000000800 */
[----:B--2---:R-:W-:-:S01]  /*5950*/  FADD.FTZ R67, R88, R67 ;  /* 0x0000004358437221 */ /* 0x004fc20000010000 */
[--C-:B------:R-:W-:Y:S01]  /*5960*/  FFMA.FTZ R34, R34, UR42, -R52.reuse ;  /* 0x0000002a22227c23 */ /* 0x100fe20008010834 */
[----:B------:R-:W-:-:S01]  /*5970*/  FFMA.FTZ R35, R35, UR42, -R52 ;  /* 0x0000002a23237c23 */ /* 0x000fc20008010834 */
[--C-:B------:R-:W-:Y:S01]  /*5980*/  FFMA.FTZ R38, R38, UR42, -R52.reuse ;  /* 0x0000002a26267c23 */ /* 0x100fe20008010834 */
[----:B------:R-:W-:-:S01]  /*5990*/  FFMA.FTZ R39, R39, UR42, -R52 ;  /* 0x0000002a27277c23 */ /* 0x000fc20008010834 */
[----:B------:R-:W-:-:S02]  /*59a0*/  F2FP.SATFINITE.E4M3.F32.PACK_AB_MERGE_C R81, R88, R81, RZ ;  /* 0x000000515851723e */ /* 0x000fc400048070ff */
[----:B------:R-:W2:Y:S01]  /*59b0*/  MUFU.EX2 R89, R89 ;  /* 0x0000005900597308 */ /* 0x000ea20000000800 */
[----:B0-----:R-:W-:-:S01]  /*59c0*/  FADD.FTZ R10, R84, R67 ;  /* 0x00000043540a7221 */ /* 0x001fc20000010000 */
[----:B------:R-:W-:Y:S01]  /*59d0*/  FADD.FTZ R67, R15, R66 ;  /* 0x000000420f437221 */ /* 0x000fe20000010000 */
[----:B------:R-:W-:-:S03]  /*59e0*/  F2FP.SATFINITE.E4M3.F32.PACK_AB_MERGE_C R185, R77, R20, R81 ;  /* 0x000000144db9723e */ /* 0x000fc60004807051 */
[----:B------:R-:W-:Y:S02]  /*59f0*/  FADD.FTZ R14, R72, R67 ;  /* 0x00000043480e7221 */ /* 0x000fe40000010000 */
[----:B------:R-:W0:Y:S01]  /*5a00*/  MUFU.EX2 R90, R90 ;  /* 0x0000005a005a7308 */ /* 0x000e220000000800 */
[----:B-1----:R-:W-:-:S01]  /*5a10*/  FADD.FTZ R10, R85, R10 ;  /* 0x0000000a550a7221 */ /* 0x002fc20000010000 */
[----:B------:R-:W-:-:S06]  /*5a20*/  FADD.FTZ R15, R21, R14 ;  /* 0x0000000e150f7221 */ /* 0x000fcc0000010000 */
[----:B------:R-:W1:Y:S01]  /*5a30*/  MUFU.EX2 R74, R74 ;  /* 0x0000004a004a7308 */ /* 0x000e620000000800 */
[----:B--2---:R-:W-:-:S01]  /*5a40*/  FADD.FTZ R11, R89, R10 ;  /* 0x0000000a590b7221 */ /* 0x004fc20000010000 */
[----:B------:R-:W-:-:S04]  /*5a50*/  FADD.FTZ R10, R76, R15 ;  /* 0x0000000f4c0a7221 */ /* 0x000fc80000010000 */
[----:B------:R-:W-:Y:S01]  /*5a60*/  FADD.FTZ R5, R73, R10 ;  /* 0x0000000a49057221 */ /* 0x000fe20000010000 */
[----:B------:R-:W-:Y:S01]  /*5a70*/  F2FP.SATFINITE.E4M3.F32.PACK_AB_MERGE_C R73, R80, R73, RZ ;  /* 0x000000495049723e */ /* 0x000fe200048070ff */
[----:B------:R-:W2:Y:S01]  /*5a80*/  MUFU.EX2 R75, R75 ;  /* 0x0000004b004b7308 */ /* 0x000ea20000000800 */
[----:B0-----:R-:W-:-:S01]  /*5a90*/  FADD.FTZ R11, R90, R11 ;  /* 0x0000000b5a0b7221 */ /* 0x001fc20000010000 */
[----:B------:R-:W-:Y:S01]  /*5aa0*/  FADD.FTZ R9, R80, R5 ;  /* 0x0000000550097221 */ /* 0x000fe20000010000 */
[----:B------:R-:W-:Y:S02]  /*5ab0*/  F2FP.SATFINITE.E4M3.F32.PACK_AB_MERGE_C R89, R90, R89, RZ ;  /* 0x000000595a59723e */ /* 0x000fe400048070ff */
[----:B------:R-:W-:Y:S02]  /*5ac0*/  F2FP.SATFINITE.E4M3.F32.PACK_AB_MERGE_C R182, R76, R21, R73 ;  /* 0x000000154cb6723e */ /* 0x000fe40004807049 */
[----:B------:R-:W-:Y:S01]  /*5ad0*/  F2FP.SATFINITE.E4M3.F32.PACK_AB_MERGE_C R187, R85, R84, R89 ;  /* 0x0000005455bb723e */ /* 0x000fe20004807059 */
[----:B------:R-:W0:Y:S01]  /*5ae0*/  MUFU.EX2 R91, R91 ;  /* 0x0000005b005b7308 */ /* 0x000e220000000800 */
[----:B-1----:R-:W-:-:S07]  /*5af0*/  FADD.FTZ R6, R74, R11 ;  /* 0x0000000b4a067221 */ /* 0x002fce0000010000 */
[----:B------:R-:W1:Y:S01]  /*5b00*/  MUFU.EX2 R92, R92 ;  /* 0x0000005c005c7308 */ /* 0x000e620000000800 */
[----:B--2---:R-:W-:-:S07]  /*5b10*/  FADD.FTZ R6, R75, R6 ;  /* 0x000000064b067221 */ /* 0x004fce0000010000 */
[----:B------:R-:W2:Y:S01]  /*5b20*/  MUFU.EX2 R78, R78 ;  /* 0x0000004e004e7308 */ /* 0x000ea20000000800 */
[----:B0-----:R-:W-:-:S01]  /*5b30*/  FADD.FTZ R5, R91, R6 ;  /* 0x000000065b057221 */ /* 0x001fc20000010000 */
[----:B------:R-:W-:-:S04]  /*5b40*/  FADD.FTZ R6, R56, R9 ;  /* 0x0000000938067221 */ /* 0x000fc80000010000 */
[----:B------:R-:W-:Y:S02]  /*5b50*/  FADD.FTZ R9, R57, R6 ;  /* 0x0000000639097221 */ /* 0x000fe40000010000 */
[----:B------:R-:W0:Y:S01]  /*5b60*/  MUFU.EX2 R79, R79 ;  /* 0x0000004f004f7308 */ /* 0x000e220000000800 */
[----:B-1----:R-:W-:-:S01]  /*5b70*/  FADD.FTZ R5, R92, R5 ;  /* 0x000000055c057221 */ /* 0x002fc20000010000 */
[----:B------:R-:W-:Y:S01]  /*5b80*/  FADD.FTZ R60, R60, R9 ;  /* 0x000000093c3c7221 */ /* 0x000fe20000010000 */
[----:B------:R-:W-:Y:S02]  /*5b90*/  F2FP.SATFINITE.E4M3.F32.PACK_AB_MERGE_C R9, R69, R68, RZ ;  /* 0x000000444509723e */ /* 0x000fe400048070ff */
[----:B------:R-:W-:Y:S01]  /*5ba0*/  F2FP.SATFINITE.E4M3.F32.PACK_AB_MERGE_C R91, R92, R91, RZ ;  /* 0x0000005b5c5b723e */ /* 0x000fe200048070ff */
[----:B------:R-:W-:-:S01]  /*5bb0*/  FADD.FTZ R61, R61, R60 ;  /* 0x0000003c3d3d7221 */ /* 0x000fc20000010000 */
[----:B------:R-:W-:Y:S01]  /*5bc0*/  F2FP.SATFINITE.E4M3.F32.PACK_AB_MERGE_C R178, R65, R64, R9 ;  /* 0x0000004041b2723e */ /* 0x000fe20004807009 */
[----:B------:R-:W1:Y:S01]  /*5bd0*/  MUFU.EX2 R82, R82 ;  /* 0x0000005200527308 */ /* 0x000e620000000800 */
[----:B--2---:R-:W-:-:S01]  /*5be0*/  FADD.FTZ R6, R78, R5 ;  /* 0x000000054e067221 */ /* 0x004fc20000010000 */
[----:B------:R-:W-:Y:S01]  /*5bf0*/  FADD.FTZ R8, R64, R61 ;  /* 0x0000003d40087221 */ /* 0x000fe20000010000 */
[----:B------:R-:W-:-:S03]  /*5c00*/  F2FP.SATFINITE.E4M3.F32.PACK_AB_MERGE_C R181, R75, R74, R91 ;  /* 0x0000004a4bb5723e */ /* 0x000fc6000480705b */
[----:B------:R-:W-:Y:S01]  /*5c10*/  FADD.FTZ R65, R65, R8 ;  /* 0x0000000841417221 */ /* 0x000fe20000010000 */
[----:B------:R-:W-:Y:S01]  /*5c20*/  F2FP.SATFINITE.E4M3.F32.PACK_AB_MERGE_C R8, R45, R40, RZ ;  /* 0x000000282d08723e */ /* 0x000fe200048070ff */
[----:B------:R-:W2:Y:S01]  /*5c30*/  MUFU.EX2 R83, R83 ;  /* 0x0000005300537308 */ /* 0x000ea20000000800 */
[----:B0-----:R-:W-:-:S01]  /*5c40*/  FADD.FTZ R5, R79, R6 ;  /* 0x000000064f057221 */ /* 0x001fc20000010000 */
[----:B------:R-:W-:-:S04]  /*5c50*/  FADD.FTZ R68, R68, R65 ;  /* 0x0000004144447221 */ /* 0x000fc80000010000 */
[----:B------:R-:W-:Y:S02]  /*5c60*/  FADD.FTZ R69, R69, R68 ;  /* 0x0000004445457221 */ /* 0x000fe40000010000 */
[----:B------:R-:W0:Y:S01]  /*5c70*/  MUFU.EX2 R58, R58 ;  /* 0x0000003a003a7308 */ /* 0x000e220000000800 */
[----:B-1----:R-:W-:-:S07]  /*5c80*/  FADD.FTZ R6, R82, R5 ;  /* 0x0000000552067221 */ /* 0x002fce0000010000 */
[----:B------:R-:W1:Y:S01]  /*5c90*/  MUFU.EX2 R59, R59 ;  /* 0x0000003b003b7308 */ /* 0x000e620000000800 */
[----:B--2---:R-:W-:-:S01]  /*5ca0*/  FADD.FTZ R5, R83, R6 ;  /* 0x0000000653057221 */ /* 0x004fc20000010000 */
        /* <DEDUP_REMOVED lines=13> */
[----:B-1----:R-:W-:-:S07]  /*5d80*/  FADD.FTZ R6, R62, R5 ;  /* 0x000000053e067221 */ /* 0x002fce0000010000 */
[----:B------:R-:W1:Y:S01]  /*5d90*/  MUFU.EX2 R41, R41 ;  /* 0x0000002900297308 */ /* 0x000e620000000800 */
[----:B--2---:R-:W-:-:S07]  /*5da0*/  FADD.FTZ R5, R63, R6 ;  /* 0x000000063f057221 */ /* 0x004fce0000010000 */
[----:B------:R-:W2:Y:S01]  /*5db0*/  MUFU.EX2 R70, R70 ;  /* 0x0000004600467308 */ /* 0x000ea20000000800 */
[----:B0-----:R-:W-:-:S07]  /*5dc0*/  FADD.FTZ R6, R4, R69 ;  /* 0x0000004504067221 */ /* 0x001fce0000010000 */
[----:B------:R-:W0:Y:S01]  /*5dd0*/  MUFU.EX2 R71, R71 ;  /* 0x0000004700477308 */ /* 0x000e220000000800 */
[C---:B-1----:R-:W-:Y:S01]  /*5de0*/  F2FP.SATFINITE.E4M3.F32.PACK_AB_MERGE_C R172, R41.reuse, R4, R8 ;  /* 0x0000000429ac723e */ /* 0x042fe20004807008 */
[----:B------:R-:W-:-:S04]  /*5df0*/  FADD.FTZ R41, R41, R6 ;  /* 0x0000000629297221 */ /* 0x000fc80000010000 */
[----:B------:R-:W-:Y:S02]  /*5e00*/  FADD.FTZ R40, R40, R41 ;  /* 0x0000002928287221 */ /* 0x000fe40000010000 */
[----:B------:R-:W1:Y:S01]  /*5e10*/  MUFU.EX2 R42, R42 ;  /* 0x0000002a002a7308 */ /* 0x000e620000000800 */
[----:B--2---:R-:W-:-:S01]  /*5e20*/  FADD.FTZ R4, R70, R5 ;  /* 0x0000000546047221 */ /* 0x004fc20000010000 */
[----:B------:R-:W-:-:S06]  /*5e30*/  FADD.FTZ R45, R45, R40 ;  /* 0x000000282d2d7221 */ /* 0x000fcc0000010000 */
[----:B------:R-:W2:Y:S01]  /*5e40*/  MUFU.EX2 R7, R43 ;  /* 0x0000002b00077308 */ /* 0x000ea20000000800 */
[----:B0-----:R-:W-:-:S01]  /*5e50*/  FADD.FTZ R5, R71, R4 ;  /* 0x0000000447057221 */ /* 0x001fc20000010000 */
        /* <DEDUP_REMOVED lines=15> */
[----:B------:R-:W-:Y:S08]  /*5f50*/  MUFU.EX2 R28, R28 ;  /* 0x0000001c001c7308 */ /* 0x000ff00000000800 */
[----:B------:R-:W0:Y:S01]  /*5f60*/  MUFU.EX2 R29, R29 ;  /* 0x0000001d001d7308 */ /* 0x000e220000000800 */
[----:B-1----:R-:W-:Y:S01]  /*5f70*/  F2FP.SATFINITE.E4M3.F32.PACK_AB_MERGE_C R174, R49, R44, R6 ;  /* 0x0000002c31ae723e */ /* 0x002fe20004807006 */
[----:B------:R-:W-:-:S04]  /*5f80*/  FADD.FTZ R44, R44, R45 ;  /* 0x0000002d2c2c7221 */ /* 0x000fc80000010000 */
[----:B------:R-:W-:Y:S02]  /*5f90*/  FADD.FTZ R49, R49, R44 ;  /* 0x0000002c31317221 */ /* 0x000fe40000010000 */
[----:B------:R-:W1:Y:S02]  /*5fa0*/  MUFU.EX2 R50, R50 ;  /* 0x0000003200327308 */ /* 0x000e640000000800 */
[----:B------:R-:W-:-:S04]  /*5fb0*/  FADD.FTZ R48, R48, R49 ;  /* 0x0000003130307221 */ /* 0x000fc80000010000 */
[----:B------:R-:W-:Y:S02]  /*5fc0*/  FADD.FTZ R53, R53, R48 ;  /* 0x0000003035357221 */ /* 0x000fe40000010000 */
[----:B------:R-:W-:Y:S01]  /*5fd0*/  MUFU.EX2 R24, R24 ;  /* 0x0000001800187308 */ /* 0x000fe20000000800 */
[----:B0-----:R-:W-:-:S07]  /*5fe0*/  F2FP.SATFINITE.E4M3.F32.PACK_AB_MERGE_C R5, R29, R28, RZ ;  /* 0x0000001c1d05723e */ /* 0x001fce00048070ff */
[----:B------:R-:W0:Y:S01]  /*5ff0*/  MUFU.EX2 R25, R25 ;  /* 0x0000001900197308 */ /* 0x000e220000000800 */
[----:B-1----:R-:W-:-:S07]  /*6000*/  FADD.FTZ R4, R50, R47 ;  /* 0x0000002f32047221 */ /* 0x002fce0000010000 */
[----:B------:R-:W1:Y:S08]  /*6010*/  MUFU.EX2 R51, R51 ;  /* 0x0000003300337308 */ /* 0x000e700000000800 */
[----:B------:R-:W2:Y:S01]  /*6020*/  MUFU.EX2 R54, R54 ;  /* 0x0000003600367308 */ /* 0x000ea20000000800 */
[----:B0-----:R-:W-:Y:S01]  /*6030*/  F2FP.SATFINITE.E4M3.F32.PACK_AB_MERGE_C R168, R25, R24, R5 ;  /* 0x0000001819a8723e */ /* 0x001fe20004807005 */
[----:B------:R-:W-:-:S04]  /*6040*/  FADD.FTZ R24, R24, R53 ;  /* 0x0000003518187221 */ /* 0x000fc80000010000 */
[----:B------:R-:W-:Y:S02]  /*6050*/  FADD.FTZ R25, R25, R24 ;  /* 0x0000001819197221 */ /* 0x000fe40000010000 */
[----:B------:R-:W0:Y:S01]  /*6060*/  MUFU.EX2 R55, R55 ;  /* 0x0000003700377308 */ /* 0x000e220000000800 */
[----:B-1----:R-:W-:-:S01]  /*6070*/  FADD.FTZ R5, R51, R4 ;  /* 0x0000000433057221 */ /* 0x002fc20000010000 */
[----:B------:R-:W-:-:S04]  /*6080*/  FADD.FTZ R28, R28, R25 ;  /* 0x000000191c1c7221 */ /* 0x000fc80000010000 */
[----:B------:R-:W-:Y:S02]  /*6090*/  FADD.FTZ R29, R29, R28 ;  /* 0x0000001c1d1d7221 */ /* 0x000fe40000010000 */
[----:B------:R-:W1:Y:S01]  /*60a0*/  MUFU.EX2 R26, R26 ;  /* 0x0000001a001a7308 */ /* 0x000e620000000800 */
[----:B--2---:R-:W-:-:S07]  /*60b0*/  FADD.FTZ R4, R54, R5 ;  /* 0x0000000536047221 */ /* 0x004fce0000010000 */
[----:B------:R-:W2:Y:S01]  /*60c0*/  MUFU.EX2 R27, R27 ;  /* 0x0000001b001b7308 */ /* 0x000ea20000000800 */
[C---:B0-----:R-:W-:Y:S01]  /*60d0*/  F2FP.SATFINITE.E4M3.F32.PACK_AB_MERGE_C R54, R55.reuse, R54, RZ ;  /* 0x000000363736723e */ /* 0x041fe200048070ff */
[----:B------:R-:W-:-:S03]  /*60e0*/  FADD.FTZ R55, R55, R4 ;  /* 0x0000000437377221 */ /* 0x000fc60000010000 */
[----:B------:R-:W-:-:S03]  /*60f0*/  F2FP.SATFINITE.E4M3.F32.PACK_AB_MERGE_C R175, R51, R50, R54 ;  /* 0x0000003233af723e */ /* 0x000fc60004807036 */
        /* <DEDUP_REMOVED lines=18> */
[----:B------:R-:W-:Y:S01]  /*6220*/  MUFU.EX2 R38, R38 ;  /* 0x0000002600267308 */ /* 0x000fe20000000800 */
[----:B0-----:R-:W-:-:S01]  /*6230*/  FADD.FTZ R4, R34, R31 ;  /* 0x0000001f22047221 */ /* 0x001fc20000010000 */
[----:B------:R-:W-:-:S04]  /*6240*/  FADD.FTZ R6, R36, R33 ;  /* 0x0000002124067221 */ /* 0x000fc80000010000 */
[----:B------:R-:W-:Y:S02]  /*6250*/  FADD.FTZ R6, R37, R6 ;  /* 0x0000000625067221 */ /* 0x000fe40000010000 */
[----:B------:R-:W0:Y:S01]  /*6260*/  MUFU.EX2 R39, R39 ;  /* 0x0000002700277308 */ /* 0x000e220000000800 */
[----:B--2---:R-:W-:-:S01]  /*6270*/  FADD.FTZ R5, R35, R4 ;  /* 0x0000000423057221 */ /* 0x004fc20000010000 */
[----:B0-----:R-:W-:-:S03]  /*6280*/  F2FP.SATFINITE.E4M3.F32.PACK_AB_MERGE_C R4, R39, R38, RZ ;  /* 0x000000262704723e */ /* 0x001fc600048070ff */
[----:B------:R-:W-:Y:S01]  /*6290*/  FADD.FTZ R38, R38, R5 ;  /* 0x0000000526267221 */ /* 0x000fe20000010000 */
[----:B------:R-:W-:-:S03]  /*62a0*/  F2FP.SATFINITE.E4M3.F32.PACK_AB_MERGE_C R171, R35, R34, R4 ;  /* 0x0000002223ab723e */ /* 0x000fc60004807004 */
[----:B------:R-:W-:Y:S01]  /*62b0*/  FADD.FTZ R5, R39, R38 ;  /* 0x0000002627057221 */ /* 0x000fe20000010000 */
[----:B------:R-:W-:Y:S01]  /*62c0*/  VIADD R4, R104, 0xfffffffe ;  /* 0xfffffffe68047836 */ /* 0x000fe20000000000 */
        /* <DEDUP_REMOVED lines=11> */
.L_x_1084:
[----:B------:R-:W-:-:S11]  /*6380*/  UISETP.NE.AND UP2, UPT, UR7, 0x1, UPT ;  /* 0x000000010700788c */ /* 0x000fd6000bf45270 */
[----:B------:R-:W-:Y:S02]  /*6390*/  @UP2 ULDC.64 UR10, c[0x0][0x9e8] ;  /* 0x00027a00000a2ab9 */ /* 0x000fe40000000a00 */
[----:B------:R-:W-:-:S04]  /*63a0*/  UIMAD.WIDE.U32 UR14, UR18, UR10, URZ ;  /* 0x0000000a120e72a5 */ /* 0x000fc8000f8e003f */
[----:B------:R-:W-:-:S12]  /*63b0*/  @UP2 USHF.R.U32.HI UR18, URZ, UR11, UR15 ;  /* 0x0000000b3f122299 */ /* 0x000fd8000801160f */
.L_x_1085:
[----:B------:R-:W-:-:S04]  /*63c0*/  UIMAD UR7, UR18, UR7, UR7 ;  /* 0x00000007120772a4 */ /* 0x000fc8000f8e0207 */
[----:B------:R-:W-:-:S04]  /*63d0*/  UISETP.LT.AND UP2, UPT, UR6, UR7, UPT ;  /* 0x000000070600728c */ /* 0x000fc8000bf41270 */
[----:B------:R-:W-:-:S12]  /*63e0*/  USEL UR6, UR6, UR7, UP2 ;  /* 0x0000000706067287 */ /* 0x000fd80009000000 */
.L_x_1083:
[----:B------:R-:W-:Y:S01]  /*63f0*/  UIMAD.WIDE UR6, UR6, 0x66666667, URZ ;  /* 0x66666667060678a5 */ /* 0x000fe2000f8e023f */
[----:B------:R-:W-:Y:S02]  /*6400*/  CS2R R24, SRZ ;  /* 0x0000000000187805 */ /* 0x000fe4000001ff00 */
        /* <DEDUP_REMOVED lines=8> */
[----:B------:R-:W-:Y:S02]  /*6490*/  CS2R R38, SRZ ;  /* 0x0000000000267805 */ /* 0x000fe4000001ff00 */
[----:B------:R-:W-:Y:S01]  /*64a0*/  CS2R R40, SRZ ;  /* 0x0000000000287805 */ /* 0x000fe2000001ff00 */
[----:B------:R-:W-:Y:S01]  /*64b0*/  UISETP.LT.AND UP2, UPT, UR39, UR6, UPT ;  /* 0x000000062700728c */ /* 0x000fe2000bf41270 */
[----:B------:R-:W-:Y:S02]  /*64c0*/  CS2R R42, SRZ ;  /* 0x00000000002a7805 */ /* 0x000fe4000001ff00 */
[----:B------:R-:W-:Y:S02]  /*64d0*/  CS2R R44, SRZ ;  /* 0x00000000002c7805 */ /* 0x000fe4000001ff00 */
[----:B------:R-:W-:Y:S01]  /*64e0*/  CS2R R46, SRZ ;  /* 0x00000000002e7805 */ /* 0x000fe2000001ff00 */
[----:B------:R-:W-:Y:S01]  /*64f0*/  USEL UR60, UR39, UR6, !UP2 ;  /* 0x00000006273c7287 */ /* 0x000fe2000d000000 */
[----:B------:R-:W-:-:S02]  /*6500*/  CS2R R48, SRZ ;  /* 0x0000000000307805 */ /* 0x000fc4000001ff00 */
[----:B------:R-:W-:Y:S02]  /*6510*/  CS2R R50, SRZ ;  /* 0x0000000000327805 */ /* 0x000fe4000001ff00 */
[----:B------:R-:W-:Y:S02]  /*6520*/  CS2R R52, SRZ ;  /* 0x0000000000347805 */ /* 0x000fe4000001ff00 */
[----:B------:R-:W-:Y:S02]  /*6530*/  CS2R R54, SRZ ;  /* 0x0000000000367805 */ /* 0x000fe4000001ff00 */
[----:B------:R-:W-:Y:S02]  /*6540*/  CS2R R56, SRZ ;  /* 0x0000000000387805 */ /* 0x000fe4000001ff00 */
[----:B------:R-:W-:Y:S02]  /*6550*/  ISETP.GE.AND P1, PT, R4, UR60, PT ;  /* 0x0000003c04007c0c */ /* 0x000fe4000bf26270 */
        /* <DEDUP_REMOVED lines=15> */
[----:B------:R-:W-:Y:S06]  /*6650*/  @!P1 BRA `(.L_x_1086) ;  /* 0x0000004800d89947 */ /* 0x000fec0003800000 */
        /* <DEDUP_REMOVED lines=32> */
[----:B------:R-:W-:Y:S01]  /*6860*/  ULDC UR55, c[0x0][0x9e4] ;  /* 0x0002790000377ab9 */ /* 0x000fe20000000800 */
[----:B------:R-:W-:Y:S01]  /*6870*/  ULDC UR56, c[0x0][0x9dc] ;  /* 0x0002770000387ab9 */ /* 0x000fe20000000800 */
[----:B------:R-:W-:-:S05]  /*6880*/  ULDC UR57, c[0x0][0x9e0] ;  /* 0x0002780000397ab9 */ /* 0x000fca0000000800 */
.L_x_1104:
        /* <DEDUP_REMOVED lines=9> */
.L_x_1088:
[----:B------:R-:W-:Y:S01]  /*6920*/  ULEA UR6, UR59, UR41, 0x3 ;  /* 0x000000293b067291 */ /* 0x000fe2000f8e183f */
[----:B------:R-:W-:-:S05]  /*6930*/  IMAD.U32 R7, RZ, RZ, UR58 ;  /* 0x0000003aff077e24 */ /* 0x000fca000f8e00ff */
[----:B------:R-:W-:-:S04]  /*6940*/  SHF.L.U32 R7, R7, 0x1f, RZ ;  /* 0x0000001f07077819 */ /* 0x000fc800000006ff */
[----:B------:R0:W1:Y:S01]  /*6950*/  SYNCS.PHASECHK.TRANS64.TRYWAIT P1, [UR6+0x29830], R7 ;  /* 0x02983007ff0075a7 */ /* 0x0000620008020146 */
[----:B------:R-:W-:Y:S05]  /*6960*/  @!P0 BRA `(.L_x_1089) ;  /* 0x0000000000048947 */ /* 0x000fea0003800000 */
[----:B------:R-:W-:Y:S01]  /*6970*/  BPT.TRAP 0x1 ;  /* 0x000000040000795c */ /* 0x000fe20000300000 */
.L_x_1089:
[----:B-1----:R-:W-:Y:S05]  /*6980*/  @P1 BRA `(.L_x_1087) ;  /* 0x0000000000081947 */ /* 0x002fea0003800000 */
[----:B------:R-:W1:Y:S02]  /*6990*/  SYNCS.PHASECHK.TRANS64.TRYWAIT P1, [UR6+0x29830], R7 ;  /* 0x02983007ff0075a7 */ /* 0x000e640008020146 */
[----:B-1----:R-:W-:Y:S05]  /*69a0*/  @!P1 BRA `(.L_x_1090) ;  /* 0x0000016c00bc9947 */ /* 0x002fea0003800000 */
.L_x_1087:
[----:B-1----:R-:W1:Y:S01]  /*69b0*/  S2R R8, SR_TID.X ;  /* 0x0000000000087919 */ /* 0x002e620000002100 */
[----:B------:R-:W-:Y:S01]  /*69c0*/  UIMAD UR61, UR59, 0x780, UR51 ;  /* 0x000007803b3d78a4 */ /* 0x000fe2000f8e0233 */
[----:B------:R-:W-:Y:S01]  /*69d0*/  UMOV UR27, 0x80000020 ;  /* 0x80000020001b7882 */ /* 0x000fe20000000000 */
[----:B------:R-:W-:Y:S02]  /*69e0*/  UMOV UR28, UR24 ;  /* 0x00000018001c7c82 */ /* 0x000fe40008000000 */
[----:B------:R-:W-:Y:S01]  /*69f0*/  UIADD3 UR30, UR61, 0x80, URZ ;  /* 0x000000803d1e7890 */ /* 0x000fe2000fffe03f */
[----:B------:R-:W-:Y:S02]  /*6a00*/  UMOV UR29, UR25 ;  /* 0x00000019001d7c82 */ /* 0x000fe40008000000 */
[----:B------:R-:W-:Y:S01]  /*6a10*/  UMOV UR26, UR61 ;  /* 0x0000003d001a7c82 */ /* 0x000fe20008000000 */
[----:B------:R-:W-:Y:S01]  /*6a20*/  UMOV UR31, 0x80000020 ;  /* 0x80000020001f7882 */ /* 0x000fe20000000000 */
[----:B------:R-:W-:Y:S01]  /*6a30*/  UIADD3 UR34, UR61, 0x100, URZ ;  /* 0x000001003d227890 */ /* 0x000fe2000fffe03f */
[----:B------:R-:W-:Y:S01]  /*6a40*/  UMOV UR32, UR24 ;  /* 0x0000001800207c82 */ /* 0x000fe20008000000 */
[----:B------:R-:W-:Y:S01]  /*6a50*/  UMOV UR33, UR25 ;  /* 0x0000001900217c82 */ /* 0x000fe20008000000 */
[----:B------:R-:W-:Y:S01]  /*6a60*/  UMOV UR35, 0x80000020 ;  /* 0x8000002000237882 */ /* 0x000fe20000000000 */
[----:B------:R-:W-:Y:S01]  /*6a70*/  UIADD3 UR6, UR61, 0x200, URZ ;  /* 0x000002003d067890 */ /* 0x000fe2000fffe03f */
        /* <DEDUP_REMOVED lines=9> */
[----:B-1----:R-:W-:-:S05]  /*6b10*/  SHF.R.U32.HI R8, RZ, 0x7, R8 ;  /* 0x00000007ff087819 */ /* 0x002fca0000011608 */
        /* <DEDUP_REMOVED lines=165> */
.L_x_1092:
[----:B------:R-:W-:Y:S01]  /*7570*/  ULEA UR6, UR54, UR41, 0x3 ;  /* 0x0000002936067291 */ /* 0x000fe2000f8e183f */
[----:B------:R-:W-:-:S05]  /*7580*/  IMAD.U32 R7, RZ, RZ, UR50 ;  /* 0x00000032ff077e24 */ /* 0x000fca000f8e00ff */
[----:B------:R-:W-:-:S04]  /*7590*/  SHF.L.U32 R7, R7, 0x1f, RZ ;  /* 0x0000001f07077819 */ /* 0x000fc800000006ff */
[----:B------:R0:W1:Y:S01]  /*75a0*/  SYNCS.PHASECHK.TRANS64.TRYWAIT P1, [UR6+0x29850], R7 ;  /* 0x02985007ff0075a7 */ /* 0x0000620008020146 */
[----:B------:R-:W-:Y:S05]  /*75b0*/  @!P0 BRA `(.L_x_1093) ;  /* 0x0000000000048947 */ /* 0x000fea0003800000 */
[----:B------:R-:W-:Y:S01]  /*75c0*/  BPT.TRAP 0x1 ;  /* 0x000000040000795c */ /* 0x000fe20000300000 */
.L_x_1093:
[----:B-1----:R-:W-:Y:S05]  /*75d0*/  @P1 BRA `(.L_x_1091) ;  /* 0x0000000000081947 */ /* 0x002fea0003800000 */
[----:B------:R-:W1:Y:S02]  /*75e0*/  SYNCS.PHASECHK.TRANS64.TRYWAIT P1, [UR6+0x29850], R7 ;  /* 0x02985007ff0075a7 */ /* 0x000e640008020146 */
[----:B-1----:R-:W-:Y:S05]  /*75f0*/  @!P1 BRA `(.L_x_1094) ;  /* 0x0000016000c09947 */ /* 0x002fea0003800000 */
.L_x_1091:
[----:B------:R-:W-:Y:S01]  /*7600*/  UIADD3 UR6, UR41, 0x400, URZ ;  /* 0x0000040029067890 */ /* 0x000fe2000fffe03f */
[----:B------:R-:W-:Y:S01]  /*7610*/  WARPGROUP.ARRIVE ;  /* 0x00000000000079c5 */ /* 0x000fe20000000000 */
[----:B------:R-:W-:-:S05]  /*7620*/  UMOV UR7, 0xc0000010 ;  /* 0xc000001000077882 */ /* 0x000fca0000000000 */
[----:B------:R-:W2:Y:S01]  /*7630*/  S2R R9, SR_TID.X ;  /* 0x0000000000097919 */ /* 0x000ea20000002100 */
[----:B------:R-:W-:Y:S01]  /*7640*/  USHF.R.U32.HI UR6, URZ, 0x4, UR6 ;  /* 0x000000043f067899 */ /* 0x000fe20008011606 */
[----:B------:R-:W-:Y:S01]  /*7650*/  PLOP3.LUT P1, PT, PT, PT, UP0, 0x80, 0x0 ;  /* 0x000000000000781c */ /* 0x000fe20003f2f008 */
[----:B------:R-:W-:Y:S01]  /*7660*/  VIADD R15, R22, UR36 ;  /* 0x00000024160f7c36 */ /* 0x000fe20008000000 */
[----:B------:R-:W-:Y:S01]  /*7670*/  PLOP3.LUT P2, PT, PT, PT, UP0, 0x80, 0x0 ;  /* 0x000000000000781c */ /* 0x000fe20003f4f008 */
[----:B------:R-:W-:Y:S01]  /*7680*/  ULOP3.LUT UR6, UR6, 0x3fff, URZ, 0xc0, !UPT ;  /* 0x00003fff06067892 */ /* 0x000fe2000f8ec03f */
[----:B01----:R-:W-:Y:S02]  /*7690*/  IMAD.U32 R7, RZ, RZ, UR59 ;  /* 0x0000003bff077e24 */ /* 0x003fe4000f8e00ff */
[----:B------:R-:W-:Y:S01]  /*76a0*/  IMAD R14, R4, -0xa0, RZ ;  /* 0xffffff60040e7824 */ /* 0x000fe200078e02ff */
[----:B------:R-:W-:-:S04]  /*76b0*/  ULOP3.LUT UR6, UR6, 0x10000, URZ, 0xfc, !UPT ;  /* 0x0001000006067892 */ /* 0x000fc8000f8efc3f */
[----:B------:R-:W-:-:S07]  /*76c0*/  UIMAD UR10, UR54, 0x500, UR6 ;  /* 0x00000500360a78a4 */ /* 0x000fce000f8e0206 */
[----:B------:R-:W-:Y:S02]  /*76d0*/  UMOV UR6, UR10 ;  /* 0x0000000a00067c82 */ /* 0x000fe40008000000 */
[----:B------:R-:W-:Y:S01]  /*76e0*/  QGMMA.64x128x32.F32.E4M3.E4M3 R24, R184, gdesc[UR4], R24, gsb0 ;  /* 0x01e00004b8187df3 */ /* 0x000fe20008000818 */
[----:B------:R-:W-:Y:S01]  /*76f0*/  UIADD3 UR6, UR10, 0x100, URZ ;  /* 0x000001000a067890 */ /* 0x000fe2000fffe03f */
[----:B------:R-:W-:Y:S01]  /*7700*/  UMOV UR7, 0xc0000010 ;  /* 0xc000001000077882 */ /* 0x000fe20000000000 */
[----:B--2---:R-:W-:Y:S02]  /*7710*/  LOP3.LUT P3, RZ, R9, 0x7f, RZ, 0xc0, !PT ;  /* 0x0000007f09ff7812 */ /* 0x004fe4000786c0ff */
[----:B------:R-:W-:-:S11]  /*7720*/  SHF.R.U32.HI R9, RZ, 0x7, R9 ;  /* 0x00000007ff097819 */ /* 0x000fd60000011609 */
[----:B------:R-:W-:-:S05]  /*7730*/  @!P3 LEA R7, R7, UR41, 0x3 ;  /* 0x000000290707bc11 */ /* 0x000fca000f8e18ff */
[----:B------:R-:W-:-:S05]  /*7740*/  @!P3 VIADD R7, R7, 0x29840 ;  /* 0x000298400707b836 */ /* 0x000fca0000000000 */
[----:B------:R-:W-:Y:S01]  /*7750*/  @!P3 PRMT R7, RZ, 0x654, R7 ;  /* 0x00000654ff07b816 */ /* 0x000fe20000000007 */
        /* <DEDUP_REMOVED lines=18> */
[----:B------:R-:W-:Y:S02]  /*7880*/  @UP0 ULDC UR6, c[0x0][0x44c] ;  /* 0x0001130000060ab9 */ /* 0x000fe40000000800 */
[----:B------:R-:W-:Y:S01]  /*7890*/  @P1 IMAD.HI.U32 R8, R15, UR6, RZ ;  /* 0x000000060f081c27 */ /* 0x000fe2000f8e00ff */
[----:B------:R-:W-:Y:S01]  /*78a0*/  @UP0 ULDC UR6, c[0x0][0x450] ;  /* 0x0001140000060ab9 */ /* 0x000fe20000000800 */
[----:B------:R-:W-:-:S03]  /*78b0*/  PLOP3.LUT P1, PT, PT, PT, UP1, 0x40, 0x0 ;  /* 0x000000000000781c */ /* 0x000fc60003f2e818 */
[----:B------:R-:W-:Y:S01]  /*78c0*/  @P2 SHF.R.U32.HI R15, RZ, UR6, R8 ;  /* 0x00000006ff0f2c19 */ /* 0x000fe20008011608 */
[----:B------:R-:W-:Y:S01]  /*78d0*/  ULOP3.LUT UR6, URZ, UR56, URZ, 0x33, !UPT ;  /* 0x000000383f067292 */ /* 0x000fe2000f8e333f */
[----:B------:R-:W-:-:S03]  /*78e0*/  IADD3 R8, -R9, 0xb, RZ ;  /* 0x0000000b09087810 */ /* 0x000fc60007ffe1ff */
[----:B------:R-:W0:Y:S01]  /*78f0*/  SHFL.IDX PT, R20, R15, RZ, 0x1c1f ;  /* 0x001c1fff0f147589 */ /* 0x000e2200000e0000 */
[----:B------:R-:W-:Y:S02]  /*7900*/  WARPGROUP.DEPBAR.LE gsb0, 0x0 ;  /* 0x00008000000079c5 */ /* 0x000fe40000010000 */
[----:B------:R1:W-:Y:S06]  /*7910*/  BAR.ARV R8, 0x100 ;  /* 0x000400080000751d */ /* 0x0003ec0000002000 */
[----:B------:R2:W-:Y:S02]  /*7920*/  @!P3 SYNCS.ARRIVE.TRANS64.RED.A1T0 RZ, [R7+URZ], RZ ;  /* 0x000000ff07ffb9a7 */ /* 0x0005e4000810043f */
[----:B--2---:R-:W-:-:S04]  /*7930*/  IADD3 R7, -R19, 0x1, R14 ;  /* 0x0000000113077810 */ /* 0x004fc80007ffe10e */
[----:B------:R-:W-:-:S05]  /*7940*/  IADD3 R7, -R18, R7, R17 ;  /* 0x0000000712077210 */ /* 0x000fca0007ffe111 */
[C---:B------:R-:W-:Y:S02]  /*7950*/  VIADD R13, R7.reuse, UR57 ;  /* 0x00000039070d7c36 */ /* 0x040fe40008000000 */
[----:B------:R-:W-:Y:S02]  /*7960*/  VIADD R12, R7, UR6 ;  /* 0x00000006070c7c36 */ /* 0x000fe40008000000 */
[----:B------:R-:W-:Y:S02]  /*7970*/  IMAD.IADD R7, R14, 0x1, -R19 ;  /* 0x000000010e077824 */ /* 0x000fe400078e0a13 */
[--C-:B0-----:R-:W-:Y:S02]  /*7980*/  IMAD.IADD R11, R13, 0x1, R20.reuse ;  /* 0x000000010d0b7824 */ /* 0x101fe400078e0214 */
[----:B------:R-:W-:Y:S01]  /*7990*/  IMAD.IADD R10, R12, 0x1, R20 ;  /* 0x000000010c0a7824 */ /* 0x000fe200078e0214 */
[----:B-1----:R-:W-:Y:S06]  /*79a0*/  @P1 BRA `(.L_x_1095) ;  /* 0x0000000000541947 */ /* 0x002fec0003800000 */
[----:B------:R-:W-:Y:S01]  /*79b0*/  IADD3 R20, -R18, R17, R20 ;  /* 0x0000001112147210 */ /* 0x000fe20007ffe114 */
[----:B------:R-:W-:Y:S03]  /*79c0*/  BSSY B0, `(.L_x_1096) ;  /* 0x0000010000007945 */ /* 0x000fe60003800000 */
        /* <DEDUP_REMOVED lines=10> */
.L_x_1097:
[----:B------:R-:W-:-:S05]  /*7a70*/  IMAD.U32 R168, RZ, RZ, UR55 ;  /* 0x00000037ffa87e24 */ /* 0x000fca000f8e00ff */
[----:B------:R-:W-:-:S13]  /*7a80*/  ISETP.NE.AND P1, PT, R168, 0x1, PT ;  /* 0x00000001a800780c */ /* 0x000fda0003f25270 */
[----:B------:R-:W0:Y:S02]  /*7a90*/  @P1 LDC.64 R8, c[0x0][0x9e8] ;  /* 0x00027a00ff081b82 */ /* 0x000e240000000a00 */
[----:B0-----:R-:W-:-:S05]  /*7aa0*/  @P1 IMAD.HI.U32 R8, R20, R8, RZ ;  /* 0x0000000814081227 */ /* 0x001fca00078e00ff */
[----:B------:R-:W-:-:S07]  /*7ab0*/  @P1 SHF.R.U32.HI R20, RZ, R9, R8 ;  /* 0x00000009ff141219 */ /* 0x000fce0000011608 */
.L_x_1098:
[----:B------:R-:W-:Y:S05]  /*7ac0*/  BSYNC B0 ;  /* 0x0000000000007941 */ /* 0x000fea0003800000 */
.L_x_1096:
[----:B------:R-:W-:-:S05]  /*7ad0*/  IMAD R20, R20, R168, R7 ;  /* 0x000000a814147224 */ /* 0x000fca00078e0207 */
[----:B------:R-:W-:Y:S02]  /*7ae0*/  VIADDMNMX R11, R20, R168, R11, PT ;  /* 0x000000a8140b7246 */ /* 0x000fe4000380010b */
[----:B------:R-:W-:-:S07]  /*7af0*/  VIMNMX R10, R10, R20, !PT ;  /* 0x000000140a0a7248 */ /* 0x000fce0007fe0100 */
.L_x_1095:
[C---:B------:R-:W-:Y:S02]  /*7b00*/  ISETP.GE.AND P1, PT, R14.reuse, 0x2, PT ;  /* 0x000000020e00780c */ /* 0x040fe40003f26270 */
[----:B------:R-:W-:Y:S02]  /*7b10*/  ISETP.GE.AND P2, PT, R14, 0x9, PT ;  /* 0x000000090e00780c */ /* 0x000fe40003f46270 */
[----:B------:R-:W-:Y:S02]  /*7b20*/  LOP3.LUT R16, R16, 0xefffffff, RZ, 0xc0, !PT ;  /* 0xefffffff10107812 */ /* 0x000fe400078ec0ff */
[----:B------:R-:W-:Y:S02]  /*7b30*/  ISETP.GE.AND P3, PT, R14, 0xa, PT ;  /* 0x0000000a0e00780c */ /* 0x000fe40003f66270 */
[----:B------:R-:W-:-:S05]  /*7b40*/  LOP3.LUT R2, R2, 0xfffffffe, RZ, 0xc0, !PT ;  /* 0xfffffffe02027812 */ /* 0x000fca00078ec0ff */
[----:B------:R-:W-:Y:S02]  /*7b50*/  @P1 LOP3.LUT R16, R16, 0x10000000, RZ, 0xfc, !PT ;  /* 0x1000000010101812 */ /* 0x000fe400078efcff */
[----:B------:R-:W-:Y:S02]  /*7b60*/  ISETP.GT.AND P1, PT, R10, 0x1, !P1 ;  /* 0x000000010a00780c */ /* 0x000fe40004f24270 */
[----:B------:R-:W-:Y:S02]  /*7b70*/  LOP3.LUT R16, R16, 0xdfffffff, RZ, 0xc0, !PT ;  /* 0xdfffffff10107812 */ /* 0x000fe400078ec0ff */
[----:B------:R-:W-:Y:S02]  /*7b80*/  ISETP.LT.OR P1, PT, R11, 0x2, P1 ;  /* 0x000000020b00780c */ /* 0x000fe40000f21670 */
[----:B------:R-:W-:Y:S02]  /*7b90*/  @P2 LOP3.LUT R16, R16, 0x20000000, RZ, 0xfc, !PT ;  /* 0x2000000010102812 */ /* 0x000fe400078efcff */
[----:B------:R-:W-:-:S02]  /*7ba0*/  ISETP.GT.AND P2, PT, R10, 0x8, !P2 ;  /* 0x000000080a00780c */ /* 0x000fc40005744270 */
[----:B------:R-:W-:Y:S02]  /*7bb0*/  FSEL R153, R153, -INF , !P1 ;  /* 0xff80000099997808 */ /* 0x000fe40004800000 */
[----:B------:R-:W-:Y:S02]  /*7bc0*/  LOP3.LUT R16, R16, 0xbfffffff, RZ, 0xc0, !PT ;  /* 0xbfffffff10107812 */ /* 0x000fe400078ec0ff */
[----:B------:R-:W-:Y:S02]  /*7bd0*/  ISETP.GT.AND P1, PT, R10, 0x9, !P3 ;  /* 0x000000090a00780c */ /* 0x000fe40005f24270 */
[C---:B------:R-:W-:Y:S02]  /*7be0*/  ISETP.LT.OR P2, PT, R11.reuse, 0x9, P2 ;  /* 0x000000090b00780c */ /* 0x040fe40001741670 */
[----:B------:R-:W-:Y:S02]  /*7bf0*/  @P3 LOP3.LUT R16, R16, 0x40000000, RZ, 0xfc, !PT ;  /* 0x4000000010103812 */ /* 0x000fe400078efcff */
[----:B------:R-:W-:-:S02]  /*7c00*/  ISETP.LT.OR P1, PT, R11, 0xa, P1 ;  /* 0x0000000a0b00780c */ /* 0x000fc40000f21670 */
[----:B------:R-:W-:Y:S02]  /*7c10*/  FSEL R156, R156, -INF , !P2 ;  /* 0xff8000009c9c7808 */ /* 0x000fe40005000000 */
[C---:B------:R-:W-:Y:S02]  /*7c20*/  ISETP.GE.AND P3, PT, R14.reuse, 0x11, PT ;  /* 0x000000110e00780c */ /* 0x040fe40003f66270 */
[----:B------:R-:W-:Y:S02]  /*7c30*/  ISETP.GE.AND P2, PT, R14, 0x12, PT ;  /* 0x000000120e00780c */ /* 0x000fe40003f46270 */
[----:B------:R-:W-:Y:S02]  /*7c40*/  FSEL R157, R157, -INF , !P1 ;  /* 0xff8000009d9d7808 */ /* 0x000fe40004800000 */
[----:B------:R-:W-:Y:S02]  /*7c50*/  ISETP.GT.AND P1, PT, R10, 0x10, !P3 ;  /* 0x000000100a00780c */ /* 0x000fe40005f24270 */
[----:B------:R-:W-:-:S02]  /*7c60*/  LOP3.LUT R16, R16, 0x7fffffff, RZ, 0xc0, !PT ;  /* 0x7fffffff10107812 */ /* 0x000fc400078ec0ff */
[----:B------:R-:W-:-:S03]  /*7c70*/  ISETP.LT.OR P1, PT, R11, 0x11, P1 ;  /* 0x000000110b00780c */ /* 0x000fc60000f21670 */
[----:B------:R-:W-:Y:S02]  /*7c80*/  @P3 LOP3.LUT R16, R16, 0x80000000, RZ, 0xfc, !PT ;  /* 0x8000000010103812 */ /* 0x000fe400078efcff */
[----:B------:R-:W-:Y:S02]  /*7c90*/  FSEL R160, R160, -INF , !P1 ;  /* 0xff800000a0a07808 */ /* 0x000fe40004800000 */
[----:B------:R-:W-:Y:S02]  /*7ca0*/  @P2 LOP3.LUT R2, R2, 0x1, RZ, 0xfc, !PT ;  /* 0x0000000102022812 */ /* 0x000fe400078efcff */
[----:B------:R-:W-:Y:S02]  /*7cb0*/  ISETP.GT.AND P1, PT, R10, 0x11, !P2 ;  /* 0x000000110a00780c */ /* 0x000fe40005724270 */
[----:B------:R-:W-:Y:S02]  /*7cc0*/  ISETP.GE.AND P2, PT, R14, 0x19, PT ;  /* 0x000000190e00780c */ /* 0x000fe40003f46270 */
[----:B------:R-:W-:-:S02]  /*7cd0*/  ISETP.LT.OR P1, PT, R11, 0x12, P1 ;  /* 0x000000120b00780c */ /* 0x000fc40000f21670 */
[----:B------:R-:W-:Y:S02]  /*7ce0*/  LOP3.LUT R2, R2, 0xfffffffb, RZ, 0xc0, !PT ;  /* 0xfffffffb02027812 */ /* 0x000fe400078ec0ff */
[----:B------:R-:W-:Y:S02]  /*7cf0*/  FSEL R161, R161, -INF , !P1 ;  /* 0xff800000a1a17808 */ /* 0x000fe40004800000 */
[----:B------:R-:W-:Y:S02]  /*7d00*/  ISETP.GT.AND P1, PT, R10, 0x18, !P2 ;  /* 0x000000180a00780c */ /* 0x000fe40005724270 */
[----:B------:R-:W-:Y:S02]  /*7d10*/  ISETP.GE.AND P3, PT, R14, 0x22, PT ;  /* 0x000000220e00780c */ /* 0x000fe40003f66270 */
[----:B------:R-:W-:Y:S02]  /*7d20*/  ISETP.LT.OR P1, PT, R11, 0x19, P1 ;  /* 0x000000190b00780c */ /* 0x000fe40000f21670 */
[----:B------:R-:W-:-:S02]  /*7d30*/  @P2 LOP3.LUT R2, R2, 0x4, RZ, 0xfc, !PT ;  /* 0x0000000402022812 */ /* 0x000fc400078efcff */
[----:B------:R-:W-:Y:S02]  /*7d40*/  ISETP.GE.AND P2, PT, R14, 0x1a, PT ;  /* 0x0000001a0e00780c */ /* 0x000fe40003f46270 */
[----:B------:R-:W-:Y:S02]  /*7d50*/  FSEL R164, R164, -INF , !P1 ;  /* 0xff800000a4a47808 */ /* 0x000fe40004800000 */
[----:B------:R-:W-:Y:S02]  /*7d60*/  ISETP.GT.AND P1, PT, R10, 0x19, !P2 ;  /* 0x000000190a00780c */ /* 0x000fe40005724270 */
[----:B------:R-:W-:Y:S02]  /*7d70*/  LOP3.LUT R2, R2, 0xfffffffd, RZ, 0xc0, !PT ;  /* 0xfffffffd02027812 */ /* 0x000fe400078ec0ff */
[----:B------:R-:W-:Y:S02]  /*7d80*/  ISETP.LT.OR P1, PT, R11, 0x1a, P1 ;  /* 0x0000001a0b00780c */ /* 0x000fe40000f21670 */
[----:B------:R-:W-:-:S02]  /*7d90*/  LOP3.LUT R16, R16, 0xfffffffd, RZ, 0xc0, !PT ;  /* 0xfffffffd10107812 */ /* 0x000fc400078ec0ff */
[----:B------:R-:W-:Y:S02]  /*7da0*/  FSEL R165, R165, -INF , !P1 ;  /* 0xff800000a5a57808 */ /* 0x000fe40004800000 */
[----:B------:R-:W-:Y:S02]  /*7db0*/  ISETP.GE.AND P1, PT, R14, 0x21, PT ;  /* 0x000000210e00780c */ /* 0x000fe40003f26270 */
[----:B------:R-:W-:Y:S02]  /*7dc0*/  @P2 LOP3.LUT R2, R2, 0x2, RZ, 0xfc, !PT ;  /* 0x0000000202022812 */ /* 0x000fe400078efcff */
[----:B------:R-:W-:Y:S02]  /*7dd0*/  ISETP.GT.AND P2, PT, R10, 0x20, !P1 ;  /* 0x000000200a00780c */ /* 0x000fe40004f44270 */
[----:B------:R-:W-:Y:S02]  /*7de0*/  @P3 LOP3.LUT R16, R16, 0x2, RZ, 0xfc, !PT ;  /* 0x0000000210103812 */ /* 0x000fe400078efcff */
[----:B------:R-:W-:-:S02]  /*7df0*/  ISETP.LT.OR P2, PT, R11, 0x21, P2 ;  /* 0x000000210b00780c */ /* 0x000fc40001741670 */
[----:B------:R-:W-:Y:S02]  /*7e00*/  LOP3.LUT R16, R16, 0xfffffffb, RZ, 0xc0, !PT ;  /* 0xfffffffb10107812 */ /* 0x000fe400078ec0ff */
[----:B------:R-:W-:Y:S02]  /*7e10*/  FSEL R136, R136, -INF , !P2 ;  /* 0xff80000088887808 */ /* 0x000fe40005000000 */
[----:B------:R-:W-:Y:S02]  /*7e20*/  ISETP.GT.AND P2, PT, R10, 0x21, !P3 ;  /* 0x000000210a00780c */ /* 0x000fe40005f44270 */
[----:B------:R-:W-:Y:S02]  /*7e30*/  ISETP.GE.AND P3, PT, R14, 0x29, PT ;  /* 0x000000290e00780c */ /* 0x000fe40003f66270 */
[----:B------:R-:W-:-:S04]  /*7e40*/  ISETP.LT.OR P2, PT, R11, 0x22, P2 ;  /* 0x000000220b00780c */ /* 0x000fc80001741670 */
[----:B------:R-:W-:Y:S02]  /*7e50*/  FSEL R137, R137, -INF , !P2 ;  /* 0xff80000089897808 */ /* 0x000fe40005000000 */
[----:B------:R-:W-:-:S04]  /*7e60*/  ISETP.GT.AND P2, PT, R10, 0x28, !P3 ;  /* 0x000000280a00780c */ /* 0x000fc80005f44270 */
[----:B------:R-:W-:Y:S02]  /*7e70*/  ISETP.LT.OR P2, PT, R11, 0x29, P2 ;  /* 0x000000290b00780c */ /* 0x000fe40001741670 */
[----:B------:R-:W-:Y:S02]  /*7e80*/  @P3 LOP3.LUT R16, R16, 0x4, RZ, 0xfc, !PT ;  /* 0x0000000410103812 */ /* 0x000fe400078efcff */
[----:B------:R-:W-:Y:S02]  /*7e90*/  ISETP.GE.AND P3, PT, R14, 0x2a, PT ;  /* 0x0000002a0e00780c */ /* 0x000fe40003f66270 */
[----:B------:R-:W-:Y:S02]  /*7ea0*/  LOP3.LUT R16, R16, 0xfffffff7, RZ, 0xc0, !PT ;  /* 0xfffffff710107812 */ /* 0x000fe400078ec0ff */
[----:B------:R-:W-:Y:S02]  /*7eb0*/  FSEL R140, R140, -INF , !P2 ;  /* 0xff8000008c8c7808 */ /* 0x000fe40005000000 */
[----:B------:R-:W-:-:S04]  /*7ec0*/  ISETP.GT.AND P2, PT, R10, 0x29, !P3 ;  /* 0x000000290a00780c */ /* 0x000fc80005f44270 */
[----:B------:R-:W-:-:S03]  /*7ed0*/  ISETP.LT.OR P2, PT, R11, 0x2a, P2 ;  /* 0x0000002a0b00780c */ /* 0x000fc60001741670 */
        /* <DEDUP_REMOVED lines=128> */
[----:B------:R-:W-:Y:S02]  /*86e0*/  FSEL R88, R88, -INF , !P2 ;  /* 0xff80000058587808 */ /* 0x000fe40005000000 */
[----:B------:R-:W-:Y:S02]  /*86f0*/  LOP3.LUT R16, R16, 0xfdffffff, RZ, 0xc0, !PT ;  /* 0xfdffffff10107812 */ /* 0x000fe400078ec0ff */
[----:B------:R-:W-:-:S04]  /*8700*/  ISETP.GT.AND P2, PT, R10, 0x81, !P3 ;  /* 0x000000810a00780c */ /* 0x000fc80005f44270 */
[----:B------:R-:W-:-:S03]  /*8710*/  ISETP.LT.OR P2, PT, R11, 0x82, P2 ;  /* 0x000000820b00780c */ /* 0x000fc60001741670 */
[----:B------:R-:W-:Y:S02]  /*8720*/  @P3 LOP3.LUT R16, R16, 0x2000000, RZ, 0xfc, !PT ;  /* 0x0200000010103812 */ /* 0x000fe400078efcff */
[----:B------:R-:W-:Y:S02]  /*8730*/  ISETP.GE.AND P3, PT, R14, 0x89, PT ;  /* 0x000000890e00780c */ /* 0x000fe40003f66270 */
[----:B------:R-:W-:Y:S02]  /*8740*/  FSEL R89, R89, -INF , !P2 ;  /* 0xff80000059597808 */ /* 0x000fe40005000000 */
[----:B------:R-:W-:Y:S02]  /*8750*/  ISETP.GT.AND P2, PT, R10, 0x88, !P3 ;  /* 0x000000880a00780c */ /* 0x000fe40005f44270 */
[----:B------:R-:W-:Y:S02]  /*8760*/  LOP3.LUT R16, R16, 0xfeffffff, RZ, 0xc0, !PT ;  /* 0xfeffffff10107812 */ /* 0x000fe400078ec0ff */
[----:B------:R-:W-:-:S04]  /*8770*/  ISETP.LT.OR P2, PT, R11, 0x89, P2 ;  /* 0x000000890b00780c */ /* 0x000fc80001741670 */
[----:B------:R-:W-:Y:S02]  /*8780*/  FSEL R92, R92, -INF , !P2 ;  /* 0xff8000005c5c7808 */ /* 0x000fe40005000000 */
[----:B------:R-:W-:Y:S02]  /*8790*/  ISETP.GE.AND P2, PT, R14, 0x8a, PT ;  /* 0x0000008a0e00780c */ /* 0x000fe40003f46270 */
[----:B------:R-:W-:Y:S02]  /*87a0*/  @P3 LOP3.LUT R16, R16, 0x1000000, RZ, 0xfc, !PT ;  /* 0x0100000010103812 */ /* 0x000fe400078efcff */
[----:B------:R-:W-:Y:S02]  /*87b0*/  ISETP.GT.AND P3, PT, R10, 0x89, !P2 ;  /* 0x000000890a00780c */ /* 0x000fe40005764270 */
[----:B------:R-:W-:Y:S02]  /*87c0*/  LOP3.LUT R16, R16, 0xfffffffe, RZ, 0xc0, !PT ;  /* 0xfffffffe10107812 */ /* 0x000fe400078ec0ff */
        /* <DEDUP_REMOVED lines=14> */
[----:B------:R-:W-:-:S13]  /*88b0*/  ISETP.GE.AND P6, PT, R14, 0x1, PT ;  /* 0x000000010e00780c */ /* 0x000fda0003fc6270 */
[----:B------:R-:W-:Y:S02]  /*88c0*/  @P6 LOP3.LUT R16, R16, 0x1, RZ, 0xfc, !PT ;  /* 0x0000000110106812 */ /* 0x000fe400078efcff */
[----:B------:R-:W-:Y:S02]  /*88d0*/  ISETP.GT.AND P6, PT, R10, RZ, !P6 ;  /* 0x000000ff0a00720c */ /* 0x000fe400077c4270 */
[----:B------:R-:W-:Y:S02]  /*88e0*/  LOP3.LUT R16, R16, 0xf7ffffff, RZ, 0xc0, !PT ;  /* 0xf7ffffff10107812 */ /* 0x000fe400078ec0ff */
[----:B------:R-:W-:-:S04]  /*88f0*/  ISETP.LT.OR P6, PT, R11, 0x1, P6 ;  /* 0x000000010b00780c */ /* 0x000fc800037c1670 */
[----:B------:R-:W-:Y:S02]  /*8900*/  FSEL R152, R152, -INF , !P6 ;  /* 0xff80000098987808 */ /* 0x000fe40007000000 */
[----:B------:R-:W-:-:S13]  /*8910*/  ISETP.GE.AND P6, PT, R14, 0x9a, PT ;  /* 0x0000009a0e00780c */ /* 0x000fda0003fc6270 */
[----:B------:R-:W-:Y:S02]  /*8920*/  @P6 LOP3.LUT R16, R16, 0x8000000, RZ, 0xfc, !PT ;  /* 0x0800000010106812 */ /* 0x000fe400078efcff */
        /* <DEDUP_REMOVED lines=20> */
.L_x_1101:
[----:B------:R-:W-:-:S05]  /*8a70*/  IMAD.U32 R14, RZ, RZ, UR55 ;  /* 0x00000037ff0e7e24 */ /* 0x000fca000f8e00ff */
[----:B------:R-:W-:-:S13]  /*8a80*/  ISETP.NE.AND P6, PT, R14, 0x1, PT ;  /* 0x000000010e00780c */ /* 0x000fda0003fc5270 */
[----:B------:R-:W0:Y:S02]  /*8a90*/  @P6 LDC.64 R8, c[0x0][0x9e8] ;  /* 0x00027a00ff086b82 */ /* 0x000e240000000a00 */
[----:B0-----:R-:W-:-:S05]  /*8aa0*/  @P6 IMAD.HI.U32 R8, R10, R8, RZ ;  /* 0x000000080a086227 */ /* 0x001fca00078e00ff */
[----:B------:R-:W-:-:S07]  /*8ab0*/  @P6 SHF.R.U32.HI R10, RZ, R9, R8 ;  /* 0x00000009ff0a6219 */ /* 0x000fce0000011608 */
.L_x_1102:
[----:B------:R-:W-:Y:S05]  /*8ac0*/  BSYNC B0 ;  /* 0x0000000000007941 */ /* 0x000fea0003800000 */
.L_x_1100:
[----:B------:R-:W-:-:S05]  /*8ad0*/  IMAD R7, R10, R14, R7 ;  /* 0x0000000e0a077224 */ /* 0x000fca00078e0207 */
[----:B------:R-:W-:Y:S02]  /*8ae0*/  VIADDMNMX R13, R7, R14, R13, PT ;  /* 0x0000000e070d7246 */ /* 0x000fe4000380010d */
[----:B------:R-:W-:-:S07]  /*8af0*/  VIMNMX R12, R12, R7, !PT ;  /* 0x000000070c0c7248 */ /* 0x000fce0007fe0100 */
.L_x_1099:
[----:B------:R-:W-:Y:S02]  /*8b00*/  ISETP.GT.AND P1, PT, R12, 0x20, !P1 ;  /* 0x000000200c00780c */ /* 0x000fe40004f24270 */
[----:B------:R-:W-:Y:S02]  /*8b10*/  LOP3.LUT P6, RZ, R16, 0x20000, RZ, 0xc0, !PT ;  /* 0x0002000010ff7812 */ /* 0x000fe400078cc0ff */
[----:B------:R-:W-:Y:S02]  /*8b20*/  ISETP.LT.OR P1, PT, R13, 0x21, P1 ;  /* 0x000000210d00780c */ /* 0x000fe40000f21670 */
[----:B------:R-:W-:Y:S02]  /*8b30*/  FMNMX.FTZ R8, R152, R3, !PT ;  /* 0x0000000398087209 */ /* 0x000fe40007810000 */
[----:B------:R-:W-:Y:S02]  /*8b40*/  FSEL R138, R138, -INF , !P1 ;  /* 0xff8000008a8a7808 */ /* 0x000fe40004800000 */
[----:B------:R-:W-:-:S02]  /*8b50*/  LOP3.LUT P1, RZ, R16, 0x2, RZ, 0xc0, !PT ;  /* 0x0000000210ff7812 */ /* 0x000fc4000782c0ff */
[----:B------:R-:W-:Y:S02]  /*8b60*/  FMNMX.FTZ R7, R153, R8, !PT ;  /* 0x0000000899077209 */ /* 0x000fe40007810000 */
[----:B------:R-:W-:Y:S02]  /*8b70*/  ISETP.GT.AND P1, PT, R12, 0x21, !P1 ;  /* 0x000000210c00780c */ /* 0x000fe40004f24270 */
[----:B------:R-:W-:Y:S02]  /*8b80*/  FMNMX.FTZ R8, R156, R7, !PT ;  /* 0x000000079c087209 */ /* 0x000fe40007810000 */
[----:B------:R-:W-:Y:S02]  /*8b90*/  ISETP.LT.OR P1, PT, R13, 0x22, P1 ;  /* 0x000000220d00780c */ /* 0x000fe40000f21670 */
[----:B------:R-:W-:Y:S02]  /*8ba0*/  FMNMX.FTZ R7, R157, R8, !PT ;  /* 0x000000089d077209 */ /* 0x000fe40007810000 */
[----:B------:R-:W-:-:S02]  /*8bb0*/  FSEL R139, R139, -INF , !P1 ;  /* 0xff8000008b8b7808 */ /* 0x000fc40004800000 */
[----:B------:R-:W-:Y:S02]  /*8bc0*/  LOP3.LUT P1, RZ, R16, 0x4, RZ, 0xc0, !PT ;  /* 0x0000000410ff7812 */ /* 0x000fe4000782c0ff */
[----:B------:R-:W-:Y:S02]  /*8bd0*/  FMNMX.FTZ R8, R160, R7, !PT ;  /* 0x00000007a0087209 */ /* 0x000fe40007810000 */
[----:B------:R-:W-:Y:S02]  /*8be0*/  ISETP.GT.AND P1, PT, R12, 0x28, !P1 ;  /* 0x000000280c00780c */ /* 0x000fe40004f24270 */
[----:B------:R-:W-:Y:S02]  /*8bf0*/  FMNMX.FTZ R7, R161, R8, !PT ;  /* 0x00000008a1077209 */ /* 0x000fe40007810000 */
[----:B------:R-:W-:Y:S02]  /*8c00*/  ISETP.LT.OR P1, PT, R13, 0x29, P1 ;  /* 0x000000290d00780c */ /* 0x000fe40000f21670 */
[----:B------:R-:W-:-:S02]  /*8c10*/  FMNMX.FTZ R8, R164, R7, !PT ;  /* 0x00000007a4087209 */ /* 0x000fc40007810000 */
[----:B------:R-:W-:Y:S02]  /*8c20*/  FSEL R142, R142, -INF , !P1 ;  /* 0xff8000008e8e7808 */ /* 0x000fe40004800000 */
[----:B------:R-:W-:Y:S02]  /*8c30*/  LOP3.LUT P1, RZ, R16, 0x8, RZ, 0xc0, !PT ;  /* 0x0000000810ff7812 */ /* 0x000fe4000782c0ff */
[----:B------:R-:W-:Y:S02]  /*8c40*/  FMNMX.FTZ R7, R165, R8, !PT ;  /* 0x00000008a5077209 */ /* 0x000fe40007810000 */
[----:B------:R-:W-:Y:S02]  /*8c50*/  ISETP.GT.AND P1, PT, R12, 0x29, !P1 ;  /* 0x000000290c00780c */ /* 0x000fe40004f24270 */
[----:B------:R-:W-:Y:S02]  /*8c60*/  FMNMX.FTZ R8, R136, R7, !PT ;  /* 0x0000000788087209 */ /* 0x000fe40007810000 */
[----:B------:R-:W-:-:S02]  /*8c70*/  ISETP.LT.OR P1, PT, R13, 0x2a, P1 ;  /* 0x0000002a0d00780c */ /* 0x000fc40000f21670 */
[----:B------:R-:W-:Y:S02]  /*8c80*/  FMNMX.FTZ R7, R137, R8, !PT ;  /* 0x0000000889077209 */ /* 0x000fe40007810000 */
[----:B------:R-:W-:Y:S02]  /*8c90*/  FSEL R143, R143, -INF , !P1 ;  /* 0xff8000008f8f7808 */ /* 0x000fe40004800000 */
[----:B------:R-:W-:Y:S02]  /*8ca0*/  LOP3.LUT P1, RZ, R16, 0x10, RZ, 0xc0, !PT ;  /* 0x0000001010ff7812 */ /* 0x000fe4000782c0ff */
[----:B------:R-:W-:Y:S02]  /*8cb0*/  FMNMX.FTZ R8, R140, R7, !PT ;  /* 0x000000078c087209 */ /* 0x000fe40007810000 */
[----:B------:R-:W-:Y:S02]  /*8cc0*/  ISETP.GT.AND P1, PT, R12, 0x30, !P1 ;  /* 0x000000300c00780c */ /* 0x000fe40004f24270 */
[----:B------:R-:W-:-:S02]  /*8cd0*/  FMNMX.FTZ R7, R141, R8, !PT ;  /* 0x000000088d077209 */ /* 0x000fc40007810000 */
[----:B------:R-:W-:Y:S02]  /*8ce0*/  ISETP.LT.OR P1, PT, R13, 0x31, P1 ;  /* 0x000000310d00780c */ /* 0x000fe40000f21670 */
[----:B------:R-:W-:Y:S02]  /*8cf0*/  FMNMX.FTZ R8, R144, R7, !PT ;  /* 0x0000000790087209 */ /* 0x000fe40007810000 */
[----:B------:R-:W-:Y:S02]  /*8d00*/  FSEL R146, R146, -INF , !P1 ;  /* 0xff80000092927808 */ /* 0x000fe40004800000 */
[----:B------:R-:W-:Y:S02]  /*8d10*/  LOP3.LUT P1, RZ, R16, 0x800000, RZ, 0xc0, !PT ;  /* 0x0080000010ff7812 */ /* 0x000fe4000782c0ff */
[----:B------:R-:W-:Y:S02]  /*8d20*/  FMNMX.FTZ R7, R145, R8, !PT ;  /* 0x0000000891077209 */ /* 0x000fe40007810000 */
[----:B------:R-:W-:-:S02]  /*8d30*/  ISETP.GT.AND P1, PT, R12, 0x31, !P1 ;  /* 0x000000310c00780c */ /* 0x000fc40004f24270 */
[----:B------:R-:W-:Y:S02]  /*8d40*/  FMNMX.FTZ R8, R148, R7, !PT ;  /* 0x0000000794087209 */ /* 0x000fe40007810000 */
[----:B------:R-:W-:Y:S02]  /*8d50*/  ISETP.LT.OR P1, PT, R13, 0x32, P1 ;  /* 0x000000320d00780c */ /* 0x000fe40000f21670 */
[----:B------:R-:W-:Y:S02]  /*8d60*/  FMNMX.FTZ R7, R149, R8, !PT ;  /* 0x0000000895077209 */ /* 0x000fe40007810000 */
[----:B------:R-:W-:Y:S02]  /*8d70*/  FSEL R147, R147, -INF , !P1 ;  /* 0xff80000093937808 */ /* 0x000fe40004800000 */
[----:B------:R-:W-:Y:S02]  /*8d80*/  LOP3.LUT P1, RZ, R16, 0x400000, RZ, 0xc0, !PT ;  /* 0x0040000010ff7812 */ /* 0x000fe4000782c0ff */
[----:B------:R-:W-:-:S02]  /*8d90*/  FMNMX.FTZ R8, R120, R7, !PT ;  /* 0x0000000778087209 */ /* 0x000fc40007810000 */
[----:B------:R-:W-:Y:S02]  /*8da0*/  ISETP.GT.AND P1, PT, R12, 0x38, !P1 ;  /* 0x000000380c00780c */ /* 0x000fe40004f24270 */
[----:B------:R-:W-:Y:S02]  /*8db0*/  FMNMX.FTZ R7, R121, R8, !PT ;  /* 0x0000000879077209 */ /* 0x000fe40007810000 */
        /* <DEDUP_REMOVED lines=28> */
[C---:B------:R-:W-:Y:S02]  /*8f80*/  ISETP.LT.OR P1, PT, R13.reuse, 0x49, P1 ;  /* 0x000000490d00780c */ /* 0x040fe40000f21670 */
[----:B------:R-:W-:Y:S02]  /*8f90*/  FMNMX.FTZ R8, R116, R7, !PT ;  /* 0x0000000774087209 */ /* 0x000fe40007810000 */
[----:B------:R-:W-:Y:S02]  /*8fa0*/  FSEL R126, R126, -INF , !P1 ;  /* 0xff8000007e7e7808 */ /* 0x000fe40004800000 */
[----:B------:R-:W-:Y:S02]  /*8fb0*/  ISETP.GT.AND P1, PT, R12, 0x49, !P6 ;  /* 0x000000490c00780c */ /* 0x000fe40007724270 */
[----:B------:R-:W-:Y:S02]  /*8fc0*/  LOP3.LUT P6, RZ, R16, 0x40, RZ, 0xc0, !PT ;  /* 0x0000004010ff7812 */ /* 0x000fe400078cc0ff */
        /* <DEDUP_REMOVED lines=19> */
[C---:B------:R-:W-:Y:S02]  /*9100*/  ISETP.GT.AND P1, PT, R12.reuse, 0x58, !P1 ;  /* 0x000000580c00780c */ /* 0x040fe40004f24270 */
[----:B------:R-:W-:Y:S01]  /*9110*/  FMNMX.FTZ R10, R101, R8, !PT ;  /* 0x00000008650a7209 */ /* 0x000fe20007810000 */
[----:B------:R-:W-:Y:S01]  /*9120*/  IMAD.U32 R8, RZ, RZ, UR42 ;  /* 0x0000002aff087e24 */ /* 0x000fe2000f8e00ff */
[----:B------:R-:W-:Y:S02]  /*9130*/  ISETP.LT.OR P1, PT, R13, 0x59, P1 ;  /* 0x000000590d00780c */ /* 0x000fe40000f21670 */
[----:B------:R-:W-:Y:S01]  /*9140*/  ISETP.GT.AND P2, PT, R12, 0x89, !P2 ;  /* 0x000000890c00780c */ /* 0x000fe20005744270 */
[----:B------:R-:W0:Y:S01]  /*9150*/  SHFL.BFLY PT, R7, R10, 0x2, 0x1f ;  /* 0x0c401f000a077f89 */ /* 0x000e2200000e0000 */
[----:B------:R-:W-:Y:S02]  /*9160*/  FSEL R134, R134, -INF , !P1 ;  /* 0xff80000086867808 */ /* 0x000fe40004800000 */
[----:B------:R-:W-:-:S02]  /*9170*/  LOP3.LUT P1, RZ, R16, 0x2000, RZ, 0xc0, !PT ;  /* 0x0000200010ff7812 */ /* 0x000fc4000782c0ff */
[C---:B------:R-:W-:Y:S02]  /*9180*/  ISETP.LT.OR P2, PT, R13.reuse, 0x8a, P2 ;  /* 0x0000008a0d00780c */ /* 0x040fe40001741670 */
[C---:B------:R-:W-:Y:S02]  /*9190*/  ISETP.GT.AND P1, PT, R12.reuse, 0x59, !P1 ;  /* 0x000000590c00780c */ /* 0x040fe40004f24270 */
[----:B------:R-:W-:Y:S02]  /*91a0*/  ISETP.GT.AND P3, PT, R12, 0x90, !P3 ;  /* 0x000000900c00780c */ /* 0x000fe40005f64270 */
[----:B------:R-:W-:Y:S02]  /*91b0*/  ISETP.LT.OR P1, PT, R13, 0x5a, P1 ;  /* 0x0000005a0d00780c */ /* 0x000fe40000f21670 */
[----:B------:R-:W-:Y:S02]  /*91c0*/  FSEL R95, R95, -INF , !P2 ;  /* 0xff8000005f5f7808 */ /* 0x000fe40005000000 */
[----:B------:R-:W-:-:S02]  /*91d0*/  FSEL R135, R135, -INF , !P1 ;  /* 0xff80000087877808 */ /* 0x000fc40004800000 */
[----:B------:R-:W-:Y:S02]  /*91e0*/  LOP3.LUT P1, RZ, R16, 0x1000, RZ, 0xc0, !PT ;  /* 0x0000100010ff7812 */ /* 0x000fe4000782c0ff */
[C---:B------:R-:W-:Y:S02]  /*91f0*/  ISETP.GT.AND P4, PT, R12.reuse, 0x91, !P4 ;  /* 0x000000910c00780c */ /* 0x040fe40006784270 */
[C---:B------:R-:W-:Y:S02]  /*9200*/  ISETP.GT.AND P1, PT, R12.reuse, 0x60, !P1 ;  /* 0x000000600c00780c */ /* 0x040fe40004f24270 */
[----:B------:R-:W-:Y:S02]  /*9210*/  ISETP.GT.AND P5, PT, R12, 0x98, !P5 ;  /* 0x000000980c00780c */ /* 0x000fe40006fa4270 */
[----:B------:R-:W-:Y:S02]  /*9220*/  ISETP.LT.OR P1, PT, R13, 0x61, P1 ;  /* 0x000000610d00780c */ /* 0x000fe40000f21670 */
[----:B0-----:R-:W-:-:S02]  /*9230*/  FMNMX.FTZ R14, R10, R7, !PT ;  /* 0x000000070a0e7209 */ /* 0x001fc40007810000 */
[----:B------:R-:W-:Y:S02]  /*9240*/  FSEL R106, R106, -INF , !P1 ;  /* 0xff8000006a6a7808 */ /* 0x000fe40004800000 */
[----:B------:R-:W-:Y:S01]  /*9250*/  LOP3.LUT P1, RZ, R16, 0x800, RZ, 0xc0, !PT ;  /* 0x0000080010ff7812 */ /* 0x000fe2000782c0ff */
[----:B------:R-:W0:Y:S01]  /*9260*/  SHFL.BFLY PT, R7, R14, 0x1, 0x1f ;  /* 0x0c201f000e077f89 */ /* 0x000e2200000e0000 */
[C---:B------:R-:W-:Y:S02]  /*9270*/  ISETP.LT.OR P3, PT, R13.reuse, 0x91, P3 ;  /* 0x000000910d00780c */ /* 0x040fe40001f61670 */
[----:B------:R-:W-:Y:S02]  /*9280*/  ISETP.GT.AND P1, PT, R12, 0x61, !P1 ;  /* 0x000000610c00780c */ /* 0x000fe40004f24270 */
[C---:B------:R-:W-:Y:S02]  /*9290*/  ISETP.LT.OR P4, PT, R13.reuse, 0x92, P4 ;  /* 0x000000920d00780c */ /* 0x040fe40002781670 */
[----:B------:R-:W-:-:S02]  /*92a0*/  ISETP.LT.OR P1, PT, R13, 0x62, P1 ;  /* 0x000000620d00780c */ /* 0x000fc40000f21670 */
[----:B------:R-:W-:Y:S02]  /*92b0*/  FSEL R98, R98, -INF , !P3 ;  /* 0xff80000062627808 */ /* 0x000fe40005800000 */
[----:B------:R-:W-:Y:S02]  /*92c0*/  FSEL R107, R107, -INF , !P1 ;  /* 0xff8000006b6b7808 */ /* 0x000fe40004800000 */
[----:B------:R-:W-:Y:S02]  /*92d0*/  LOP3.LUT P1, RZ, R16, 0x400, RZ, 0xc0, !PT ;  /* 0x0000040010ff7812 */ /* 0x000fe4000782c0ff */
[----:B------:R-:W-:Y:S02]  /*92e0*/  ISETP.LT.OR P5, PT, R13, 0x99, P5 ;  /* 0x000000990d00780c */ /* 0x000fe40002fa1670 */
[----:B------:R-:W-:Y:S02]  /*92f0*/  ISETP.GT.AND P1, PT, R12, 0x68, !P1 ;  /* 0x000000680c00780c */ /* 0x000fe40004f24270 */
[----:B------:R-:W-:-:S02]  /*9300*/  FSEL R99, R99, -INF , !P4 ;  /* 0xff80000063637808 */ /* 0x000fc40006000000 */
[----:B------:R-:W-:Y:S02]  /*9310*/  ISETP.LT.OR P1, PT, R13, 0x69, P1 ;  /* 0x000000690d00780c */ /* 0x000fe40000f21670 */
[----:B------:R-:W-:Y:S02]  /*9320*/  FSEL R102, R102, -INF , !P5 ;  /* 0xff80000066667808 */ /* 0x000fe40006800000 */
[----:B------:R-:W-:Y:S02]  /*9330*/  FSEL R110, R110, -INF , !P1 ;  /* 0xff8000006e6e7808 */ /* 0x000fe40004800000 */
[----:B------:R-:W-:Y:S02]  /*9340*/  LOP3.LUT P1, RZ, R16, 0x200, RZ, 0xc0, !PT ;  /* 0x0000020010ff7812 */ /* 0x000fe4000782c0ff */
[----:B0-----:R-:W-:Y:S02]  /*9350*/  FMNMX.FTZ R7, R14, R7, !PT ;  /* 0x000000070e077209 */ /* 0x001fe40007810000 */
[----:B------:R-:W-:-:S03]  /*9360*/  ISETP.GT.AND P1, PT, R12, 0x69, !P1 ;  /* 0x000000690c00780c */ /* 0x000fc60004f24270 */
[----:B------:R-:W-:Y:S01]  /*9370*/  FFMA.FTZ R8, R7, R8, -8 ;  /* 0xc100000007087423 */ /* 0x000fe20000010008 */
[----:B------:R-:W-:-:S04]  /*9380*/  ISETP.LT.OR P1, PT, R13, 0x6a, P1 ;  /* 0x0000006a0d00780c */ /* 0x000fc80000f21670 */
[----:B------:R-:W-:Y:S02]  /*9390*/  FSEL R111, R111, -INF , !P1 ;  /* 0xff8000006f6f7808 */ /* 0x000fe40004800000 */
[----:B------:R-:W-:-:S04]  /*93a0*/  LOP3.LUT P1, RZ, R16, 0x100, RZ, 0xc0, !PT ;  /* 0x0000010010ff7812 */ /* 0x000fc8000782c0ff */
[----:B------:R-:W-:-:S04]  /*93b0*/  ISETP.GT.AND P1, PT, R12, 0x70, !P1 ;  /* 0x000000700c00780c */ /* 0x000fc80004f24270 */
[----:B------:R-:W-:-:S04]  /*93c0*/  ISETP.LT.OR P1, PT, R13, 0x71, P1 ;  /* 0x000000710d00780c */ /* 0x000fc80000f21670 */
[----:B------:R-:W-:Y:S02]  /*93d0*/  FSEL R114, R114, -INF , !P1 ;  /* 0xff80000072727808 */ /* 0x000fe40004800000 */
[----:B------:R-:W-:-:S04]  /*93e0*/  LOP3.LUT P1, RZ, R16, 0x80, RZ, 0xc0, !PT ;  /* 0x0000008010ff7812 */ /* 0x000fc8000782c0ff */
[----:B------:R-:W-:-:S04]  /*93f0*/  ISETP.GT.AND P1, PT, R12, 0x71, !P1 ;  /* 0x000000710c00780c */ /* 0x000fc80004f24270 */
[----:B------:R-:W-:-:S04]  /*9400*/  ISETP.LT.OR P1, PT, R13, 0x72, P1 ;  /* 0x000000720d00780c */ /* 0x000fc80000f21670 */
[----:B------:R-:W-:Y:S02]  /*9410*/  FSEL R115, R115, -INF , !P1 ;  /* 0xff80000073737808 */ /* 0x000fe40004800000 */
[----:B------:R-:W-:Y:S02]  /*9420*/  ISETP.GT.AND P1, PT, R12, 0x78, !P6 ;  /* 0x000000780c00780c */ /* 0x000fe40007724270 */
[----:B------:R-:W-:Y:S02]  /*9430*/  LOP3.LUT P6, RZ, R16, 0x1000000, RZ, 0xc0, !PT ;  /* 0x0100000010ff7812 */ /* 0x000fe400078cc0ff */
        /* <DEDUP_REMOVED lines=46> */
[----:B------:R-:W-:Y:S02]  /*9720*/  ISETP.GT.AND P1, PT, R12, RZ, !P6 ;  /* 0x000000ff0c00720c */ /* 0x000fe40007724270 */
[----:B------:R-:W-:Y:S02]  /*9730*/  LOP3.LUT P6, RZ, R16, 0x8000000, RZ, 0xc0, !PT ;  /* 0x0800000010ff7812 */ /* 0x000fe400078cc0ff */
[----:B------:R-:W-:Y:S02]  /*9740*/  ISETP.LT.OR P1, PT, R13, 0x1, P1 ;  /* 0x000000010d00780c */ /* 0x000fe40000f21670 */
[----:B------:R-:W-:Y:S02]  /*9750*/  ISETP.GT.AND P2, PT, R12, 0x99, !P6 ;  /* 0x000000990c00780c */ /* 0x000fe40007744270 */
[----:B------:R-:W-:-:S02]  /*9760*/  FSEL R9, R154, -INF , !P1 ;  /* 0xff8000009a097808 */ /* 0x000fc40004800000 */
[----:B------:R-:W-:Y:S02]  /*9770*/  FSETP.NEU.FTZ.AND P1, PT, R7, -INF , PT ;  /* 0xff8000000700780b */ /* 0x000fe40003f3d000 */
[----:B------:R-:W-:Y:S02]  /*9780*/  FMNMX.FTZ R154, R9, R0, !PT ;  /* 0x00000000099a7209 */ /* 0x000fe40007810000 */
[----:B------:R-:W-:Y:S02]  /*9790*/  FSEL R8, R8, RZ, P1 ;  /* 0x000000ff08087208 */ /* 0x000fe40000800000 */
[----:B------:R-:W-:-:S03]  /*97a0*/  ISETP.LT.OR P2, PT, R13, 0x9a, P2 ;  /* 0x0000009a0d00780c */ /* 0x000fc60001741670 */
[--C-:B------:R-:W-:Y:S01]  /*97b0*/  FFMA.FTZ R15, R157, UR42, -R8.reuse ;  /* 0x0000002a9d0f7c23 */ /* 0x100fe20008010808 */
[----:B------:R-:W-:Y:S01]  /*97c0*/  FMNMX.FTZ R157, R155, R154, !PT ;  /* 0x0000009a9b9d7209 */ /* 0x000fe20007810000 */
[--C-:B------:R-:W-:Y:S01]  /*97d0*/  FFMA.FTZ R14, R156, UR42, -R8.reuse ;  /* 0x0000002a9c0e7c23 */ /* 0x100fe20008010808 */
[----:B------:R-:W-:-:S01]  /*97e0*/  FFMA.FTZ R156, R108, UR42, -R8 ;  /* 0x0000002a6c9c7c23 */ /* 0x000fc20008010808 */
[--C-:B------:R-:W-:Y:S01]  /*97f0*/  FFMA.FTZ R13, R109, UR42, -R8.reuse ;  /* 0x0000002a6d0d7c23 */ /* 0x100fe20008010808 */
[----:B------:R-:W-:Y:S01]  /*9800*/  FMNMX.FTZ R154, R158, R157, !PT ;  /* 0x0000009d9e9a7209 */ /* 0x000fe20007810000 */
[--C-:B------:R-:W-:Y:S01]  /*9810*/  FFMA.FTZ R20, R160, UR42, -R8.reuse ;  /* 0x0000002aa0147c23 */ /* 0x100fe20008010808 */
[----:B------:R-:W-:Y:S01]  /*9820*/  FSEL R103, R103, -INF , !P2 ;  /* 0xff80000067677808 */ /* 0x000fe20005000000 */
        /* <DEDUP_REMOVED lines=44> */
[----:B------:R-:W-:Y:S01]  /*9af0*/  MUFU.EX2 R11, R11 ;  /* 0x0000000b000b7308 */ /* 0x000fe20000000800 */
[----:B------:R-:W-:-:S04]  /*9b00*/  FMNMX.FTZ R154, R150, R157, !PT ;  /* 0x0000009d969a7209 */ /* 0x000fc80007810000 */
[----:B------:R-:W-:-:S03]  /*9b10*/  FMNMX.FTZ R157, R151, R154, !PT ;  /* 0x0000009a979d7209 */ /* 0x000fc60007810000 */
        /* <DEDUP_REMOVED lines=32> */
[----:B------:R-:W-:-:S03]  /*9d20*/  FMNMX.FTZ R109, R99, R108, !PT ;  /* 0x0000006c636d7209 */ /* 0x000fc60007810000 */
[----:B------:R-:W-:Y:S01]  /*9d30*/  MUFU.EX2 R141, R141 ;  /* 0x0000008d008d7308 */ /* 0x000fe20000000800 */
[----:B------:R-:W-:Y:S01]  /*9d40*/  FMNMX.FTZ R108, R102, R109, !PT ;  /* 0x0000006d666c7209 */ /* 0x000fe20007810000 */
[--C-:B------:R-:W-:Y:S01]  /*9d50*/  FFMA.FTZ R109, R113, UR42, -R8.reuse ;  /* 0x0000002a716d7c23 */ /* 0x100fe20008010808 */
[----:B------:R-:W-:-:S01]  /*9d60*/  FFMA.FTZ R113, R117, UR42, -R8 ;  /* 0x0000002a75717c23 */ /* 0x000fc20008010808 */
[----:B------:R-:W-:Y:S01]  /*9d70*/  IMAD.U32 R117, RZ, RZ, UR42 ;  /* 0x0000002aff757e24 */ /* 0x000fe2000f8e00ff */
[----:B------:R-:W-:-:S03]  /*9d80*/  FMNMX.FTZ R154, R103, R108, !PT ;  /* 0x0000006c679a7209 */ /* 0x000fc60007810000 */
[----:B------:R1:W-:Y:S02]  /*9d90*/  MUFU.EX2 R108, R160 ;  /* 0x000000a0006c7308 */ /* 0x0003e40000000800 */
[----:B------:R-:W2:Y:S06]  /*9da0*/  SHFL.BFLY PT, R157, R154, 0x2, 0x1f ;  /* 0x0c401f009a9d7f89 */ /* 0x000eac00000e0000 */
[----:B------:R-:W-:Y:S08]  /*9db0*/  MUFU.EX2 R144, R144 ;  /* 0x0000009000907308 */ /* 0x000ff00000000800 */
[----:B------:R-:W-:Y:S08]  /*9dc0*/  MUFU.EX2 R145, R145 ;  /* 0x0000009100917308 */ /* 0x000ff00000000800 */
[----:B------:R-:W-:Y:S01]  /*9dd0*/  MUFU.EX2 R148, R148 ;  /* 0x0000009400947308 */ /* 0x000fe20000000800 */
[----:B--2---:R-:W-:-:S02]  /*9de0*/  FMNMX.FTZ R157, R154, R157, !PT ;  /* 0x0000009d9a9d7209 */ /* 0x004fc40007810000 */
[----:B------:R-:W-:-:S03]  /*9df0*/  FSEL R154, R7, RZ, P1 ;  /* 0x000000ff079a7208 */ /* 0x000fc60000800000 */
[----:B------:R-:W2:Y:S02]  /*9e00*/  SHFL.BFLY PT, R116, R157, 0x1, 0x1f ;  /* 0x0c201f009d747f89 */ /* 0x000ea400000e0000 */
[----:B------:R-:W-:Y:S01]  /*9e10*/  MUFU.EX2 R149, R149 ;  /* 0x0000009500957308 */ /* 0x000fe20000000800 */
[----:B------:R-:W-:-:S07]  /*9e20*/  FADD.FTZ R154, -R154, R3 ;  /* 0x000000039a9a7221 */ /* 0x000fce0000010100 */
[----:B------:R-:W-:Y:S08]  /*9e30*/  MUFU.EX2 R3, R101 ;  /* 0x0000006500037308 */ /* 0x000ff00000000800 */
[----:B------:R-:W-:Y:S01]  /*9e40*/  MUFU.EX2 R120, R120 ;  /* 0x0000007800787308 */ /* 0x000fe20000000800 */
[----:B--2---:R-:W-:Y:S01]  /*9e50*/  FMNMX.FTZ R8, R157, R116, !PT ;  /* 0x000000749d087209 */ /* 0x004fe20007810000 */
[----:B------:R-:W-:-:S06]  /*9e60*/  FMUL.FTZ R116, R154, UR42 ;  /* 0x0000002a9a747c20 */ /* 0x000fcc0008410000 */
[----:B------:R-:W-:Y:S01]  /*9e70*/  MUFU.EX2 R121, R121 ;  /* 0x0000007900797308 */ /* 0x000fe20000000800 */
[C---:B------:R-:W-:Y:S01]  /*9e80*/  FSETP.NEU.FTZ.AND P1, PT, R8.reuse, -INF , PT ;  /* 0xff8000000800780b */ /* 0x040fe20003f3d000 */
[----:B------:R-:W-:-:S05]  /*9e90*/  FFMA.FTZ R117, R8, R117, -8 ;  /* 0xc100000008757423 */ /* 0x000fca0000010075 */
[----:B------:R-:W-:Y:S01]  /*9ea0*/  FSEL R154, R117, RZ, P1 ;  /* 0x000000ff759a7208 */ /* 0x000fe20000800000 */
[----:B------:R-:W2:Y:S04]  /*9eb0*/  MUFU.EX2 R116, R116 ;  /* 0x0000007400747308 */ /* 0x000ea80000000800 */
[----:B------:R-:W-:-:S01]  /*9ec0*/  FFMA.FTZ R157, R158, UR42, -R154 ;  /* 0x0000002a9e9d7c23 */ /* 0x000fc2000801089a */
[--C-:B0-----:R-:W-:Y:S01]  /*9ed0*/  FFMA.FTZ R156, R9, UR42, -R154.reuse ;  /* 0x0000002a099c7c23 */ /* 0x101fe2000801089a */
[----:B------:R-:W-:-:S01]  /*9ee0*/  FFMA.FTZ R9, R155, UR42, -R154 ;  /* 0x0000002a9b097c23 */ /* 0x000fc2000801089a */
[--C-:B------:R-:W-:Y:S01]  /*9ef0*/  FFMA.FTZ R158, R159, UR42, -R154.reuse ;  /* 0x0000002a9f9e7c23 */ /* 0x100fe2000801089a */
[----:B------:R0:W-:Y:S01]  /*9f00*/  MUFU.EX2 R101, R157 ;  /* 0x0000009d00657308 */ /* 0x0001e20000000800 */
[----:B------:R-:W-:-:S01]  /*9f10*/  FFMA.FTZ R117, R162, UR42, -R154 ;  /* 0x0000002aa2757c23 */ /* 0x000fc2000801089a */
[--C-:B-1----:R-:W-:Y:S01]  /*9f20*/  FFMA.FTZ R160, R163, UR42, -R154.reuse ;  /* 0x0000002aa3a07c23 */ /* 0x102fe2000801089a */
[----:B------:R-:W-:-:S01]  /*9f30*/  FFMA.FTZ R155, R166, UR42, -R154 ;  /* 0x0000002aa69b7c23 */ /* 0x000fc2000801089a */
[--C-:B------:R-:W-:Y:S01]  /*9f40*/  FFMA.FTZ R162, R167, UR42, -R154.reuse ;  /* 0x0000002aa7a27c23 */ /* 0x100fe2000801089a */
[----:B------:R-:W-:-:S01]  /*9f50*/  FFMA.FTZ R159, R126, UR42, -R154 ;  /* 0x0000002a7e9f7c23 */ /* 0x000fc2000801089a */
[--C-:B------:R-:W-:Y:S01]  /*9f60*/  FFMA.FTZ R126, R130, UR42, -R154.reuse ;  /* 0x0000002a827e7c23 */ /* 0x100fe2000801089a */
[----:B------:R-:W-:-:S01]  /*9f70*/  FFMA.FTZ R130, R134, UR42, -R154 ;  /* 0x0000002a86827c23 */ /* 0x000fc2000801089a */
[----:B------:R-:W-:Y:S01]  /*9f80*/  MUFU.EX2 R156, R156 ;  /* 0x0000009c009c7308 */ /* 0x000fe20000000800 */
[----:B0-----:R-:W-:Y:S01]  /*9f90*/  FSEL R157, R8, RZ, P1 ;  /* 0x000000ff089d7208 */ /* 0x001fe20000800000 */
[----:B--2---:R-:W-:Y:S01]  /*9fa0*/  FFMA.FTZ R161, R116, R6, R11 ;  /* 0x0000000674a17223 */ /* 0x004fe2000001000b */
[----:B------:R-:W-:-:S01]  /*9fb0*/  FFMA.FTZ R138, R138, UR42, -R154 ;  /* 0x0000002a8a8a7c23 */ /* 0x000fc2000801089a */
[--C-:B------:R-:W-:Y:S01]  /*9fc0*/  FFMA.FTZ R139, R139, UR42, -R154.reuse ;  /* 0x0000002a8b8b7c23 */ /* 0x100fe2000801089a */
[----:B------:R-:W-:-:S01]  /*9fd0*/  FFMA.FTZ R142, R142, UR42, -R154 ;  /* 0x0000002a8e8e7c23 */ /* 0x000fc2000801089a */
[----:B------:R-:W-:Y:S01]  /*9fe0*/  FADD.FTZ R157, -R157, R0 ;  /* 0x000000009d9d7221 */ /* 0x000fe20000010100 */
[----:B------:R-:W-:-:S01]  /*9ff0*/  FADD.FTZ R161, R10, R161 ;  /* 0x000000a10aa17221 */ /* 0x000fc20000010000 */
[----:B------:R-:W-:Y:S01]  /*a000*/  MUFU.EX2 R9, R9 ;  /* 0x0000000900097308 */ /* 0x000fe20000000800 */
[----:B------:R-:W-:-:S01]  /*a010*/  FFMA.FTZ R143, R143, UR42, -R154 ;  /* 0x0000002a8f8f7c23 */ /* 0x000fc2000801089a */
[----:B------:R-:W-:Y:S01]  /*a020*/  FMUL.FTZ R157, R157, UR42 ;  /* 0x0000002a9d9d7c20 */ /* 0x000fe20008410000 */
[----:B------:R-:W-:-:S01]  /*a030*/  FADD.FTZ R134, R14, R161 ;  /* 0x000000a10e867221 */ /* 0x000fc20000010000 */
        /* <DEDUP_REMOVED lines=31> */
[----:B------:R-:W-:-:S02]  /*a230*/  FFMA.FTZ R103, R103, UR42, -R154 ;  /* 0x0000002a67677c23 */ /* 0x000fc4000801089a */
[----:B-1----:R-:W-:-:S03]  /*a240*/  FADD.FTZ R6, R158, R5 ;  /* 0x000000059e067221 */ /* 0x002fc60000010000 */
[----:B------:R-:W1:Y:S01]  /*a250*/  MUFU.EX2 R155, R155 ;  /* 0x0000009b009b7308 */ /* 0x000e620000000800 */
[----:B--2---:R-:W-:-:S07]  /*a260*/  FADD.FTZ R5, R117, R6 ;  /* 0x0000000675057221 */ /* 0x004fce0000010000 */
[----:B------:R-:W2:Y:S01]  /*a270*/  MUFU.EX2 R162, R162 ;  /* 0x000000a200a27308 */ /* 0x000ea20000000800 */
[----:B0-----:R-:W-:-:S07]  /*a280*/  FADD.FTZ R6, R160, R5 ;  /* 0x00000005a0067221 */ /* 0x001fce0000010000 */
[----:B------:R0:W-:Y:S01]  /*a290*/  MUFU.EX2 R0, R159 ;  /* 0x0000009f00007308 */ /* 0x0001e20000000800 */
[----:B-1----:R-:W-:-:S07]  /*a2a0*/  FADD.FTZ R5, R155, R6 ;  /* 0x000000069b057221 */ /* 0x002fce0000010000 */
[----:B------:R-:W1:Y:S01]  /*a2b0*/  MUFU.EX2 R138, R138 ;  /* 0x0000008a008a7308 */ /* 0x000e620000000800 */
[----:B0-----:R-:W-:-:S01]  /*a2c0*/  FADD.FTZ R159, R15, R134 ;  /* 0x000000860f9f7221 */ /* 0x001fc20000010000 */
[----:B--2---:R-:W-:-:S03]  /*a2d0*/  FADD.FTZ R5, R162, R5 ;  /* 0x00000005a2057221 */ /* 0x004fc60000010000 */
[----:B------:R-:W-:-:S03]  /*a2e0*/  FADD.FTZ R134, R20, R159 ;  /* 0x0000009f14867221 */ /* 0x000fc60000010000 */
[----:B------:R-:W0:Y:S01]  /*a2f0*/  MUFU.EX2 R139, R139 ;  /* 0x0000008b008b7308 */ /* 0x000e220000000800 */
[----:B------:R-:W-:-:S04]  /*a300*/  FADD.FTZ R159, R21, R134 ;  /* 0x00000086159f7221 */ /* 0x000fc80000010000 */
[----:B------:R-:W-:-:S03]  /*a310*/  FADD.FTZ R134, R152, R159 ;  /* 0x0000009f98867221 */ /* 0x000fc60000010000 */
[----:B------:R-:W2:Y:S01]  /*a320*/  MUFU.EX2 R142, R142 ;  /* 0x0000008e008e7308 */ /* 0x000ea20000000800 */
[----:B------:R-:W-:-:S01]  /*a330*/  FADD.FTZ R159, R153, R134 ;  /* 0x00000086999f7221 */ /* 0x000fc20000010000 */
[----:B-1----:R-:W-:-:S03]  /*a340*/  FADD.FTZ R134, R138, R5 ;  /* 0x000000058a867221 */ /* 0x002fc60000010000 */
[----:B------:R-:W-:-:S03]  /*a350*/  FADD.FTZ R6, R136, R159 ;  /* 0x0000009f88067221 */ /* 0x000fc60000010000 */
[----:B------:R-:W1:Y:S01]  /*a360*/  MUFU.EX2 R143, R143 ;  /* 0x0000008f008f7308 */ /* 0x000e620000000800 */
[----:B------:R-:W-:-:S01]  /*a370*/  FADD.FTZ R5, R137, R6 ;  /* 0x0000000689057221 */ /* 0x000fc20000010000 */
[----:B0-----:R-:W-:-:S03]  /*a380*/  FADD.FTZ R159, R139, R134 ;  /* 0x000000868b9f7221 */ /* 0x001fc60000010000 */
[----:B------:R-:W-:-:S03]  /*a390*/  FADD.FTZ R6, R140, R5 ;  /* 0x000000058c067221 */ /* 0x000fc60000010000 */
[----:B------:R-:W0:Y:S01]  /*a3a0*/  MUFU.EX2 R146, R146 ;  /* 0x0000009200927308 */ /* 0x000e220000000800 */
[----:B--2---:R-:W-:-:S01]  /*a3b0*/  FADD.FTZ R134, R142, R159 ;  /* 0x0000009f8e867221 */ /* 0x004fc20000010000 */
[----:B------:R-:W-:-:S04]  /*a3c0*/  FADD.FTZ R5, R141, R6 ;  /* 0x000000068d057221 */ /* 0x000fc80000010000 */
[----:B------:R-:W-:Y:S02]  /*a3d0*/  FADD.FTZ R6, R144, R5 ;  /* 0x0000000590067221 */ /* 0x000fe40000010000 */
[----:B------:R-:W2:Y:S01]  /*a3e0*/  MUFU.EX2 R147, R147 ;  /* 0x0000009300937308 */ /* 0x000ea20000000800 */
[----:B-1----:R-:W-:-:S01]  /*a3f0*/  FADD.FTZ R159, R143, R134 ;  /* 0x000000868f9f7221 */ /* 0x002fc20000010000 */
[----:B------:R-:W-:-:S04]  /*a400*/  FADD.FTZ R5, R145, R6 ;  /* 0x0000000691057221 */ /* 0x000fc80000010000 */
[----:B------:R-:W-:Y:S02]  /*a410*/  FADD.FTZ R6, R148, R5 ;  /* 0x0000000594067221 */ /* 0x000fe40000010000 */
[----:B------:R-:W1:Y:S01]  /*a420*/  MUFU.EX2 R150, R150 ;  /* 0x0000009600967308 */ /* 0x000e620000000800 */
[----:B0-----:R-:W-:-:S01]  /*a430*/  FADD.FTZ R134, R146, R159 ;  /* 0x0000009f92867221 */ /* 0x001fc20000010000 */
[----:B------:R-:W-:-:S04]  /*a440*/  FADD.FTZ R5, R149, R6 ;  /* 0x0000000695057221 */ /* 0x000fc80000010000 */
[----:B------:R-:W-:Y:S02]  /*a450*/  FADD.FTZ R6, R120, R5 ;  /* 0x0000000578067221 */ /* 0x000fe40000010000 */
[----:B------:R-:W0:Y:S01]  /*a460*/  MUFU.EX2 R151, R151 ;  /* 0x0000009700977308 */ /* 0x000e220000000800 */
[----:B--2---:R-:W-:-:S01]  /*a470*/  FADD.FTZ R159, R147, R134 ;  /* 0x00000086939f7221 */ /* 0x004fc20000010000 */
[----:B------:R-:W-:-:S06]  /*a480*/  FADD.FTZ R5, R121, R6 ;  /* 0x0000000679057221 */ /* 0x000fcc0000010000 */
[----:B------:R-:W2:Y:S01]  /*a490*/  MUFU.EX2 R122, R122 ;  /* 0x0000007a007a7308 */ /* 0x000ea20000000800 */
[----:B-1----:R-:W-:-:S07]  /*a4a0*/  FADD.FTZ R134, R150, R159 ;  /* 0x0000009f96867221 */ /* 0x002fce0000010000 */
[----:B------:R-:W1:Y:S01]  /*a4b0*/  MUFU.EX2 R123, R123 ;  /* 0x0000007b007b7308 */ /* 0x000e620000000800 */
[----:B0-----:R-:W-:-:S07]  /*a4c0*/  FADD.FTZ R159, R151, R134 ;  /* 0x00000086979f7221 */ /* 0x001fce0000010000 */
[----:B------:R-:W0:Y:S01]  /*a4d0*/  MUFU.EX2 R124, R124 ;  /* 0x0000007c007c7308 */ /* 0x000e220000000800 */
[----:B--2---:R-:W-:-:S07]  /*a4e0*/  FADD.FTZ R134, R122, R159 ;  /* 0x0000009f7a867221 */ /* 0x004fce0000010000 */
[----:B------:R-:W2:Y:S01]  /*a4f0*/  MUFU.EX2 R125, R125 ;  /* 0x0000007d007d7308 */ /* 0x000ea20000000800 */
[----:B-1----:R-:W-:-:S04]  /*a500*/  FADD.FTZ R159, R123, R134 ;  /* 0x000000867b9f7221 */ /* 0x002fc80000010000 */
[----:B------:R-:W-:-:S03]  /*a510*/  FADD.FTZ R134, R0, R159 ;  /* 0x0000009f00867221 */ /* 0x000fc60000010000 */
        /* <DEDUP_REMOVED lines=28> */
[----:B------:R-:W-:-:S03]  /*a6e0*/  FADD.FTZ R6, R12, R5 ;  /* 0x000000050c067221 */ /* 0x000fc60000010000 */
        /* <DEDUP_REMOVED lines=54> */
.L_x_1103:
[----:B------:R-:W-:Y:S01]  /*aa50*/  ULEA UR6, UR54, UR41, 0x3 ;  /* 0x0000002936067291 */ /* 0x000fe2000f8e183f */
[----:B------:R-:W-:Y:S01]  /*aa60*/  ISETP.GT.AND P1, PT, R4, UR60, PT ;  /* 0x0000003c04007c0c */ /* 0x000fe2000bf24270 */
[----:B------:R-:W-:Y:S01]  /*aa70*/  UMOV UR50, UR58 ;  /* 0x0000003a00327c82 */ /* 0x000fe20008000000 */
        /* <DEDUP_REMOVED lines=15> */
[----:B------:R-:W-:Y:S01]  /*ab70*/  SYNCS.ARRIVE.TRANS64.RED.A1T0 RZ, [UR6], RZ ;  /* 0x000000ffffff79a7 */ /* 0x000fe20008100406 */
[----:B------:R-:W-:Y:S01]  /*ab80*/  F2FP.SATFINITE.E4M3.F32.PACK_AB_MERGE_C R142, R143, R142, RZ ;  /* 0x0000008e8f8e723e */ /* 0x000fe200048070ff */
[----:B------:R-:W-:Y:S01]  /*ab90*/  FMUL.FTZ R32, R32, R116 ;  /* 0x0000007420207220 */ /* 0x000fe20000410000 */
        /* <DEDUP_REMOVED lines=19> */
[-C--:B------:R-:W-:Y:S01]  /*acd0*/  FMUL.FTZ R52, R52, R116.reuse ;  /* 0x0000007434347220 */ /* 0x080fe20000410000 */
[----:B------:R-:W-:Y:S01]  /*ace0*/  F2FP.SATFINITE.E4M3.F32.PACK_AB_MERGE_C R13, R103, R161, RZ ;  /* 0x000000a1670d723e */ /* 0x000fe200048070ff */
[----:B------:R-:W-:Y:S01]  /*acf0*/  FMUL.FTZ R53, R53, R116 ;  /* 0x0000007435357220 */ /* 0x000fe20000410000 */
[----:B------:R-:W-:Y:S01]  /*ad00*/  F2FP.SATFINITE.E4M3.F32.PACK_AB_MERGE_C R177, R123, R122, R0 ;  /* 0x0000007a7bb1723e */ /* 0x000fe20004807000 */
[----:B------:R-:W-:Y:S01]  /*ad10*/  FMUL.FTZ R56, R56, R116 ;  /* 0x0000007438387220 */ /* 0x000fe20000410000 */
[----:B------:R-:W-:Y:S01]  /*ad20*/  F2FP.SATFINITE.E4M3.F32.PACK_AB_MERGE_C R170, R97, R96, R3 ;  /* 0x0000006061aa723e */ /* 0x000fe20004807003 */
[-C--:B------:R-:W-:Y:S01]  /*ad30*/  FMUL.FTZ R57, R57, R116.reuse ;  /* 0x0000007439397220 */ /* 0x080fe20000410000 */
[----:B------:R-:W-:Y:S01]  /*ad40*/  F2FP.SATFINITE.E4M3.F32.PACK_AB_MERGE_C R184, R10, R11, R14 ;  /* 0x0000000b0ab8723e */ /* 0x000fe2000480700e */
        /* <DEDUP_REMOVED lines=28> */
[----:B------:R-:W-:Y:S01]  /*af10*/  VIADD R4, R4, 0xffffffff ;  /* 0xffffffff04047836 */ /* 0x000fe20000000000 */
[----:B------:R-:W-:Y:S01]  /*af20*/  F2FP.SATFINITE.E4M3.F32.PACK_AB_MERGE_C R168, R89, R88, R92 ;  /* 0x0000005859a8723e */ /* 0x000fe2000480705c */
[-C--:B------:R-:W-:Y:S01]  /*af30*/  FMUL.FTZ R26, R26, R157.reuse ;  /* 0x0000009d1a1a7220 */ /* 0x080fe20000410000 */
        /* <DEDUP_REMOVED lines=36> */
[----:B------:R-:W-:Y:S01]  /*b180*/  IMAD.MOV.U32 R0, RZ, RZ, R8 ;  /* 0x000000ffff007224 */ /* 0x000fe200078e0008 */
[----:B------:R-:W-:Y:S01]  /*b190*/  UMOV UR54, UR59 ;  /* 0x0000003b00367c82 */ /* 0x000fe20008000000 */
[----:B------:R-:W-:Y:S01]  /*b1a0*/  IMAD.MOV.U32 R3, RZ, RZ, R7 ;  /* 0x000000ffff037224 */ /* 0x000fe200078e0007 */
[----:B------:R-:W-:-:S06]  /*b1b0*/  UMOV UR50, UR58 ;  /* 0x0000003a00327c82 */ /* 0x000fcc0008000000 */
.L_x_1086:
[----:B------:R-:W-:Y:S01]  /*b1c0*/  ULDC UR6, c[0x0][0x448] ;  /* 0x0001120000067ab9 */ /* 0x000fe20000000800 */
[----:B------:R-:W-:Y:S01]  /*b1d0*/  IADD3 R7, R17, 0x1, -R18 ;  /* 0x0000000111077810 */ /* 0x000fe20007ffe812 */
[----:B------:R-:W-:Y:S01]  /*b1e0*/  UISETP.NE.AND UP0, UPT, UR6, 0x1, UPT ;  /* 0x000000010600788c */ /* 0x000fe2000bf05270 */
[----:B------:R-:W-:Y:S02]  /*b1f0*/  ULDC UR15, c[0x0][0x9e4] ;  /* 0x00027900000f7ab9 */ /* 0x000fe40000000800 */
[----:B------:R-:W-:Y:S01]  /*b200*/  R2UR UR11, R7 ;  /* 0x00000000070b72ca */ /* 0x000fe200000e0000 */
[----:B------:R-:W-:Y:S02]  /*b210*/  UISETP.GE.AND UP1, UPT, UR15, 0x1, UPT ;  /* 0x000000010f00788c */ /* 0x000fe4000bf26270 */
[----:B------:R-:W-:-:S04]  /*b220*/  UIADD3 UR10, UR36, 0x7f, URZ ;  /* 0x0000007f240a7890 */ /* 0x000fc8000fffe03f */
[----:B------:R-:W-:Y:S01]  /*b230*/  PLOP3.LUT P1, PT, PT, PT, UP1, 0x40, 0x0 ;  /* 0x000000000000781c */ /* 0x000fe20003f2e818 */
[----:B------:R-:W-:Y:S01]  /*b240*/  @UP0 ULDC UR6, c[0x0][0x44c] ;  /* 0x0001130000060ab9 */ /* 0x000fe20000000800 */
[----:B------:R-:W-:Y:S01]  /*b250*/  @UP0 ULDC UR14, c[0x0][0x450] ;  /* 0x00011400000e0ab9 */ /* 0x000fe20000000800 */
[----:B------:R-:W-:-:S04]  /*b260*/  UIMAD.WIDE.U32 UR6, UR10, UR6, URZ ;  /* 0x000000060a0672a5 */ /* 0x000fc8000f8e003f */
[----:B------:R-:W-:-:S04]  /*b270*/  @UP0 USHF.R.U32.HI UR10, URZ, UR14, UR7 ;  /* 0x0000000e3f0a0299 */ /* 0x000fc80008011607 */
[----:B------:R-:W-:-:S04]  /*b280*/  UIADD3 UR10, UR11, UR10, URZ ;  /* 0x0000000a0b0a7290 */ /* 0x000fc8000fffe03f */
[----:B------:R-:W-:Y:S01]  /*b290*/  UIADD3 UR56, UR10, -UR56, URZ ;  /* 0x800000380a387290 */ /* 0x000fe2000fffe03f */
[----:B------:R-:W-:Y:S11]  /*b2a0*/  @P1 BRA `(.L_x_1105) ;  /* 0x0000000000481947 */ /* 0x000ff60003800000 */
[----:B------:R-:W-:Y:S02]  /*b2b0*/  UMOV UR14, UR10 ;  /* 0x0000000a000e7c82 */ /* 0x000fe40008000000 */
        /* <DEDUP_REMOVED lines=10> */
.L_x_1106:
[----:B------:R-:W-:-:S11]  /*b360*/  UISETP.NE.AND UP2, UPT, UR15, 0x1, UPT ;  /* 0x000000010f00788c */ /* 0x000fd6000bf45270 */
[----:B------:R-:W-:Y:S02]  /*b370*/  @UP2 ULDC.64 UR6, c[0x0][0x9e8] ;  /* 0x00027a0000062ab9 */ /* 0x000fe40000000a00 */
[----:B------:R-:W-:-:S04]  /*b380*/  UIMAD.WIDE.U32 UR10, UR14, UR6, URZ ;  /* 0x000000060e0a72a5 */ /* 0x000fc8000f8e003f */
[----:B------:R-:W-:-:S12]  /*b390*/  @UP2 USHF.R.U32.HI UR14, URZ, UR7, UR11 ;  /* 0x000000073f0e2299 */ /* 0x000fd8000801160b */
.L_x_1107:
[----:B------:R-:W-:-:S04]  /*b3a0*/  UIMAD UR14, UR14, UR15, URZ ;  /* 0x0000000f0e0e72a4 */ /* 0x000fc8000f8e023f */
[----:B------:R-:W-:-:S04]  /*b3b0*/  UISETP.LT.AND UP2, UPT, UR56, UR14, UPT ;  /* 0x0000000e3800728c */ /* 0x000fc8000bf41270 */
[----:B------:R-:W-:-:S12]  /*b3c0*/  USEL UR56, UR56, UR14, !UP2 ;  /* 0x0000000e38387287 */ /* 0x000fd8000d000000 */
.L_x_1105:
        /* <DEDUP_REMOVED lines=10> */
[----:B------:R-:W-:Y:S01]  /*b470*/  IMAD.MOV.U32 R7, RZ, RZ, R3 ;  /* 0x000000ffff077224 */ /* 0x000fe200078e0003 */
[----:B------:R-:W-:Y:S01]  /*b480*/  UMOV UR56, UR54 ;  /* 0x0000003600387c82 */ /* 0x000fe20008000000 */
[----:B------:R-:W-:-:S07]  /*b490*/  IMAD.MOV.U32 R8, RZ, RZ, R4 ;  /* 0x000000ffff087224 */ /* 0x000fce00078e0004 */
.L_x_1118:
[----:B------:R-:W-:Y:S01]  /*b4a0*/  ISETP.NE.AND P2, PT, RZ, UR45, PT ;  /* 0x0000002dff007c0c */ /* 0x000fe2000bf45270 */
[----:B------:R-:W-:-:S04]  /*b4b0*/  UISETP.NE.AND UP2, UPT, UR56, 0x1, UPT ;  /* 0x000000013800788c */ /* 0x000fc8000bf45270 */
[----:B------:R-:W-:-:S04]  /*b4c0*/  USEL UR50, URZ, 0x1, UP2 ;  /* 0x000000013f327887 */ /* 0x000fc80009000000 */
[----:B------:R-:W-:-:S04]  /*b4d0*/  ULOP3.LUT UR50, UR57, UR50, URZ, 0x3c, !UPT ;  /* 0x0000003239327292 */ /* 0x000fc8000f8e3c3f */
[----:B------:R-:W-:Y:S08]  /*b4e0*/  @P2 BRA `(.L_x_1109) ;  /* 0x0000000000382947 */ /* 0x000ff00003800000 */
[----:B------:R-:W-:Y:S05]  /*b4f0*/  @!P0 BRA `(.L_x_1110) ;  /* 0x0000000000048947 */ /* 0x000fea0003800000 */
[----:B------:R-:W-:Y:S01]  /*b500*/  BPT.TRAP 0x1 ;  /* 0x000000040000795c */ /* 0x000fe20000300000 */
.L_x_1110:
        /* <DEDUP_REMOVED lines=9> */
.L_x_1111:
[----:B-1----:R-:W-:Y:S05]  /*b5a0*/  @P1 BRA `(.L_x_1109) ;  /* 0x0000000000081947 */ /* 0x002fea0003800000 */
[----:B------:R-:W1:Y:S02]  /*b5b0*/  SYNCS.PHASECHK.TRANS64.TRYWAIT P1, [UR6+0x29830], R0 ;  /* 0x02983000ff0075a7 */ /* 0x000e640008020146 */
[----:B-1----:R-:W-:Y:S05]  /*b5c0*/  @!P1 BRA `(.L_x_1112) ;  /* 0x0000012000e49947 */ /* 0x002fea0003800000 */
.L_x_1109:
        /* <DEDUP_REMOVED lines=191> */
.L_x_1114:
[----:B------:R-:W-:Y:S01]  /*c1c0*/  ULEA UR6, UR56, UR41, 0x3 ;  /* 0x0000002938067291 */ /* 0x000fe2000f8e183f */
[----:B------:R-:W-:-:S05]  /*c1d0*/  IMAD.U32 R0, RZ, RZ, UR57 ;  /* 0x00000039ff007e24 */ /* 0x000fca000f8e00ff */
[----:B------:R-:W-:-:S04]  /*c1e0*/  SHF.L.U32 R0, R0, 0x1f, RZ ;  /* 0x0000001f00007819 */ /* 0x000fc800000006ff */
[----:B------:R0:W1:Y:S01]  /*c1f0*/  SYNCS.PHASECHK.TRANS64.TRYWAIT P1, [UR6+0x29850], R0 ;  /* 0x02985000ff0075a7 */ /* 0x0000620008020146 */
[----:B------:R-:W-:Y:S05]  /*c200*/  @!P0 BRA `(.L_x_1115) ;  /* 0x0000000000048947 */ /* 0x000fea0003800000 */
[----:B------:R-:W-:Y:S01]  /*c210*/  BPT.TRAP 0x1 ;  /* 0x000000040000795c */ /* 0x000fe20000300000 */
.L_x_1115:
[----:B-1----:R-:W-:Y:S05]  /*c220*/  @P1 BRA `(.L_x_1113) ;  /* 0x0000000000081947 */ /* 0x002fea0003800000 */
[----:B------:R-:W1:Y:S02]  /*c230*/  SYNCS.PHASECHK.TRANS64.TRYWAIT P1, [UR6+0x29850], R0 ;  /* 0x02985000ff0075a7 */ /* 0x000e640008020146 */
[----:B-1----:R-:W-:Y:S05]  /*c240*/  @!P1 BRA `(.L_x_1116) ;  /* 0x0000011400dc9947 */ /* 0x002fea0003800000 */
.L_x_1113:
[----:B------:R-:W-:Y:S01]  /*c250*/  UIADD3 UR6, UR41, 0x400, URZ ;  /* 0x0000040029067890 */ /* 0x000fe2000fffe03f */
[----:B------:R-:W-:Y:S01]  /*c260*/  WARPGROUP.ARRIVE ;  /* 0x00000000000079c5 */ /* 0x000fe20000000000 */
[----:B------:R-:W-:Y:S01]  /*c270*/  UMOV UR7, 0xc0000010 ;  /* 0xc000001000077882 */ /* 0x000fe20000000000 */
[----:B01----:R-:W-:Y:S01]  /*c280*/  FMNMX.FTZ R0, R152, R7, !PT ;  /* 0x0000000798007209 */ /* 0x003fe20007810000 */
[----:B------:R-:W-:-:S03]  /*c290*/  USHF.R.U32.HI UR6, URZ, 0x4, UR6 ;  /* 0x000000043f067899 */ /* 0x000fc60008011606 */
[----:B------:R-:W0:Y:S01]  /*c2a0*/  S2R R228, SR_TID.X ;  /* 0x0000000000e47919 */ /* 0x000e220000002100 */
        /* <DEDUP_REMOVED lines=85> */
[----:B0-----:R-:W-:Y:S01]  /*c800*/  SHF.R.U32.HI R228, RZ, 0x7, R228 ;  /* 0x00000007ffe47819 */ /* 0x001fe200000116e4 */
        /* <DEDUP_REMOVED lines=10> */
[----:B-1----:R-:W-:Y:S01]  /*c8b0*/  FMNMX.FTZ R13, R10, R13, !PT ;  /* 0x0000000d0a0d7209 */ /* 0x002fe20007810000 */
[----:B------:R-:W-:-:S04]  /*c8c0*/  IMAD.U32 R10, RZ, RZ, UR42 ;  /* 0x0000002aff0a7e24 */ /* 0x000fc8000f8e00ff */
[----:B------:R-:W1:Y:S01]  /*c8d0*/  SHFL.BFLY PT, R12, R13, 0x1, 0x1f ;  /* 0x0c201f000d0c7f89 */ /* 0x000e6200000e0000 */
[----:B0-----:R-:W-:-:S05]  /*c8e0*/  FMNMX.FTZ R3, R11, R0, !PT ;  /* 0x000000000b037209 */ /* 0x001fca0007810000 */
[----:B------:R-:W-:-:S04]  /*c8f0*/  FADD.FTZ R7, -R3, R7 ;  /* 0x0000000703077221 */ /* 0x000fc80000010100 */
[----:B------:R-:W-:Y:S01]  /*c900*/  FMUL.FTZ R7, R7, UR42 ;  /* 0x0000002a07077c20 */ /* 0x000fe20008410000 */
[----:B-1----:R-:W-:-:S05]  /*c910*/  FMNMX.FTZ R0, R13, R12, !PT ;  /* 0x0000000c0d007209 */ /* 0x002fca0007810000 */
[----:B------:R-:W-:Y:S01]  /*c920*/  MUFU.EX2 R7, R7 ;  /* 0x0000000700077308 */ /* 0x000fe20000000800 */
[----:B------:R-:W-:-:S01]  /*c930*/  FADD.FTZ R4, -R0, R9 ;  /* 0x0000000900047221 */ /* 0x000fc20000010100 */
[----:B------:R-:W-:-:S03]  /*c940*/  FFMA.FTZ R9, R3, R10, -8 ;  /* 0xc100000003097423 */ /* 0x000fc6000001000a */
[----:B------:R-:W-:Y:S01]  /*c950*/  FMUL.FTZ R4, R4, UR42 ;  /* 0x0000002a04047c20 */ /* 0x000fe20008410000 */
[----:B------:R-:W-:-:S01]  /*c960*/  FFMA.FTZ R11, R153, UR42, -R9 ;  /* 0x0000002a990b7c23 */ /* 0x000fc20008010809 */
[----:B------:R-:W-:Y:S02]  /*c970*/  IMAD.U32 R153, RZ, RZ, UR42 ;  /* 0x0000002aff997e24 */ /* 0x000fe4000f8e00ff */
        /* <DEDUP_REMOVED lines=40> */
[----:B------:R-:W-:Y:S03]  /*cc00*/  MUFU.EX2 R4, R4 ;  /* 0x0000000400047308 */ /* 0x000fe60000000800 */
        /* <DEDUP_REMOVED lines=30> */
[----:B-1----:R-:W-:-:S01]  /*cdf0*/  FFMA.FTZ R5, R4, R5, R153 ;  /* 0x0000000504057223 */ /* 0x002fc20000010099 */
[----:B------:R-:W-:Y:S01]  /*ce00*/  FFMA.FTZ R107, R107, UR42, -R101 ;  /* 0x0000002a6b6b7c23 */ /* 0x000fe20008010865 */
[----:B------:R-:W-:-:S02]  /*ce10*/  WARPGROUP.DEPBAR.LE gsb0, 0x0 ;  /* 0x00008000000079c5 */ /* 0x000fc40000010000 */
[----:B------:R-:W-:Y:S01]  /*ce20*/  WARPGROUP.ARRIVE ;  /* 0x00000000000079c5 */ /* 0x000fe20000000000 */
[----:B------:R-:W-:Y:S01]  /*ce30*/  IADD3 R162, -R228, 0xb, RZ ;  /* 0x0000000be4a27810 */ /* 0x000fe20007ffe1ff */
[----:B------:R-:W-:Y:S01]  /*ce40*/  FFMA.FTZ R110, R110, UR42, -R101 ;  /* 0x0000002a6e6e7c23 */ /* 0x000fe20008010865 */
[----:B------:R-:W1:Y:S01]  /*ce50*/  MUFU.EX2 R12, R12 ;  /* 0x0000000c000c7308 */ /* 0x000e620000000800 */
[----:B--2---:R-:W-:-:S02]  /*ce60*/  FADD.FTZ R161, R11, R6 ;  /* 0x000000060ba17221 */ /* 0x004fc40000010000 */
[----:B------:R-:W2:Y:S01]  /*ce70*/  S2R R228, SR_TID.X ;  /* 0x0000000000e47919 */ /* 0x000ea20000002100 */
[----:B------:R-:W-:Y:S01]  /*ce80*/  QGMMA.64x128x32.F32.E4M3.E4M3 R24, R176, gdesc[UR4], R24, gsb0 ;  /* 0x01e00004b0187df3 */ /* 0x000fe20008000818 */
[----:B------:R-:W-:Y:S01]  /*ce90*/  UIADD3 UR6, UR10, 0x300, URZ ;  /* 0x000003000a067890 */ /* 0x000fe2000fffe03f */
[--C-:B------:R-:W-:Y:S01]  /*cea0*/  FFMA.FTZ R111, R111, UR42, -R101.reuse ;  /* 0x0000002a6f6f7c23 */ /* 0x100fe20008010865 */
[----:B------:R-:W-:Y:S01]  /*ceb0*/  UMOV UR7, 0xc0000010 ;  /* 0xc000001000077882 */ /* 0x000fe20000000000 */
[----:B------:R-:W-:Y:S01]  /*cec0*/  FFMA.FTZ R114, R114, UR42, -R101 ;  /* 0x0000002a72727c23 */ /* 0x000fe20008010865 */
        /* <DEDUP_REMOVED lines=10> */
[----:B------:R-:W-:Y:S01]  /*cf70*/  FFMA.FTZ R95, R95, UR42, -R101 ;  /* 0x0000002a5f5f7c23 */ /* 0x000fe20008010865 */
[----:B------:R-:W-:-:S02]  /*cf80*/  IMAD.U32 R163, RZ, RZ, UR54 ;  /* 0x00000036ffa37e24 */ /* 0x000fc4000f8e00ff */
[--C-:B------:R-:W-:Y:S01]  /*cf90*/  FFMA.FTZ R98, R98, UR42, -R101.reuse ;  /* 0x0000002a62627c23 */ /* 0x100fe20008010865 */
[----:B------:R-:W-:-:S01]  /*cfa0*/  FFMA.FTZ R99, R99, UR42, -R101 ;  /* 0x0000002a63637c23 */ /* 0x000fc20008010865 */
[--C-:B------:R-:W-:Y:S01]  /*cfb0*/  FFMA.FTZ R102, R102, UR42, -R101.reuse ;  /* 0x0000002a66667c23 */ /* 0x100fe20008010865 */
[----:B------:R-:W-:-:S01]  /*cfc0*/  FFMA.FTZ R101, R103, UR42, -R101 ;  /* 0x0000002a67657c23 */ /* 0x000fc20008010865 */
[----:B------:R-:W1:Y:S01]  /*cfd0*/  MUFU.EX2 R155, R155 ;  /* 0x0000009b009b7308 */ /* 0x000e620000000800 */
[----:B---3--:R-:W-:-:S07]  /*cfe0*/  FADD.FTZ R160, R154, R5 ;  /* 0x000000059aa07221 */ /* 0x008fce0000010000 */
[----:B------:R-:W3:Y:S01]  /*cff0*/  MUFU.EX2 R14, R14 ;  /* 0x0000000e000e7308 */ /* 0x000ee20000000800 */
[----:B0-----:R-:W-:-:S01]  /*d000*/  FADD.FTZ R5, R13, R6 ;  /* 0x000000060d057221 */ /* 0x001fc20000010000 */
[----:B--2---:R-:W-:-:S06]  /*d010*/  LOP3.LUT P1, RZ, R228, 0x7f, RZ, 0xc0, !PT ;  /* 0x0000007fe4ff7812 */ /* 0x004fcc000782c0ff */
[----:B------:R-:W0:Y:S01]  /*d020*/  MUFU.EX2 R156, R156 ;  /* 0x0000009c009c7308 */ /* 0x000e220000000800 */
[----:B-1----:R-:W-:-:S06]  /*d030*/  FADD.FTZ R161, R155, R160 ;  /* 0x000000a09ba17221 */ /* 0x002fcc0000010000 */
[----:B------:R-:W-:Y:S01]  /*d040*/  @!P1 LEA R163, R163, UR41, 0x3 ;  /* 0x00000029a3a39c11 */ /* 0x000fe2000f8e18ff */
[----:B------:R-:W1:Y:S01]  /*d050*/  MUFU.EX2 R15, R15 ;  /* 0x0000000f000f7308 */ /* 0x000e620000000800 */
[----:B---3--:R-:W-:-:S07]  /*d060*/  FADD.FTZ R6, R14, R5 ;  /* 0x000000050e067221 */ /* 0x008fce0000010000 */
        /* <DEDUP_REMOVED lines=23> */
[----:B------:R-:W-:Y:S02]  /*d1e0*/  WARPGROUP.DEPBAR.LE gsb0, 0x0 ;  /* 0x00008000000079c5 */ /* 0x000fe40000010000 */
[----:B------:R-:W-:Y:S01]  /*d1f0*/  WARPGROUP.ARRIVE ;  /* 0x00000000000079c5 */ /* 0x000fe20000000000 */
[----:B--2---:R-:W-:-:S04]  /*d200*/  FADD.FTZ R6, R140, R5 ;  /* 0x000000058c067221 */ /* 0x004fc80000010000 */
[----:B------:R-:W2:Y:S01]  /*d210*/  MUFU.EX2 R143, R143 ;  /* 0x0000008f008f7308 */ /* 0x000ea20000000800 */
[----:B------:R-:W-:Y:S01]  /*d220*/  QGMMA.64x128x32.F32.E4M3.E4M3 R24, R172, gdesc[UR4], R24, gsb0 ;  /* 0x01e00004ac187df3 */ /* 0x000fe20008000818 */
[----:B------:R-:W-:Y:S01]  /*d230*/  UIADD3 UR6, UR10, 0x400, URZ ;  /* 0x000004000a067890 */ /* 0x000fe2000fffe03f */
[----:B0-----:R-:W-:Y:S01]  /*d240*/  FADD.FTZ R160, R142, R161 ;  /* 0x000000a18ea07221 */ /* 0x001fe20000010000 */
[----:B------:R-:W-:-:S04]  /*d250*/  UMOV UR7, 0xc0000010 ;  /* 0xc000001000077882 */ /* 0x000fc80000000000 */
        /* <DEDUP_REMOVED lines=33> */
[----:B--2---:R-:W-:-:S01]  /*d470*/  FADD.FTZ R5, R125, R6 ;  /* 0x000000067d057221 */ /* 0x004fc20000010000 */
[----:B------:R-:W-:Y:S02]  /*d480*/  WARPGROUP.DEPBAR.LE gsb0, 0x0 ;  /* 0x00008000000079c5 */ /* 0x000fe40000010000 */
[----:B------:R-:W-:-:S04]  /*d490*/  WARPGROUP.ARRIVE ;  /* 0x00000000000079c5 */ /* 0x000fc80000000000 */
[----:B------:R-:W2:Y:S01]  /*d4a0*/  MUFU.EX2 R130, R130 ;  /* 0x0000008200827308 */ /* 0x000ea20000000800 */
[----:B0-----:R-:W-:-:S01]  /*d4b0*/  FADD.FTZ R161, R127, R160 ;  /* 0x000000a07fa17221 */ /* 0x001fc20000010000 */
[----:B------:R-:W-:Y:S01]  /*d4c0*/  QGMMA.64x128x32.F32.E4M3.E4M3 R24, R168, gdesc[UR4], R24, gsb0 ;  /* 0x01e00004a8187df3 */ /* 0x000fe20008000818 */
[----:B-1----:R-:W-:-:S05]  /*d4d0*/  FADD.FTZ R6, R128, R5 ;  /* 0x0000000580067221 */ /* 0x002fca0000010000 */
[----:B------:R-:W0:Y:S08]  /*d4e0*/  MUFU.EX2 R129, R129 ;  /* 0x0000008100817308 */ /* 0x000e300000000800 */
        /* <DEDUP_REMOVED lines=34> */
[----:B------:R-:W-:-:S06]  /*d710*/  WARPGROUP.DEPBAR.LE gsb0, 0x0 ;  /* 0x00008000000079c5 */ /* 0x000fcc0000010000 */
        /* <DEDUP_REMOVED lines=14> */
[----:B------:R-:W-:-:S05]  /*d800*/  @!P1 VIADD R5, R163, 0x29840 ;  /* 0x00029840a3059836 */ /* 0x000fca0000000000 */
[----:B------:R-:W-:Y:S01]  /*d810*/  @!P1 PRMT R5, RZ, 0x654, R5 ;  /* 0x00000654ff059816 */ /* 0x000fe20000000005 */
[----:B------:R-:W1:Y:S01]  /*d820*/  MUFU.EX2 R91, R91 ;  /* 0x0000005b005b7308 */ /* 0x000e620000000800 */
[----:B--2---:R-:W-:-:S01]  /*d830*/  FADD.FTZ R160, R90, R161 ;  /* 0x000000a15aa07221 */ /* 0x004fc20000010000 */
[----:B------:R2:W-:Y:S06]  /*d840*/  BAR.ARV R162, 0x100 ;  /* 0x000400a20000751d */ /* 0x0005ec0000002000 */
[----:B------:R-:W3:Y:S01]  /*d850*/  MUFU.EX2 R92, R92 ;  /* 0x0000005c005c7308 */ /* 0x000ee20000000800 */
[----:B0-----:R-:W-:-:S01]  /*d860*/  FADD.FTZ R161, R89, R6 ;  /* 0x0000000659a17221 */ /* 0x001fc20000010000 */
[----:B------:R0:W-:Y:S06]  /*d870*/  @!P1 SYNCS.ARRIVE.TRANS64.RED.A1T0 RZ, [R5+URZ], RZ ;  /* 0x000000ff05ff99a7 */ /* 0x0001ec000810043f */
[----:B------:R-:W4:Y:S01]  /*d880*/  MUFU.EX2 R94, R94 ;  /* 0x0000005e005e7308 */ /* 0x000f220000000800 */
[----:B-1----:R-:W-:-:S07]  /*d890*/  FADD.FTZ R163, R91, R160 ;  /* 0x000000a05ba37221 */ /* 0x002fce0000010000 */
[----:B------:R-:W0:Y:S01]  /*d8a0*/  MUFU.EX2 R93, R93 ;  /* 0x0000005d005d7308 */ /* 0x000e220000000800 */
[----:B---3--:R-:W-:-:S07]  /*d8b0*/  FADD.FTZ R6, R92, R161 ;  /* 0x000000a15c067221 */ /* 0x008fce0000010000 */
[----:B------:R-:W1:Y:S01]  /*d8c0*/  MUFU.EX2 R95, R95 ;  /* 0x0000005f005f7308 */ /* 0x000e620000000800 */
[----:B----4-:R-:W-:-:S07]  /*d8d0*/  FADD.FTZ R160, R94, R163 ;  /* 0x000000a35ea07221 */ /* 0x010fce0000010000 */
[----:B------:R-:W3:Y:S01]  /*d8e0*/  MUFU.EX2 R96, R96 ;  /* 0x0000006000607308 */ /* 0x000ee20000000800 */
[----:B0-----:R-:W-:-:S07]  /*d8f0*/  FADD.FTZ R5, R93, R6 ;  /* 0x000000065d057221 */ /* 0x001fce0000010000 */
[----:B------:R-:W0:Y:S01]  /*d900*/  MUFU.EX2 R98, R98 ;  /* 0x0000006200627308 */ /* 0x000e220000000800 */
[----:B-1----:R-:W-:-:S07]  /*d910*/  FADD.FTZ R103, R95, R160 ;  /* 0x000000a05f677221 */ /* 0x002fce0000010000 */
[----:B------:R-:W1:Y:S01]  /*d920*/  MUFU.EX2 R97, R97 ;  /* 0x0000006100617308 */ /* 0x000e620000000800 */
[----:B---3--:R-:W-:-:S07]  /*d930*/  FADD.FTZ R6, R96, R5 ;  /* 0x0000000560067221 */ /* 0x008fce0000010000 */
        /* <DEDUP_REMOVED lines=9> */
[----:B-1----:R-:W-:-:S01]  /*d9d0*/  FADD.FTZ R103, R102, R103 ;  /* 0x0000006766677221 */ /* 0x002fc20000010000 */
[----:B---3--:R-:W-:-:S03]  /*d9e0*/  FADD.FTZ R6, R9, R6 ;  /* 0x0000000609067221 */ /* 0x008fc60000010000 */
[----:B0-----:R-:W-:Y:S01]  /*d9f0*/  FADD.FTZ R5, R101, R103 ;  /* 0x0000006765057221 */ /* 0x001fe20000010000 */
[----:B--2---:R-:W-:Y:S06]  /*da00*/  @!P0 BRA `(.L_x_1117) ;  /* 0x0000000000048947 */ /* 0x004fec0003800000 */
[----:B------:R-:W-:Y:S01]  /*da10*/  BPT.TRAP 0x1 ;  /* 0x000000040000795c */ /* 0x000fe20000300000 */
.L_x_1117:
        /* <DEDUP_REMOVED lines=115> */
[----:B------:R-:W-:-:S07]  /*e150*/  IMAD.MOV.U32 R4, RZ, RZ, R8 ;  /* 0x000000ffff047224 */ /* 0x000fce00078e0008 */
.L_x_1108:
[----:B------:R-:W-:-:S13]  /*e160*/  ISETP.GE.AND P1, PT, R4, UR39, PT ;  /* 0x0000002704007c0c */ /* 0x000fda000bf26270 */
[----:B------:R-:W-:Y:S05]  /*e170*/  @!P1 BRA `(.L_x_1119) ;  /* 0x00000048006c9947 */ /* 0x000fea0003800000 */
[----:B------:R-:W-:Y:S01]  /*e180*/  IMAD.MOV.U32 R10, RZ, RZ, R0 ;  /* 0x000000ffff0a7224 */ /* 0x000fe200078e0000 */
[----:B------:R-:W-:Y:S01]  /*e190*/  UMOV UR58, UR54 ;  /* 0x00000036003a7c82 */ /* 0x000fe20008000000 */
[----:B------:R-:W-:Y:S01]  /*e1a0*/  IMAD.MOV.U32 R7, RZ, RZ, R3 ;  /* 0x000000ffff077224 */ /* 0x000fe200078e0003 */
[----:B------:R-:W-:Y:S01]  /*e1b0*/  UMOV UR59, UR50 ;  /* 0x00000032003b7c82 */ /* 0x000fe20008000000 */
[----:B------:R-:W-:Y:S01]  /*e1c0*/  ULDC UR54, c[0x0][0x9e4] ;  /* 0x0002790000367ab9 */ /* 0x000fe20000000800 */
[----:B------:R-:W-:Y:S01]  /*e1d0*/  ULDC UR56, c[0x0][0x9dc] ;  /* 0x0002770000387ab9 */ /* 0x000fe20000000800 */
[----:B------:R-:W-:-:S05]  /*e1e0*/  ULDC UR55, c[0x0][0x9e0] ;  /* 0x0002780000377ab9 */ /* 0x000fca0000000800 */
.L_x_1137:
[----:B------:R-:W-:Y:S01]  /*e1f0*/  ISETP.NE.AND P2, PT, RZ, UR45, PT ;  /* 0x0000002dff007c0c */ /* 0x000fe2000bf45270 */
[----:B------:R-:W-:-:S04]  /*e200*/  UISETP.NE.AND UP2, UPT, UR58, 0x1, UPT ;  /* 0x000000013a00788c */ /* 0x000fc8000bf45270 */
[----:B------:R-:W-:-:S04]  /*e210*/  USEL UR50, URZ, 0x1, UP2 ;  /* 0x000000013f327887 */ /* 0x000fc80009000000 */
[----:B------:R-:W-:-:S04]  /*e220*/  ULOP3.LUT UR50, UR59, UR50, URZ, 0x3c, !UPT ;  /* 0x000000323b327292 */ /* 0x000fc8000f8e3c3f */
[----:B------:R-:W-:Y:S08]  /*e230*/  @P2 BRA `(.L_x_1120) ;  /* 0x0000000000382947 */ /* 0x000ff00003800000 */
[----:B------:R-:W-:Y:S05]  /*e240*/  @!P0 BRA `(.L_x_1121) ;  /* 0x0000000000048947 */ /* 0x000fea0003800000 */
[----:B------:R-:W-:Y:S01]  /*e250*/  BPT.TRAP 0x1 ;  /* 0x000000040000795c */ /* 0x000fe20000300000 */
.L_x_1121:
        /* <DEDUP_REMOVED lines=9> */
.L_x_1122:
[----:B-1----:R-:W-:Y:S05]  /*e2f0*/  @P1 BRA `(.L_x_1120) ;  /* 0x0000000000081947 */ /* 0x002fea0003800000 */
[----:B------:R-:W1:Y:S02]  /*e300*/  SYNCS.PHASECHK.TRANS64.TRYWAIT P1, [UR6+0x29830], R0 ;  /* 0x02983000ff0075a7 */ /* 0x000e640008020146 */
[----:B-1----:R-:W-:Y:S05]  /*e310*/  @!P1 BRA `(.L_x_1123) ;  /* 0x000000f400c09947 */ /* 0x002fea0003800000 */
.L_x_1120:
        /* <DEDUP_REMOVED lines=191> */
.L_x_1125:
[----:B------:R-:W-:Y:S01]  /*ef10*/  ULEA UR6, UR58, UR41, 0x3 ;  /* 0x000000293a067291 */ /* 0x000fe2000f8e183f */
[----:B------:R-:W-:-:S05]  /*ef20*/  IMAD.U32 R0, RZ, RZ, UR59 ;  /* 0x0000003bff007e24 */ /* 0x000fca000f8e00ff */
[----:B------:R-:W-:-:S04]  /*ef30*/  SHF.L.U32 R0, R0, 0x1f, RZ ;  /* 0x0000001f00007819 */ /* 0x000fc800000006ff */
[----:B------:R0:W1:Y:S01]  /*ef40*/  SYNCS.PHASECHK.TRANS64.TRYWAIT P1, [UR6+0x29850], R0 ;  /* 0x02985000ff0075a7 */ /* 0x0000620008020146 */
[----:B------:R-:W-:Y:S05]  /*ef50*/  @!P0 BRA `(.L_x_1126) ;  /* 0x0000000000048947 */ /* 0x000fea0003800000 */
[----:B------:R-:W-:Y:S01]  /*ef60*/  BPT.TRAP 0x1 ;  /* 0x000000040000795c */ /* 0x000fe20000300000 */
.L_x_1126:
[----:B-1----:R-:W-:Y:S05]  /*ef70*/  @P1 BRA `(.L_x_1124) ;  /* 0x0000000000081947 */ /* 0x002fea0003800000 */
[----:B------:R-:W1:Y:S02]  /*ef80*/  SYNCS.PHASECHK.TRANS64.TRYWAIT P1, [UR6+0x29850], R0 ;  /* 0x02985000ff0075a7 */ /* 0x000e640008020146 */
[----:B-1----:R-:W-:Y:S05]  /*ef90*/  @!P1 BRA `(.L_x_1127) ;  /* 0x000000e800b89947 */ /* 0x002fea0003800000 */
.L_x_1124:
        /* <DEDUP_REMOVED lines=57> */
[----:B-1----:R-:W-:Y:S01]  /*f330*/  IMAD.IADD R3, R12, 0x1, R21 ;  /* 0x000000010c037824 */ /* 0x002fe200078e0215 */
[----:B------:R-:W-:Y:S06]  /*f340*/  @P1 BRA `(.L_x_1128) ;  /* 0x0000000000541947 */ /* 0x000fec0003800000 */
        /* <DEDUP_REMOVED lines=12> */
.L_x_1130:
[----:B------:R-:W-:-:S05]  /*f410*/  IMAD.U32 R20, RZ, RZ, UR54 ;  /* 0x00000036ff147e24 */ /* 0x000fca000f8e00ff */
[----:B------:R-:W-:-:S13]  /*f420*/  ISETP.NE.AND P1, PT, R20, 0x1, PT ;  /* 0x000000011400780c */ /* 0x000fda0003f25270 */
[----:B------:R-:W0:Y:S02]  /*f430*/  @P1 LDC.64 R8, c[0x0][0x9e8] ;  /* 0x00027a00ff081b82 */ /* 0x000e240000000a00 */
[----:B0-----:R-:W-:-:S05]  /*f440*/  @P1 IMAD.HI.U32 R8, R21, R8, RZ ;  /* 0x0000000815081227 */ /* 0x001fca00078e00ff */
[----:B------:R-:W-:-:S07]  /*f450*/  @P1 SHF.R.U32.HI R21, RZ, R9, R8 ;  /* 0x00000009ff151219 */ /* 0x000fce0000011608 */
.L_x_1131:
[----:B------:R-:W-:Y:S05]  /*f460*/  BSYNC B0 ;  /* 0x0000000000007941 */ /* 0x000fea0003800000 */
.L_x_1129:
[----:B------:R-:W-:-:S05]  /*f470*/  IMAD R8, R21, R20, R0 ;  /* 0x0000001415087224 */ /* 0x000fca00078e0200 */
[----:B------:R-:W-:Y:S02]  /*f480*/  VIADDMNMX R11, R8, R20, R11, PT ;  /* 0x00000014080b7246 */ /* 0x000fe4000380010b */
[----:B------:R-:W-:-:S07]  /*f490*/  VIMNMX R3, R3, R8, !PT ;  /* 0x0000000803037248 */ /* 0x000fce0007fe0100 */
.L_x_1128:
        /* <DEDUP_REMOVED lines=247> */
.L_x_1134:
[----:B------:R-:W-:-:S05]  /*10410*/  IMAD.U32 R11, RZ, RZ, UR54 ;  /* 0x00000036ff0b7e24 */ /* 0x000fca000f8e00ff */
[----:B------:R-:W-:-:S13]  /*10420*/  ISETP.NE.AND P6, PT, R11, 0x1, PT ;  /* 0x000000010b00780c */ /* 0x000fda0003fc5270 */
[----:B------:R-:W0:Y:S02]  /*10430*/  @P6 LDC.64 R8, c[0x0][0x9e8] ;  /* 0x00027a00ff086b82 */ /* 0x000e240000000a00 */
[----:B0-----:R-:W-:-:S05]  /*10440*/  @P6 IMAD.HI.U32 R8, R3, R8, RZ ;  /* 0x0000000803086227 */ /* 0x001fca00078e00ff */
[----:B------:R-:W-:-:S07]  /*10450*/  @P6 SHF.R.U32.HI R3, RZ, R9, R8 ;  /* 0x00000009ff036219 */ /* 0x000fce0000011608 */
.L_x_1135:
[----:B------:R-:W-:Y:S05]  /*10460*/  BSYNC B0 ;  /* 0x0000000000007941 */ /* 0x000fea0003800000 */
.L_x_1133:
[----:B------:R-:W-:-:S05]  /*10470*/  IMAD R0, R3, R11, R0 ;  /* 0x0000000b03007224 */ /* 0x000fca00078e0200 */
[----:B------:R-:W-:Y:S02]  /*10480*/  VIADDMNMX R13, R0, R11, R13, PT ;  /* 0x0000000b000d7246 */ /* 0x000fe4000380010d */
[----:B------:R-:W-:-:S07]  /*10490*/  VIMNMX R12, R12, R0, !PT ;  /* 0x000000000c0c7248 */ /* 0x000fce0007fe0100 */
.L_x_1132:
        /* <DEDUP_REMOVED lines=501> */
.L_x_1136:
        /* <DEDUP_REMOVED lines=115> */
[----:B------:R-:W-:-:S05]  /*12b20*/  UMOV UR54, UR57 ;  /* 0x0000003900367c82 */ /* 0x000fca0008000000 */
.L_x_1119:
[----:B------:R-:W-:Y:S06]  /*12b30*/  BAR.ARV 0x8, 0x180 ;  /* 0x0206000000007b1d */ /* 0x000fec0000002000 */
[----:B------:R-:W-:Y:S05]  /*12b40*/  @!P0 BRA `(.L_x_1138) ;  /* 0x0000000000048947 */ /* 0x000fea0003800000 */
[----:B------:R-:W-:Y:S01]  /*12b50*/  BPT.TRAP 0x1 ;  /* 0x000000040000795c */ /* 0x000fe20000300000 */
.L_x_1138:
[----:B------:R-:W-:Y:S01]  /*12b60*/  ULEA UR9, UR54, UR41, 0x3 ;  /* 0x0000002936097291 */ /* 0x000fe2000f8e183f */
[----:B------:R-:W-:-:S05]  /*12b70*/  IMAD.U32 R4, RZ, RZ, UR50 ;  /* 0x00000032ff047e24 */ /* 0x000fca000f8e00ff */
[----:B------:R-:W-:-:S04]  /*12b80*/  SHF.L.U32 R4, R4, 0x1f, RZ ;  /* 0x0000001f04047819 */ /* 0x000fc800000006ff */
[----:B------:R0:W1:Y:S01]  /*12b90*/  SYNCS.PHASECHK.TRANS64.TRYWAIT P1, [UR9+0x29850], R4 ;  /* 0x02985004ff0075a7 */ /* 0x0000620008020149 */
[----:B------:R-:W-:Y:S05]  /*12ba0*/  @!P0 BRA `(.L_x_1139) ;  /* 0x0000000000048947 */ /* 0x000fea0003800000 */
[----:B------:R-:W-:Y:S01]  /*12bb0*/  BPT.TRAP 0x1 ;  /* 0x000000040000795c */ /* 0x000fe20000300000 */
.L_x_1139:
[----:B-1----:R-:W-:Y:S05]  /*12bc0*/  @P1 BRA `(.L_x_1140) ;  /* 0x0000000000081947 */ /* 0x002fea0003800000 */
[----:B------:R-:W1:Y:S02]  /*12bd0*/  SYNCS.PHASECHK.TRANS64.TRYWAIT P1, [UR9+0x29850], R4 ;  /* 0x02985004ff0075a7 */ /* 0x000e640008020149 */
[----:B-1----:R-:W-:Y:S05]  /*12be0*/  @!P1 BRA `(.L_x_1141) ;  /* 0x000000ac00bc9947 */ /* 0x002fea0003800000 */
.L_x_1140:
[----:B------:R-:W-:Y:S01]  /*12bf0*/  UIADD3 UR41, UR41, 0x400, URZ ;  /* 0x0000040029297890 */ /* 0x000fe2000fffe03f */
[----:B------:R-:W-:Y:S01]  /*12c00*/  WARPGROUP.ARRIVE ;  /* 0x00000000000079c5 */ /* 0x000fe20000000000 */
[----:B------:R-:W-:Y:S01]  /*12c10*/  UMOV UR7, 0xc0000010 ;  /* 0xc000001000077882 */ /* 0x000fe20000000000 */
[----:B------:R-:W-:Y:S01]  /*12c20*/  ULDC.64 UR10, c[0x0][0x9a0] ;  /* 0x00026800000a7ab9 */ /* 0x000fe20000000a00 */
[----:B------:R-:W-:Y:S01]  /*12c30*/  USHF.R.U32.HI UR41, URZ, 0x4, UR41 ;  /* 0x000000043f297899 */ /* 0x000fe20008011629 */
[----:B01----:R-:W-:Y:S01]  /*12c40*/  IMAD.MOV.U32 R4, RZ, RZ, 0x3f800000 ;  /* 0x3f800000ff047424 */ /* 0x003fe200078e00ff */
[----:B------:R-:W-:Y:S02]  /*12c50*/  UISETP.NE.U32.AND UP0, UPT, UR10, URZ, UPT ;  /* 0x0000003f0a00728c */ /* 0x000fe4000bf05070 */
[----:B------:R-:W-:Y:S02]  /*12c60*/  ULOP3.LUT UR41, UR41, 0x3fff, URZ, 0xc0, !UPT ;  /* 0x00003fff29297892 */ /* 0x000fe4000f8ec03f */
[----:B------:R-:W-:-:S02]  /*12c70*/  UISETP.NE.AND.EX UP0, UPT, UR11, URZ, UPT, UP0 ;  /* 0x0000003f0b00728c */ /* 0x000fc4000bf05300 */
[----:B------:R-:W-:-:S04]  /*12c80*/  ULOP3.LUT UR8, UR41, 0x10000, URZ, 0xfc, !UPT ;  /* 0x0001000029087892 */ /* 0x000fc8000f8efc3f */
[----:B------:R-:W-:Y:S01]  /*12c90*/  UIMAD UR8, UR54, 0x500, UR8 ;  /* 0x00000500360878a4 */ /* 0x000fe2000f8e0208 */
[----:B------:R-:W-:-:S04]  /*12ca0*/  PLOP3.LUT P1, PT, PT, PT, UP0, 0x80, 0x0 ;  /* 0x000000000000781c */ /* 0x000fc80003f2f008 */
[----:B------:R-:W-:Y:S02]  /*12cb0*/  @UP0 ULDC.64 UR12, c[0x0][0x9c8] ;  /* 0x00027200000c0ab9 */ /* 0x000fe40000000a00 */
[----:B------:R-:W-:Y:S01]  /*12cc0*/  UMOV UR6, UR8 ;  /* 0x0000000800067c82 */ /* 0x000fe20008000000 */
[----:B------:R-:W-:-:S09]  /*12cd0*/  @UP0 UIMAD.WIDE.U32 UR4, UR49, UR12, URZ ;  /* 0x0000000c310402a5 */ /* 0x000fd2000f8e003f */
[----:B------:R-:W-:Y:S01]  /*12ce0*/  QGMMA.64x128x32.F32.E4M3.E4M3 R24, R184, gdesc[UR4], R24, gsb0 ;  /* 0x01e00004b8187df3 */ /* 0x000fe20008000818 */
[----:B------:R-:W-:Y:S01]  /*12cf0*/  UIADD3 UR6, UR8, 0x100, URZ ;  /* 0x0000010008067890 */ /* 0x000fe2000fffe03f */
[----:B------:R-:W-:Y:S01]  /*12d00*/  UMOV UR7, 0xc0000010 ;  /* 0xc000001000077882 */ /* 0x000fe20000000000 */
[----:B------:R-:W-:Y:S02]  /*12d10*/  WARPGROUP.DEPBAR.LE gsb0, 0x0 ;  /* 0x00008000000079c5 */ /* 0x000fe40000010000 */
[----:B------:R-:W-:-:S07]  /*12d20*/  WARPGROUP.ARRIVE ;  /* 0x00000000000079c5 */ /* 0x000fce0000000000 */
[----:B------:R-:W-:Y:S01]  /*12d30*/  QGMMA.64x128x32.F32.E4M3.E4M3 R24, R180, gdesc[UR4], R24, gsb0 ;  /* 0x01e00004b4187df3 */ /* 0x000fe20008000818 */
[----:B------:R-:W-:-:S04]  /*12d40*/  @UP0 USHF.R.S32.HI UR6, URZ, 0x1f, UR49 ;  /* 0x0000001f3f060899 */ /* 0x000fc80008011431 */
[----:B------:R-:W-:-:S04]  /*12d50*/  @UP0 UIMAD UR6, UR6, UR12, URZ ;  /* 0x0000000c060602a4 */ /* 0x000fc8000f8e023f */
[----:B------:R-:W-:-:S04]  /*12d60*/  @UP0 UIMAD UR6, UR49, UR13, UR6 ;  /* 0x0000000d310602a4 */ /* 0x000fc8000f8e0206 */
[----:B------:R-:W-:-:S03]  /*12d70*/  @UP0 UIADD3 UR5, UR5, UR6, URZ ;  /* 0x0000000605050290 */ /* 0x000fc6000fffe03f */
[----:B------:R-:W-:Y:S02]  /*12d80*/  @UP0 ULDC.64 UR6, c[0x0][0x9d0] ;  /* 0x0002740000060ab9 */ /* 0x000fe40000000a00 */
[----:B------:R-:W-:-:S04]  /*12d90*/  @UP0 UIMAD.WIDE.U32 UR4, UR43, UR6, UR4 ;  /* 0x000000062b0402a5 */ /* 0x000fc8000f8e0004 */
[----:B------:R-:W-:Y:S02]  /*12da0*/  @UP0 ULEA UR6, UP1, UR4, UR10, 0x2 ;  /* 0x0000000a04060291 */ /* 0x000fe4000f82103f */
[----:B------:R-:W-:-:S04]  /*12db0*/  @UP0 UIMAD UR5, UR43, UR7, UR5 ;  /* 0x000000072b0502a4 */ /* 0x000fc8000f8e0205 */
[----:B------:R-:W-:Y:S01]  /*12dc0*/  IMAD.U32 R8, RZ, RZ, UR6 ;  /* 0x00000006ff087e24 */ /* 0x000fe2000f8e00ff */
[----:B------:R-:W-:Y:S02]  /*12dd0*/  @UP0 ULEA.HI.X UR7, UR4, UR11, UR5, 0x2, UP1 ;  /* 0x0000000b04070291 */ /* 0x000fe400088f1405 */
[----:B------:R-:W-:-:S04]  /*12de0*/  UIADD3 UR6, UR8, 0x200, URZ ;  /* 0x0000020008067890 */ /* 0x000fc8000fffe03f */
[----:B------:R-:W-:Y:S01]  /*12df0*/  IMAD.U32 R9, RZ, RZ, UR7 ;  /* 0x00000007ff097e24 */ /* 0x000fe2000f8e00ff */
[----:B------:R-:W-:-:S04]  /*12e00*/  UMOV UR7, 0xc0000010 ;  /* 0xc000001000077882 */ /* 0x000fc80000000000 */
[----:B------:R0:W2:Y:S01]  /*12e10*/  @P1 LDG.E R4, desc[UR52][R8.64] ;  /* 0x0000003408041981 */ /* 0x0000a2000c1e1900 */
[----:B------:R-:W-:Y:S02]  /*12e20*/  WARPGROUP.DEPBAR.LE gsb0, 0x0 ;  /* 0x00008000000079c5 */ /* 0x000fe40000010000 */
[----:B------:R-:W-:-:S06]  /*12e30*/  WARPGROUP.ARRIVE ;  /* 0x00000000000079c5 */ /* 0x000fcc0000000000 */
        /* <DEDUP_REMOVED lines=11> */
[----:B-1----:R-:W-:-:S01]  /*12ef0*/  FADD.FTZ R7, R7, R6 ;  /* 0x0000000607077221 */ /* 0x002fc20000010000 */
        /* <DEDUP_REMOVED lines=35> */
.L_x_1142:
[----:B------:R-:W-:Y:S01]  /*13130*/  UIADD3 UR4, UR9, 0x29860, URZ ;  /* 0x0002986009047890 */ /* 0x000fe2000fffe03f */
[-C--:B------:R-:W-:Y:S01]  /*13140*/  FMUL.FTZ R90, R53, R5.reuse ;  /* 0x00000005355a7220 */ /* 0x080fe20000410000 */
[----:B------:R-:W-:Y:S01]  /*13150*/  UIADD3 UR54, UR54, 0x1, URZ ;  /* 0x0000000136367890 */ /* 0x000fe2000fffe03f */
[-C--:B------:R-:W-:Y:S01]  /*13160*/  FMUL.FTZ R89, R56, R5.reuse ;  /* 0x0000000538597220 */ /* 0x080fe20000410000 */
[----:B------:R-:W-:Y:S01]  /*13170*/  UPRMT UR4, UR40, 0x654, UR4 ;  /* 0x0000065428047896 */ /* 0x000fe20008000004 */
[-C--:B------:R-:W-:Y:S01]  /*13180*/  FMUL.FTZ R91, R61, R5.reuse ;  /* 0x000000053d5b7220 */ /* 0x080fe20000410000 */
[----:B------:R-:W-:Y:S01]  /*13190*/  UISETP.NE.AND UP0, UPT, UR54, 0x2, UPT ;  /* 0x000000023600788c */ /* 0x000fe2000bf05270 */
[-C--:B------:R-:W-:Y:S01]  /*131a0*/  FMUL.FTZ R92, R64, R5.reuse ;  /* 0x00000005405c7220 */ /* 0x080fe20000410000 */
[-C--:B------:R-:W-:Y:S01]  /*131b0*/  FMUL.FTZ R53, R52, R5.reuse ;  /* 0x0000000534357220 */ /* 0x080fe20000410000 */
[-C--:B------:R-:W-:Y:S01]  /*131c0*/  FMUL.FTZ R15, R45, R5.reuse ;  /* 0x000000052d0f7220 */ /* 0x080fe20000410000 */
[-C--:B------:R-:W-:Y:S01]  /*131d0*/  FMUL.FTZ R88, R48, R5.reuse ;  /* 0x0000000530587220 */ /* 0x080fe20000410000 */
[-C--:B------:R-:W-:Y:S01]  /*131e0*/  FMUL.FTZ R61, R49, R5.reuse ;  /* 0x00000005313d7220 */ /* 0x080fe20000410000 */
[----:B------:R-:W-:Y:S01]  /*131f0*/  FMUL.FTZ R64, R57, R5 ;  /* 0x0000000539407220 */ /* 0x000fe20000410000 */
[----:B------:R-:W-:Y:S01]  /*13200*/  SYNCS.ARRIVE.TRANS64.RED.A1T0 RZ, [UR4], RZ ;  /* 0x000000ffffff79a7 */ /* 0x000fe20008100404 */
[-C--:B------:R-:W-:Y:S01]  /*13210*/  FMUL.FTZ R52, R47, R9.reuse ;  /* 0x000000092f347220 */ /* 0x080fe20000410000 */
[----:B------:R-:W-:Y:S01]  /*13220*/  FMUL.FTZ R56, R50, R9 ;  /* 0x0000000932387220 */ /* 0x000fe20000410000 */
        /* <DEDUP_REMOVED lines=57> */
[----:B------:R-:W-:-:S12]  /*135c0*/  ULOP3.LUT UR50, UR50, UR4, URZ, 0x3c, !UPT ;  /* 0x0000000432327292 */ /* 0x000fd8000f8e3c3f */
.L_x_1068:
        /* <DEDUP_REMOVED lines=9> */
[----:B------:R-:W-:Y:S02]  /*13660*/  R2UR UR6, R10 ;  /* 0x000000000a0672ca */ /* 0x000fe400000e0000 */
[----:B------:R-:W-:Y:S01]  /*13670*/  R2UR UR49, R11 ;  /* 0x000000000b3172ca */ /* 0x000fe200000e0000 */
[----:B------:R-:W-:Y:S06]  /*13680*/  BAR.ARV 0x4, 0x180 ;  /* 0x0106000000007b1d */ /* 0x000fec0000002000 */
[----:B------:R-:W-:Y:S08]  /*13690*/  @P0 BRA `(.L_x_1144) ;  /* 0x0000002c00800947 */ /* 0x000ff00003800000 */
[----:B------:R-:W0:Y:S01]  /*136a0*/  S2R R17, SR_TID.X ;  /* 0x0000000000117919 */ /* 0x000e220000002100 */
[----:B------:R-:W-:Y:S01]  /*136b0*/  ULDC.64 UR8, c[0x4][0x40] ;  /* 0x0100100000087ab9 */ /* 0x000fe20000000a00 */
[----:B------:R-:W-:Y:S01]  /*136c0*/  ULDC.64 UR10, c[0x0][0xc00] ;  /* 0x00030000000a7ab9 */ /* 0x000fe20000000a00 */
[----:B0-----:R-:W-:-:S05]  /*136d0*/  IMAD.SHL.U32 R4, R17, 0x4, RZ ;  /* 0x0000000411047824 */ /* 0x001fca00078e00ff */
[----:B------:R-:W-:Y:S01]  /*136e0*/  LOP3.LUT R4, R4, 0xc, RZ, 0xc0, !PT ;  /* 0x0000000c04047812 */ /* 0x000fe200078ec0ff */
[----:B------:R-:W-:Y:S03]  /*136f0*/  BAR.SYNC.DEFER_BLOCKING 0x1, 0x100 ;  /* 0x0044000000007b1d */ /* 0x000fe60000010000 */
[----:B------:R-:W-:-:S05]  /*13700*/  IADD3 R4, P0, R4, UR8, RZ ;  /* 0x0000000804047c10 */ /* 0x000fca000ff1e0ff */
[----:B------:R-:W-:Y:S01]  /*13710*/  IMAD.X R5, RZ, RZ, UR9, P0 ;  /* 0x00000009ff057e24 */ /* 0x000fe200080e06ff */
[----:B------:R-:W-:-:S04]  /*13720*/  ULDC.64 UR8, c[0x0][0xc00] ;  /* 0x0003000000087ab9 */ /* 0x000fc80000000a00 */
[----:B------:R0:W2:Y:S01]  /*13730*/  LDG.E.CONSTANT R26, desc[UR52][R4.64] ;  /* 0x00000034041a7981 */ /* 0x0000a2000c1e9900 */
[----:B------:R-:W-:Y:S01]  /*13740*/  LOP3.LUT P0, R8, R17, 0x3, RZ, 0xc0, !PT ;  /* 0x0000000311087812 */ /* 0x000fe2000780c0ff */
[----:B------:R-:W-:-:S03]  /*13750*/  UIMAD.WIDE UR8, UR44, 0x4, UR8 ;  /* 0x000000042c0878a5 */ /* 0x000fc6000f8e0208 */
[----:B------:R-:W-:-:S04]  /*13760*/  ISETP.EQ.OR P0, PT, R8, 0x3, !P0 ;  /* 0x000000030800780c */ /* 0x000fc80004702670 */
        /* <DEDUP_REMOVED lines=25> */
[----:B------:R-:W-:-:S02]  /*13900*/  LOP3.LUT R3, R12, 0x380, RZ, 0xc0, !PT ;  /* 0x000003800c037812 */ /* 0x000fc400078ec0ff */
[----:B------:R-:W-:Y:S02]  /*13910*/  IADD3 R6, P6, R12, 0x20, RZ ;  /* 0x000000200c067810 */ /* 0x000fe40007fde0ff */
[----:B------:R-:W-:Y:S02]  /*13920*/  SHF.R.U64 R3, R3, 0x3, RZ ;  /* 0x0000000303037819 */ /* 0x000fe400000012ff */
[----:B------:R-:W-:Y:S01]  /*13930*/  SEL R53, R55, R54, P0 ;  /* 0x0000003637357207 */ /* 0x000fe20000000000 */
[----:B------:R-:W-:Y:S01]  /*13940*/  IMAD.X R99, RZ, RZ, R13, P6 ;  /* 0x000000ffff637224 */ /* 0x000fe200030e060d */
[----:B------:R-:W-:Y:S02]  /*13950*/  LOP3.LUT R4, R6, 0x380, RZ, 0xc0, !PT ;  /* 0x0000038006047812 */ /* 0x000fe400078ec0ff */
[----:B------:R-:W-:Y:S02]  /*13960*/  SEL R89, R56, R57, P0 ;  /* 0x0000003938597207 */ /* 0x000fe40000000000 */
[----:B------:R-:W-:-:S02]  /*13970*/  SEL R50, R57, R56, P0 ;  /* 0x0000003839327207 */ /* 0x000fc40000000000 */
[----:B------:R-:W-:Y:S02]  /*13980*/  SEL R101, R66, R67, P0 ;  /* 0x0000004342657207 */ /* 0x000fe40000000000 */
[----:B------:R-:W-:Y:S02]  /*13990*/  SEL R54, R67, R66, P0 ;  /* 0x0000004243367207 */ /* 0x000fe40000000000 */
[C---:B------:R-:W-:Y:S02]  /*139a0*/  IADD3 R17, P1, R12.reuse, 0x40, RZ ;  /* 0x000000400c117810 */ /* 0x040fe40007f3e0ff */
[C---:B------:R-:W-:Y:S02]  /*139b0*/  IADD3 R55, P2, R12.reuse, 0x60, RZ ;  /* 0x000000600c377810 */ /* 0x040fe40007f5e0ff */
[C---:B------:R-:W-:Y:S02]  /*139c0*/  IADD3 R18, P3, R12.reuse, 0x4000, RZ ;  /* 0x000040000c127810 */ /* 0x040fe40007f7e0ff */
[----:B------:R-:W-:-:S02]  /*139d0*/  IADD3 R57, P4, R12, 0x4020, RZ ;  /* 0x000040200c397810 */ /* 0x000fc40007f9e0ff */
[C---:B------:R-:W-:Y:S01]  /*139e0*/  IADD3 R67, P5, R12.reuse, 0x4040, RZ ;  /* 0x000040400c437810 */ /* 0x040fe20007fbe0ff */
[--C-:B------:R-:W-:Y:S01]  /*139f0*/  IMAD.X R11, RZ, RZ, R13.reuse, P3 ;  /* 0x000000ffff0b7224 */ /* 0x100fe200018e060d */
[----:B------:R-:W-:Y:S01]  /*13a00*/  IADD3 R56, P6, R12, 0x4060, RZ ;  /* 0x000040600c387810 */ /* 0x000fe20007fde0ff */
[--C-:B------:R-:W-:Y:S01]  /*13a10*/  IMAD.X R9, RZ, RZ, R13.reuse, P4 ;  /* 0x000000ffff097224 */ /* 0x100fe200020e060d */
[----:B------:R-:W-:Y:S02]  /*13a20*/  LOP3.LUT R12, R3, R12, RZ, 0x3c, !PT ;  /* 0x0000000c030c7212 */ /* 0x000fe400078e3cff */
[----:B------:R-:W-:Y:S01]  /*13a30*/  SHF.R.U64 R3, R4, 0x3, RZ ;  /* 0x0000000304037819 */ /* 0x000fe200000012ff */
[----:B------:R-:W-:Y:S01]  /*13a40*/  IMAD.X R5, RZ, RZ, R13, P6 ;  /* 0x000000ffff057224 */ /* 0x000fe200030e060d */
[----:B------:R-:W-:Y:S02]  /*13a50*/  LOP3.LUT R8, R17, 0x380, RZ, 0xc0, !PT ;  /* 0x0000038011087812 */ /* 0x000fe400078ec0ff */
[----:B------:R-:W-:-:S02]  /*13a60*/  LOP3.LUT R98, R3, R6, RZ, 0x3c, !PT ;  /* 0x0000000603627212 */ /* 0x000fc400078e3cff */
[----:B------:R-:W-:Y:S02]  /*13a70*/  SHF.R.U64 R4, R8, 0x3, RZ ;  /* 0x0000000308047819 */ /* 0x000fe400000012ff */
[----:B------:R-:W-:Y:S02]  /*13a80*/  LOP3.LUT R6, R67, 0x380, RZ, 0xc0, !PT ;  /* 0x0000038043067812 */ /* 0x000fe400078ec0ff */
[----:B------:R-:W-:Y:S02]  /*13a90*/  SEL R149, R24, R25, P0 ;  /* 0x0000001918957207 */ /* 0x000fe40000000000 */
[----:B------:R-:W-:Y:S01]  /*13aa0*/  SEL R27, R25, R24, P0 ;  /* 0x00000018191b7207 */ /* 0x000fe20000000000 */
[----:B------:R-:W-:Y:S01]  /*13ab0*/  IMAD.X R25, RZ, RZ, R13, P1 ;  /* 0x000000ffff197224 */ /* 0x000fe200008e060d */
[----:B------:R-:W-:Y:S02]  /*13ac0*/  LOP3.LUT R3, R18, 0x380, RZ, 0xc0, !PT ;  /* 0x0000038012037812 */ /* 0x000fe400078ec0ff */
[----:B------:R-:W-:-:S02]  /*13ad0*/  LOP3.LUT R10, R55, 0x380, RZ, 0xc0, !PT ;  /* 0x00000380370a7812 */ /* 0x000fc400078ec0ff */
[----:B------:R-:W-:Y:S02]  /*13ae0*/  LOP3.LUT R24, R4, R17, RZ, 0x3c, !PT ;  /* 0x0000001104187212 */ /* 0x000fe400078e3cff */
[----:B------:R-:W-:Y:S02]  /*13af0*/  SHF.R.U64 R6, R6, 0x3, RZ ;  /* 0x0000000306067819 */ /* 0x000fe400000012ff */
[----:B------:R-:W-:Y:S02]  /*13b00*/  LOP3.LUT R4, R57, 0x380, RZ, 0xc0, !PT ;  /* 0x0000038039047812 */ /* 0x000fe400078ec0ff */
[----:B------:R-:W-:Y:S02]  /*13b10*/  SEL R111, R7, R52, P0 ;  /* 0x00000034076f7207 */ /* 0x000fe40000000000 */
[----:B------:R-:W-:Y:S01]  /*13b20*/  SEL R51, R52, R7, P0 ;  /* 0x0000000734337207 */ /* 0x000fe20000000000 */
[----:B------:R-:W-:Y:S01]  /*13b30*/  IMAD.X R7, RZ, RZ, R13, P5 ;  /* 0x000000ffff077224 */ /* 0x000fe200028e060d */
[----:B------:R-:W-:-:S02]  /*13b40*/  LOP3.LUT R17, R56, 0x380, RZ, 0xc0, !PT ;  /* 0x0000038038117812 */ /* 0x000fc400078ec0ff */
[----:B------:R-:W-:Y:S02]  /*13b50*/  SHF.R.U64 R3, R3, 0x3, RZ ;  /* 0x0000000303037819 */ /* 0x000fe400000012ff */
[----:B------:R-:W-:Y:S02]  /*13b60*/  SHF.R.U64 R8, R10, 0x3, RZ ;  /* 0x000000030a087819 */ /* 0x000fe400000012ff */
[----:B------:R-:W-:Y:S02]  /*13b70*/  LOP3.LUT R6, R6, R67, RZ, 0x3c, !PT ;  /* 0x0000004306067212 */ /* 0x000fe400078e3cff */
[----:B------:R-:W-:Y:S02]  /*13b80*/  SHF.R.U64 R4, R4, 0x3, RZ ;  /* 0x0000000304047819 */ /* 0x000fe400000012ff */
[----:B------:R-:W-:Y:S02]  /*13b90*/  SEL R125, R72, R73, P0 ;  /* 0x00000049487d7207 */ /* 0x000fe40000000000 */
[----:B------:R-:W-:-:S02]  /*13ba0*/  SEL R39, R73, R72, P0 ;  /* 0x0000004849277207 */ /* 0x000fc40000000000 */
[----:B------:R-:W-:Y:S02]  /*13bb0*/  SEL R115, R49, R14, P0 ;  /* 0x0000000e31737207 */ /* 0x000fe40000000000 */
[----:B------:R-:W-:Y:S02]  /*13bc0*/  SHF.R.U64 R17, R17, 0x3, RZ ;  /* 0x0000000311117819 */ /* 0x000fe400000012ff */
[----:B------:R-:W-:Y:S02]  /*13bd0*/  SEL R147, R36, R37, P0 ;  /* 0x0000002524937207 */ /* 0x000fe40000000000 */
[----:B------:R-:W-:Y:S02]  /*13be0*/  SEL R33, R37, R36, P0 ;  /* 0x0000002425217207 */ /* 0x000fe40000000000 */
[----:B------:R-:W-:Y:S02]  /*13bf0*/  SEL R49, R14, R49, P0 ;  /* 0x000000310e317207 */ /* 0x000fe40000000000 */
[----:B------:R-:W-:-:S02]  /*13c00*/  SEL R73, R58, R59, P0 ;  /* 0x0000003b3a497207 */ /* 0x000fc40000000000 */
[----:B------:R-:W-:Y:S02]  /*13c10*/  SEL R52, R59, R58, P0 ;  /* 0x0000003a3b347207 */ /* 0x000fe40000000000 */
[----:B------:R-:W-:Y:S02]  /*13c20*/  LOP3.LUT R10, R3, R18, RZ, 0x3c, !PT ;  /* 0x00000012030a7212 */ /* 0x000fe400078e3cff */
[----:B------:R-:W-:Y:S02]  /*13c30*/  SEL R143, R44, R15, P0 ;  /* 0x0000000f2c8f7207 */ /* 0x000fe40000000000 */
[----:B------:R-:W-:Y:S01]  /*13c40*/  SEL R36, R15, R44, P0 ;  /* 0x0000002c0f247207 */ /* 0x000fe20000000000 */
[----:B------:R-:W-:Y:S01]  /*13c50*/  IMAD.X R15, RZ, RZ, R13, P2 ;  /* 0x000000ffff0f7224 */ /* 0x000fe200010e060d */
[----:B------:R-:W-:Y:S02]  /*13c60*/  SEL R137, R88, R61, P0 ;  /* 0x0000003d58897207 */ /* 0x000fe40000000000 */
[----:B------:R-:W-:-:S02]  /*13c70*/  SEL R34, R61, R88, P0 ;  /* 0x000000583d227207 */ /* 0x000fc40000000000 */
[----:B------:R-:W-:Y:S02]  /*13c80*/  SEL R59, R86, R87, P0 ;  /* 0x00000057563b7207 */ /* 0x000fe40000000000 */
[----:B------:R-:W-:Y:S02]  /*13c90*/  LOP3.LUT R14, R8, R55, RZ, 0x3c, !PT ;  /* 0x00000037080e7212 */ /* 0x000fe400078e3cff */
[----:B------:R-:W-:Y:S02]  /*13ca0*/  MOV R18, R6 ;  /* 0x0000000600127202 */ /* 0x000fe40000000f00 */
[----:B------:R-:W-:Y:S02]  /*13cb0*/  SEL R121, R80, R81, P0 ;  /* 0x0000005150797207 */ /* 0x000fe40000000000 */
[----:B------:R-:W-:Y:S02]  /*13cc0*/  SEL R41, R81, R80, P0 ;  /* 0x0000005051297207 */ /* 0x000fe40000000000 */
[----:B------:R-:W-:-:S02]  /*13cd0*/  SEL R123, R84, R85, P0 ;  /* 0x00000055547b7207 */ /* 0x000fc40000000000 */
[----:B------:R-:W-:Y:S02]  /*13ce0*/  SEL R44, R85, R84, P0 ;  /* 0x00000054552c7207 */ /* 0x000fe40000000000 */
[----:B------:R-:W-:Y:S02]  /*13cf0*/  SEL R61, R87, R86, P0 ;  /* 0x00000056573d7207 */ /* 0x000fe40000000000 */
[----:B------:R-:W-:Y:S02]  /*13d00*/  LOP3.LUT R8, R4, R57, RZ, 0x3c, !PT ;  /* 0x0000003904087212 */ /* 0x000fe400078e3cff */
        /* <DEDUP_REMOVED lines=8> */
[----:B------:R-:W-:-:S02]  /*13d90*/  LOP3.LUT R4, R17, R56, RZ, 0x3c, !PT ;  /* 0x0000003811047212 */ /* 0x000fc400078e3cff */
        /* <DEDUP_REMOVED lines=17> */
[----:B------:R-:W0:Y:S04]  /*13eb0*/  SHFL.IDX PT, R56, R61, R6, 0x1c1f ;  /* 0x001c1f063d387589 */ /* 0x000e2800000e0000 */
[----:B------:R-:W-:Y:S04]  /*13ec0*/  SHFL.IDX PT, R90, R149, R26, 0x1c1f ;  /* 0x001c1f1a955a7589 */ /* 0x000fe800000e0000 */
[----:B------:R-:W-:Y:S04]  /*13ed0*/  SHFL.IDX PT, R5, R151, R26, 0x1c1f ;  /* 0x001c1f1a97057589 */ /* 0x000fe800000e0000 */
[----:B------:R-:W-:Y:S04]  /*13ee0*/  SHFL.IDX PT, R86, R145, R26, 0x1c1f ;  /* 0x001c1f1a91567589 */ /* 0x000fe800000e0000 */
[----:B------:R-:W-:Y:S04]  /*13ef0*/  SHFL.IDX PT, R7, R147, R26, 0x1c1f ;  /* 0x001c1f1a93077589 */ /* 0x000fe800000e0000 */
[----:B------:R-:W-:Y:S04]  /*13f00*/  SHFL.IDX PT, R82, R141, R26, 0x1c1f ;  /* 0x001c1f1a8d527589 */ /* 0x000fe800000e0000 */
[----:B------:R-:W-:Y:S01]  /*13f10*/  SHFL.IDX PT, R9, R143, R26, 0x1c1f ;  /* 0x001c1f1a8f097589 */ /* 0x000fe200000e0000 */
[----:B0-----:R-:W-:-:S02]  /*13f20*/  SEL R61, R59, R56, P0 ;  /* 0x000000383b3d7207 */ /* 0x001fc40000000000 */
        /* <DEDUP_REMOVED lines=26> */
[----:B------:R-:W0:Y:S04]  /*140d0*/  SHFL.IDX PT, R8, R31, R6, 0x1c1f ;  /* 0x001c1f061f087589 */ /* 0x000e2800000e0000 */
[----:B------:R-:W1:Y:S04]  /*140e0*/  SHFL.IDX PT, R46, R46, R6, 0x1c1f ;  /* 0x001c1f062e2e7589 */ /* 0x000e6800000e0000 */
[----:B------:R-:W2:Y:S04]  /*140f0*/  SHFL.IDX PT, R49, R49, R6, 0x1c1f ;  /* 0x001c1f0631317589 */ /* 0x000ea800000e0000 */
[----:B------:R-:W3:Y:S04]  /*14100*/  SHFL.IDX PT, R27, R27, R6, 0x1c1f ;  /* 0x001c1f061b1b7589 */ /* 0x000ee800000e0000 */
[----:B------:R-:W4:Y:S04]  /*14110*/  SHFL.IDX PT, R87, R30, R6, 0x1c1f ;  /* 0x001c1f061e577589 */ /* 0x000f2800000e0000 */
[----:B------:R-:W-:Y:S04]  /*14120*/  SHFL.IDX PT, R26, R47, R6, 0x1c1f ;  /* 0x001c1f062f1a7589 */ /* 0x000fe800000e0000 */
[----:B------:R2:W4:Y:S01]  /*14130*/  SHFL.IDX PT, R31, R51, R6, 0x1c1f ;  /* 0x001c1f06331f7589 */ /* 0x00052200000e0000 */
[----:B0-----:R-:W-:-:S02]  /*14140*/  SEL R93, R5, R8, P0 ;  /* 0x00000008055d7207 */ /* 0x001fc40000000000 */
[----:B------:R-:W-:Y:S01]  /*14150*/  SEL R91, R8, R5, P0 ;  /* 0x00000005085b7207 */ /* 0x000fe20000000000 */
[----:B------:R-:W0:Y:S01]  /*14160*/  SHFL.IDX PT, R83, R32, R6, 0x1c1f ;  /* 0x001c1f0620537589 */ /* 0x000e2200000e0000 */
[----:B-1----:R-:W-:-:S03]  /*14170*/  SEL R56, R57, R46, P0 ;  /* 0x0000002e39387207 */ /* 0x002fc60000000000 */
[----:B------:R-:W-:Y:S01]  /*14180*/  SHFL.IDX PT, R65, R41, R6, 0x1c1f ;  /* 0x001c1f0629417589 */ /* 0x000fe200000e0000 */
[----:B--2---:R-:W-:-:S03]  /*14190*/  SEL R51, R49, R58, P0 ;  /* 0x0000003a31337207 */ /* 0x004fc60000000000 */
[----:B------:R-:W1:Y:S01]  /*141a0*/  SHFL.IDX PT, R10, R33, R6, 0x1c1f ;  /* 0x001c1f06210a7589 */ /* 0x000e6200000e0000 */
[----:B---3--:R-:W-:Y:S02]  /*141b0*/  SEL R92, R90, R27, P0 ;  /* 0x0000001b5a5c7207 */ /* 0x008fe40000000000 */
[----:B------:R-:W-:Y:S01]  /*141c0*/  SEL R90, R27, R90, P0 ;  /* 0x0000005a1b5a7207 */ /* 0x000fe20000000000 */
[----:B------:R-:W2:Y:S01]  /*141d0*/  SHFL.IDX PT, R79, R34, R6, 0x1c1f ;  /* 0x001c1f06224f7589 */ /* 0x000ea200000e0000 */
[----:B----4-:R-:W-:Y:S02]  /*141e0*/  SEL R88, R86, R87, P0 ;  /* 0x0000005756587207 */ /* 0x010fe40000000000 */
[----:B------:R-:W-:Y:S01]  /*141f0*/  SEL R86, R87, R86, P0 ;  /* 0x0000005657567207 */ /* 0x000fe20000000000 */
[----:B------:R-:W-:Y:S04]  /*14200*/  SHFL.IDX PT, R15, R42, R6, 0x1c1f ;  /* 0x001c1f062a0f7589 */ /* 0x000fe800000e0000 */
[----:B------:R-:W3:Y:S01]  /*14210*/  SHFL.IDX PT, R45, R45, R6, 0x1c1f ;  /* 0x001c1f062d2d7589 */ /* 0x000ee200000e0000 */
[----:B------:R-:W-:-:S03]  /*14220*/  SEL R47, R31, R64, P0 ;  /* 0x000000401f2f7207 */ /* 0x000fc60000000000 */
[----:B------:R-:W4:Y:S01]  /*14230*/  SHFL.IDX PT, R36, R36, R6, 0x1c1f ;  /* 0x001c1f0624247589 */ /* 0x000f2200000e0000 */
[----:B0-----:R-:W-:Y:S02]  /*14240*/  SEL R84, R82, R83, P0 ;  /* 0x0000005352547207 */ /* 0x001fe40000000000 */
[----:B------:R-:W-:Y:S01]  /*14250*/  SEL R82, R83, R82, P0 ;  /* 0x0000005253527207 */ /* 0x000fe20000000000 */
[----:B------:R-:W-:Y:S04]  /*14260*/  SHFL.IDX PT, R63, R44, R6, 0x1c1f ;  /* 0x001c1f062c3f7589 */ /* 0x000fe800000e0000 */
[----:B------:R-:W0:Y:S01]  /*14270*/  SHFL.IDX PT, R33, R48, R6, 0x1c1f ;  /* 0x001c1f0630217589 */ /* 0x000e2200000e0000 */
[----:B-1----:R-:W-:Y:S02]  /*14280*/  SEL R89, R7, R10, P0 ;  /* 0x0000000a07597207 */ /* 0x002fe40000000000 */
[----:B------:R-:W-:Y:S01]  /*14290*/  SEL R87, R10, R7, P0 ;  /* 0x000000070a577207 */ /* 0x000fe20000000000 */
[----:B------:R3:W1:Y:S01]  /*142a0*/  SHFL.IDX PT, R42, R50, R6, 0x1c1f ;  /* 0x001c1f06322a7589 */ /* 0x00066200000e0000 */
[----:B--2---:R-:W-:-:S02]  /*142b0*/  SEL R80, R78, R79, P0 ;  /* 0x0000004f4e507207 */ /* 0x004fc40000000000 */
[----:B------:R-:W-:Y:S01]  /*142c0*/  SEL R78, R79, R78, P0 ;  /* 0x0000004e4f4e7207 */ /* 0x000fe20000000000 */
[----:B------:R-:W2:Y:S01]  /*142d0*/  SHFL.IDX PT, R38, R38, R6, 0x1c1f ;  /* 0x001c1f0626267589 */ /* 0x000ea200000e0000 */
[----:B------:R-:W-:Y:S02]  /*142e0*/  F2FP.BF16.F32.PACK_AB R8, R89, R88 ;  /* 0x000000585908723e */ /* 0x000fe400000010ff */
[----:B------:R-:W-:Y:S01]  /*142f0*/  F2FP.BF16.F32.PACK_AB R10, R87, R86 ;  /* 0x00000056570a723e */ /* 0x000fe200000010ff */
[----:B------:R0:W2:Y:S01]  /*14300*/  SHFL.IDX PT, R30, R53, R6, 0x1c1f ;  /* 0x001c1f06351e7589 */ /* 0x0000a200000e0000 */
[----:B---3--:R-:W-:-:S03]  /*14310*/  SEL R50, R45, R60, P0 ;  /* 0x0000003c2d327207 */ /* 0x008fc60000000000 */
[----:B------:R-:W-:Y:S01]  /*14320*/  SHFL.IDX PT, R69, R39, R6, 0x1c1f ;  /* 0x001c1f0627457589 */ /* 0x000fe200000e0000 */
[----:B----4-:R-:W-:Y:S02]  /*14330*/  SEL R85, R9, R36, P0 ;  /* 0x0000002409557207 */ /* 0x010fe40000000000 */
[----:B------:R-:W-:Y:S01]  /*14340*/  SEL R83, R36, R9, P0 ;  /* 0x0000000924537207 */ /* 0x000fe20000000000 */
[----:B------:R-:W-:Y:S01]  /*14350*/  SHFL.IDX PT, R99, R81, R6, 0x1c1f ;  /* 0x001c1f0651637589 */ /* 0x000fe200000e0000 */
[----:B0-----:R-:W-:-:S03]  /*14360*/  SEL R53, R58, R49, P0 ;  /* 0x000000313a357207 */ /* 0x001fc60000000000 */
[----:B------:R0:W3:Y:S01]  /*14370*/  SHFL.IDX PT, R32, R52, R6, 0x1c1f ;  /* 0x001c1f0634207589 */ /* 0x0000e200000e0000 */
[----:B------:R-:W-:Y:S02]  /*14380*/  SEL R49, R64, R31, P0 ;  /* 0x0000001f40317207 */ /* 0x000fe40000000000 */
[----:B------:R-:W-:Y:S01]  /*14390*/  SEL R64, R62, R65, P0 ;  /* 0x000000413e407207 */ /* 0x000fe20000000000 */
[----:B------:R3:W-:Y:S01]  /*143a0*/  SHFL.IDX PT, R13, R40, R6, 0x1c1f ;  /* 0x001c1f06280d7589 */ /* 0x0007e200000e0000 */
[----:B------:R-:W-:Y:S02]  /*143b0*/  SEL R62, R65, R62, P0 ;  /* 0x0000003e413e7207 */ /* 0x000fe40000000000 */
[----:B------:R-:W-:Y:S01]  /*143c0*/  SEL R48, R66, R33, P0 ;  /* 0x0000002142307207 */ /* 0x000fe20000000000 */
[----:B------:R-:W4:Y:S01]  /*143d0*/  SHFL.IDX PT, R35, R35, R6, 0x1c1f ;  /* 0x001c1f0623237589 */ /* 0x000f2200000e0000 */
[----:B-1----:R-:W-:Y:S02]  /*143e0*/  SEL R44, R71, R42, P0 ;  /* 0x0000002a472c7207 */ /* 0x002fe40000000000 */
[----:B0-----:R-:W-:Y:S01]  /*143f0*/  SEL R52, R60, R45, P0 ;  /* 0x0000002d3c347207 */ /* 0x001fe20000000000 */
[----:B------:R-:W0:Y:S01]  /*14400*/  SHFL.IDX PT, R37, R37, R6, 0x1c1f ;  /* 0x001c1f0625257589 */ /* 0x000e2200000e0000 */
[----:B------:R-:W-:-:S02]  /*14410*/  SEL R65, R4, R63, P0 ;  /* 0x0000003f04417207 */ /* 0x000fc40000000000 */
[----:B--2---:R-:W-:Y:S01]  /*14420*/  SEL R81, R11, R38, P0 ;  /* 0x000000260b517207 */ /* 0x004fe20000000000 */
[----:B------:R1:W-:Y:S01]  /*14430*/  SHFL.IDX PT, R25, R43, R6, 0x1c1f ;  /* 0x001c1f062b197589 */ /* 0x0003e200000e0000 */
[----:B------:R-:W-:Y:S02]  /*14440*/  SEL R79, R38, R11, P0 ;  /* 0x0000000b264f7207 */ /* 0x000fe40000000000 */
[----:B------:R-:W-:Y:S01]  /*14450*/  SEL R42, R42, R71, P0 ;  /* 0x000000472a2a7207 */ /* 0x000fe20000000000 */
[----:B------:R2:W0:Y:S01]  /*14460*/  SHFL.IDX PT, R34, R54, R6, 0x1c1f ;  /* 0x001c1f0636227589 */ /* 0x00042200000e0000 */
[----:B------:R-:W-:Y:S02]  /*14470*/  SEL R45, R67, R30, P0 ;  /* 0x0000001e432d7207 */ /* 0x000fe40000000000 */
[----:B------:R-:W-:Y:S01]  /*14480*/  SEL R63, R63, R4, P0 ;  /* 0x000000043f3f7207 */ /* 0x000fe20000000000 */
[----:B------:R-:W0:Y:S01]  /*14490*/  SHFL.IDX PT, R103, R103, R6, 0x1c1f ;  /* 0x001c1f0667677589 */ /* 0x000e2200000e0000 */
[----:B---3--:R-:W-:-:S02]  /*144a0*/  SEL R40, R73, R32, P0 ;  /* 0x0000002049287207 */ /* 0x008fc40000000000 */
[----:B-1----:R-:W-:Y:S01]  /*144b0*/  SEL R43, R30, R67, P0 ;  /* 0x000000431e2b7207 */ /* 0x002fe20000000000 */
[----:B------:R-:W-:Y:S01]  /*144c0*/  SHFL.IDX PT, R105, R105, R6, 0x1c1f ;  /* 0x001c1f0669697589 */ /* 0x000fe200000e0000 */
[----:B------:R-:W-:Y:S02]  /*144d0*/  SEL R38, R32, R73, P0 ;  /* 0x0000004920267207 */ /* 0x000fe40000000000 */
[----:B--2---:R-:W-:Y:S01]  /*144e0*/  SEL R54, R46, R57, P0 ;  /* 0x000000392e367207 */ /* 0x004fe20000000000 */
[----:B------:R-:W1:Y:S01]  /*144f0*/  SHFL.IDX PT, R107, R107, R6, 0x1c1f ;  /* 0x001c1f066b6b7589 */ /* 0x000e6200000e0000 */
[----:B------:R-:W-:Y:S02]  /*14500*/  SEL R57, R55, R26, P0 ;  /* 0x0000001a37397207 */ /* 0x000fe40000000000 */
[----:B------:R-:W-:Y:S01]  /*14510*/  SEL R55, R26, R55, P0 ;  /* 0x000000371a377207 */ /* 0x000fe20000000000 */
[----:B------:R2:W3:Y:S01]  /*14520*/  SHFL.IDX PT, R109, R109, R6, 0x1c1f ;  /* 0x001c1f066d6d7589 */ /* 0x0004e200000e0000 */
[----:B------:R-:W-:-:S02]  /*14530*/  SEL R46, R33, R66, P0 ;  /* 0x00000042212e7207 */ /* 0x000fc40000000000 */
[----:B------:R-:W-:Y:S02]  /*14540*/  SEL R41, R72, R99, P0 ;  /* 0x0000006348297207 */ /* 0x000fe40000000000 */
[----:B------:R-:W-:Y:S02]  /*14550*/  SEL R39, R99, R72, P0 ;  /* 0x0000004863277207 */ /* 0x000fe40000000000 */
[----:B------:R-:W-:Y:S02]  /*14560*/  SEL R66, R68, R69, P0 ;  /* 0x0000004544427207 */ /* 0x000fe40000000000 */
[----:B------:R-:W-:Y:S02]  /*14570*/  F2FP.BF16.F32.PACK_AB R4, R93, R92 ;  /* 0x0000005c5d04723e */ /* 0x000fe400000010ff */
[----:B------:R-:W-:Y:S02]  /*14580*/  F2FP.BF16.F32.PACK_AB R5, R57, R56 ;  /* 0x000000383905723e */ /* 0x000fe400000010ff */
[----:B--2---:R-:W-:-:S02]  /*14590*/  F2FP.BF16.F32.PACK_AB R6, R91, R90 ;  /* 0x0000005a5b06723e */ /* 0x004fc400000010ff */
[----:B------:R-:W-:Y:S02]  /*145a0*/  F2FP.BF16.F32.PACK_AB R7, R55, R54 ;  /* 0x000000363707723e */ /* 0x000fe400000010ff */
[----:B----4-:R-:W-:Y:S02]  /*145b0*/  SEL R76, R74, R35, P0 ;  /* 0x000000234a4c7207 */ /* 0x010fe40000000000 */
[----:B------:R-:W-:Y:S01]  /*145c0*/  SEL R77, R12, R13, P0 ;  /* 0x0000000d0c4d7207 */ /* 0x000fe20000000000 */
[----:B------:R2:W-:Y:S01]  /*145d0*/  STSM.16.M88.4 [R97], R4 ;  /* 0x0000000461007844 */ /* 0x0005e20000000200 */
[----:B------:R-:W-:Y:S02]  /*145e0*/  SEL R75, R13, R12, P0 ;  /* 0x0000000c0d4b7207 */ /* 0x000fe40000000000 */
[----:B0-----:R-:W-:Y:S02]  /*145f0*/  SEL R72, R70, R37, P0 ;  /* 0x0000002546487207 */ /* 0x001fe40000000000 */
[----:B------:R-:W-:-:S02]  /*14600*/  SEL R73, R14, R15, P0 ;  /* 0x0000000f0e497207 */ /* 0x000fc40000000000 */
[----:B------:R-:W-:Y:S02]  /*14610*/  SEL R71, R15, R14, P0 ;  /* 0x0000000e0f477207 */ /* 0x000fe40000000000 */
[----:B------:R-:W-:Y:S02]  /*14620*/  SEL R68, R69, R68, P0 ;  /* 0x0000004445447207 */ /* 0x000fe40000000000 */
[----:B------:R-:W-:Y:S02]  /*14630*/  F2FP.BF16.F32.PACK_AB R9, R53, R52 ;  /* 0x000000343509723e */ /* 0x000fe400000010ff */
[----:B------:R-:W-:Y:S02]  /*14640*/  F2FP.BF16.F32.PACK_AB R11, R51, R50 ;  /* 0x00000032330b723e */ /* 0x000fe400000010ff */
[----:B------:R-:W-:Y:S01]  /*14650*/  SEL R74, R35, R74, P0 ;  /* 0x0000004a234a7207 */ /* 0x000fe20000000000 */
[----:B--2---:R-:W-:Y:S01]  /*14660*/  IMAD.U32 R97, RZ, RZ, UR9 ;  /* 0x00000009ff617e24 */ /* 0x004fe2000f8e00ff */
[----:B------:R-:W-:Y:S01]  /*14670*/  SEL R70, R37, R70, P0 ;  /* 0x0000004625467207 */ /* 0x000fe20000000000 */
[----:B------:R0:W-:Y:S01]  /*14680*/  STSM.16.M88.4 [R98], R8 ;  /* 0x0000000862007844 */ /* 0x0001e20000000200 */
[----:B------:R-:W-:-:S02]  /*14690*/  SEL R36, R101, R34, P0 ;  /* 0x0000002265247207 */ /* 0x000fc40000000000 */
[----:B------:R-:W-:Y:S02]  /*146a0*/  SEL R67, R24, R25, P0 ;  /* 0x0000001918437207 */ /* 0x000fe40000000000 */
[----:B------:R-:W-:Y:S02]  /*146b0*/  SEL R69, R25, R24, P0 ;  /* 0x0000001819457207 */ /* 0x000fe40000000000 */
[----:B------:R-:W-:Y:S02]  /*146c0*/  F2FP.BF16.F32.PACK_AB R12, R85, R84 ;  /* 0x00000054550c723e */ /* 0x000fe400000010ff */
[----:B------:R-:W-:Y:S02]  /*146d0*/  F2FP.BF16.F32.PACK_AB R13, R49, R48 ;  /* 0x00000030310d723e */ /* 0x000fe400000010ff */
[----:B------:R-:W-:Y:S02]  /*146e0*/  F2FP.BF16.F32.PACK_AB R14, R83, R82 ;  /* 0x00000052530e723e */ /* 0x000fe400000010ff */
[----:B------:R-:W-:-:S02]  /*146f0*/  F2FP.BF16.F32.PACK_AB R15, R47, R46 ;  /* 0x0000002e2f0f723e */ /* 0x000fc400000010ff */
[----:B------:R-:W-:Y:S01]  /*14700*/  SEL R34, R34, R101, P0 ;  /* 0x0000006522227207 */ /* 0x000fe20000000000 */
[----:B0-----:R-:W0:Y:S01]  /*14710*/  LDC.64 R98, c[0x0][0xc08] ;  /* 0x00030200ff627b82 */ /* 0x001e220000000a00 */
[----:B------:R-:W-:Y:S01]  /*14720*/  SEL R37, R100, R103, P0 ;  /* 0x0000006764257207 */ /* 0x000fe20000000000 */
[----:B------:R-:W-:Y:S01]  /*14730*/  STSM.16.M88.4 [R95], R12 ;  /* 0x0000000c5f007844 */ /* 0x000fe20000000200 */
[----:B------:R-:W-:Y:S02]  /*14740*/  SEL R35, R103, R100, P0 ;  /* 0x0000006467237207 */ /* 0x000fe40000000000 */
[----:B------:R-:W-:Y:S02]  /*14750*/  F2FP.BF16.F32.PACK_AB R24, R81, R80 ;  /* 0x000000505118723e */ /* 0x000fe400000010ff */
[----:B------:R-:W-:Y:S02]  /*14760*/  F2FP.BF16.F32.PACK_AB R25, R45, R44 ;  /* 0x0000002c2d19723e */ /* 0x000fe400000010ff */
[----:B------:R-:W-:-:S02]  /*14770*/  F2FP.BF16.F32.PACK_AB R26, R79, R78 ;  /* 0x0000004e4f1a723e */ /* 0x000fc400000010ff */
[----:B------:R-:W-:Y:S02]  /*14780*/  F2FP.BF16.F32.PACK_AB R27, R43, R42 ;  /* 0x0000002a2b1b723e */ /* 0x000fe400000010ff */
[----:B-1----:R-:W-:Y:S02]  /*14790*/  SEL R32, R104, R107, P0 ;  /* 0x0000006b68207207 */ /* 0x002fe40000000000 */
[----:B------:R-:W-:Y:S01]  /*147a0*/  SEL R30, R107, R104, P0 ;  /* 0x000000686b1e7207 */ /* 0x000fe20000000000 */
[----:B------:R1:W-:Y:S01]  /*147b0*/  STSM.16.M88.4 [R96], R24 ;  /* 0x0000001860007844 */ /* 0x0003e20000000200 */
[----:B------:R-:W-:Y:S02]  /*147c0*/  SEL R33, R102, R105, P0 ;  /* 0x0000006966217207 */ /* 0x000fe40000000000 */
[----:B------:R-:W-:Y:S02]  /*147d0*/  SEL R31, R105, R102, P0 ;  /* 0x00000066691f7207 */ /* 0x000fe40000000000 */
[----:B---3--:R-:W-:-:S02]  /*147e0*/  SEL R60, R106, R109, P0 ;  /* 0x0000006d6a3c7207 */ /* 0x008fc40000000000 */
[----:B------:R-:W-:Y:S02]  /*147f0*/  SEL R58, R109, R106, P0 ;  /* 0x0000006a6d3a7207 */ /* 0x000fe40000000000 */
[----:B------:R-:W-:Y:S02]  /*14800*/  F2FP.BF16.F32.PACK_AB R4, R77, R76 ;  /* 0x0000004c4d04723e */ /* 0x000fe400000010ff */
[----:B------:R-:W-:Y:S02]  /*14810*/  F2FP.BF16.F32.PACK_AB R5, R41, R40 ;  /* 0x000000282905723e */ /* 0x000fe400000010ff */
[----:B------:R-:W-:Y:S02]  /*14820*/  F2FP.BF16.F32.PACK_AB R6, R75, R74 ;  /* 0x0000004a4b06723e */ /* 0x000fe400000010ff */
[----:B------:R-:W-:Y:S01]  /*14830*/  F2FP.BF16.F32.PACK_AB R7, R39, R38 ;  /* 0x000000262707723e */ /* 0x000fe200000010ff */
[----:B-1----:R-:W-:Y:S01]  /*14840*/  IMAD.U32 R96, RZ, RZ, UR8 ;  /* 0x00000008ff607e24 */ /* 0x002fe2000f8e00ff */
        /* <DEDUP_REMOVED lines=12> */
[----:B------:R3:W-:Y:S01]  /*14910*/  STSM.16.M88.4 [R18], R12 ;  /* 0x0000000c12007844 */ /* 0x0007e20000000200 */
[----:B------:R-:W-:Y:S01]  /*14920*/  F2FP.BF16.F32.PACK_AB R26, R63, R62 ;  /* 0x0000003e3f1a723e */ /* 0x000fe200000010ff */
[----:B-1----:R-:W1:Y:S01]  /*14930*/  LDC R17, c[0x0][0xbe8] ;  /* 0x0002fa00ff117b82 */ /* 0x002e620000000800 */
[----:B------:R-:W-:Y:S02]  /*14940*/  F2FP.BF16.F32.PACK_AB R27, R59, R58 ;  /* 0x0000003a3b1b723e */ /* 0x000fe400000010ff */
[----:B------:R-:W-:-:S03]  /*14950*/  ISETP.NE.U32.AND P0, PT, RZ, UR10, PT ;  /* 0x0000000aff007c0c */ /* 0x000fc6000bf05070 */
[----:B------:R4:W-:Y:S02]  /*14960*/  STSM.16.M88.4 [R94], R24 ;  /* 0x000000185e007844 */ /* 0x0009e40000000200 */
[----:B------:R-:W-:Y:S01]  /*14970*/  BAR.SYNC.DEFER_BLOCKING 0x1, 0x100 ;  /* 0x0044000000007b1d */ /* 0x000fe20000010000 */
[----:B------:R-:W-:-:S13]  /*14980*/  ISETP.NE.AND.EX P0, PT, RZ, UR11, PT, P0 ;  /* 0x0000000bff007c0c */ /* 0x000fda000bf05300 */
[----:B------:R-:W4:Y:S01]  /*14990*/  @P0 LDG.E R95, desc[UR52][R96.64] ;  /* 0x00000034605f0981 */ /* 0x000f22000c1e1900 */
[----:B0-----:R-:W-:Y:S02]  /*149a0*/  ISETP.NE.U32.AND P1, PT, R98, RZ, PT ;  /* 0x000000ff6200720c */ /* 0x001fe40003f25070 */
[----:B------:R-:W-:-:S11]  /*149b0*/  R2UR UR4, R99 ;  /* 0x00000000630472ca */ /* 0x000fd600000e0000 */
[----:B------:R-:W-:Y:S01]  /*149c0*/  VOTEU.ANY UP0, P1 ;  /* 0x00000000003f7886 */ /* 0x000fe20000800100 */
[----:B-1----:R-:W-:Y:S01]  /*149d0*/  ISETP.NE.AND P1, PT, R17, 0x1, PT ;  /* 0x000000011100780c */ /* 0x002fe20003f25270 */
[----:B------:R-:W-:Y:S02]  /*149e0*/  UISETP.NE.AND.EX UP0, UPT, UR4, URZ, UPT, UP0 ;  /* 0x0000003f0400728c */ /* 0x000fe4000bf05300 */
[----:B------:R-:W-:Y:S01]  /*149f0*/  UISETP.GT.AND UP1, UPT, UR46, 0x1, UPT ;  /* 0x000000012e00788c */ /* 0x000fe2000bf24270 */
[----:B------:R-:W-:Y:S01]  /*14a00*/  UMOV UR18, 0x9b8 ;  /* 0x000009b800127882 */ /* 0x000fe20000000000 */
[----:B------:R-:W-:Y:S02]  /*14a10*/  ULDC UR4, c[0x0][0xa88] ;  /* 0x0002a20000047ab9 */ /* 0x000fe40000000800 */
[----:B------:R-:W-:Y:S01]  /*14a20*/  USEL UR18, UR18, 0x978, UP1 ;  /* 0x0000097812127887 */ /* 0x000fe20008800000 */
[----:B------:R-:W-:Y:S01]  /*14a30*/  PLOP3.LUT P4, PT, PT, PT, UP0, 0x80, 0x0 ;  /* 0x000000000000781c */ /* 0x000fe20003f8f008 */
[----:B--2---:R-:W-:-:S03]  /*14a40*/  IMAD.U32 R8, RZ, RZ, UR4 ;  /* 0x00000004ff087e24 */ /* 0x004fc6000f8e00ff */
[----:B------:R-:W-:Y:S01]  /*14a50*/  @UP0 ULDC.64 UR8, c[0x0][0xc08] ;  /* 0x0003020000080ab9 */ /* 0x000fe20000000a00 */
[----:B------:R-:W0:Y:S01]  /*14a60*/  @P1 LDC R3, c[0x0][0xbec] ;  /* 0x0002fb00ff031b82 */ /* 0x000e220000000800 */
[----:B------:R-:W-:-:S07]  /*14a70*/  @UP0 UIMAD.WIDE UR8, UR44, 0x4, UR8 ;  /* 0x000000042c0808a5 */ /* 0x000fce000f8e0208 */
[----:B------:R-:W1:Y:S01]  /*14a80*/  @P1 LDC R7, c[0x0][0xbf0] ;  /* 0x0002fc00ff071b82 */ /* 0x000e620000000800 */
[----:B------:R-:W-:Y:S01]  /*14a90*/  UISETP.NE.U32.AND UP0, UPT, UR10, URZ, UPT ;  /* 0x0000003f0a00728c */ /* 0x000fe2000bf05070 */
[----:B------:R-:W-:Y:S01]  /*14aa0*/  IMAD.U32 R4, RZ, RZ, UR8 ;  /* 0x00000008ff047e24 */ /* 0x000fe2000f8e00ff */
[----:B------:R-:W-:Y:S01]  /*14ab0*/  ULDC.64 UR12, c[0x0][UR18+0x218] ;  /* 0x00008600120c7abb */ /* 0x000fe20008000a00 */
[----:B------:R-:W-:Y:S01]  /*14ac0*/  IMAD.U32 R5, RZ, RZ, UR9 ;  /* 0x00000009ff057e24 */ /* 0x000fe2000f8e00ff */
[----:B------:R-:W-:Y:S02]  /*14ad0*/  UISETP.NE.AND.EX UP0, UPT, UR11, URZ, UPT, UP0 ;  /* 0x0000003f0b00728c */ /* 0x000fe4000bf05300 */
[----:B------:R-:W-:Y:S01]  /*14ae0*/  USEL UR16, UR37, URZ, UP1 ;  /* 0x0000003f25107287 */ /* 0x000fe20008800000 */
[----:B---3--:R-:W-:Y:S01]  /*14af0*/  VIADD R14, R22, UR36 ;  /* 0x00000024160e7c36 */ /* 0x008fe20008000000 */
[----:B------:R-:W-:Y:S01]  /*14b00*/  UMOV UR4, URZ ;  /* 0x0000003f00047c82 */ /* 0x000fe20008000000 */
[----:B------:R-:W-:Y:S01]  /*14b10*/  UIMAD.WIDE.U32 UR8, UR12, UR43, URZ ;  /* 0x0000002b0c0872a5 */ /* 0x000fe2000f8e003f */
[----:B------:R0:W5:Y:S01]  /*14b20*/  @P4 LDG.E R8, desc[UR52][R4.64] ;  /* 0x0000003404084981 */ /* 0x000162000c1e1900 */
[----:B------:R-:W-:Y:S01]  /*14b30*/  ULDC.64 UR14, c[0x0][UR18+0x228] ;  /* 0x00008a00120e7abb */ /* 0x000fe20008000a00 */
[----:B------:R-:W-:-:S02]  /*14b40*/  UIMAD UR12, UR13, UR43, URZ ;  /* 0x0000002b0d0c72a4 */ /* 0x000fc4000f8e023f */
[----:B------:R-:W-:Y:S02]  /*14b50*/  USHF.R.S32.HI UR17, URZ, 0x1f, UR44 ;  /* 0x0000001f3f117899 */ /* 0x000fe4000801142c */
[----:B------:R-:W-:Y:S02]  /*14b60*/  USEL UR7, UR44, URZ, !UP0 ;  /* 0x0000003f2c077287 */ /* 0x000fe4000c000000 */
[----:B------:R-:W-:Y:S01]  /*14b70*/  UIMAD.WIDE.U32 UR20, UR14, UR16, URZ ;  /* 0x000000100e1472a5 */ /* 0x000fe2000f8e003f */
[----:B------:R-:W-:Y:S01]  /*14b80*/  ULDC.64 UR10, c[0x0][UR18+0x220] ;  /* 0x00008800120a7abb */ /* 0x000fe20008000a00 */
[----:B------:R-:W-:Y:S01]  /*14b90*/  UIMAD UR14, UR15, UR16, URZ ;  /* 0x000000100f0e72a4 */ /* 0x000fe2000f8e023f */
[----:B0-----:R-:W-:Y:S01]  /*14ba0*/  @P1 IMAD.HI.U32 R4, R14, R3, RZ ;  /* 0x000000030e041227 */ /* 0x001fe200078e00ff */
[----:B------:R-:W-:Y:S02]  /*14bb0*/  UIADD3 UR15, UR9, UR12, URZ ;  /* 0x0000000c090f7290 */ /* 0x000fe4000fffe03f */
[----:B------:R-:W-:Y:S01]  /*14bc0*/  USEL UR17, UR17, URZ, !UP0 ;  /* 0x0000003f11117287 */ /* 0x000fe2000c000000 */
[----:B------:R-:W-:Y:S01]  /*14bd0*/  IMAD.MOV.U32 R3, RZ, RZ, R14 ;  /* 0x000000ffff037224 */ /* 0x000fe200078e000e */
[----:B------:R-:W-:Y:S01]  /*14be0*/  UIMAD UR9, UR11, UR7, URZ ;  /* 0x000000070b0972a4 */ /* 0x000fe2000f8e023f */
[----:B-1----:R-:W-:Y:S01]  /*14bf0*/  @P1 SHF.R.U32.HI R3, RZ, R7, R4 ;  /* 0x00000007ff031219 */ /* 0x002fe20000011604 */
[----:B------:R-:W-:Y:S01]  /*14c00*/  UIMAD.WIDE.U32 UR12, UR10, UR7, URZ ;  /* 0x000000070a0c72a5 */ /* 0x000fe2000f8e003f */
[----:B------:R-:W-:Y:S01]  /*14c10*/  IMAD.U32 R4, RZ, RZ, UR20 ;  /* 0x00000014ff047e24 */ /* 0x000fe2000f8e00ff */
[----:B------:R-:W-:Y:S01]  /*14c20*/  UIMAD UR9, UR10, UR17, UR9 ;  /* 0x000000110a0972a4 */ /* 0x000fe2000f8e0209 */
[----:B------:R-:W-:Y:S01]  /*14c30*/  IMAD.U32 R5, RZ, RZ, UR21 ;  /* 0x00000015ff057e24 */ /* 0x000fe2000f8e00ff */
[----:B------:R-:W-:Y:S01]  /*14c40*/  UIADD3 UR14, UR21, UR14, URZ ;  /* 0x0000000e150e7290 */ /* 0x000fe2000fffe03f */
[--C-:B------:R-:W-:Y:S01]  /*14c50*/  IMAD.MOV R6, RZ, RZ, -R3.reuse ;  /* 0x000000ffff067224 */ /* 0x100fe200078e0a03 */
[----:B------:R-:W-:Y:S01]  /*14c60*/  UIADD3 UR9, UR13, UR9, URZ ;  /* 0x000000090d097290 */ /* 0x000fe2000fffe03f */
[----:B------:R-:W-:-:S02]  /*14c70*/  SHF.R.S32.HI R5, RZ, 0x1f, R3 ;  /* 0x0000001fff057819 */ /* 0x000fc40000011403 */
[----:B------:R-:W-:Y:S02]  /*14c80*/  IMAD R7, R17, R6, R14 ;  /* 0x0000000611077224 */ /* 0x000fe400078e020e */
[----:B------:R-:W-:Y:S01]  /*14c90*/  IMAD.U32 R10, RZ, RZ, UR14 ;  /* 0x0000000eff0a7e24 */ /* 0x000fe2000f8e00ff */
[----:B----4-:R-:W-:-:S13]  /*14ca0*/  @P0 R2UR UR4, R95 ;  /* 0x000000005f0402ca */ /* 0x010fda00000e0000 */
[----:B------:R-:W-:Y:S02]  /*14cb0*/  UIADD3 UR8, UP0, UP2, UR12, UR8, UR4 ;  /* 0x000000080c087290 */ /* 0x000fe4000fa1e004 */
[----:B------:R-:W-:Y:S01]  /*14cc0*/  USHF.R.S32.HI UR11, URZ, 0x1f, UR4 ;  /* 0x0000001f3f0b7899 */ /* 0x000fe20008011404 */
[----:B------:R-:W-:Y:S01]  /*14cd0*/  ULDC.64 UR12, c[0x0][0xba8] ;  /* 0x0002ea00000c7ab9 */ /* 0x000fe20000000a00 */
[----:B------:R-:W-:Y:S02]  /*14ce0*/  @!UP1 ULDC UR12, c[0x0][0xb50] ;  /* 0x0002d400000c9ab9 */ /* 0x000fe40000000800 */
[----:B------:R-:W-:Y:S01]  /*14cf0*/  UIADD3.X UR10, UR9, UR15, UR11, UP0, UP2 ;  /* 0x0000000f090a7290 */ /* 0x000fe200087e440b */
[----:B------:R-:W-:Y:S01]  /*14d00*/  IADD3 R4, P2, P3, R3, UR8, R4 ;  /* 0x0000000803047c10 */ /* 0x000fe2000fb5e004 */
[----:B------:R-:W-:Y:S01]  /*14d10*/  @!UP1 ULDC UR13, c[0x0][0xb54] ;  /* 0x0002d500000d9ab9 */ /* 0x000fe20000000800 */
[----:B------:R-:W-:Y:S01]  /*14d20*/  ULDC.64 UR8, c[0x0][UR18+0x210] ;  /* 0x0000840012087abb */ /* 0x000fe20008000a00 */
[----:B------:R-:W-:Y:S01]  /*14d30*/  SHF.R.S32.HI R3, RZ, 0x1f, R7 ;  /* 0x0000001fff037819 */ /* 0x000fe20000011407 */
[----:B------:R-:W-:Y:S01]  /*14d40*/  IMAD R6, R7, UR9, RZ ;  /* 0x0000000907067c24 */ /* 0x000fe2000f8e02ff */
[----:B------:R-:W-:-:S03]  /*14d50*/  IADD3.X R5, R5, UR10, R10, P2, P3 ;  /* 0x0000000a05057c10 */ /* 0x000fc600097e640a */
[----:B------:R-:W-:Y:S02]  /*14d60*/  IMAD R3, R3, UR8, R6 ;  /* 0x0000000803037c24 */ /* 0x000fe4000f8e0206 */
[----:B------:R-:W-:-:S04]  /*14d70*/  IMAD.WIDE.U32 R4, R7, UR8, R4 ;  /* 0x0000000807047c25 */ /* 0x000fc8000f8e0004 */
[----:B------:R-:W-:Y:S01]  /*14d80*/  IMAD.IADD R3, R5, 0x1, R3 ;  /* 0x0000000105037824 */ /* 0x000fe200078e0203 */
[----:B------:R-:W-:-:S04]  /*14d90*/  LEA R9, P2, R4, UR12, 0x2 ;  /* 0x0000000c04097c11 */ /* 0x000fc8000f8410ff */
[----:B------:R-:W-:Y:S01]  /*14da0*/  LEA.HI.X R10, R4, UR13, R3, 0x2, P2 ;  /* 0x0000000d040a7c11 */ /* 0x000fe200090f1403 */
[----:B------:R-:W-:Y:S08]  /*14db0*/  @P4 BRA `(.L_x_1145) ;  /* 0x0000000000104947 */ /* 0x000ff00003800000 */
[----:B------:R-:W-:Y:S05]  /*14dc0*/  @!P0 BRA `(.L_x_1145) ;  /* 0x00000000000c8947 */ /* 0x000fea0003800000 */
[----:B------:R-:W2:Y:S04]  /*14dd0*/  LDG.E R3, desc[UR52][R96.64] ;  /* 0x0000003460037981 */ /* 0x000ea8000c1e1900 */
[----:B-----5:R-:W2:Y:S02]  /*14de0*/  LDG.E R8, desc[UR52][R96.64+0x4] ;  /* 0x0000043460087981 */ /* 0x020ea4000c1e1900 */
[----:B--2---:R-:W-:-:S07]  /*14df0*/  IMAD.IADD R8, R8, 0x1, -R3 ;  /* 0x0000000108087824 */ /* 0x004fce00078e0a03 */
.L_x_1145:
[----:B------:R-:W-:Y:S01]  /*14e00*/  SHFL.IDX PT, R4, R9, RZ, 0x1c1f ;  /* 0x001c1fff09047589 */ /* 0x000fe200000e0000 */
[----:B------:R-:W-:Y:S01]  /*14e10*/  VIADD R12, R223, UR36 ;  /* 0x00000024df0c7c36 */ /* 0x000fe20008000000 */
[----:B------:R-:W-:Y:S01]  /*14e20*/  LOP3.LUT P0, RZ, R206, 0x3, RZ, 0xc0, !PT ;  /* 0x00000003ceff7812 */ /* 0x000fe2000780c0ff */
[----:B-----5:R-:W-:Y:S01]  /*14e30*/  IMAD R3, R8, R17, RZ ;  /* 0x0000001108037224 */ /* 0x020fe200078e02ff */
[----:B------:R-:W0:Y:S01]  /*14e40*/  SHFL.IDX PT, R5, R10, RZ, 0x1c1f ;  /* 0x001c1fff0a057589 */ /* 0x000e2200000e0000 */
[----:B------:R-:W-:-:S03]  /*14e50*/  VIADD R18, R12, 0x8 ;  /* 0x000000080c127836 */ /* 0x000fc60000000000 */
[----:B------:R-:W-:Y:S01]  /*14e60*/  SHFL.IDX PT, R6, R9, 0x1, 0x1c1f ;  /* 0x003c1f0009067f89 */ /* 0x000fe200000e0000 */
[-C--:B------:R-:W-:Y:S02]  /*14e70*/  ISETP.GE.OR P2, PT, R12, R3.reuse, P0 ;  /* 0x000000030c00720c */ /* 0x080fe40000746670 */
[----:B------:R-:W-:Y:S01]  /*14e80*/  ISETP.GE.OR P0, PT, R18, R3, P0 ;  /* 0x000000031200720c */ /* 0x000fe20000706670 */
[----:B------:R-:W1:Y:S10]  /*14e90*/  SHFL.IDX PT, R7, R10, 0x1, 0x1c1f ;  /* 0x003c1f000a077f89 */ /* 0x000e7400000e0000 */
[----:B0-----:R0:W-:Y:S04]  /*14ea0*/  @!P2 ST.E desc[UR52][R4.64], R21 ;  /* 0x000000150400a985 */ /* 0x0011e8000c101934 */
[----:B-1----:R0:W-:Y:S01]  /*14eb0*/  @!P0 ST.E desc[UR52][R6.64], R20 ;  /* 0x0000001406008985 */ /* 0x0021e2000c101934 */
[----:B------:R-:W-:-:S13]  /*14ec0*/  PLOP3.LUT P0, PT, PT, PT, UP1, 0x80, 0x0 ;  /* 0x000000000000781c */ /* 0x000fda0003f0f018 */
[----:B0-----:R-:W-:Y:S05]  /*14ed0*/  @P0 BRA `(.L_x_1146) ;  /* 0x00000008008c0947 */ /* 0x001fea0003800000 */
[----:B------:R-:W-:Y:S01]  /*14ee0*/  IMAD R5, R205, 0x40, R23 ;  /* 0x00000040cd057824 */ /* 0x000fe200078e0217 */
[----:B------:R-:W0:Y:S01]  /*14ef0*/  @P1 LDC R21, c[0x0][0xbec] ;  /* 0x0002fb00ff151b82 */ /* 0x000e220000000800 */
[----:B------:R-:W-:Y:S02]  /*14f00*/  ULDC.64 UR12, c[0x0][0xaa0] ;  /* 0x0002a800000c7ab9 */ /* 0x000fe40000000a00 */
[----:B------:R-:W-:Y:S01]  /*14f10*/  IMAD.WIDE R28, R5, 0x2, R28 ;  /* 0x00000002051c7825 */ /* 0x000fe200078e021c */
[----:B------:R-:W-:-:S04]  /*14f20*/  UIMAD UR10, UR11, UR12, URZ ;  /* 0x0000000c0b0a72a4 */ /* 0x000fc8000f8e023f */
[----:B------:R-:W1:Y:S01]  /*14f30*/  @P1 LDC R47, c[0x0][0xbf0] ;  /* 0x0002fc00ff2f1b82 */ /* 0x000e620000000800 */
[C---:B------:R-:W-:Y:S01]  /*14f40*/  IADD3 R9, P6, R28.reuse, 0x1000, RZ ;  /* 0x000010001c097810 */ /* 0x040fe20007fde0ff */
[----:B------:R-:W-:Y:S01]  /*14f50*/  UIMAD UR10, UR4, UR13, UR10 ;  /* 0x0000000d040a72a4 */ /* 0x000fe2000f8e020a */
[----:B------:R-:W-:Y:S01]  /*14f60*/  IMAD R18, R189, 0x20, R205 ;  /* 0x00000020bd127824 */ /* 0x000fe200078e02cd */
[----:B------:R-:W-:Y:S01]  /*14f70*/  UIMAD.WIDE.U32 UR8, UR4, UR12, URZ ;  /* 0x0000000c040872a5 */ /* 0x000fe2000f8e003f */
[----:B------:R-:W-:Y:S02]  /*14f80*/  LOP3.LUT R8, R9, 0x380, RZ, 0xc0, !PT ;  /* 0x0000038009087812 */ /* 0x000fe400078ec0ff */
[----:B------:R-:W-:Y:S01]  /*14f90*/  IADD3 R13, P5, R28, 0x2000, RZ ;  /* 0x000020001c0d7810 */ /* 0x000fe20007fbe0ff */
[----:B------:R-:W-:Y:S01]  /*14fa0*/  UIADD3 UR9, UR9, UR10, URZ ;  /* 0x0000000a09097290 */ /* 0x000fe2000fffe03f */
[----:B------:R-:W-:Y:S02]  /*14fb0*/  SHF.R.U64 R8, R8, 0x3, RZ ;  /* 0x0000000308087819 */ /* 0x000fe400000012ff */
[----:B------:R-:W-:Y:S01]  /*14fc0*/  ULDC.64 UR10, c[0x0][0xae8] ;  /* 0x0002ba00000a7ab9 */ /* 0x000fe20000000a00 */
[----:B------:R-:W-:Y:S01]  /*14fd0*/  VIADD R46, R18, UR36 ;  /* 0x00000024122e7c36 */ /* 0x000fe20008000000 */
[----:B------:R-:W-:Y:S01]  /*14fe0*/  UIMAD.WIDE.U32 UR8, UR43, UR10, UR8 ;  /* 0x0000000a2b0872a5 */ /* 0x000fe2000f8e0008 */
[----:B------:R-:W-:Y:S01]  /*14ff0*/  LOP3.LUT R8, R8, R9, RZ, 0x3c, !PT ;  /* 0x0000000908087212 */ /* 0x000fe200078e3cff */
[----:B------:R-:W-:Y:S01]  /*15000*/  IMAD.X R9, RZ, RZ, R29, P6 ;  /* 0x000000ffff097224 */ /* 0x000fe200030e061d */
[C---:B------:R-:W-:Y:S01]  /*15010*/  IADD3 R25, P4, R28.reuse, 0x3000, RZ ;  /* 0x000030001c197810 */ /* 0x040fe20007f9e0ff */
[----:B------:R-:W-:Y:S01]  /*15020*/  USHF.R.S32.HI UR4, URZ, 0x1f, UR7 ;  /* 0x0000001f3f047899 */ /* 0x000fe20008011407 */
[----:B------:R-:W-:-:S02]  /*15030*/  IADD3 R31, P3, R28, 0x4000, RZ ;  /* 0x000040001c1f7810 */ /* 0x000fc40007f7e0ff */
[C---:B------:R-:W-:Y:S02]  /*15040*/  IADD3 R33, P2, R28.reuse, 0x5000, RZ ;  /* 0x000050001c217810 */ /* 0x040fe40007f5e0ff */
[C---:B------:R-:W-:Y:S01]  /*15050*/  IADD3 R37, P0, R28.reuse, 0x6000, RZ ;  /* 0x000060001c257810 */ /* 0x040fe20007f1e0ff */
[----:B------:R-:W-:Y:S01]  /*15060*/  UIMAD UR9, UR43, UR11, UR9 ;  /* 0x0000000b2b0972a4 */ /* 0x000fe2000f8e0209 */
[----:B------:R-:W-:Y:S01]  /*15070*/  IADD3 R7, P6, R28, 0x7000, RZ ;  /* 0x000070001c077810 */ /* 0x000fe20007fde0ff */
[----:B0-----:R-:W-:Y:S01]  /*15080*/  @P1 IMAD.HI.U32 R18, R46, R21, RZ ;  /* 0x000000152e121227 */ /* 0x001fe200078e00ff */
[----:B------:R-:W-:Y:S01]  /*15090*/  ULDC.64 UR10, c[0x0][0xaf0] ;  /* 0x0002bc00000a7ab9 */ /* 0x000fe20000000a00 */
[----:B------:R-:W-:Y:S01]  /*150a0*/  LOP3.LUT R12, R13, 0x380, RZ, 0xc0, !PT ;  /* 0x000003800d0c7812 */ /* 0x000fe200078ec0ff */
[----:B------:R-:W-:Y:S01]  /*150b0*/  UIMAD UR4, UR4, UR10, URZ ;  /* 0x0000000a040472a4 */ /* 0x000fe2000f8e023f */
[----:B------:R-:W-:Y:S02]  /*150c0*/  LOP3.LUT R24, R25, 0x380, RZ, 0xc0, !PT ;  /* 0x0000038019187812 */ /* 0x000fe400078ec0ff */
[----:B------:R-:W-:Y:S01]  /*150d0*/  LOP3.LUT R5, R28, 0x380, RZ, 0xc0, !PT ;  /* 0x000003801c057812 */ /* 0x000fe200078ec0ff */
[----:B------:R-:W-:Y:S01]  /*150e0*/  IMAD.MOV.U32 R45, RZ, RZ, R46 ;  /* 0x000000ffff2d7224 */ /* 0x000fe200078e002e */
[----:B------:R-:W-:Y:S01]  /*150f0*/  LOP3.LUT R30, R31, 0x380, RZ, 0xc0, !PT ;  /* 0x000003801f1e7812 */ /* 0x000fe200078ec0ff */
[----:B------:R-:W-:Y:S01]  /*15100*/  IMAD.X R41, RZ, RZ, R29, P6 ;  /* 0x000000ffff297224 */ /* 0x000fe200030e061d */
[----:B------:R-:W-:Y:S01]  /*15110*/  LOP3.LUT R32, R33, 0x380, RZ, 0xc0, !PT ;  /* 0x0000038021207812 */ /* 0x000fe200078ec0ff */
[----:B------:R-:W5:Y:S01]  /*15120*/  LD.E.128 R8, desc[UR52][R8.64] ;  /* 0x0000003408087980 */ /* 0x000f62000c101d00 */
[----:B------:R-:W-:-:S02]  /*15130*/  LOP3.LUT R36, R37, 0x380, RZ, 0xc0, !PT ;  /* 0x0000038025247812 */ /* 0x000fc400078ec0ff */
[----:B------:R-:W-:Y:S01]  /*15140*/  LOP3.LUT R6, R7, 0x380, RZ, 0xc0, !PT ;  /* 0x0000038007067812 */ /* 0x000fe200078ec0ff */
[----:B------:R-:W-:Y:S01]  /*15150*/  UIMAD UR4, UR7, UR11, UR4 ;  /* 0x0000000b070472a4 */ /* 0x000fe2000f8e0204 */
[----:B------:R-:W-:Y:S01]  /*15160*/  SHF.R.U64 R12, R12, 0x3, RZ ;  /* 0x000000030c0c7819 */ /* 0x000fe200000012ff */
[----:B------:R-:W-:Y:S01]  /*15170*/  UIMAD.WIDE.U32 UR8, UR7, UR10, UR8 ;  /* 0x0000000a070872a5 */ /* 0x000fe2000f8e0008 */
[----:B------:R-:W-:Y:S02]  /*15180*/  SHF.R.U64 R24, R24, 0x3, RZ ;  /* 0x0000000318187819 */ /* 0x000fe400000012ff */
[----:B------:R-:W-:Y:S02]  /*15190*/  SHF.R.U64 R30, R30, 0x3, RZ ;  /* 0x000000031e1e7819 */ /* 0x000fe400000012ff */
[----:B------:R-:W-:Y:S02]  /*151a0*/  SHF.R.U64 R32, R32, 0x3, RZ ;  /* 0x0000000320207819 */ /* 0x000fe400000012ff */
[----:B------:R-:W-:-:S02]  /*151b0*/  SHF.R.U64 R36, R36, 0x3, RZ ;  /* 0x0000000324247819 */ /* 0x000fc400000012ff */
[----:B------:R-:W-:Y:S02]  /*151c0*/  SHF.R.U64 R5, R5, 0x3, RZ ;  /* 0x0000000305057819 */ /* 0x000fe400000012ff */
[----:B-1----:R-:W-:Y:S02]  /*151d0*/  @P1 SHF.R.U32.HI R45, RZ, R47, R18 ;  /* 0x0000002fff2d1219 */ /* 0x002fe40000011612 */
[----:B------:R-:W-:Y:S01]  /*151e0*/  SHF.R.U64 R6, R6, 0x3, RZ ;  /* 0x0000000306067819 */ /* 0x000fe200000012ff */
[----:B------:R-:W-:Y:S01]  /*151f0*/  UIADD3 UR4, UR9, UR4, URZ ;  /* 0x0000000409047290 */ /* 0x000fe2000fffe03f */
        /* <DEDUP_REMOVED lines=11> */
[----:B------:R-:W-:Y:S01]  /*152b0*/  IMAD.MOV.U32 R5, RZ, RZ, R29 ;  /* 0x000000ffff057224 */ /* 0x000fe200078e001d */
[--C-:B------:R-:W-:Y:S01]  /*152c0*/  SHF.R.S32.HI R18, RZ, 0x1f, R45.reuse ;  /* 0x0000001fff127819 */ /* 0x100fe2000001142d */
[----:B------:R-:W-:Y:S01]  /*152d0*/  IMAD.MOV R44, RZ, RZ, -R45 ;  /* 0x000000ffff2c7224 */ /* 0x000fe200078e0a2d */
[----:B------:R-:W-:Y:S01]  /*152e0*/  LOP3.LUT R40, R6, R7, RZ, 0x3c, !PT ;  /* 0x0000000706287212 */ /* 0x000fe200078e3cff */
[----:B------:R-:W-:Y:S01]  /*152f0*/  ULDC.64 UR10, c[0x0][0xae0] ;  /* 0x0002b800000a7ab9 */ /* 0x000fe20000000a00 */
[----:B------:R-:W-:Y:S01]  /*15300*/  IMAD.U32 R21, RZ, RZ, UR9 ;  /* 0x00000009ff157e24 */ /* 0x000fe2000f8e00ff */
[----:B------:R-:W5:Y:S01]  /*15310*/  LD.E.128 R4, desc[UR52][R4.64] ;  /* 0x0000003404047980 */ /* 0x000f62000c101d00 */
[----:B------:R-:W-:-:S02]  /*15320*/  IMAD R18, R18, UR10, RZ ;  /* 0x0000000a12127c24 */ /* 0x000fc4000f8e02ff */
[----:B------:R-:W-:Y:S01]  /*15330*/  IMAD R17, R17, R44, R46 ;  /* 0x0000002c11117224 */ /* 0x000fe200078e022e */
[----:B------:R-:W5:Y:S01]  /*15340*/  LD.E.128 R12, desc[UR52][R12.64] ;  /* 0x000000340c0c7980 */ /* 0x000f62000c101d00 */
[----:B------:R-:W-:Y:S01]  /*15350*/  IMAD.U32 R20, RZ, RZ, UR8 ;  /* 0x00000008ff147e24 */ /* 0x000fe2000f8e00ff */
[----:B------:R-:W-:Y:S01]  /*15360*/  ULDC.64 UR8, c[0x0][0xad8] ;  /* 0x0002b60000087ab9 */ /* 0x000fe20000000a00 */
[----:B------:R-:W-:Y:S01]  /*15370*/  IMAD.U32 R21, RZ, RZ, UR4 ;  /* 0x00000004ff157e24 */ /* 0x000fe2000f8e00ff */
[----:B------:R-:W5:Y:S01]  /*15380*/  LD.E.128 R24, desc[UR52][R24.64] ;  /* 0x0000003418187980 */ /* 0x000f62000c101d00 */
[----:B------:R-:W-:-:S03]  /*15390*/  IMAD R47, R45, UR11, R18 ;  /* 0x0000000b2d2f7c24 */ /* 0x000fc6000f8e0212 */
[----:B------:R-:W5:Y:S01]  /*153a0*/  LD.E.128 R28, desc[UR52][R30.64] ;  /* 0x000000341e1c7980 */ /* 0x000f62000c101d00 */
[----:B------:R-:W-:-:S03]  /*153b0*/  SHF.R.S32.HI R18, RZ, 0x1f, R17 ;  /* 0x0000001fff127819 */ /* 0x000fc60000011411 */
[----:B------:R-:W5:Y:S04]  /*153c0*/  LD.E.128 R32, desc[UR52][R32.64] ;  /* 0x0000003420207980 */ /* 0x000f68000c101d00 */
[----:B------:R-:W5:Y:S04]  /*153d0*/  LD.E.128 R36, desc[UR52][R36.64] ;  /* 0x0000003424247980 */ /* 0x000f68000c101d00 */
[----:B------:R-:W5:Y:S01]  /*153e0*/  LD.E.128 R40, desc[UR52][R40.64] ;  /* 0x0000003428287980 */ /* 0x000f62000c101d00 */
[----:B------:R-:W-:Y:S01]  /*153f0*/  IMAD.WIDE.U32 R20, R45, UR10, R20 ;  /* 0x0000000a2d147c25 */ /* 0x000fe2000f8e0014 */
[----:B------:R-:W-:Y:S01]  /*15400*/  @!PT LDS RZ, [RZ] ;  /* 0x00000000fffff984 */ /* 0x000fe20000000800 */
[----:B------:R-:W-:Y:S01]  /*15410*/  @!PT LDS RZ, [RZ] ;  /* 0x00000000fffff984 */ /* 0x000fe20000000800 */
[----:B------:R-:W-:Y:S01]  /*15420*/  @!PT LDS RZ, [RZ] ;  /* 0x00000000fffff984 */ /* 0x000fe20000000800 */
[----:B------:R-:W-:Y:S01]  /*15430*/  @!PT LDS RZ, [RZ] ;  /* 0x00000000fffff984 */ /* 0x000fe20000000800 */
[----:B------:R0:W-:Y:S06]  /*15440*/  MEMBAR.ALL.CTA ;  /* 0x0000000000007992 */ /* 0x0001ec0000008000 */
[----:B0-----:R-:W0:Y:S01]  /*15450*/  FENCE.VIEW.ASYNC.S ;  /* 0x00000000000073c6 */ /* 0x001e220000000000 */
[----:B------:R-:W-:-:S02]  /*15460*/  IMAD.IADD R21, R21, 0x1, R47 ;  /* 0x0000000115157824 */ /* 0x000fc400078e022f */
[----:B------:R-:W-:Y:S02]  /*15470*/  IMAD R44, R18, UR8, RZ ;  /* 0x00000008122c7c24 */ /* 0x000fe4000f8e02ff */
[----:B------:R-:W-:Y:S02]  /*15480*/  VIADD R48, R205, UR36 ;  /* 0x00000024cd307c36 */ /* 0x000fe40008000000 */
[C---:B------:R-:W-:Y:S02]  /*15490*/  IMAD R45, R17.reuse, UR9, R44 ;  /* 0x00000009112d7c24 */ /* 0x040fe4000f8e022c */
[----:B------:R-:W-:Y:S01]  /*154a0*/  IMAD.WIDE.U32 R20, R17, UR8, R20 ;  /* 0x0000000811147c25 */ /* 0x000fe2000f8e0014 */
[----:B------:R-:W-:Y:S01]  /*154b0*/  ISETP.GE.AND P2, PT, R48, R3, PT ;  /* 0x000000033000720c */ /* 0x000fe20003f46270 */
[----:B------:R-:W-:Y:S02]  /*154c0*/  ULDC.64 UR8, c[0x0][0xa80] ;  /* 0x0002a00000087ab9 */ /* 0x000fe40000000a00 */
[----:B------:R-:W-:Y:S01]  /*154d0*/  VIADD R0, R0, 0x29820 ;  /* 0x0002982000007836 */ /* 0x000fe20000000000 */
[----:B------:R-:W-:Y:S01]  /*154e0*/  LEA R46, P3, R20, UR8, 0x1 ;  /* 0x00000008142e7c11 */ /* 0x000fe2000f8608ff */
[----:B------:R-:W-:-:S02]  /*154f0*/  IMAD.IADD R17, R21, 0x1, R45 ;  /* 0x0000000115117824 */ /* 0x000fc400078e022d */
[----:B------:R-:W-:Y:S01]  /*15500*/  VIADD R18, R48, 0x20 ;  /* 0x0000002030127836 */ /* 0x000fe20000000000 */
[----:B------:R-:W-:Y:S02]  /*15510*/  PRMT R0, RZ, 0x654, R0 ;  /* 0x00000654ff007816 */ /* 0x000fe40000000000 */
[----:B------:R-:W-:Y:S02]  /*15520*/  LEA.HI.X R17, R20, UR9, R17, 0x1, P3 ;  /* 0x0000000914117c11 */ /* 0x000fe400098f0c11 */
[-C--:B------:R-:W-:Y:S01]  /*15530*/  ISETP.GE.AND P0, PT, R18, R3.reuse, PT ;  /* 0x000000031200720c */ /* 0x080fe20003f06270 */
[----:B------:R-:W-:Y:S01]  /*15540*/  VIADD R18, R48, 0x40 ;  /* 0x0000004030127836 */ /* 0x000fe20000000000 */
[----:B0-----:R0:W-:Y:S01]  /*15550*/  SYNCS.ARRIVE.TRANS64.RED.A1T0 RZ, [R0+URZ], RZ ;  /* 0x000000ff00ff79a7 */ /* 0x0011e2000810043f */
[----:B------:R1:W2:Y:S01]  /*15560*/  SHFL.IDX PT, R44, R46, RZ, 0x181f ;  /* 0x00181fff2e2c7589 */ /* 0x0002a200000e0000 */
[----:B------:R-:W-:Y:S02]  /*15570*/  BSSY B1, `(.L_x_1147) ;  /* 0x000000d000017945 */ /* 0x000fe40003800000 */
[----:B------:R-:W-:Y:S01]  /*15580*/  ISETP.GE.AND P1, PT, R18, R3, PT ;  /* 0x000000031200720c */ /* 0x000fe20003f26270 */
[----:B0-----:R1:W0:Y:S01]  /*15590*/  SHFL.IDX PT, R0, R17, RZ, 0x181f ;  /* 0x00181fff11007589 */ /* 0x00122200000e0000 */
[----:B------:R-:W-:Y:S11]  /*155a0*/  @P2 BRA `(.L_x_1148) ;  /* 0x0000000000242947 */ /* 0x000ff60003800000 */
[----:B------:R-:W-:Y:S02]  /*155b0*/  ULDC UR4, c[0x0][0xac8] ;  /* 0x0002b20000047ab9 */ /* 0x000fe40000000800 */
[----:B------:R-:W-:Y:S02]  /*155c0*/  ISETP.GE.AND P2, PT, R23, UR4, PT ;  /* 0x0000000417007c0c */ /* 0x000fe4000bf46270 */
[----:B------:R-:W-:-:S11]  /*155d0*/  ISETP.GE.AND P3, PT, R188, UR4, PT ;  /* 0x00000004bc007c0c */ /* 0x000fd6000bf66270 */
[CC--:B--2---:R-:W-:Y:S02]  /*155e0*/  @!P2 LEA R20, P4, R23.reuse, R44.reuse, 0x1 ;  /* 0x0000002c1714a211 */ /* 0x0c4fe400078808ff */
[C---:B------:R-:W-:Y:S02]  /*155f0*/  @!P3 LEA R44, P5, R188.reuse, R44, 0x1 ;  /* 0x0000002cbc2cb211 */ /* 0x040fe400078a08ff */
[-C--:B0-----:R-:W-:Y:S02]  /*15600*/  @!P2 LEA.HI.X R21, R23, R0.reuse, R226, 0x1, P4 ;  /* 0x000000001715a211 */ /* 0x081fe400020f0ce2 */
[----:B------:R-:W-:-:S03]  /*15610*/  @!P3 LEA.HI.X R45, R188, R0, R225, 0x1, P5 ;  /* 0x00000000bc2db211 */ /* 0x000fc600028f0ce1 */
[----:B-----5:R3:W-:Y:S04]  /*15620*/  @!P2 ST.E.128 desc[UR52][R20.64], R4 ;  /* 0x000000041400a985 */ /* 0x0207e8000c101d34 */
[----:B------:R3:W-:Y:S02]  /*15630*/  @!P3 ST.E.128 desc[UR52][R44.64], R28 ;  /* 0x0000001c2c00b985 */ /* 0x0007e4000c101d34 */
.L_x_1148:
[----:B------:R-:W-:Y:S05]  /*15640*/  BSYNC B1 ;  /* 0x0000000000017941 */ /* 0x000fea0003800000 */
.L_x_1147:
[----:B0-----:R0:W4:Y:S01]  /*15650*/  SHFL.IDX PT, R0, R17, 0x1, 0x181f ;  /* 0x00381f0011007f89 */ /* 0x00112200000e0000 */
[----:B------:R-:W-:Y:S03]  /*15660*/  BSSY B1, `(.L_x_1149) ;  /* 0x000000c000017945 */ /* 0x000fe60003800000 */
[----:B---3-5:R0:W3:Y:S01]  /*15670*/  SHFL.IDX PT, R6, R46, 0x1, 0x181f ;  /* 0x00381f002e067f89 */ /* 0x0280e200000e0000 */
[----:B------:R-:W-:Y:S05]  /*15680*/  @P0 BRA `(.L_x_1150) ;  /* 0x0000000000240947 */ /* 0x000fea0003800000 */
[----:B------:R-:W-:Y:S02]  /*15690*/  ULDC UR4, c[0x0][0xac8] ;  /* 0x0002b20000047ab9 */ /* 0x000fe40000000800 */
[----:B------:R-:W-:Y:S02]  /*156a0*/  ISETP.GE.AND P3, PT, R23, UR4, PT ;  /* 0x0000000417007c0c */ /* 0x000fe4000bf66270 */
[----:B------:R-:W-:-:S11]  /*156b0*/  ISETP.GE.AND P4, PT, R188, UR4, PT ;  /* 0x00000004bc007c0c */ /* 0x000fd6000bf86270 */
[CC--:B---3--:R-:W-:Y:S02]  /*156c0*/  @!P3 LEA R4, P0, R23.reuse, R6.reuse, 0x1 ;  /* 0x000000061704b211 */ /* 0x0c8fe400078008ff */
[C---:B------:R-:W-:Y:S02]  /*156d0*/  @!P4 LEA R6, P2, R188.reuse, R6, 0x1 ;  /* 0x00000006bc06c211 */ /* 0x040fe400078408ff */
[-C--:B----4-:R-:W-:Y:S02]  /*156e0*/  @!P3 LEA.HI.X R5, R23, R0.reuse, R226, 0x1, P0 ;  /* 0x000000001705b211 */ /* 0x090fe400000f0ce2 */
[----:B------:R-:W-:-:S03]  /*156f0*/  @!P4 LEA.HI.X R7, R188, R0, R225, 0x1, P2 ;  /* 0x00000000bc07c211 */ /* 0x000fc600010f0ce1 */
[----:B------:R3:W-:Y:S04]  /*15700*/  @!P3 ST.E.128 desc[UR52][R4.64], R8 ;  /* 0x000000080400b985 */ /* 0x0007e8000c101d34 */
[----:B------:R3:W-:Y:S02]  /*15710*/  @!P4 ST.E.128 desc[UR52][R6.64], R32 ;  /* 0x000000200600c985 */ /* 0x0007e4000c101d34 */
.L_x_1150:
[----:B------:R-:W-:Y:S05]  /*15720*/  BSYNC B1 ;  /* 0x0000000000017941 */ /* 0x000fea0003800000 */
.L_x_1149:
[----:B----4-:R4:W0:Y:S01]  /*15730*/  SHFL.IDX PT, R0, R17, 0x2, 0x181f ;  /* 0x00581f0011007f89 */ /* 0x01082200000e0000 */
[----:B------:R-:W-:Y:S03]  /*15740*/  BSSY B1, `(.L_x_1151) ;  /* 0x000000c000017945 */ /* 0x000fe60003800000 */
[----:B---3--:R4:W3:Y:S01]  /*15750*/  SHFL.IDX PT, R6, R46, 0x2, 0x181f ;  /* 0x00581f002e067f89 */ /* 0x0088e200000e0000 */
[----:B------:R-:W-:Y:S05]  /*15760*/  @P1 BRA `(.L_x_1152) ;  /* 0x0000000000241947 */ /* 0x000fea0003800000 */
[----:B------:R-:W-:Y:S02]  /*15770*/  ULDC UR4, c[0x0][0xac8] ;  /* 0x0002b20000047ab9 */ /* 0x000fe40000000800 */
[----:B------:R-:W-:Y:S02]  /*15780*/  ISETP.GE.AND P2, PT, R23, UR4, PT ;  /* 0x0000000417007c0c */ /* 0x000fe4000bf46270 */
[----:B------:R-:W-:-:S11]  /*15790*/  ISETP.GE.AND P3, PT, R188, UR4, PT ;  /* 0x00000004bc007c0c */ /* 0x000fd6000bf66270 */
[CC--:B---3--:R-:W-:Y:S02]  /*157a0*/  @!P2 LEA R4, P0, R23.reuse, R6.reuse, 0x1 ;  /* 0x000000061704a211 */ /* 0x0c8fe400078008ff */
[C---:B------:R-:W-:Y:S02]  /*157b0*/  @!P3 LEA R6, P1, R188.reuse, R6, 0x1 ;  /* 0x00000006bc06b211 */ /* 0x040fe400078208ff */
[-C--:B0-----:R-:W-:Y:S02]  /*157c0*/  @!P2 LEA.HI.X R5, R23, R0.reuse, R226, 0x1, P0 ;  /* 0x000000001705a211 */ /* 0x081fe400000f0ce2 */
[----:B------:R-:W-:-:S03]  /*157d0*/  @!P3 LEA.HI.X R7, R188, R0, R225, 0x1, P1 ;  /* 0x00000000bc07b211 */ /* 0x000fc600008f0ce1 */
[----:B------:R0:W-:Y:S04]  /*157e0*/  @!P2 ST.E.128 desc[UR52][R4.64], R12 ;  /* 0x0000000c0400a985 */ /* 0x0001e8000c101d34 */
[----:B------:R0:W-:Y:S02]  /*157f0*/  @!P3 ST.E.128 desc[UR52][R6.64], R36 ;  /* 0x000000240600b985 */ /* 0x0001e4000c101d34 */
.L_x_1152:
[----:B------:R-:W-:Y:S05]  /*15800*/  BSYNC B1 ;  /* 0x0000000000017941 */ /* 0x000fea0003800000 */
.L_x_1151:
[----:B0-----:R-:W-:Y:S01]  /*15810*/  VIADD R0, R48, 0x60 ;  /* 0x0000006030007836 */ /* 0x001fe20000000000 */
[----:B-1--4-:R-:W0:Y:S04]  /*15820*/  SHFL.IDX PT, R17, R17, 0x3, 0x181f ;  /* 0x00781f0011117f89 */ /* 0x012e2800000e0000 */
[----:B------:R-:W-:Y:S01]  /*15830*/  ISETP.GE.AND P0, PT, R0, R3, PT ;  /* 0x000000030000720c */ /* 0x000fe20003f06270 */
[----:B------:R-:W1:-:S12]  /*15840*/  SHFL.IDX PT, R46, R46, 0x3, 0x181f ;  /* 0x00781f002e2e7f89 */ /* 0x000e5800000e0000 */
[----:B------:R-:W-:Y:S05]  /*15850*/  @P0 BRA `(.L_x_1153) ;  /* 0x00000018003c0947 */ /* 0x000fea0003800000 */
[----:B------:R-:W-:Y:S02]  /*15860*/  ULDC UR4, c[0x0][0xac8] ;  /* 0x0002b20000047ab9 */ /* 0x000fe40000000800 */
[----:B------:R-:W-:-:S13]  /*15870*/  ISETP.GE.AND P1, PT, R23, UR4, PT ;  /* 0x0000000417007c0c */ /* 0x000fda000bf26270 */
[----:B-1----:R-:W-:-:S04]  /*15880*/  @!P1 LEA R4, P0, R23, R46, 0x1 ;  /* 0x0000002e17049211 */ /* 0x002fc800078008ff */
[----:B0-----:R-:W-:Y:S02]  /*15890*/  @!P1 LEA.HI.X R5, R23, R17, R226, 0x1, P0 ;  /* 0x0000001117059211 */ /* 0x001fe400000f0ce2 */
[----:B------:R-:W-:-:S03]  /*158a0*/  ISETP.GE.AND P0, PT, R188, UR4, PT ;  /* 0x00000004bc007c0c */ /* 0x000fc6000bf06270 */
[----:B------:R0:W-:Y:S10]  /*158b0*/  @!P1 ST.E.128 desc[UR52][R4.64], R24 ;  /* 0x0000001804009985 */ /* 0x0001f4000c101d34 */
[----:B------:R-:W-:Y:S05]  /*158c0*/  @P0 BRA `(.L_x_1153) ;  /* 0x0000001800200947 */ /* 0x000fea0003800000 */
[----:B0-----:R-:W-:-:S04]  /*158d0*/  LEA R4, P0, R188, R46, 0x1 ;  /* 0x0000002ebc047211 */ /* 0x001fc800078008ff */
[----:B------:R-:W-:-:S05]  /*158e0*/  LEA.HI.X R5, R188, R17, R225, 0x1, P0 ;  /* 0x00000011bc057211 */ /* 0x000fca00000f0ce1 */
[----:B------:R0:W-:Y:S01]  /*158f0*/  ST.E.128 desc[UR52][R4.64], R40 ;  /* 0x0000002804007985 */ /* 0x0001e2000c101d34 */
[----:B------:R-:W-:Y:S05]  /*15900*/  BRA `(.L_x_1153) ;  /* 0x0000001800107947 */ /* 0x000fea0003800000 */
.L_x_1146:
[----:B------:R-:W-:Y:S01]  /*15910*/  ULDC.64 UR12, c[0x0][0xb08] ;  /* 0x0002c200000c7ab9 */ /* 0x000fe20000000a00 */
[----:B------:R-:W0:Y:S01]  /*15920*/  @P1 LDC R5, c[0x0][0xbec] ;  /* 0x0002fb00ff051b82 */ /* 0x000e220000000800 */
[----:B------:R-:W-:Y:S01]  /*15930*/  UIMAD UR10, UR11, UR12, URZ ;  /* 0x0000000c0b0a72a4 */ /* 0x000fe2000f8e023f */
[----:B------:R-:W-:Y:S01]  /*15940*/  IMAD.MOV.U32 R7, RZ, RZ, R14 ;  /* 0x000000ffff077224 */ /* 0x000fe200078e000e */
[----:B------:R-:W-:Y:S01]  /*15950*/  UIMAD.WIDE.U32 UR8, UR4, UR12, URZ ;  /* 0x0000000c040872a5 */ /* 0x000fe2000f8e003f */
[----:B------:R-:W-:Y:S01]  /*15960*/  ISETP.GE.AND P0, PT, R12, R3, PT ;  /* 0x000000030c00720c */ /* 0x000fe20003f06270 */
[----:B------:R-:W-:Y:S01]  /*15970*/  UIMAD UR10, UR4, UR13, UR10 ;  /* 0x0000000d040a72a4 */ /* 0x000fe2000f8e020a */
[----:B------:R-:W-:Y:S01]  /*15980*/  BSSY B1, `(.L_x_1154) ;  /* 0x000006b000017945 */ /* 0x000fe20003800000 */
[----:B------:R-:W-:Y:S01]  /*15990*/  USHF.R.S32.HI UR4, URZ, 0x1f, UR7 ;  /* 0x0000001f3f047899 */ /* 0x000fe20008011407 */
[----:B------:R-:W1:Y:S01]  /*159a0*/  @P1 LDC R4, c[0x0][0xbf0] ;  /* 0x0002fc00ff041b82 */ /* 0x000e620000000800 */
[----:B------:R-:W-:-:S03]  /*159b0*/  UIADD3 UR9, UR9, UR10, URZ ;  /* 0x0000000a09097290 */ /* 0x000fc6000fffe03f */
[----:B------:R-:W-:Y:S02]  /*159c0*/  ULDC.64 UR10, c[0x0][0xb38] ;  /* 0x0002ce00000a7ab9 */ /* 0x000fe40000000a00 */
[----:B------:R-:W-:-:S04]  /*159d0*/  UIMAD.WIDE.U32 UR8, UR43, UR10, UR8 ;  /* 0x0000000a2b0872a5 */ /* 0x000fc8000f8e0008 */
[----:B------:R-:W-:-:S03]  /*159e0*/  UIMAD UR9, UR43, UR11, UR9 ;  /* 0x0000000b2b0972a4 */ /* 0x000fc6000f8e0209 */
[----:B------:R-:W-:Y:S02]  /*159f0*/  ULDC.64 UR10, c[0x0][0xb40] ;  /* 0x0002d000000a7ab9 */ /* 0x000fe40000000a00 */
[----:B------:R-:W-:Y:S01]  /*15a00*/  UIMAD UR4, UR4, UR10, URZ ;  /* 0x0000000a040472a4 */ /* 0x000fe2000f8e023f */
[----:B0-----:R-:W-:Y:S01]  /*15a10*/  @P1 IMAD.HI.U32 R5, R14, R5, RZ ;  /* 0x000000050e051227 */ /* 0x001fe200078e00ff */
[----:B------:R-:W-:Y:S02]  /*15a20*/  UIMAD.WIDE.U32 UR8, UR7, UR10, UR8 ;  /* 0x0000000a070872a5 */ /* 0x000fe4000f8e0008 */
[----:B------:R-:W-:-:S03]  /*15a30*/  UIMAD UR4, UR7, UR11, UR4 ;  /* 0x0000000b070472a4 */ /* 0x000fc6000f8e0204 */
[----:B------:R-:W-:Y:S01]  /*15a40*/  ULDC.64 UR10, c[0x0][0xb48] ;  /* 0x0002d200000a7ab9 */ /* 0x000fe20000000a00 */
[----:B------:R-:W-:Y:S01]  /*15a50*/  UIADD3 UR9, UR9, UR4, URZ ;  /* 0x0000000409097290 */ /* 0x000fe2000fffe03f */
[----:B-1----:R-:W-:-:S03]  /*15a60*/  @P1 SHF.R.U32.HI R7, RZ, R4, R5 ;  /* 0x00000004ff071219 */ /* 0x002fc60000011605 */
[----:B------:R-:W-:Y:S01]  /*15a70*/  UIMAD.WIDE.U32 UR8, UR37, UR10, UR8 ;  /* 0x0000000a250872a5 */ /* 0x000fe2000f8e0008 */
[--C-:B------:R-:W-:Y:S01]  /*15a80*/  SHF.R.S32.HI R4, RZ, 0x1f, R7.reuse ;  /* 0x0000001fff047819 */ /* 0x100fe20000011407 */
[----:B------:R-:W-:Y:S02]  /*15a90*/  IMAD.MOV R6, RZ, RZ, -R7 ;  /* 0x000000ffff067224 */ /* 0x000fe400078e0a07 */
[----:B------:R-:W-:Y:S02]  /*15aa0*/  UIMAD UR37, UR37, UR11, UR9 ;  /* 0x0000000b252572a4 */ /* 0x000fe4000f8e0209 */
[----:B------:R-:W-:Y:S01]  /*15ab0*/  IMAD R17, R17, R6, R14 ;  /* 0x0000000611117224 */ /* 0x000fe200078e020e */
[----:B------:R-:W-:Y:S01]  /*15ac0*/  ULDC.64 UR10, c[0x0][0xb30] ;  /* 0x0002cc00000a7ab9 */ /* 0x000fe20000000a00 */
[----:B------:R-:W-:Y:S02]  /*15ad0*/  IMAD.U32 R5, RZ, RZ, UR9 ;  /* 0x00000009ff057e24 */ /* 0x000fe4000f8e00ff */
[----:B------:R-:W-:-:S02]  /*15ae0*/  IMAD R6, R4, UR10, RZ ;  /* 0x0000000a04067c24 */ /* 0x000fc4000f8e02ff */
        /* <DEDUP_REMOVED lines=11> */
[----:B------:R-:W-:Y:S01]  /*15ba0*/  VIADD R6, R0, 0x29820 ;  /* 0x0002982000067836 */ /* 0x000fe20000000000 */
[----:B------:R-:W-:Y:S01]  /*15bb0*/  LEA R0, P1, R4, UR8, 0x2 ;  /* 0x0000000804007c11 */ /* 0x000fe2000f8210ff */
[----:B------:R-:W-:-:S03]  /*15bc0*/  IMAD.IADD R5, R5, 0x1, R7 ;  /* 0x0000000105057824 */ /* 0x000fc600078e0207 */
[----:B------:R-:W-:Y:S02]  /*15bd0*/  PRMT R6, RZ, 0x654, R6 ;  /* 0x00000654ff067816 */ /* 0x000fe40000000006 */
[----:B------:R-:W-:Y:S02]  /*15be0*/  LEA.HI.X R17, R4, UR9, R5, 0x2, P1 ;  /* 0x0000000904117c11 */ /* 0x000fe400088f1405 */
[----:B------:R0:W-:Y:S03]  /*15bf0*/  SYNCS.ARRIVE.TRANS64.RED.A1T0 RZ, [R6+URZ], RZ ;  /* 0x000000ff06ff79a7 */ /* 0x0001e6000810043f */
[----:B------:R1:W2:Y:S04]  /*15c00*/  SHFL.IDX PT, R7, R17, RZ, 0x1c1f ;  /* 0x001c1fff11077589 */ /* 0x0002a800000e0000 */
[----:B0-----:R1:W0:Y:S01]  /*15c10*/  SHFL.IDX PT, R6, R0, RZ, 0x1c1f ;  /* 0x001c1fff00067589 */ /* 0x00122200000e0000 */
        /* <DEDUP_REMOVED lines=8> */
[----:B--2---:R-:W-:Y:S02]  /*15ca0*/  @!P2 IMAD.WIDE R4, R19, 0x4, R6 ;  /* 0x000000041304a825 */ /* 0x004fe400078e0206 */
        /* <DEDUP_REMOVED lines=22> */
[----:B--2---:R-:W-:-:S03]  /*15e10*/  @!P0 LEA R8, P2, R198, R6, 0x2 ;  /* 0x00000006c6088211 */ /* 0x004fc600078410ff */
        /* <DEDUP_REMOVED lines=23> */
[-C--:B--2---:R-:W-:Y:S02]  /*15f90*/  @!P5 LEA R10, P2, R192, R6.reuse, 0x2 ;  /* 0x00000006c00ad211 */ /* 0x084fe400078410ff */
        /* <DEDUP_REMOVED lines=9> */
.L_x_1155:
[----:B------:R-:W-:Y:S05]  /*16030*/  BSYNC B1 ;  /* 0x0000000000017941 */ /* 0x000fea0003800000 */
.L_x_1154:
[----:B------:R-:W-:Y:S01]  /*16040*/  ISETP.GE.AND P0, PT, R18, R3, PT ;  /* 0x000000031200720c */ /* 0x000fe20003f06270 */
[----:B--2-4-:R2:W3:Y:S04]  /*16050*/  SHFL.IDX PT, R7, R17, 0x1, 0x1c1f ;  /* 0x003c1f0011077f89 */ /* 0x0144e800000e0000 */
[----:B0-----:R2:W0:Y:S08]  /*16060*/  SHFL.IDX PT, R6, R0, 0x1, 0x1c1f ;  /* 0x003c1f0000067f89 */ /* 0x00143000000e0000 */
[----:B--2---:R-:W-:Y:S05]  /*16070*/  @P0 BRA `(.L_x_1153) ;  /* 0x0000001000340947 */ /* 0x004fea0003800000 */
        /* <DEDUP_REMOVED lines=29> */
[----:B--2---:R-:W-:Y:S02]  /*16250*/  @!P1 LEA R8, P5, R198, R6, 0x2 ;  /* 0x00000006c6089211 */ /* 0x004fe400078a10ff */
        /* <DEDUP_REMOVED lines=36> */
.L_x_1144:
[----:B------:R-:W0:Y:S01]  /*164a0*/  LDC.64 R4, c[0x0][0xc00] ;  /* 0x00030000ff047b82 */ /* 0x000e220000000a00 */
[----:B------:R-:W-:Y:S01]  /*164b0*/  ULDC.64 UR8, c[0x0][0xc00] ;  /* 0x0003000000087ab9 */ /* 0x000fe20000000a00 */
[----:B------:R-:W-:Y:S01]  /*164c0*/  IMAD.MOV.U32 R3, RZ, RZ, RZ ;  /* 0x000000ffff037224 */ /* 0x000fe200078e00ff */
[----:B------:R-:W-:-:S05]  /*164d0*/  UIMAD.WIDE UR8, UR44, 0x4, UR8 ;  /* 0x000000042c0878a5 */ /* 0x000fca000f8e0208 */
[----:B------:R-:W1:Y:S01]  /*164e0*/  LDC.64 R6, c[0x0][0xc08] ;  /* 0x00030200ff067b82 */ /* 0x000e620000000a00 */
[----:B0-----:R-:W-:Y:S01]  /*164f0*/  ISETP.NE.U32.AND P0, PT, R4, RZ, PT ;  /* 0x000000ff0400720c */ /* 0x001fe20003f05070 */
[----:B------:R-:W-:Y:S01]  /*16500*/  IMAD.U32 R4, RZ, RZ, UR8 ;  /* 0x00000008ff047e24 */ /* 0x000fe2000f8e00ff */
[----:B------:R-:W-:Y:S01]  /*16510*/  R2UR UR4, R5 ;  /* 0x00000000050472ca */ /* 0x000fe200000e0000 */
[----:B------:R-:W-:Y:S01]  /*16520*/  IMAD.U32 R5, RZ, RZ, UR9 ;  /* 0x00000009ff057e24 */ /* 0x000fe2000f8e00ff */
[----:B-1----:R-:W-:-:S09]  /*16530*/  ISETP.NE.U32.AND P1, PT, R6, RZ, PT ;  /* 0x000000ff0600720c */ /* 0x002fd20003f25070 */
[----:B------:R-:W-:Y:S02]  /*16540*/  VOTEU.ANY UP0, P0 ;  /* 0x00000000003f7886 */ /* 0x000fe40000000100 */
[----:B------:R-:W-:Y:S01]  /*16550*/  UISETP.NE.AND.EX UP0, UPT, UR4, URZ, UPT, UP0 ;  /* 0x0000003f0400728c */ /* 0x000fe2000bf05300 */
[----:B------:R-:W-:Y:S01]  /*16560*/  R2UR UR4, R7 ;  /* 0x00000000070472ca */ /* 0x000fe200000e0000 */
[----:B------:R-:W-:-:S04]  /*16570*/  VOTEU.ANY UP1, P1 ;  /* 0x00000000003f7886 */ /* 0x000fc80000820100 */
[----:B------:R-:W-:-:S08]  /*16580*/  PLOP3.LUT P0, PT, PT, PT, UP0, 0x80, 0x0 ;  /* 0x000000000000781c */ /* 0x000fd00003f0f008 */
[----:B------:R-:W-:-:S06]  /*16590*/  UISETP.NE.AND.EX UP1, UPT, UR4, URZ, UPT, UP1 ;  /* 0x0000003f0400728c */ /* 0x000fcc000bf25310 */
[----:B------:R-:W-:Y:S01]  /*165a0*/  PLOP3.LUT P1, PT, PT, PT, UP1, 0x80, 0x0 ;  /* 0x000000000000781c */ /* 0x000fe20003f2f018 */
[----:B------:R0:W5:Y:S01]  /*165b0*/  @P0 LDG.E R3, desc[UR52][R4.64] ;  /* 0x0000003404030981 */ /* 0x000162000c1e1900 */
[----:B------:R-:W-:Y:S02]  /*165c0*/  ULDC UR4, c[0x0][0xa88] ;  /* 0x0002a20000047ab9 */ /* 0x000fe40000000800 */
[----:B------:R-:W-:Y:S01]  /*165d0*/  IMAD.U32 R0, RZ, RZ, UR4 ;  /* 0x00000004ff007e24 */ /* 0x000fe2000f8e00ff */
[----:B------:R-:W-:Y:S02]  /*165e0*/  @UP1 ULDC.64 UR8, c[0x0][0xc08] ;  /* 0x0003020000081ab9 */ /* 0x000fe40000000a00 */
[----:B------:R-:W-:-:S06]  /*165f0*/  @UP1 UIMAD.WIDE UR8, UR44, 0x4, UR8 ;  /* 0x000000042c0818a5 */ /* 0x000fcc000f8e0208 */
[----:B------:R-:W-:Y:S02]  /*16600*/  IMAD.U32 R6, RZ, RZ, UR8 ;  /* 0x00000008ff067e24 */ /* 0x000fe4000f8e00ff */
[----:B------:R-:W-:-:S05]  /*16610*/  IMAD.U32 R7, RZ, RZ, UR9 ;  /* 0x00000009ff077e24 */ /* 0x000fca000f8e00ff */
[----:B------:R0:W5:Y:S01]  /*16620*/  @P1 LDG.E R0, desc[UR52][R6.64] ;  /* 0x0000003406001981 */ /* 0x000162000c1e1900 */
[----:B------:R-:W-:Y:S05]  /*16630*/  @P1 BRA `(.L_x_1156) ;  /* 0x0000000000101947 */ /* 0x000fea0003800000 */
[----:B------:R-:W-:Y:S05]  /*16640*/  @!P0 BRA `(.L_x_1156) ;  /* 0x00000000000c8947 */ /* 0x000fea0003800000 */
[----:B0-----:R-:W2:Y:S04]  /*16650*/  LDG.E R7, desc[UR52][R4.64] ;  /* 0x0000003404077981 */ /* 0x001ea8000c1e1900 */
[----:B-----5:R-:W2:Y:S02]  /*16660*/  LDG.E R0, desc[UR52][R4.64+0x4] ;  /* 0x0000043404007981 */ /* 0x020ea4000c1e1900 */
[----:B--2---:R-:W-:-:S07]  /*16670*/  IMAD.IADD R0, R0, 0x1, -R7 ;  /* 0x0000000100007824 */ /* 0x004fce00078e0a07 */
.L_x_1156:
[----:B-----5:R-:W-:Y:S01]  /*16680*/  R2UR UR16, R3 ;  /* 0x00000000031072ca */ /* 0x020fe200000e0000 */
[----:B------:R-:W-:Y:S01]  /*16690*/  USHF.R.S32.HI UR7, URZ, 0x1f, UR44 ;  /* 0x0000001f3f077899 */ /* 0x000fe2000801142c */
[----:B------:R-:W-:Y:S01]  /*166a0*/  ISETP.GT.AND P0, PT, R227, 0x7f, PT ;  /* 0x0000007fe300780c */ /* 0x000fe20003f04270 */
[----:B------:R-:W-:Y:S01]  /*166b0*/  USEL UR4, UR44, URZ, !UP0 ;  /* 0x0000003f2c047287 */ /* 0x000fe2000c000000 */
[----:B------:R-:W-:Y:S01]  /*166c0*/  BSSY B1, `(.L_x_1157) ;  /* 0x000003a000017945 */ /* 0x000fe20003800000 */
[----:B------:R-:W-:-:S08]  /*166d0*/  USEL UR7, UR7, URZ, !UP0 ;  /* 0x0000003f07077287 */ /* 0x000fd0000c000000 */
[----:B------:R-:W-:Y:S02]  /*166e0*/  USHF.R.S32.HI UR16, URZ, 0x1f, UR16 ;  /* 0x0000001f3f107899 */ /* 0x000fe40008011410 */
[----:B------:R-:W-:Y:S10]  /*166f0*/  @P0 BRA `(.L_x_1158) ;  /* 0x0000000000d80947 */ /* 0x000ff40003800000 */
[----:B0-----:R-:W0:Y:S01]  /*16700*/  S2R R5, SR_TID.X ;  /* 0x0000000000057919 */ /* 0x001e220000002100 */
[----:B------:R-:W1:Y:S01]  /*16710*/  LDC R9, c[0x0][0xbe8] ;  /* 0x0002fa00ff097b82 */ /* 0x000e620000000800 */
[----:B------:R-:W-:Y:S02]  /*16720*/  IMAD.U32 R8, RZ, RZ, UR36 ;  /* 0x00000024ff087e24 */ /* 0x000fe4000f8e00ff */
[----:B-1----:R-:W-:-:S03]  /*16730*/  IMAD R4, R0, R9, RZ ;  /* 0x0000000900047224 */ /* 0x002fc600078e02ff */
[----:B0-----:R-:W-:-:S04]  /*16740*/  IADD3 R8, R8, -0x80, R5 ;  /* 0xffffff8008087810 */ /* 0x001fc80007ffe005 */
[----:B------:R-:W-:-:S13]  /*16750*/  ISETP.GE.AND P0, PT, R8, R4, PT ;  /* 0x000000040800720c */ /* 0x000fda0003f06270 */
[----:B------:R-:W-:Y:S05]  /*16760*/  @P0 BRA `(.L_x_1158) ;  /* 0x0000000000bc0947 */ /* 0x000fea0003800000 */
[----:B------:R-:W-:Y:S01]  /*16770*/  ISETP.NE.AND P0, PT, R9, 0x1, PT ;  /* 0x000000010900780c */ /* 0x000fe20003f05270 */
[----:B------:R-:W-:Y:S01]  /*16780*/  UISETP.GT.AND UP0, UPT, UR46, 0x1, UPT ;  /* 0x000000012e00788c */ /* 0x000fe2000bf04270 */
[----:B------:R-:W-:Y:S01]  /*16790*/  IMAD.MOV.U32 R6, RZ, RZ, R8 ;  /* 0x000000ffff067224 */ /* 0x000fe200078e0008 */
[----:B------:R-:W-:Y:S02]  /*167a0*/  UMOV UR8, 0x9b8 ;  /* 0x000009b800087882 */ /* 0x000fe40000000000 */
[----:B------:R-:W-:Y:S02]  /*167b0*/  USEL UR17, UR8, 0x978, UP0 ;  /* 0x0000097808117887 */ /* 0x000fe40008000000 */
[----:B------:R-:W-:-:S06]  /*167c0*/  USEL UR19, UR37, URZ, UP0 ;  /* 0x0000003f25137287 */ /* 0x000fcc0008000000 */
[----:B------:R-:W0:Y:S04]  /*167d0*/  @P0 LDC R7, c[0x0][0xbec] ;  /* 0x0002fb00ff070b82 */ /* 0x000e280000000800 */
[----:B------:R-:W-:Y:S01]  /*167e0*/  ULDC.64 UR8, c[0x0][UR17+0x218] ;  /* 0x0000860011087abb */ /* 0x000fe20008000a00 */
[----:B------:R-:W-:Y:S01]  /*167f0*/  ULDC.64 UR10, c[0x0][UR17+0x220] ;  /* 0x00008800110a7abb */ /* 0x000fe20008000a00 */
[----:B------:R-:W-:Y:S02]  /*16800*/  UIMAD.WIDE.U32 UR14, UR8, UR43, URZ ;  /* 0x0000002b080e72a5 */ /* 0x000fe4000f8e003f */
[----:B------:R-:W1:Y:S01]  /*16810*/  @P0 LDC R10, c[0x0][0xbf0] ;  /* 0x0002fc00ff0a0b82 */ /* 0x000e620000000800 */
[----:B------:R-:W-:Y:S02]  /*16820*/  UIMAD UR18, UR9, UR43, URZ ;  /* 0x0000002b091272a4 */ /* 0x000fe4000f8e023f */
[----:B------:R-:W-:Y:S01]  /*16830*/  UIMAD UR11, UR11, UR4, URZ ;  /* 0x000000040b0b72a4 */ /* 0x000fe2000f8e023f */
[----:B------:R-:W-:Y:S01]  /*16840*/  IMAD.U32 R4, RZ, RZ, UR14 ;  /* 0x0000000eff047e24 */ /* 0x000fe2000f8e00ff */
[----:B------:R-:W-:Y:S01]  /*16850*/  UIMAD.WIDE.U32 UR8, UR10, UR4, URZ ;  /* 0x000000040a0872a5 */ /* 0x000fe2000f8e003f */
[----:B------:R-:W-:Y:S01]  /*16860*/  IMAD.U32 R5, RZ, RZ, UR15 ;  /* 0x0000000fff057e24 */ /* 0x000fe2000f8e00ff */
[----:B------:R-:W-:-:S02]  /*16870*/  UIADD3 UR14, UR18, UR15, URZ ;  /* 0x0000000f120e7290 */ /* 0x000fc4000fffe03f */
[----:B------:R-:W-:Y:S01]  /*16880*/  UIMAD UR11, UR10, UR7, UR11 ;  /* 0x000000070a0b72a4 */ /* 0x000fe2000f8e020b */
[----:B------:R-:W-:-:S03]  /*16890*/  ULDC.64 UR12, c[0x0][UR17+0x228] ;  /* 0x00008a00110c7abb */ /* 0x000fc60008000a00 */
[----:B------:R-:W-:Y:S01]  /*168a0*/  UIADD3 UR11, UR9, UR11, URZ ;  /* 0x0000000b090b7290 */ /* 0x000fe2000fffe03f */
[----:B------:R-:W-:Y:S01]  /*168b0*/  IMAD.U32 R11, RZ, RZ, UR14 ;  /* 0x0000000eff0b7e24 */ /* 0x000fe2000f8e00ff */
[----:B------:R-:W-:Y:S01]  /*168c0*/  UIMAD.WIDE.U32 UR20, UR12, UR19, URZ ;  /* 0x000000130c1472a5 */ /* 0x000fe2000f8e003f */
[----:B0-----:R-:W-:Y:S01]  /*168d0*/  @P0 IMAD.HI.U32 R7, R8, R7, RZ ;  /* 0x0000000708070227 */ /* 0x001fe200078e00ff */
[----:B------:R-:W-:-:S04]  /*168e0*/  UIMAD UR10, UR13, UR19, URZ ;  /* 0x000000130d0a72a4 */ /* 0x000fc8000f8e023f */
[----:B------:R-:W-:Y:S01]  /*168f0*/  UIADD3 UR10, UR10, UR21, URZ ;  /* 0x000000150a0a7290 */ /* 0x000fe2000fffe03f */
[----:B-1----:R-:W-:Y:S02]  /*16900*/  @P0 SHF.R.U32.HI R6, RZ, R10, R7 ;  /* 0x0000000aff060219 */ /* 0x002fe40000011607 */
[----:B------:R-:W-:Y:S01]  /*16910*/  IADD3 R5, P0, P1, R4, UR8, R3 ;  /* 0x0000000804057c10 */ /* 0x000fe2000f91e003 */
[----:B------:R-:W-:Y:S01]  /*16920*/  IMAD.U32 R4, RZ, RZ, UR16 ;  /* 0x00000010ff047e24 */ /* 0x000fe2000f8e00ff */
[----:B------:R-:W-:Y:S01]  /*16930*/  ULDC.64 UR8, c[0x0][UR17+0x210] ;  /* 0x0000840011087abb */ /* 0x000fe20008000a00 */
[----:B------:R-:W-:-:S04]  /*16940*/  IMAD.MOV R7, RZ, RZ, -R6 ;  /* 0x000000ffff077224 */ /* 0x000fc800078e0a06 */
[----:B------:R-:W-:Y:S01]  /*16950*/  IMAD R7, R9, R7, R8 ;  /* 0x0000000709077224 */ /* 0x000fe200078e0208 */
[----:B------:R-:W-:Y:S02]  /*16960*/  IADD3.X R8, R11, UR11, R4, P0, P1 ;  /* 0x0000000b0b087c10 */ /* 0x000fe400087e2404 */
[----:B------:R-:W-:Y:S01]  /*16970*/  IADD3 R4, P0, P1, R6, UR20, R5 ;  /* 0x0000001406047c10 */ /* 0x000fe2000f91e005 */
[----:B------:R-:W-:Y:S01]  /*16980*/  IMAD R9, R7, UR9, RZ ;  /* 0x0000000907097c24 */ /* 0x000fe2000f8e02ff */
[----:B------:R-:W-:Y:S02]  /*16990*/  SHF.R.S32.HI R5, RZ, 0x1f, R6 ;  /* 0x0000001fff057819 */ /* 0x000fe40000011406 */
[----:B------:R-:W-:Y:S02]  /*169a0*/  SHF.R.S32.HI R6, RZ, 0x1f, R7 ;  /* 0x0000001fff067819 */ /* 0x000fe40000011407 */
[----:B------:R-:W-:Y:S01]  /*169b0*/  IADD3.X R5, R5, UR10, R8, P0, P1 ;  /* 0x0000000a05057c10 */ /* 0x000fe200087e2408 */
[----:B------:R-:W-:Y:S01]  /*169c0*/  ULDC.64 UR10, c[0x0][0xba8] ;  /* 0x0002ea00000a7ab9 */ /* 0x000fe20000000a00 */
[----:B------:R-:W-:Y:S01]  /*169d0*/  @!UP0 ULDC UR10, c[0x0][0xb50] ;  /* 0x0002d400000a8ab9 */ /* 0x000fe20000000800 */
[----:B------:R-:W-:Y:S01]  /*169e0*/  IMAD R9, R6, UR8, R9 ;  /* 0x0000000806097c24 */ /* 0x000fe2000f8e0209 */
[----:B------:R-:W-:Y:S01]  /*169f0*/  @!UP0 ULDC UR11, c[0x0][0xb54] ;  /* 0x0002d500000b8ab9 */ /* 0x000fe20000000800 */
[----:B------:R-:W-:-:S04]  /*16a00*/  IMAD.WIDE.U32 R4, R7, UR8, R4 ;  /* 0x0000000807047c25 */ /* 0x000fc8000f8e0004 */
[----:B------:R-:W-:Y:S01]  /*16a10*/  IMAD.IADD R5, R5, 0x1, R9 ;  /* 0x0000000105057824 */ /* 0x000fe200078e0209 */
[----:B------:R-:W-:-:S04]  /*16a20*/  LEA R6, P0, R4, UR10, 0x2 ;  /* 0x0000000a04067c11 */ /* 0x000fc8000f8010ff */
[----:B------:R-:W-:Y:S01]  /*16a30*/  LEA.HI.X R7, R4, UR11, R5, 0x2, P0 ;  /* 0x0000000b04077c11 */ /* 0x000fe200080f1405 */
[----:B------:R-:W-:-:S05]  /*16a40*/  IMAD.MOV.U32 R5, RZ, RZ, -0x800000 ;  /* 0xff800000ff057424 */ /* 0x000fca00078e00ff */
[----:B------:R1:W-:Y:S03]  /*16a50*/  STG.E desc[UR52][R6.64], R5 ;  /* 0x0000000506007986 */ /* 0x0003e6000c101934 */
.L_x_1158:
[----:B------:R-:W-:Y:S05]  /*16a60*/  BSYNC B1 ;  /* 0x0000000000017941 */ /* 0x000fea0003800000 */
.L_x_1157:
[----:B------:R-:W-:-:S06]  /*16a70*/  UISETP.GT.AND UP0, UPT, UR46, 0x1, UPT ;  /* 0x000000012e00788c */ /* 0x000fcc000bf04270 */
[----:B------:R-:W-:-:S13]  /*16a80*/  PLOP3.LUT P0, PT, PT, PT, UP0, 0x80, 0x0 ;  /* 0x000000000000781c */ /* 0x000fda0003f0f008 */
[----:B------:R-:W-:Y:S05]  /*16a90*/  @P0 BRA `(.L_x_1153) ;  /* 0x0000000400ac0947 */ /* 0x000fea0003800000 */
[----:B------:R-:W2:Y:S01]  /*16aa0*/  LDC R11, c[0x0][0xbe8] ;  /* 0x0002fa00ff0b7b82 */ /* 0x000ea20000000800 */
[C---:B------:R-:W-:Y:S01]  /*16ab0*/  R2UR UR11, R3.reuse ;  /* 0x00000000030b72ca */ /* 0x040fe200000e0000 */
[----:B------:R-:W-:Y:S01]  /*16ac0*/  ULDC.64 UR12, c[0x0][0xaa0] ;  /* 0x0002a800000c7ab9 */ /* 0x000fe20000000a00 */
[----:B------:R-:W-:Y:S01]  /*16ad0*/  R2UR UR8, R3 ;  /* 0x00000000030872ca */ /* 0x000fe200000e0000 */
[----:B------:R-:W-:Y:S01]  /*16ae0*/  UIMAD UR10, UR16, UR12, URZ ;  /* 0x0000000c100a72a4 */ /* 0x000fe2000f8e023f */
[----:B------:R-:W-:Y:S01]  /*16af0*/  IMAD R3, R189, 0x20, R205 ;  /* 0x00000020bd037824 */ /* 0x000fe200078e02cd */
[----:B------:R-:W-:Y:S03]  /*16b00*/  BSSY B1, `(.L_x_1159) ;  /* 0x000003a000017945 */ /* 0x000fe60003800000 */
[----:B------:R-:W-:-:S04]  /*16b10*/  VIADD R8, R3, UR36 ;  /* 0x0000002403087c36 */ /* 0x000fc80008000000 */
[----:B------:R-:W-:Y:S01]  /*16b20*/  IMAD.MOV.U32 R3, RZ, RZ, R8 ;  /* 0x000000ffff037224 */ /* 0x000fe200078e0008 */
[----:B------:R-:W-:Y:S02]  /*16b30*/  UIMAD UR10, UR11, UR13, UR10 ;  /* 0x0000000d0b0a72a4 */ /* 0x000fe4000f8e020a */
[----:B------:R-:W-:-:S04]  /*16b40*/  UIMAD.WIDE.U32 UR8, UR8, UR12, URZ ;  /* 0x0000000c080872a5 */ /* 0x000fc8000f8e003f */
[----:B------:R-:W-:-:S03]  /*16b50*/  UIADD3 UR9, UR9, UR10, URZ ;  /* 0x0000000a09097290 */ /* 0x000fc6000fffe03f */
[----:B------:R-:W-:Y:S01]  /*16b60*/  ULDC.64 UR10, c[0x0][0xae8] ;  /* 0x0002ba00000a7ab9 */ /* 0x000fe20000000a00 */
[----:B--2---:R-:W-:Y:S01]  /*16b70*/  ISETP.NE.AND P0, PT, R11, 0x1, PT ;  /* 0x000000010b00780c */ /* 0x004fe20003f05270 */
[----:B------:R-:W-:-:S04]  /*16b80*/  UIMAD.WIDE.U32 UR8, UR43, UR10, UR8 ;  /* 0x0000000a2b0872a5 */ /* 0x000fc8000f8e0008 */
[----:B------:R-:W-:-:S03]  /*16b90*/  UIMAD UR9, UR43, UR11, UR9 ;  /* 0x0000000b2b0972a4 */ /* 0x000fc6000f8e0209 */
[----:B------:R-:W-:Y:S02]  /*16ba0*/  ULDC.64 UR10, c[0x0][0xaf0] ;  /* 0x0002bc00000a7ab9 */ /* 0x000fe40000000a00 */
[----:B------:R-:W-:Y:S02]  /*16bb0*/  UIMAD UR7, UR7, UR10, URZ ;  /* 0x0000000a070772a4 */ /* 0x000fe4000f8e023f */
[----:B------:R-:W-:Y:S01]  /*16bc0*/  UIMAD.WIDE.U32 UR8, UR4, UR10, UR8 ;  /* 0x0000000a040872a5 */ /* 0x000fe2000f8e0008 */
[----:B01----:R-:W0:Y:S01]  /*16bd0*/  @P0 LDC R5, c[0x0][0xbec] ;  /* 0x0002fb00ff050b82 */ /* 0x003e220000000800 */
[----:B------:R-:W-:-:S03]  /*16be0*/  UIMAD UR7, UR4, UR11, UR7 ;  /* 0x0000000b040772a4 */ /* 0x000fc6000f8e0207 */
[----:B------:R-:W-:Y:S01]  /*16bf0*/  ULDC.64 UR10, c[0x0][0xae0] ;  /* 0x0002b800000a7ab9 */ /* 0x000fe20000000a00 */
[----:B------:R-:W-:-:S03]  /*16c00*/  UIADD3 UR4, UR9, UR7, URZ ;  /* 0x0000000709047290 */ /* 0x000fc6000fffe03f */
        /* <DEDUP_REMOVED lines=8> */
[----:B------:R-:W-:Y:S01]  /*16c90*/  IMAD.U32 R4, RZ, RZ, UR8 ;  /* 0x00000008ff047e24 */ /* 0x000fe2000f8e00ff */
[----:B------:R-:W-:Y:S01]  /*16ca0*/  ULDC.64 UR8, c[0x0][0xad8] ;  /* 0x0002b60000087ab9 */ /* 0x000fe20000000a00 */
[----:B------:R-:W-:Y:S02]  /*16cb0*/  IMAD R7, R11, R7, R8 ;  /* 0x000000070b077224 */ /* 0x000fe400078e0208 */
[C---:B------:R-:W-:Y:S02]  /*16cc0*/  IMAD R9, R3.reuse, UR11, R6 ;  /* 0x0000000b03097c24 */ /* 0x040fe4000f8e0206 */
[----:B------:R-:W-:Y:S01]  /*16cd0*/  IMAD.WIDE.U32 R4, R3, UR10, R4 ;  /* 0x0000000a03047c25 */ /* 0x000fe2000f8e0004 */
[----:B------:R-:W-:-:S03]  /*16ce0*/  SHF.R.S32.HI R3, RZ, 0x1f, R7 ;  /* 0x0000001fff037819 */ /* 0x000fc60000011407 */
[----:B------:R-:W-:Y:S02]  /*16cf0*/  IMAD.IADD R5, R5, 0x1, R9 ;  /* 0x0000000105057824 */ /* 0x000fe400078e0209 */
[----:B------:R-:W-:Y:S02]  /*16d00*/  IMAD R6, R3, UR8, RZ ;  /* 0x0000000803067c24 */ /* 0x000fe4000f8e02ff */
[----:B------:R-:W-:Y:S02]  /*16d10*/  VIADD R8, R205, UR36 ;  /* 0x00000024cd087c36 */ /* 0x000fe40008000000 */
[----:B------:R-:W-:Y:S02]  /*16d20*/  IMAD R11, R0, R11, RZ ;  /* 0x0000000b000b7224 */ /* 0x000fe400078e02ff */
[C---:B------:R-:W-:Y:S02]  /*16d30*/  IMAD R3, R7.reuse, UR9, R6 ;  /* 0x0000000907037c24 */ /* 0x040fe4000f8e0206 */
[----:B------:R-:W-:Y:S01]  /*16d40*/  IMAD.WIDE.U32 R4, R7, UR8, R4 ;  /* 0x0000000807047c25 */ /* 0x000fe2000f8e0004 */
[----:B------:R-:W-:Y:S01]  /*16d50*/  ISETP.GE.AND P2, PT, R8, R11, PT ;  /* 0x0000000b0800720c */ /* 0x000fe20003f46270 */
[----:B------:R-:W-:-:S02]  /*16d60*/  ULDC.64 UR8, c[0x0][0xa80] ;  /* 0x0002a00000087ab9 */ /* 0x000fc40000000a00 */
[----:B------:R-:W-:Y:S01]  /*16d70*/  VIADD R0, R8, 0x20 ;  /* 0x0000002008007836 */ /* 0x000fe20000000000 */
[----:B------:R-:W-:Y:S01]  /*16d80*/  LEA R6, P3, R4, UR8, 0x1 ;  /* 0x0000000804067c11 */ /* 0x000fe2000f8608ff */
[----:B------:R-:W-:-:S03]  /*16d90*/  IMAD.IADD R3, R5, 0x1, R3 ;  /* 0x0000000105037824 */ /* 0x000fc600078e0203 */
[-C--:B------:R-:W-:Y:S01]  /*16da0*/  ISETP.GE.AND P1, PT, R0, R11.reuse, PT ;  /* 0x0000000b0000720c */ /* 0x080fe20003f26270 */
[----:B------:R-:W-:Y:S01]  /*16db0*/  VIADD R0, R8, 0x40 ;  /* 0x0000004008007836 */ /* 0x000fe20000000000 */
[----:B------:R-:W-:Y:S02]  /*16dc0*/  LEA.HI.X R3, R4, UR9, R3, 0x1, P3 ;  /* 0x0000000904037c11 */ /* 0x000fe400098f0c03 */
[----:B------:R0:W1:Y:S02]  /*16dd0*/  SHFL.IDX PT, R4, R6, RZ, 0x181f ;  /* 0x00181fff06047589 */ /* 0x00006400000e0000 */
[----:B------:R-:W-:Y:S02]  /*16de0*/  ISETP.GE.AND P0, PT, R0, R11, PT ;  /* 0x0000000b0000720c */ /* 0x000fe40003f06270 */
[----:B------:R0:W2:Y:S01]  /*16df0*/  SHFL.IDX PT, R0, R3, RZ, 0x181f ;  /* 0x00181fff03007589 */ /* 0x0000a200000e0000 */
[----:B------:R-:W-:Y:S10]  /*16e00*/  @P2 BRA `(.L_x_1160) ;  /* 0x0000000000242947 */ /* 0x000ff40003800000 */
[----:B------:R-:W-:Y:S02]  /*16e10*/  ULDC UR4, c[0x0][0xac8] ;  /* 0x0002b20000047ab9 */ /* 0x000fe40000000800 */
[----:B------:R-:W-:Y:S02]  /*16e20*/  ISETP.GE.AND P4, PT, R23, UR4, PT ;  /* 0x0000000417007c0c */ /* 0x000fe4000bf86270 */
[----:B------:R-:W-:-:S11]  /*16e30*/  ISETP.GE.AND P5, PT, R188, UR4, PT ;  /* 0x00000004bc007c0c */ /* 0x000fd6000bfa6270 */
[CC--:B-1----:R-:W-:Y:S02]  /*16e40*/  @!P4 LEA R12, P2, R23.reuse, R4.reuse, 0x1 ;  /* 0x00000004170cc211 */ /* 0x0c2fe400078408ff */
[C---:B------:R-:W-:Y:S02]  /*16e50*/  @!P5 LEA R4, P3, R188.reuse, R4, 0x1 ;  /* 0x00000004bc04d211 */ /* 0x040fe400078608ff */
[-C--:B--2---:R-:W-:Y:S02]  /*16e60*/  @!P4 LEA.HI.X R13, R23, R0.reuse, R226, 0x1, P2 ;  /* 0x00000000170dc211 */ /* 0x084fe400010f0ce2 */
[----:B------:R-:W-:-:S03]  /*16e70*/  @!P5 LEA.HI.X R5, R188, R0, R225, 0x1, P3 ;  /* 0x00000000bc05d211 */ /* 0x000fc600018f0ce1 */
[----:B------:R3:W-:Y:S04]  /*16e80*/  @!P4 ST.E.128 desc[UR52][R12.64], RZ ;  /* 0x000000ff0c00c985 */ /* 0x0007e8000c101d34 */
[----:B------:R3:W-:Y:S02]  /*16e90*/  @!P5 ST.E.128 desc[UR52][R4.64], RZ ;  /* 0x000000ff0400d985 */ /* 0x0007e4000c101d34 */
.L_x_1160:
[----:B------:R-:W-:Y:S05]  /*16ea0*/  BSYNC B1 ;  /* 0x0000000000017941 */ /* 0x000fea0003800000 */
.L_x_1159:
[----:B--2---:R2:W4:Y:S01]  /*16eb0*/  SHFL.IDX PT, R0, R3, 0x1, 0x181f ;  /* 0x00381f0003007f89 */ /* 0x00452200000e0000 */
[----:B------:R-:W-:Y:S03]  /*16ec0*/  BSSY B1, `(.L_x_1161) ;  /* 0x000000c000017945 */ /* 0x000fe60003800000 */
[----:B-1-3--:R2:W1:Y:S01]  /*16ed0*/  SHFL.IDX PT, R4, R6, 0x1, 0x181f ;  /* 0x00381f0006047f89 */ /* 0x00a46200000e0000 */
[----:B------:R-:W-:Y:S05]  /*16ee0*/  @P1 BRA `(.L_x_1162) ;  /* 0x0000000000241947 */ /* 0x000fea0003800000 */
[----:B------:R-:W-:Y:S02]  /*16ef0*/  ULDC UR4, c[0x0][0xac8] ;  /* 0x0002b20000047ab9 */ /* 0x000fe40000000800 */
[----:B------:R-:W-:Y:S02]  /*16f00*/  ISETP.GE.AND P3, PT, R23, UR4, PT ;  /* 0x0000000417007c0c */ /* 0x000fe4000bf66270 */
[----:B------:R-:W-:-:S11]  /*16f10*/  ISETP.GE.AND P4, PT, R188, UR4, PT ;  /* 0x00000004bc007c0c */ /* 0x000fd6000bf86270 */
[CC--:B-1----:R-:W-:Y:S02]  /*16f20*/  @!P3 LEA R12, P1, R23.reuse, R4.reuse, 0x1 ;  /* 0x00000004170cb211 */ /* 0x0c2fe400078208ff */
[C---:B------:R-:W-:Y:S02]  /*16f30*/  @!P4 LEA R4, P2, R188.reuse, R4, 0x1 ;  /* 0x00000004bc04c211 */ /* 0x040fe400078408ff */
[-C--:B----4-:R-:W-:Y:S02]  /*16f40*/  @!P3 LEA.HI.X R13, R23, R0.reuse, R226, 0x1, P1 ;  /* 0x00000000170db211 */ /* 0x090fe400008f0ce2 */
[----:B------:R-:W-:-:S03]  /*16f50*/  @!P4 LEA.HI.X R5, R188, R0, R225, 0x1, P2 ;  /* 0x00000000bc05c211 */ /* 0x000fc600010f0ce1 */
[----:B------:R3:W-:Y:S04]  /*16f60*/  @!P3 ST.E.128 desc[UR52][R12.64], RZ ;  /* 0x000000ff0c00b985 */ /* 0x0007e8000c101d34 */
[----:B------:R3:W-:Y:S02]  /*16f70*/  @!P4 ST.E.128 desc[UR52][R4.64], RZ ;  /* 0x000000ff0400c985 */ /* 0x0007e4000c101d34 */
.L_x_1162:
[----:B------:R-:W-:Y:S05]  /*16f80*/  BSYNC B1 ;  /* 0x0000000000017941 */ /* 0x000fea0003800000 */
.L_x_1161:
[----:B----4-:R4:W0:Y:S01]  /*16f90*/  SHFL.IDX PT, R0, R3, 0x2, 0x181f ;  /* 0x00581f0003007f89 */ /* 0x01082200000e0000 */
        /* <DEDUP_REMOVED lines=8> */
[-C--:B0-----:R-:W-:Y:S02]  /*17020*/  @!P2 LEA.HI.X R13, R23, R0.reuse, R226, 0x1, P0 ;  /* 0x00000000170da211 */ /* 0x081fe400000f0ce2 */
[----:B------:R-:W-:-:S03]  /*17030*/  @!P3 LEA.HI.X R5, R188, R0, R225, 0x1, P1 ;  /* 0x00000000bc05b211 */ /* 0x000fc600008f0ce1 */
[----:B------:R3:W-:Y:S04]  /*17040*/  @!P2 ST.E.128 desc[UR52][R12.64], RZ ;  /* 0x000000ff0c00a985 */ /* 0x0007e8000c101d34 */
[----:B------:R3:W-:Y:S02]  /*17050*/  @!P3 ST.E.128 desc[UR52][R4.64], RZ ;  /* 0x000000ff0400b985 */ /* 0x0007e4000c101d34 */
.L_x_1164:
[----:B------:R-:W-:Y:S05]  /*17060*/  BSYNC B1 ;  /* 0x0000000000017941 */ /* 0x000fea0003800000 */
.L_x_1163:
[----:B0-----:R-:W-:Y:S01]  /*17070*/  VIADD R0, R8, 0x60 ;  /* 0x0000006008007836 */ /* 0x001fe20000000000 */
[----:B--2-4-:R-:W2:Y:S04]  /*17080*/  SHFL.IDX PT, R3, R3, 0x3, 0x181f ;  /* 0x00781f0003037f89 */ /* 0x014ea800000e0000 */
[----:B------:R-:W-:Y:S01]  /*17090*/  ISETP.GE.AND P0, PT, R0, R11, PT ;  /* 0x0000000b0000720c */ /* 0x000fe20003f06270 */
[----:B-1-3--:R3:W4:-:S12]  /*170a0*/  SHFL.IDX PT, R4, R6, 0x3, 0x181f ;  /* 0x00781f0006047f89 */ /* 0x00a71800000e0000 */
[----:B---3--:R-:W-:Y:S05]  /*170b0*/  @P0 BRA `(.L_x_1153) ;  /* 0x0000000000240947 */ /* 0x008fea0003800000 */
[----:B------:R-:W-:Y:S02]  /*170c0*/  ULDC UR4, c[0x0][0xac8] ;  /* 0x0002b20000047ab9 */ /* 0x000fe40000000800 */
[----:B------:R-:W-:Y:S02]  /*170d0*/  ISETP.GE.AND P2, PT, R23, UR4, PT ;  /* 0x0000000417007c0c */ /* 0x000fe4000bf46270 */
[----:B------:R-:W-:-:S11]  /*170e0*/  ISETP.GE.AND P3, PT, R188, UR4, PT ;  /* 0x00000004bc007c0c */ /* 0x000fd6000bf66270 */
[CC--:B----4-:R-:W-:Y:S02]  /*170f0*/  @!P2 LEA R6, P0, R23.reuse, R4.reuse, 0x1 ;  /* 0x000000041706a211 */ /* 0x0d0fe400078008ff */
[C---:B------:R-:W-:Y:S02]  /*17100*/  @!P3 LEA R4, P1, R188.reuse, R4, 0x1 ;  /* 0x00000004bc04b211 */ /* 0x040fe400078208ff */
[-C--:B--2---:R-:W-:Y:S02]  /*17110*/  @!P2 LEA.HI.X R7, R23, R3.reuse, R226, 0x1, P0 ;  /* 0x000000031707a211 */ /* 0x084fe400000f0ce2 */
[----:B------:R-:W-:-:S03]  /*17120*/  @!P3 LEA.HI.X R5, R188, R3, R225, 0x1, P1 ;  /* 0x00000003bc05b211 */ /* 0x000fc600008f0ce1 */
[----:B------:R3:W-:Y:S04]  /*17130*/  @!P2 ST.E.128 desc[UR52][R6.64], RZ ;  /* 0x000000ff0600a985 */ /* 0x0007e8000c101d34 */
[----:B------:R3:W-:Y:S02]  /*17140*/  @!P3 ST.E.128 desc[UR52][R4.64], RZ ;  /* 0x000000ff0400b985 */ /* 0x0007e4000c101d34 */
.L_x_1153:
[----:B------:R-:W-:Y:S05]  /*17150*/  BSYNC B0 ;  /* 0x0000000000007941 */ /* 0x000fea0003800000 */
.L_x_1143:
[----:B------:R-:W-:Y:S02]  /*17160*/  ULDC UR4, c[0x0][0xc3c] ;  /* 0x00030f0000047ab9 */ /* 0x000fe40000000800 */
[----:B------:R-:W-:-:S06]  /*17170*/  UISETP.GE.AND UP0, UPT, UR49, UR4, UPT ;  /* 0x000000043100728c */ /* 0x000fcc000bf06270 */
[----:B------:R-:W-:-:S13]  /*17180*/  PLOP3.LUT P0, PT, PT, PT, UP0, 0x80, 0x0 ;  /* 0x000000000000781c */ /* 0x000fda0003f0f008 */
[----:B------:R-:W-:Y:S05]  /*17190*/  @!P0 BRA `(.L_x_1165) ;  /* 0xfffffe9c00988947 */ /* 0x000fea000383ffff */
[----:B------:R-:W-:Y:S05]  /*171a0*/  EXIT ;  /* 0x000000000000794d */ /* 0x000fea0003800000 */
.L_x_1056:
[----:B------:R-:W-:-:S08]  /*171b0*/  NOP ;  /* 0x0000000000007918 */ /* 0x000fd00000000000 */
[----:B------:R-:W0:-:S00]  /*171c0*/  USETMAXREG.DEALLOC.CTAPOOL 0x18 ;  /* 0x00000018000079c8 */ /* 0x000e0000080e0500 */
[----:B0-----:R-:W-:Y:S01]  /*171d0*/  LOP3.LUT R0, R0, 0x3, RZ, 0xc0, !PT ;  /* 0x0000000300007812 */ /* 0x001fe200078ec0ff */
[----:B------:R-:W-:Y:S01]  /*171e0*/  IMAD.MOV.U32 R6, RZ, RZ, RZ ;  /* 0x000000ffff067224 */ /* 0x000fe200078e00ff */
[----:B------:R-:W-:-:S04]  /*171f0*/  LOP3.LUT R16, R16, 0xfffffffd, RZ, 0xc0, !PT ;  /* 0xfffffffd10107812 */ /* 0x000fc800078ec0ff */
[----:B------:R-:W0:Y:S02]  /*17200*/  SHFL.IDX PT, R0, R0, RZ, 0x1f ;  /* 0x00001fff00007589 */ /* 0x000e2400000e0000 */
[----:B0-----:R-:W-:-:S13]  /*17210*/  ISETP.NE.AND P0, PT, R0, RZ, PT ;  /* 0x000000ff0000720c */ /* 0x001fda0003f05270 */
[----:B------:R-:W-:Y:S01]  /*17220*/  @P0 LOP3.LUT R16, R16, 0x2, RZ, 0xfc, !PT ;  /* 0x0000000210100812 */ /* 0x000fe200078efcff */
[----:B------:R-:W-:Y:S06]  /*17230*/  @!P0 BRA `(.L_x_1166) ;  /* 0x00000000002c8947 */ /* 0x000fec0003800000 */
[----:B------:R-:W0:Y:S08]  /*17240*/  S2UR UR5, SR_CgaCtaId ;  /* 0x00000000000579c3 */ /* 0x000e300000008800 */
[----:B------:R-:W-:Y:S06]  /*17250*/  BAR.SYNC.DEFER_BLOCKING 0x5, 0x180 ;  /* 0x0146000000007b1d */ /* 0x000fec0000010000 */
[----:B------:R-:W-:-:S02]  /*17260*/  UMOV UR4, 0x400 ;  /* 0x0000040000047882 */ /* 0x000fc40000000000 */
[----:B0-----:R-:W-:-:S09]  /*17270*/  ULEA UR4, UR5, UR4, 0x18 ;  /* 0x0000000405047291 */ /* 0x001fd2000f8ec03f */
[----:B------:R-:W0:Y:S04]  /*17280*/  LDS.128 R4, [UR4+0x298d0] ;  /* 0x0298d004ff047984 */ /* 0x000e280008000c00 */
[----:B0-----:R1:W-:Y:S01]  /*17290*/  STL.64 [R1+0x10], R4 ;  /* 0x0000100401007387 */ /* 0x0013e20000100a00 */
[----:B------:R-:W-:-:S03]  /*172a0*/  IMAD.MOV.U32 R0, RZ, RZ, R7 ;  /* 0x000000ffff007224 */ /* 0x000fc600078e0007 */
[----:B------:R1:W-:Y:S02]  /*172b0*/  STL [R1+0x18], R6 ;  /* 0x0000180601007387 */ /* 0x0003e40000100800 */
[----:B------:R-:W-:Y:S01]  /*172c0*/  R2UR UR42, R0 ;  /* 0x00000000002a72ca */ /* 0x000fe200000e0000 */
[----:B------:R-:W-:Y:S06]  /*172d0*/  BAR.ARV 0x4, 0x180 ;  /* 0x0106000000007b1d */ /* 0x000fec0000002000 */
[----:B------:R-:W-:Y:S08]  /*172e0*/  BRA `(.L_x_1167) ;  /* 0x0000000c00c47947 */ /* 0x000ff00003800000 */
.L_x_1166:
[----:B------:R-:W0:Y:S01]  /*172f0*/  S2R R0, SR_TID.X ;  /* 0x0000000000007919 */ /* 0x000e220000002100 */
[----:B------:R-:W-:Y:S01]  /*17300*/  ULDC UR4, c[0x0][0xc3c] ;  /* 0x00030f0000047ab9 */ /* 0x000fe20000000800 */
[----:B0-----:R-:W-:-:S04]  /*17310*/  LOP3.LUT R0, R0, 0x1f, RZ, 0xc0, !PT ;  /* 0x0000001f00007812 */ /* 0x001fc800078ec0ff */
[----:B------:R-:W-:-:S04]  /*17320*/  ISETP.NE.AND P0, PT, R0, 0x1f, PT ;  /* 0x0000001f0000780c */ /* 0x000fc80003f05270 */
[----:B------:R-:W-:-:S13]  /*17330*/  ISETP.GE.OR P1, PT, R0, UR4, !P0 ;  /* 0x0000000400007c0c */ /* 0x000fda000c726670 */
[----:B------:R-:W0:Y:S08]  /*17340*/  @!P1 LDC.64 R2, c[0x0][0xc80] ;  /* 0x00032000ff029b82 */ /* 0x000e300000000a00 */
        /* <DEDUP_REMOVED lines=15> */
[----:B------:R-:W-:Y:S02]  /*17440*/  IMAD.IADD R7, R4, 0x1, R7 ;  /* 0x0000000104077824 */ /* 0x000fe400078e0207 */
[----:B------:R-:W0:Y:S03]  /*17450*/  LDC R4, c[0x0][0xc38] ;  /* 0x00030e00ff047b82 */ /* 0x000e260000000800 */
[----:B------:R-:W1:Y:S02]  /*17460*/  SHFL.UP PT, R8, R7, 0x2, RZ ;  /* 0x0440000007087989 */ /* 0x000e6400000e00ff */
[----:B-1----:R-:W-:-:S05]  /*17470*/  SEL R8, R8, RZ, P2 ;  /* 0x000000ff08087207 */ /* 0x002fca0001000000 */
[----:B------:R-:W-:Y:S02]  /*17480*/  IMAD.IADD R8, R7, 0x1, R8 ;  /* 0x0000000107087824 */ /* 0x000fe400078e0208 */
[----:B------:R-:W1:Y:S03]  /*17490*/  S2R R7, SR_CTAID.X ;  /* 0x0000000000077919 */ /* 0x000e660000002500 */
[----:B------:R-:W2:Y:S02]  /*174a0*/  SHFL.UP PT, R9, R8, 0x4, RZ ;  /* 0x0480000008097989 */ /* 0x000ea400000e00ff */
[----:B--2---:R-:W-:-:S05]  /*174b0*/  SEL R9, R9, RZ, P3 ;  /* 0x000000ff09097207 */ /* 0x004fca0001800000 */
[----:B------:R-:W-:-:S05]  /*174c0*/  IMAD.IADD R9, R8, 0x1, R9 ;  /* 0x0000000108097824 */ /* 0x000fca00078e0209 */
[----:B------:R-:W2:Y:S02]  /*174d0*/  SHFL.UP PT, R2, R9, 0x8, RZ ;  /* 0x0500000009027989 */ /* 0x000ea400000e00ff */
[----:B--2---:R-:W-:-:S05]  /*174e0*/  SEL R2, R2, RZ, P4 ;  /* 0x000000ff02027207 */ /* 0x004fca0002000000 */
[----:B------:R-:W-:-:S05]  /*174f0*/  IMAD.IADD R2, R9, 0x1, R2 ;  /* 0x0000000109027824 */ /* 0x000fca00078e0202 */
[----:B------:R-:W2:Y:S02]  /*17500*/  SHFL.UP PT, R3, R2, 0x10, RZ ;  /* 0x0600000002037989 */ /* 0x000ea400000e00ff */
[----:B--2---:R-:W-:-:S05]  /*17510*/  SEL R3, R3, RZ, P5 ;  /* 0x000000ff03037207 */ /* 0x004fca0002800000 */
[----:B------:R-:W-:-:S05]  /*17520*/  IMAD.IADD R3, R2, 0x1, R3 ;  /* 0x0000000102037824 */ /* 0x000fca00078e0203 */
[----:B------:R-:W0:Y:S02]  /*17530*/  SHFL.IDX PT, R11, R3, 0x1f, 0x1f ;  /* 0x03e01f00030b7f89 */ /* 0x000e2400000e0000 */
[----:B0-----:R-:W-:-:S04]  /*17540*/  IMAD R8, R11, R4, RZ ;  /* 0x000000040b087224 */ /* 0x001fc800078e02ff */
[----:B------:R-:W-:Y:S01]  /*17550*/  IMAD.MOV.U32 R9, RZ, RZ, R8 ;  /* 0x000000ffff097224 */ /* 0x000fe200078e0008 */
[----:B-1----:R-:W-:-:S13]  /*17560*/  ISETP.GT.AND P6, PT, R8, R7, PT ;  /* 0x000000070800720c */ /* 0x002fda0003fc4270 */
[----:B------:R-:W-:Y:S05]  /*17570*/  @P6 BRA `(.L_x_1168) ;  /* 0x0000000000a86947 */ /* 0x000fea0003800000 */
[----:B------:R-:W-:Y:S01]  /*17580*/  IMAD.MOV.U32 R8, RZ, RZ, R9 ;  /* 0x000000ffff087224 */ /* 0x000fe200078e0009 */
[----:B------:R-:W-:Y:S01]  /*17590*/  UMOV UR42, URZ ;  /* 0x0000003f002a7c82 */ /* 0x000fe20008000000 */
[----:B------:R-:W-:-:S05]  /*175a0*/  ULDC UR5, c[0x0][0xc3c] ;  /* 0x00030f0000057ab9 */ /* 0x000fca0000000800 */
.L_x_1170:
        /* <DEDUP_REMOVED lines=22> */
[----:B------:R-:W-:Y:S02]  /*17710*/  IMAD.IADD R9, R4, 0x1, R9 ;  /* 0x0000000104097824 */ /* 0x000fe400078e0209 */
[----:B------:R-:W0:Y:S03]  /*17720*/  LDC R4, c[0x0][0xc38] ;  /* 0x00030e00ff047b82 */ /* 0x000e260000000800 */
[----:B------:R-:W1:Y:S02]  /*17730*/  SHFL.UP PT, R10, R9, 0x4, RZ ;  /* 0x04800000090a7989 */ /* 0x000e6400000e00ff */
[----:B-1----:R-:W-:-:S05]  /*17740*/  SEL R10, R10, RZ, P3 ;  /* 0x000000ff0a0a7207 */ /* 0x002fca0001800000 */
[----:B------:R-:W-:-:S05]  /*17750*/  IMAD.IADD R10, R9, 0x1, R10 ;  /* 0x00000001090a7824 */ /* 0x000fca00078e020a */
[----:B------:R-:W1:Y:S02]  /*17760*/  SHFL.UP PT, R2, R10, 0x8, RZ ;  /* 0x050000000a027989 */ /* 0x000e6400000e00ff */
[----:B-1----:R-:W-:-:S05]  /*17770*/  SEL R3, R2, RZ, P4 ;  /* 0x000000ff02037207 */ /* 0x002fca0002000000 */
[----:B------:R-:W-:-:S05]  /*17780*/  IMAD.IADD R3, R10, 0x1, R3 ;  /* 0x000000010a037824 */ /* 0x000fca00078e0203 */
[----:B------:R-:W1:Y:S02]  /*17790*/  SHFL.UP PT, R2, R3, 0x10, RZ ;  /* 0x0600000003027989 */ /* 0x000e6400000e00ff */
[----:B-1----:R-:W-:-:S05]  /*177a0*/  SEL R2, R2, RZ, P5 ;  /* 0x000000ff02027207 */ /* 0x002fca0002800000 */
[----:B------:R-:W-:-:S05]  /*177b0*/  IMAD.IADD R2, R3, 0x1, R2 ;  /* 0x0000000103027824 */ /* 0x000fca00078e0202 */
[----:B------:R-:W0:Y:S02]  /*177c0*/  SHFL.IDX PT, R11, R2, 0x1f, 0x1f ;  /* 0x03e01f00020b7f89 */ /* 0x000e2400000e0000 */
[----:B0-----:R-:W-:-:S04]  /*177d0*/  IMAD R9, R11, R4, RZ ;  /* 0x000000040b097224 */ /* 0x001fc800078e02ff */
[----:B------:R-:W-:-:S05]  /*177e0*/  IMAD.IADD R8, R9, 0x1, R8 ;  /* 0x0000000109087824 */ /* 0x000fca00078e0208 */
[----:B------:R-:W-:-:S13]  /*177f0*/  ISETP.GT.AND P6, PT, R8, R7, PT ;  /* 0x000000070800720c */ /* 0x000fda0003fc4270 */
[----:B------:R-:W-:Y:S05]  /*17800*/  @!P6 BRA `(.L_x_1170) ;  /* 0xfffffffc0068e947 */ /* 0x000fea000383ffff */
[----:B------:R-:W-:-:S07]  /*17810*/  IMAD.MOV.U32 R3, RZ, RZ, R2 ;  /* 0x000000ffff037224 */ /* 0x000fce00078e0002 */
.L_x_1168:
        /* <DEDUP_REMOVED lines=8> */
[----:B------:R-:W-:-:S04]  /*178a0*/  IMAD.U32 R11, RZ, RZ, UR4 ;  /* 0x00000004ff0b7e24 */ /* 0x000fc8000f8e00ff */
[----:B------:R0:W1:Y:S04]  /*178b0*/  SHFL.IDX PT, R8, R5, R8, 0x1f ;  /* 0x00001f0805087589 */ /* 0x00006800000e0000 */
[----:B------:R0:W2:Y:S01]  /*178c0*/  SHFL.IDX PT, R6, R6, R11, 0x1f ;  /* 0x00001f0b06067589 */ /* 0x0000a200000e0000 */
[----:B------:R-:W-:Y:S05]  /*178d0*/  @!P0 BRA `(.L_x_1171) ;  /* 0x00000000000c8947 */ /* 0x000fea0003800000 */
[----:B------:R-:W-:-:S06]  /*178e0*/  UIADD3 UR5, UR4, -0x1, URZ ;  /* 0xffffffff04057890 */ /* 0x000fcc000fffe03f */
[----:B------:R-:W-:-:S05]  /*178f0*/  IMAD.U32 R2, RZ, RZ, UR5 ;  /* 0x00000005ff027e24 */ /* 0x000fca000f8e00ff */
[----:B------:R3:W4:Y:S02]  /*17900*/  SHFL.IDX PT, R9, R3, R2, 0x1f ;  /* 0x00001f0203097589 */ /* 0x00072400000e0000 */
.L_x_1171:
[----:B---34-:R-:W-:Y:S01]  /*17910*/  IMAD R2, R9, R4, R10 ;  /* 0x0000000409027224 */ /* 0x018fe200078e020a */
[----:B-1----:R-:W-:Y:S01]  /*17920*/  ISETP.NE.AND P0, PT, R8, 0x1, PT ;  /* 0x000000010800780c */ /* 0x002fe20003f05270 */
[----:B------:R-:W-:Y:S02]  /*17930*/  UIADD3 UR42, UR4, UR42, URZ ;  /* 0x0000002a042a7290 */ /* 0x000fe4000fffe03f */
[----:B0-----:R-:W-:Y:S01]  /*17940*/  IMAD.IADD R5, R7, 0x1, -R2 ;  /* 0x0000000107057824 */ /* 0x001fe200078e0a02 */
[----:B------:R0:W-:Y:S09]  /*17950*/  STL [R1+0x10], R2 ;  /* 0x0000100201007387 */ /* 0x0001f20000100800 */
[----:B------:R-:W-:Y:S05]  /*17960*/  @!P0 BRA `(.L_x_1172) ;  /* 0x0000000000e08947 */ /* 0x000fea0003800000 */
[----:B--2---:R-:W-:Y:S02]  /*17970*/  IABS R4, R6 ;  /* 0x0000000600047213 */ /* 0x004fe40000000000 */
[----:B------:R-:W-:Y:S02]  /*17980*/  IABS R7, R8 ;  /* 0x0000000800077213 */ /* 0x000fe40000000000 */
[----:B------:R-:W1:Y:S08]  /*17990*/  I2F.RP R9, R4 ;  /* 0x0000000400097306 */ /* 0x000e700000209400 */
[----:B------:R-:W2:Y:S08]  /*179a0*/  I2F.RP R10, R7 ;  /* 0x00000007000a7306 */ /* 0x000eb00000209400 */
[----:B-1----:R-:W0:Y:S08]  /*179b0*/  MUFU.RCP R9, R9 ;  /* 0x0000000900097308 */ /* 0x002e300000001000 */
[----:B--2---:R-:W-:Y:S01]  /*179c0*/  MUFU.RCP R10, R10 ;  /* 0x0000000a000a7308 */ /* 0x004fe20000001000 */
[----:B0-----:R-:W-:Y:S01]  /*179d0*/  VIADD R2, R9, 0xffffffe ;  /* 0x0ffffffe09027836 */ /* 0x001fe20000000000 */
[----:B------:R-:W-:-:S06]  /*179e0*/  IABS R9, R6 ;  /* 0x0000000600097213 */ /* 0x000fcc0000000000 */
[----:B------:R0:W1:Y:S02]  /*179f0*/  F2I.FTZ.U32.TRUNC.NTZ R3, R2 ;  /* 0x0000000200037305 */ /* 0x000064000021f000 */
[----:B0-----:R-:W-:Y:S02]  /*17a00*/  IMAD.MOV.U32 R2, RZ, RZ, RZ ;  /* 0x000000ffff027224 */ /* 0x001fe400078e00ff */
[----:B-1----:R-:W-:-:S04]  /*17a10*/  IMAD.MOV R11, RZ, RZ, -R3 ;  /* 0x000000ffff0b7224 */ /* 0x002fc800078e0a03 */
[----:B------:R-:W-:-:S04]  /*17a20*/  IMAD R11, R11, R4, RZ ;  /* 0x000000040b0b7224 */ /* 0x000fc800078e02ff */
[----:B------:R-:W-:Y:S01]  /*17a30*/  IMAD.HI.U32 R3, R3, R11, R2 ;  /* 0x0000000b03037227 */ /* 0x000fe200078e0002 */
[----:B------:R-:W-:-:S03]  /*17a40*/  IABS R2, R5 ;  /* 0x0000000500027213 */ /* 0x000fc60000000000 */
[----:B------:R-:W-:Y:S02]  /*17a50*/  IMAD.MOV R11, RZ, RZ, -R9 ;  /* 0x000000ffff0b7224 */ /* 0x000fe400078e0a09 */
[----:B------:R-:W-:-:S04]  /*17a60*/  IMAD.HI.U32 R9, R3, R2, RZ ;  /* 0x0000000203097227 */ /* 0x000fc800078e00ff */
[----:B------:R-:W-:Y:S02]  /*17a70*/  VIADD R3, R10, 0xffffffe ;  /* 0x0ffffffe0a037836 */ /* 0x000fe40000000000 */
[----:B------:R-:W-:-:S04]  /*17a80*/  IMAD R11, R9, R11, R2 ;  /* 0x0000000b090b7224 */ /* 0x000fc800078e0202 */
[----:B------:R-:W0:Y:S01]  /*17a90*/  F2I.FTZ.U32.TRUNC.NTZ R3, R3 ;  /* 0x0000000300037305 */ /* 0x000e22000021f000 */
[----:B------:R-:W-:-:S13]  /*17aa0*/  ISETP.GT.U32.AND P1, PT, R4, R11, PT ;  /* 0x0000000b0400720c */ /* 0x000fda0003f24070 */
[----:B------:R-:W-:Y:S02]  /*17ab0*/  @!P1 IMAD.IADD R11, R11, 0x1, -R4 ;  /* 0x000000010b0b9824 */ /* 0x000fe400078e0a04 */
[----:B0-----:R-:W-:Y:S02]  /*17ac0*/  IMAD.MOV R2, RZ, RZ, -R3 ;  /* 0x000000ffff027224 */ /* 0x001fe400078e0a03 */
[----:B------:R-:W-:Y:S01]  /*17ad0*/  @!P1 VIADD R9, R9, 0x1 ;  /* 0x0000000109099836 */ /* 0x000fe20000000000 */
[----:B------:R-:W-:Y:S01]  /*17ae0*/  ISETP.GE.U32.AND P0, PT, R11, R4, PT ;  /* 0x000000040b00720c */ /* 0x000fe20003f06070 */
[----:B------:R-:W-:Y:S01]  /*17af0*/  IMAD R11, R2, R7, RZ ;  /* 0x00000007020b7224 */ /* 0x000fe200078e02ff */
[----:B------:R-:W-:Y:S01]  /*17b00*/  ISETP.NE.AND P1, PT, R6, RZ, PT ;  /* 0x000000ff0600720c */ /* 0x000fe20003f25270 */
[----:B------:R-:W-:-:S04]  /*17b10*/  IMAD.MOV.U32 R2, RZ, RZ, RZ ;  /* 0x000000ffff027224 */ /* 0x000fc800078e00ff */
[----:B------:R-:W-:Y:S01]  /*17b20*/  IMAD.HI.U32 R4, R3, R11, R2 ;  /* 0x0000000b03047227 */ /* 0x000fe200078e0002 */
[----:B------:R-:W-:-:S04]  /*17b30*/  LOP3.LUT R2, R5, R6, RZ, 0x3c, !PT ;  /* 0x0000000605027212 */ /* 0x000fc800078e3cff */
[----:B------:R-:W-:Y:S01]  /*17b40*/  ISETP.GE.AND P2, PT, R2, RZ, PT ;  /* 0x000000ff0200720c */ /* 0x000fe20003f46270 */
[----:B------:R-:W-:Y:S01]  /*17b50*/  @P0 VIADD R9, R9, 0x1 ;  /* 0x0000000109090836 */ /* 0x000fe20000000000 */
[----:B------:R-:W-:-:S05]  /*17b60*/  IABS R2, R8 ;  /* 0x0000000800027213 */ /* 0x000fca0000000000 */
[----:B------:R-:W-:-:S06]  /*17b70*/  IMAD.MOV R2, RZ, RZ, -R2 ;  /* 0x000000ffff027224 */ /* 0x000fcc00078e0a02 */
[----:B------:R-:W-:Y:S01]  /*17b80*/  @!P2 IMAD.MOV R9, RZ, RZ, -R9 ;  /* 0x000000ffff09a224 */ /* 0x000fe200078e0a09 */
[----:B------:R-:W-:-:S04]  /*17b90*/  @!P1 LOP3.LUT R9, RZ, R6, RZ, 0x33, !PT ;  /* 0x00000006ff099212 */ /* 0x000fc800078e33ff */
        /* <DEDUP_REMOVED lines=15> */
[--C-:B------:R-:W-:Y:S02]  /*17c90*/  IMAD R8, R8, R2, R9.reuse ;  /* 0x0000000208087224 */ /* 0x100fe400078e0209 */
[----:B------:R-:W-:Y:S02]  /*17ca0*/  IMAD.MOV R2, RZ, RZ, -R9 ;  /* 0x000000ffff027224 */ /* 0x000fe400078e0a09 */
[----:B------:R-:W-:Y:S02]  /*17cb0*/  IMAD R3, R8, 0x10000, R3 ;  /* 0x0001000008037824 */ /* 0x000fe400078e0203 */
[----:B------:R-:W-:-:S03]  /*17cc0*/  IMAD R2, R6, R2, R5 ;  /* 0x0000000206027224 */ /* 0x000fc600078e0205 */
[----:B------:R0:W-:Y:S01]  /*17cd0*/  STL [R1+0x18], R3 ;  /* 0x0000180301007387 */ /* 0x0001e20000100800 */
[----:B------:R-:W-:Y:S05]  /*17ce0*/  BRA `(.L_x_1173) ;  /* 0x0000000000fc7947 */ /* 0x000fea0003800000 */
.L_x_1172:
[----:B------:R-:W-:Y:S02]  /*17cf0*/  ULDC.64 UR4, c[0x0][0xc90] ;  /* 0x0003240000047ab9 */ /* 0x000fe40000000a00 */
[----:B------:R-:W-:-:S06]  /*17d00*/  UIMAD.WIDE UR4, UR42, 0x4, UR4 ;  /* 0x000000042a0478a5 */ /* 0x000fcc000f8e0204 */
[----:B0-----:R-:W-:Y:S02]  /*17d10*/  IMAD.U32 R2, RZ, RZ, UR4 ;  /* 0x00000004ff027e24 */ /* 0x001fe4000f8e00ff */
[----:B------:R-:W-:-:S05]  /*17d20*/  IMAD.U32 R3, RZ, RZ, UR5 ;  /* 0x00000005ff037e24 */ /* 0x000fca000f8e00ff */
[----:B------:R0:W2:Y:S02]  /*17d30*/  LDG.E R7, desc[UR52][R2.64] ;  /* 0x0000003402077981 */ /* 0x0000a4000c1e1900 */
[----:B0-----:R-:W-:Y:S02]  /*17d40*/  IMAD.MOV.U32 R2, RZ, RZ, RZ ;  /* 0x000000ffff027224 */ /* 0x001fe400078e00ff */
[----:B--2---:R-:W-:-:S05]  /*17d50*/  IMAD R8, R6, R7, RZ ;  /* 0x0000000706087224 */ /* 0x004fca00078e02ff */
[----:B------:R-:W-:-:S04]  /*17d60*/  IABS R9, R8 ;  /* 0x0000000800097213 */ /* 0x000fc80000000000 */
[----:B------:R-:W0:Y:S08]  /*17d70*/  I2F.RP R10, R9 ;  /* 0x00000009000a7306 */ /* 0x000e300000209400 */
[----:B0-----:R-:W0:Y:S02]  /*17d80*/  MUFU.RCP R10, R10 ;  /* 0x0000000a000a7308 */ /* 0x001e240000001000 */
[----:B0-----:R-:W-:-:S06]  /*17d90*/  VIADD R11, R10, 0xffffffe ;  /* 0x0ffffffe0a0b7836 */ /* 0x001fcc0000000000 */
[----:B------:R-:W0:Y:S02]  /*17da0*/  F2I.FTZ.U32.TRUNC.NTZ R3, R11 ;  /* 0x0000000b00037305 */ /* 0x000e24000021f000 */
[----:B0-----:R-:W-:-:S04]  /*17db0*/  IMAD.MOV R12, RZ, RZ, -R3 ;  /* 0x000000ffff0c7224 */ /* 0x001fc800078e0a03 */
[----:B------:R-:W-:-:S04]  /*17dc0*/  IMAD R13, R12, R9, RZ ;  /* 0x000000090c0d7224 */ /* 0x000fc800078e02ff */
[----:B------:R-:W-:Y:S01]  /*17dd0*/  IMAD.HI.U32 R2, R3, R13, R2 ;  /* 0x0000000d03027227 */ /* 0x000fe200078e0002 */
[----:B------:R-:W-:Y:S02]  /*17de0*/  IABS R13, R5 ;  /* 0x00000005000d7213 */ /* 0x000fe40000000000 */
[----:B------:R-:W-:-:S03]  /*17df0*/  IABS R3, R8 ;  /* 0x0000000800037213 */ /* 0x000fc60000000000 */
[----:B------:R-:W-:-:S04]  /*17e00*/  IMAD.HI.U32 R2, R2, R13, RZ ;  /* 0x0000000d02027227 */ /* 0x000fc800078e00ff */
[----:B------:R-:W-:-:S04]  /*17e10*/  IMAD.MOV R3, RZ, RZ, -R3 ;  /* 0x000000ffff037224 */ /* 0x000fc800078e0a03 */
[----:B------:R-:W-:Y:S01]  /*17e20*/  IMAD R10, R2, R3, R13 ;  /* 0x00000003020a7224 */ /* 0x000fe200078e020d */
[----:B------:R-:W-:-:S04]  /*17e30*/  LOP3.LUT R3, R5, R8, RZ, 0x3c, !PT ;  /* 0x0000000805037212 */ /* 0x000fc800078e3cff */
[----:B------:R-:W-:Y:S02]  /*17e40*/  ISETP.GT.U32.AND P1, PT, R9, R10, PT ;  /* 0x0000000a0900720c */ /* 0x000fe40003f24070 */
[----:B------:R-:W-:-:S11]  /*17e50*/  ISETP.GE.AND P2, PT, R3, RZ, PT ;  /* 0x000000ff0300720c */ /* 0x000fd60003f46270 */
[----:B------:R-:W-:Y:S02]  /*17e60*/  @!P1 IMAD.IADD R10, R10, 0x1, -R9 ;  /* 0x000000010a0a9824 */ /* 0x000fe400078e0a09 */
[----:B------:R-:W-:Y:S01]  /*17e70*/  @!P1 VIADD R2, R2, 0x1 ;  /* 0x0000000102029836 */ /* 0x000fe20000000000 */
[----:B------:R-:W-:Y:S02]  /*17e80*/  ISETP.NE.AND P1, PT, R8, RZ, PT ;  /* 0x000000ff0800720c */ /* 0x000fe40003f25270 */
[----:B------:R-:W-:-:S13]  /*17e90*/  ISETP.GE.U32.AND P0, PT, R10, R9, PT ;  /* 0x000000090a00720c */ /* 0x000fda0003f06070 */
[----:B------:R-:W-:-:S04]  /*17ea0*/  @P0 VIADD R2, R2, 0x1 ;  /* 0x0000000102020836 */ /* 0x000fc80000000000 */
[----:B------:R-:W-:Y:S01]  /*17eb0*/  @!P2 IMAD.MOV R2, RZ, RZ, -R2 ;  /* 0x000000ffff02a224 */ /* 0x000fe200078e0a02 */
[----:B------:R-:W-:-:S05]  /*17ec0*/  @!P1 LOP3.LUT R2, RZ, R8, RZ, 0x33, !PT ;  /* 0x00000008ff029212 */ /* 0x000fca00078e33ff */
[----:B------:R-:W-:Y:S02]  /*17ed0*/  IMAD R9, R7, R2, RZ ;  /* 0x0000000207097224 */ /* 0x000fe400078e02ff */
[----:B------:R-:W-:Y:S02]  /*17ee0*/  IMAD.MOV R2, RZ, RZ, -R2 ;  /* 0x000000ffff027224 */ /* 0x000fe400078e0a02 */
[----:B------:R-:W-:Y:S02]  /*17ef0*/  IMAD.MOV R3, RZ, RZ, -R9 ;  /* 0x000000ffff037224 */ /* 0x000fe400078e0a09 */
[----:B------:R-:W-:-:S03]  /*17f00*/  IMAD R5, R8, R2, R5 ;  /* 0x0000000208057224 */ /* 0x000fc600078e0205 */
[----:B------:R-:W-:-:S04]  /*17f10*/  VIADDMNMX R4, R3, R4, R7, PT ;  /* 0x0000000403047246 */ /* 0x000fc80003800107 */
[-C--:B------:R-:W-:Y:S02]  /*17f20*/  IABS R7, R4.reuse ;  /* 0x0000000400077213 */ /* 0x080fe40000000000 */
[----:B------:R-:W-:Y:S02]  /*17f30*/  IABS R8, R4 ;  /* 0x0000000400087213 */ /* 0x000fe40000000000 */
[----:B------:R-:W0:Y:S03]  /*17f40*/  I2F.RP R10, R7 ;  /* 0x00000007000a7306 */ /* 0x000e260000209400 */
[----:B------:R-:W-:-:S05]  /*17f50*/  IMAD.MOV R8, RZ, RZ, -R8 ;  /* 0x000000ffff087224 */ /* 0x000fca00078e0a08 */
[----:B0-----:R-:W0:Y:S02]  /*17f60*/  MUFU.RCP R10, R10 ;  /* 0x0000000a000a7308 */ /* 0x001e240000001000 */
[----:B0-----:R-:W-:-:S06]  /*17f70*/  VIADD R3, R10, 0xffffffe ;  /* 0x0ffffffe0a037836 */ /* 0x001fcc0000000000 */
[----:B------:R-:W0:Y:S02]  /*17f80*/  F2I.FTZ.U32.TRUNC.NTZ R3, R3 ;  /* 0x0000000300037305 */ /* 0x000e24000021f000 */
[----:B0-----:R-:W-:-:S04]  /*17f90*/  IMAD.MOV R2, RZ, RZ, -R3 ;  /* 0x000000ffff027224 */ /* 0x001fc800078e0a03 */
[----:B------:R-:W-:Y:S02]  /*17fa0*/  IMAD R11, R2, R7, RZ ;  /* 0x00000007020b7224 */ /* 0x000fe400078e02ff */
[----:B------:R-:W-:-:S04]  /*17fb0*/  IMAD.MOV.U32 R2, RZ, RZ, RZ ;  /* 0x000000ffff027224 */ /* 0x000fc800078e00ff */
[----:B------:R-:W-:Y:S01]  /*17fc0*/  IMAD.HI.U32 R2, R3, R11, R2 ;  /* 0x0000000b03027227 */ /* 0x000fe200078e0002 */
[----:B------:R-:W-:Y:S02]  /*17fd0*/  IABS R11, R5 ;  /* 0x00000005000b7213 */ /* 0x000fe40000000000 */
[----:B------:R-:W-:Y:S02]  /*17fe0*/  LOP3.LUT R3, R5, R4, RZ, 0x3c, !PT ;  /* 0x0000000405037212 */ /* 0x000fe400078e3cff */
[----:B------:R-:W-:Y:S01]  /*17ff0*/  IADD3 R5, R9, 0x1000000, R5 ;  /* 0x0100000009057810 */ /* 0x000fe20007ffe005 */
        /* <DEDUP_REMOVED lines=8> */
[----:B------:R-:W-:-:S04]  /*18080*/  @P0 VIADD R2, R2, 0x1 ;  /* 0x0000000102020836 */ /* 0x000fc80000000000 */
[----:B------:R-:W-:Y:S01]  /*18090*/  @!P2 IMAD.MOV R2, RZ, RZ, -R2 ;  /* 0x000000ffff02a224 */ /* 0x000fe200078e0a02 */
[----:B------:R-:W-:Y:S01]  /*180a0*/  @!P1 LOP3.LUT R2, RZ, R4, RZ, 0x33, !PT ;  /* 0x00000004ff029212 */ /* 0x000fe200078e33ff */
[----:B------:R-:W-:-:S04]  /*180b0*/  IMAD.MOV R4, RZ, RZ, -R4 ;  /* 0x000000ffff047224 */ /* 0x000fc800078e0a04 */
[----:B------:R-:W-:-:S05]  /*180c0*/  IMAD R3, R2, R4, R5 ;  /* 0x0000000402037224 */ /* 0x000fca00078e0205 */
[----:B------:R1:W-:Y:S02]  /*180d0*/  STL [R1+0x18], R3 ;  /* 0x0000180301007387 */ /* 0x0003e40000100800 */
.L_x_1173:
[----:B01----:R-:W-:-:S05]  /*180e0*/  LOP3.LUT R3, RZ, R2, RZ, 0x33, !PT ;  /* 0x00000002ff037212 */ /* 0x003fca00078e33ff */
[----:B------:R-:W-:-:S05]  /*180f0*/  IMAD.IADD R2, R6, 0x1, R3 ;  /* 0x0000000106027824 */ /* 0x000fca00078e0203 */
[----:B------:R1:W-:Y:S01]  /*18100*/  STL [R1+0x14], R2 ;  /* 0x0000140201007387 */ /* 0x0003e20000100800 */
[----:B------:R-:W-:Y:S05]  /*18110*/  BRA `(.L_x_1174) ;  /* 0x00000000000c7947 */ /* 0x000fea0003800000 */
.L_x_1169:
[----:B------:R0:W-:Y:S04]  /*18120*/  STL [R1+0x10], R7 ;  /* 0x0000100701007387 */ /* 0x0001e80000100800 */
[----:B------:R0:W-:Y:S04]  /*18130*/  STL [R1+0x14], RZ ;  /* 0x000014ff01007387 */ /* 0x0001e80000100800 */
[----:B------:R0:W-:Y:S02]  /*18140*/  STL [R1+0x18], RZ ;  /* 0x000018ff01007387 */ /* 0x0001e40000100800 */
.L_x_1174:
[----:B------:R-:W2:Y:S04]  /*18150*/  LDL R4, [R1+0x10] ;  /* 0x0000100001047983 */ /* 0x000ea80000100800 */
[----:B------:R-:W2:Y:S04]  /*18160*/  LDL R5, [R1+0x14] ;  /* 0x0000140001057983 */ /* 0x000ea80000100800 */
[----:B------:R-:W2:Y:S01]  /*18170*/  LDL R6, [R1+0x18] ;  /* 0x0000180001067983 */ /* 0x000ea20000100800 */
[----:B------:R-:W-:Y:S01]  /*18180*/  ISETP.NE.AND P0, PT, R0, RZ, PT ;  /* 0x000000ff0000720c */ /* 0x000fe20003f05270 */
[----:B-1----:R-:W-:-:S12]  /*18190*/  IMAD.U32 R2, RZ, RZ, UR42 ;  /* 0x0000002aff027e24 */ /* 0x002fd8000f8e00ff */
[----:B------:R-:W1:Y:S01]  /*181a0*/  @!P0 S2R R3, SR_CgaCtaId ;  /* 0x0000000000038919 */ /* 0x000e620000008800 */
[----:B------:R-:W-:Y:S01]  /*181b0*/  @!P0 MOV R0, 0x400 ;  /* 0x0000040000008802 */ /* 0x000fe20000000f00 */
[----:B0-----:R-:W-:-:S03]  /*181c0*/  @!P0 IMAD.MOV.U32 R7, RZ, RZ, R2 ;  /* 0x000000ffff078224 */ /* 0x001fc600078e0002 */
[----:B-1----:R-:W-:-:S05]  /*181d0*/  @!P0 LEA R0, R3, R0, 0x18 ;  /* 0x0000000003008211 */ /* 0x002fca00078ec0ff */
[----:B--2---:R0:W-:Y:S01]  /*181e0*/  @!P0 STS.128 [R0+0x298d0], R4 ;  /* 0x0298d00400008388 */ /* 0x0041e20000000c00 */
[----:B------:R-:W-:Y:S06]  /*181f0*/  BAR.ARV 0x5, 0x180 ;  /* 0x0146000000007b1d */ /* 0x000fec0000002000 */
.L_x_1167:
[----:B0-----:R-:W-:Y:S01]  /*18200*/  IMAD.MOV.U32 R0, RZ, RZ, 0x1 ;  /* 0x00000001ff007424 */ /* 0x001fe200078e00ff */
[----:B------:R-:W-:Y:S01]  /*18210*/  ULDC UR4, c[0x0][0xc3c] ;  /* 0x00030f0000047ab9 */ /* 0x000fe20000000800 */
[----:B------:R-:W-:Y:S01]  /*18220*/  IMAD.MOV.U32 R19, RZ, RZ, RZ ;  /* 0x000000ffff137224 */ /* 0x000fe200078e00ff */
[----:B------:R-:W-:Y:S02]  /*18230*/  UISETP.GE.AND UP0, UPT, UR42, UR4, UPT ;  /* 0x000000042a00728c */ /* 0x000fe4000bf06270 */
[----:B------:R0:W-:Y:S04]  /*18240*/  STL [R1], R0 ;  /* 0x0000000001007387 */ /* 0x0001e80000100800 */
[----:B------:R0:W-:Y:S01]  /*18250*/  STL [R1+0x30], RZ ;  /* 0x000030ff01007387 */ /* 0x0001e20000100800 */
[----:B------:R-:W-:-:S13]  /*18260*/  PLOP3.LUT P0, PT, PT, PT, UP0, 0x80, 0x0 ;  /* 0x000000000000781c */ /* 0x000fda0003f0f008 */
[----:B0-----:R-:W-:Y:S05]  /*18270*/  @P0 BRA `(.L_x_1175) ;  /* 0x0000005000540947 */ /* 0x001fea0003800000 */
[----:B------:R-:W0:Y:S01]  /*18280*/  S2R R10, SR_TID.X ;  /* 0x00000000000a7919 */ /* 0x000e220000002100 */
[----:B------:R-:W2:Y:S01]  /*18290*/  S2UR UR5, SR_CgaCtaId ;  /* 0x00000000000579c3 */ /* 0x000ea20000008800 */
[----:B------:R-:W-:Y:S01]  /*182a0*/  UMOV UR4, 0x400 ;  /* 0x0000040000047882 */ /* 0x000fe20000000000 */
[----:B------:R-:W-:Y:S01]  /*182b0*/  IMAD.MOV.U32 R19, RZ, RZ, RZ ;  /* 0x000000ffff137224 */ /* 0x000fe200078e00ff */
[----:B------:R-:W-:Y:S01]  /*182c0*/  ULDC UR40, c[0x0][0xc] ;  /* 0x0000030000287ab9 */ /* 0x000fe20000000800 */
[----:B------:R-:W-:Y:S02]  /*182d0*/  ULOP3.LUT UR39, UR38, 0x1, URZ, 0xfc, !UPT ;  /* 0x0000000126277892 */ /* 0x000fe4000f8efc3f */
[----:B------:R-:W-:Y:S01]  /*182e0*/  ULOP3.LUT UR41, UR38, 0x2, URZ, 0xfc, !UPT ;  /* 0x0000000226297892 */ /* 0x000fe2000f8efc3f */
[----:B------:R-:W-:Y:S01]  /*182f0*/  ULDC.64 UR44, c[0x0][0x198] ;  /* 0x00006600002c7ab9 */ /* 0x000fe20000000a00 */
[----:B--2---:R-:W-:-:S06]  /*18300*/  ULEA UR4, UR5, UR4, 0x18 ;  /* 0x0000000405047291 */ /* 0x004fcc000f8ec03f */
[----:B------:R-:W-:Y:S01]  /*18310*/  IMAD.U32 R18, RZ, RZ, UR4 ;  /* 0x00000004ff127e24 */ /* 0x000fe2000f8e00ff */
[C---:B0-----:R-:W-:Y:S01]  /*18320*/  LOP3.LUT R8, R10.reuse, 0x7f, RZ, 0xc0, !PT ;  /* 0x0000007f0a087812 */ /* 0x041fe200078ec0ff */
[C---:B-1----:R-:W-:Y:S01]  /*18330*/  IMAD.SHL.U32 R4, R10.reuse, 0x80, RZ ;  /* 0x000000800a047824 */ /* 0x042fe200078e00ff */
[C---:B------:R-:W-:Y:S01]  /*18340*/  LOP3.LUT P0, RZ, R10.reuse, 0x4, RZ, 0xc0, !PT ;  /* 0x000000040aff7812 */ /* 0x040fe2000780c0ff */
[C---:B------:R-:W-:Y:S01]  /*18350*/  IMAD.SHL.U32 R2, R10.reuse, 0x10, RZ ;  /* 0x000000100a027824 */ /* 0x040fe200078e00ff */
[----:B------:R-:W-:Y:S01]  /*18360*/  SHF.R.U32.HI R0, RZ, 0x5, R8 ;  /* 0x00000005ff007819 */ /* 0x000fe20000011608 */
[----:B------:R-:W-:Y:S01]  /*18370*/  IMAD.SHL.U32 R3, R10, 0x2, RZ ;  /* 0x000000020a037824 */ /* 0x000fe200078e00ff */
[----:B------:R-:W-:Y:S01]  /*18380*/  LOP3.LUT R5, R4, 0x380, RZ, 0xc0, !PT ;  /* 0x0000038004057812 */ /* 0x000fe200078ec0ff */
[----:B------:R-:W-:Y:S02]  /*18390*/  IMAD.SHL.U32 R9, R10, 0x4, RZ ;  /* 0x000000040a097824 */ /* 0x000fe400078e00ff */
[----:B------:R-:W-:-:S02]  /*183a0*/  IMAD.SHL.U32 R7, R0, 0x200, RZ ;  /* 0x0000020000077824 */ /* 0x000fc400078e00ff */
[----:B------:R-:W-:Y:S01]  /*183b0*/  IMAD R5, R0, 0x10, R5 ;  /* 0x0000001000057824 */ /* 0x000fe200078e0205 */
[----:B------:R-:W-:-:S04]  /*183c0*/  LOP3.LUT R0, R2, 0x1b0, RZ, 0xc0, !PT ;  /* 0x000001b002007812 */ /* 0x000fc800078ec0ff */
[----:B------:R-:W-:Y:S02]  /*183d0*/  LOP3.LUT R3, R0, 0x30, R3, 0x78, !PT ;  /* 0x0000003000037812 */ /* 0x000fe400078e7803 */
[--C-:B------:R-:W-:Y:S02]  /*183e0*/  LOP3.LUT R0, R7, 0x40, R2.reuse, 0xf8, !PT ;  /* 0x0000004007007812 */ /* 0x100fe400078ef802 */
[----:B------:R-:W-:Y:S02]  /*183f0*/  LOP3.LUT R5, R5, 0x70, R2, 0x78, !PT ;  /* 0x0000007005057812 */ /* 0x000fe400078e7802 */
[----:B------:R-:W-:Y:S01]  /*18400*/  LOP3.LUT R3, R0, R3, RZ, 0xfc, !PT ;  /* 0x0000000300037212 */ /* 0x000fe200078efcff */
[----:B------:R-:W-:Y:S01]  /*18410*/  IMAD.SHL.U32 R0, R10, 0x20, RZ ;  /* 0x000000200a007824 */ /* 0x000fe200078e00ff */
[----:B------:R-:W-:-:S04]  /*18420*/  LOP3.LUT R5, R5, 0xc00, R4, 0xf8, !PT ;  /* 0x00000c0005057812 */ /* 0x000fc800078ef804 */
[----:B------:R-:W-:Y:S01]  /*18430*/  LOP3.LUT R6, R0, 0x80, RZ, 0xc0, !PT ;  /* 0x0000008000067812 */ /* 0x000fe200078ec0ff */
[----:B------:R0:W-:Y:S01]  /*18440*/  STL [R1+0x24], R5 ;  /* 0x0000240501007387 */ /* 0x0001e20000100800 */
        /* <DEDUP_REMOVED lines=11> */
[----:B------:R-:W-:Y:S01]  /*18500*/  SEL R6, R2, 0xffffffc0, !P0 ;  /* 0xffffffc002067807 */ /* 0x000fe20004000000 */
[----:B------:R-:W-:-:S05]  /*18510*/  IMAD.IADD R2, R18, 0x1, R3 ;  /* 0x0000000112027824 */ /* 0x000fca00078e0203 */
[----:B------:R0:W-:Y:S04]  /*18520*/  STL [R1+0x28], R2 ;  /* 0x0000280201007387 */ /* 0x0001e80000100800 */
[----:B------:R-:W-:Y:S04]  /*18530*/  STL [R1+0x30], RZ ;  /* 0x000030ff01007387 */ /* 0x000fe80000100800 */
[----:B------:R1:W-:Y:S01]  /*18540*/  STL [R1], R0 ;  /* 0x0000000001007387 */ /* 0x0003e20000100800 */
[C---:B0-----:R-:W-:Y:S02]  /*18550*/  LOP3.LUT R2, R4.reuse, 0x40, RZ, 0xfc, !PT ;  /* 0x0000004004027812 */ /* 0x041fe400078efcff */
[----:B-1----:R-:W-:-:S07]  /*18560*/  LOP3.LUT R0, R4, 0x80, RZ, 0xfc, !PT ;  /* 0x0000008004007812 */ /* 0x002fce00078efcff */
.L_x_1253:
[----:B------:R-:W-:Y:S01]  /*18570*/  ULDC.64 UR4, c[0x0][0xa28] ;  /* 0x00028a0000047ab9 */ /* 0x000fe20000000a00 */
[----:B------:R-:W-:Y:S01]  /*18580*/  ULDC.64 UR8, c[0x0][0xa00] ;  /* 0x0002800000087ab9 */ /* 0x000fe20000000a00 */
[----:B------:R-:W-:Y:S01]  /*18590*/  UISETP.NE.U32.AND UP0, UPT, UR4, URZ, UPT ;  /* 0x0000003f0400728c */ /* 0x000fe2000bf05070 */
[----:B------:R-:W-:Y:S01]  /*185a0*/  ISETP.NE.U32.AND P0, PT, RZ, UR8, PT ;  /* 0x00000008ff007c0c */ /* 0x000fe2000bf05070 */
[----:B------:R-:W-:Y:S01]  /*185b0*/  ULDC.64 UR6, c[0x0][0xa00] ;  /* 0x0002800000067ab9 */ /* 0x000fe20000000a00 */
[----:B------:R-:W-:Y:S01]  /*185c0*/  IMAD.MOV.U32 R0, RZ, RZ, RZ ;  /* 0x000000ffff007224 */ /* 0x000fe200078e00ff */
[----:B------:R-:W-:Y:S01]  /*185d0*/  UISETP.NE.AND.EX UP0, UPT, UR5, URZ, UPT, UP0 ;  /* 0x0000003f0500728c */ /* 0x000fe2000bf05300 */
[----:B------:R-:W-:Y:S01]  /*185e0*/  ISETP.NE.AND.EX P0, PT, RZ, UR9, PT, P0 ;  /* 0x00000009ff007c0c */ /* 0x000fe2000bf05300 */
[----:B------:R-:W-:Y:S01]  /*185f0*/  UIMAD.WIDE UR6, UR42, 0x4, UR6 ;  /* 0x000000042a0678a5 */ /* 0x000fe2000f8e0206 */
[----:B-123--:R-:W2:Y:S01]  /*18600*/  LDL.LU R6, [R1+0x18] ;  /* 0x0000180001067983 */ /* 0x00eea20000300800 */
[----:B------:R-:W-:Y:S01]  /*18610*/  ULDC.64 UR10, c[0x0][0xa18] ;  /* 0x00028600000a7ab9 */ /* 0x000fe20000000a00 */
[----:B0-----:R-:W0:Y:S01]  /*18620*/  LDC R7, c[0x0][0x288] ;  /* 0x0000a200ff077b82 */ /* 0x001e220000000800 */
[----:B------:R-:W-:Y:S01]  /*18630*/  PLOP3.LUT P1, PT, PT, PT, UP0, 0x80, 0x0 ;  /* 0x000000000000781c */ /* 0x000fe20003f2f008 */
[----:B------:R-:W-:Y:S01]  /*18640*/  ULDC.64 UR8, c[0x0][0xa08] ;  /* 0x0002820000087ab9 */ /* 0x000fe20000000a00 */
[----:B------:R-:W-:-:S02]  /*18650*/  IMAD.U32 R2, RZ, RZ, UR6 ;  /* 0x00000006ff027e24 */ /* 0x000fc4000f8e00ff */
[----:B------:R-:W-:Y:S01]  /*18660*/  IMAD.U32 R3, RZ, RZ, UR7 ;  /* 0x00000007ff037e24 */ /* 0x000fe2000f8e00ff */
[----:B------:R-:W-:Y:S02]  /*18670*/  @UP0 ULDC.64 UR4, c[0x0][0xa28] ;  /* 0x00028a0000040ab9 */ /* 0x000fe40000000a00 */
[----:B------:R-:W-:Y:S02]  /*18680*/  @UP0 UIMAD.WIDE UR4, UR42, 0x4, UR4 ;  /* 0x000000042a0408a5 */ /* 0x000fe4000f8e0204 */
[----:B------:R1:W3:Y:S01]  /*18690*/  @P0 LDG.E R5, desc[UR52][R2.64] ;  /* 0x0000003402050981 */ /* 0x0002e2000c1e1900 */
[----:B------:R-:W-:-:S04]  /*186a0*/  UISETP.NE.U32.AND UP0, UPT, UR10, URZ, UPT ;  /* 0x0000003f0a00728c */ /* 0x000fc8000bf05070 */
[----:B------:R-:W-:Y:S01]  /*186b0*/  UISETP.NE.AND.EX UP0, UPT, UR11, URZ, UPT, UP0 ;  /* 0x0000003f0b00728c */ /* 0x000fe2000bf05300 */
[----:B-1----:R-:W-:Y:S02]  /*186c0*/  IMAD.U32 R2, RZ, RZ, UR4 ;  /* 0x00000004ff027e24 */ /* 0x002fe4000f8e00ff */
[----:B------:R-:W-:Y:S01]  /*186d0*/  IMAD.U32 R3, RZ, RZ, UR5 ;  /* 0x00000005ff037e24 */ /* 0x000fe2000f8e00ff */
[----:B------:R-:W-:-:S04]  /*186e0*/  ULDC.64 UR4, c[0x0][0xa08] ;  /* 0x0002820000047ab9 */ /* 0x000fc80000000a00 */
[----:B------:R1:W5:Y:S01]  /*186f0*/  @P1 LDG.E R0, desc[UR52][R2.64] ;  /* 0x0000003402001981 */ /* 0x000362000c1e1900 */
[----:B------:R-:W-:Y:S01]  /*18700*/  ISETP.NE.U32.AND P1, PT, RZ, UR4, PT ;  /* 0x00000004ff007c0c */ /* 0x000fe2000bf25070 */
[----:B------:R-:W-:Y:S01]  /*18710*/  UIMAD.WIDE UR8, UR42, 0x4, UR8 ;  /* 0x000000042a0878a5 */ /* 0x000fe2000f8e0208 */
[----:B------:R-:W-:Y:S02]  /*18720*/  IMAD.MOV.U32 R4, RZ, RZ, RZ ;  /* 0x000000ffff047224 */ /* 0x000fe400078e00ff */
[----:B------:R-:W-:Y:S01]  /*18730*/  ISETP.NE.AND.EX P1, PT, RZ, UR5, PT, P1 ;  /* 0x00000005ff007c0c */ /* 0x000fe2000bf25310 */
[----:B------:R-:W-:Y:S01]  /*18740*/  @UP0 ULDC.64 UR4, c[0x0][0xa18] ;  /* 0x0002860000040ab9 */ /* 0x000fe20000000a00 */
[----:B------:R-:W-:Y:S01]  /*18750*/  PLOP3.LUT P4, PT, PT, PT, UP0, 0x80, 0x0 ;  /* 0x000000000000781c */ /* 0x000fe20003f8f008 */
[----:B------:R-:W-:Y:S01]  /*18760*/  @UP0 UIMAD.WIDE UR4, UR42, 0x4, UR4 ;  /* 0x000000042a0408a5 */ /* 0x000fe2000f8e0204 */
[----:B-1----:R-:W-:Y:S02]  /*18770*/  IMAD.U32 R2, RZ, RZ, UR8 ;  /* 0x00000008ff027e24 */ /* 0x002fe4000f8e00ff */
[----:B------:R-:W-:-:S07]  /*18780*/  IMAD.U32 R3, RZ, RZ, UR9 ;  /* 0x00000009ff037e24 */ /* 0x000fce000f8e00ff */
[----:B------:R1:W5:Y:S02]  /*18790*/  @P1 LDG.E R4, desc[UR52][R2.64] ;  /* 0x0000003402041981 */ /* 0x000364000c1e1900 */
[----:B-1----:R-:W-:Y:S02]  /*187a0*/  IMAD.U32 R2, RZ, RZ, UR4 ;  /* 0x00000004ff027e24 */ /* 0x002fe4000f8e00ff */
[----:B------:R-:W-:Y:S01]  /*187b0*/  IMAD.U32 R3, RZ, RZ, UR5 ;  /* 0x00000005ff037e24 */ /* 0x000fe2000f8e00ff */
[----:B------:R-:W-:Y:S01]  /*187c0*/  UMOV UR43, URZ ;  /* 0x0000003f002b7c82 */ /* 0x000fe20008000000 */
[----:B------:R-:W-:-:S03]  /*187d0*/  ULDC.64 UR4, c[0x0][0xa20] ;  /* 0x0002880000047ab9 */ /* 0x000fc60000000a00 */
[----:B0-----:R0:W4:Y:S01]  /*187e0*/  @P4 LDG.E R7, desc[UR52][R2.64] ;  /* 0x0000003402074981 */ /* 0x001122000c1e1900 */
[----:B------:R-:W-:-:S04]  /*187f0*/  ISETP.NE.U32.AND P3, PT, RZ, UR4, PT ;  /* 0x00000004ff007c0c */ /* 0x000fc8000bf65070 */
[----:B------:R-:W-:Y:S01]  /*18800*/  ISETP.NE.AND.EX P3, PT, RZ, UR5, PT, P3 ;  /* 0x00000005ff007c0c */ /* 0x000fe2000bf65330 */
[----:B0-----:R-:W0:Y:S02]  /*18810*/  LDC.64 R2, c[0x0][0x418] ;  /* 0x00010600ff027b82 */ /* 0x001e240000000a00 */
[----:B0-----:R-:W-:-:S04]  /*18820*/  ISETP.NE.U32.AND P2, PT, R2, RZ, PT ;  /* 0x000000ff0200720c */ /* 0x001fc80003f45070 */
[----:B------:R-:W-:Y:S02]  /*18830*/  ISETP.NE.AND.EX P2, PT, R3, RZ, PT, P2 ;  /* 0x000000ff0300720c */ /* 0x000fe40003f45320 */
[C---:B--2---:R-:W-:Y:S02]  /*18840*/  R2UR UR36, R6.reuse ;  /* 0x00000000062472ca */ /* 0x044fe400000e0000 */
[C---:B------:R-:W-:Y:S02]  /*18850*/  LOP3.LUT R2, R6.reuse, 0xff000000, RZ, 0xc0, !PT ;  /* 0xff00000006027812 */ /* 0x040fe400078ec0ff */
[----:B------:R-:W-:Y:S02]  /*18860*/  LOP3.LUT R6, R6, 0xff0000, RZ, 0xc0, !PT ;  /* 0x00ff000006067812 */ /* 0x000fe400078ec0ff */
[----:B------:R-:W-:-:S04]  /*18870*/  SHF.R.U32.HI R2, RZ, 0x8, R2 ;  /* 0x00000008ff027819 */ /* 0x000fc80000011602 */
[----:B------:R-:W-:Y:S02]  /*18880*/  LEA.HI R6, R6, R2, RZ, 0x10 ;  /* 0x0000000206067211 */ /* 0x000fe400078f80ff */
[----:B---3--:R-:W-:Y:S01]  /*18890*/  @P0 R2UR UR43, R5 ;  /* 0x00000000052b02ca */ /* 0x008fe200000e0000 */
[----:B------:R-:W-:Y:S01]  /*188a0*/  ULOP3.LUT UR36, UR36, 0xffff, URZ, 0xc0, !UPT ;  /* 0x0000ffff24247892 */ /* 0x000fe2000f8ec03f */
[----:B------:R-:W0:Y:S02]  /*188b0*/  LDC R5, c[0x0][0x424] ;  /* 0x00010900ff057b82 */ /* 0x000e240000000800 */
[----:B0-----:R-:W-:Y:S01]  /*188c0*/  SEL R5, R5, 0x1, P2 ;  /* 0x0000000105057807 */ /* 0x001fe20001000000 */
[----:B----4-:R0:W-:Y:S01]  /*188d0*/  STL [R1+0x1c], R7 ;  /* 0x00001c0701007387 */ /* 0x0101e20000100800 */
[----:B------:R-:W-:-:S04]  /*188e0*/  IMAD.MOV.U32 R9, RZ, RZ, R7 ;  /* 0x000000ffff097224 */ /* 0x000fc800078e0007 */
[----:B0-----:R-:W0:Y:S02]  /*188f0*/  LDC R7, c[0x0][0x2f0] ;  /* 0x0000bc00ff077b82 */ /* 0x001e240000000800 */
[----:B0-----:R-:W-:Y:S01]  /*18900*/  IMAD R5, R5, R7, RZ ;  /* 0x0000000705057224 */ /* 0x001fe200078e02ff */
[----:B------:R-:W-:Y:S06]  /*18910*/  @P4 BRA `(.L_x_1176) ;  /* 0x00000000001c4947 */ /* 0x000fec0003800000 */
[----:B------:R-:W-:Y:S05]  /*18920*/  @!P0 BRA `(.L_x_1176) ;  /* 0x0000000000188947 */ /* 0x000fea0003800000 */
[----:B------:R-:W-:Y:S02]  /*18930*/  IMAD.U32 R2, RZ, RZ, UR6 ;  /* 0x00000006ff027e24 */ /* 0x000fe4000f8e00ff */
[----:B------:R-:W-:-:S05]  /*18940*/  IMAD.U32 R3, RZ, RZ, UR7 ;  /* 0x00000007ff037e24 */ /* 0x000fca000f8e00ff */
[----:B------:R-:W2:Y:S04]  /*18950*/  LDG.E R7, desc[UR52][R2.64] ;  /* 0x0000003402077981 */ /* 0x000ea8000c1e1900 */
[----:B------:R-:W2:Y:S02]  /*18960*/  LDG.E R2, desc[UR52][R2.64+0x4] ;  /* 0x0000043402027981 */ /* 0x000ea4000c1e1900 */
[----:B--2---:R-:W-:-:S05]  /*18970*/  IMAD.IADD R9, R2, 0x1, -R7 ;  /* 0x0000000102097824 */ /* 0x004fca00078e0a07 */
[----:B------:R0:W-:Y:S02]  /*18980*/  STL [R1+0x1c], R9 ;  /* 0x00001c0901007387 */ /* 0x0001e40000100800 */
.L_x_1176:
[----:B-----5:R-:W-:-:S05]  /*18990*/  IMAD.IADD R2, R4, 0x1, R0 ;  /* 0x0000000104027824 */ /* 0x020fca00078e0200 */
[----:B------:R1:W-:Y:S01]  /*189a0*/  STL [R1+0x18], R2 ;  /* 0x0000180201007387 */ /* 0x0003e20000100800 */
[----:B------:R-:W-:Y:S05]  /*189b0*/  @!P3 BRA `(.L_x_1177) ;  /* 0x000000000018b947 */ /* 0x000fea0003800000 */
[----:B------:R-:W-:Y:S02]  /*189c0*/  ULDC.64 UR4, c[0x0][0xa20] ;  /* 0x0002880000047ab9 */ /* 0x000fe40000000a00 */
[----:B------:R-:W-:-:S06]  /*189d0*/  UIMAD.WIDE UR4, UR42, 0x4, UR4 ;  /* 0x000000042a0478a5 */ /* 0x000fcc000f8e0204 */
[----:B-1----:R-:W-:Y:S02]  /*189e0*/  IMAD.U32 R2, RZ, RZ, UR4 ;  /* 0x00000004ff027e24 */ /* 0x002fe4000f8e00ff */
[----:B------:R-:W-:-:S05]  /*189f0*/  IMAD.U32 R3, RZ, RZ, UR5 ;  /* 0x00000005ff037e24 */ /* 0x000fca000f8e00ff */
[----:B------:R2:W5:Y:S01]  /*18a00*/  LDG.E R5, desc[UR52][R2.64] ;  /* 0x0000003402057981 */ /* 0x000562000c1e1900 */
[----:B------:R-:W-:Y:S05]  /*18a10*/  BRA `(.L_x_1178) ;  /* 0x0000000000187947 */ /* 0x000fea0003800000 */
.L_x_1177:
[----:B------:R-:W-:Y:S05]  /*18a20*/  @!P1 BRA `(.L_x_1178) ;  /* 0x0000000000149947 */ /* 0x000fea0003800000 */
[----:B-1----:R-:W-:Y:S02]  /*18a30*/  IMAD.U32 R2, RZ, RZ, UR8 ;  /* 0x00000008ff027e24 */ /* 0x002fe4000f8e00ff */
[----:B------:R-:W-:-:S05]  /*18a40*/  IMAD.U32 R3, RZ, RZ, UR9 ;  /* 0x00000009ff037e24 */ /* 0x000fca000f8e00ff */
[----:B------:R-:W2:Y:S04]  /*18a50*/  LDG.E R5, desc[UR52][R2.64] ;  /* 0x0000003402057981 */ /* 0x000ea8000c1e1900 */
[----:B------:R-:W2:Y:S02]  /*18a60*/  LDG.E R2, desc[UR52][R2.64+0x4] ;  /* 0x0000043402027981 */ /* 0x000ea4000c1e1900 */
[----:B--2---:R-:W-:-:S07]  /*18a70*/  IMAD.IADD R5, R2, 0x1, -R5 ;  /* 0x0000000102057824 */ /* 0x004fce00078e0a05 */
.L_x_1178:
[----:B------:R-:W3:Y:S01]  /*18a80*/  LDL.LU R4, [R1+0x14] ;  /* 0x0000140001047983 */ /* 0x000ee20000300800 */
[----:B-12---:R-:W1:Y:S01]  /*18a90*/  LDC R2, c[0x0][0x448] ;  /* 0x00011200ff027b82 */ /* 0x006e620000000800 */
[----:B-----5:R-:W-:Y:S01]  /*18aa0*/  IMAD.IADD R0, R5, 0x1, -R0 ;  /* 0x0000000105007824 */ /* 0x020fe200078e0a00 */
[----:B-1----:R-:W-:-:S13]  /*18ab0*/  ISETP.NE.AND P1, PT, R2, 0x1, PT ;  /* 0x000000010200780c */ /* 0x002fda0003f25270 */
[----:B------:R-:W1:Y:S08]  /*18ac0*/  @P1 LDC R3, c[0x0][0x44c] ;  /* 0x00011300ff031b82 */ /* 0x000e700000000800 */
[----:B------:R-:W2:Y:S01]  /*18ad0*/  @P1 LDC R2, c[0x0][0x450] ;  /* 0x00011400ff021b82 */ /* 0x000ea20000000800 */
[----:B---3--:R-:W-:-:S04]  /*18ae0*/  IMAD.SHL.U32 R10, R4, 0x80, RZ ;  /* 0x00000080040a7824 */ /* 0x008fc800078e00ff */
[----:B------:R-:W-:Y:S01]  /*18af0*/  VIADD R4, R10, 0x7f ;  /* 0x0000007f0a047836 */ /* 0x000fe20000000000 */
[----:B------:R3:W-:Y:S03]  /*18b00*/  STL [R1+0x14], R10 ;  /* 0x0000140a01007387 */ /* 0x0007e60000100800 */
[----:B-1----:R-:W-:-:S04]  /*18b10*/  @P1 IMAD.HI.U32 R3, R4, R3, RZ ;  /* 0x0000000304031227 */ /* 0x002fc800078e00ff */
[----:B------:R-:W-:Y:S01]  /*18b20*/  IMAD.MOV.U32 R7, RZ, RZ, R4 ;  /* 0x000000ffff077224 */ /* 0x000fe200078e0004 */
[----:B--2---:R-:W-:Y:S02]  /*18b30*/  @P1 SHF.R.U32.HI R7, RZ, R2, R3 ;  /* 0x00000002ff071219 */ /* 0x004fe40000011603 */
[----:B------:R-:W-:-:S05]  /*18b40*/  IADD3 R2, R0, 0x1, -R9 ;  /* 0x0000000100027810 */ /* 0x000fca0007ffe809 */
[----:B------:R-:W-:Y:S02]  /*18b50*/  IMAD.IADD R7, R2, 0x1, R7 ;  /* 0x0000000102077824 */ /* 0x000fe400078e0207 */
[----:B------:R-:W1:Y:S02]  /*18b60*/  LDC.64 R2, c[0x0][0x9e0] ;  /* 0x00027800ff027b82 */ /* 0x000e640000000a00 */
[----:B-1----:R-:W-:Y:S01]  /*18b70*/  ISETP.GE.AND P2, PT, R3, 0x1, PT ;  /* 0x000000010300780c */ /* 0x002fe20003f46270 */
[----:B------:R-:W-:-:S12]  /*18b80*/  IMAD.IADD R2, R7, 0x1, R2 ;  /* 0x0000000107027824 */ /* 0x000fd800078e0202 */
[----:B---3--:R-:W-:Y:S05]  /*18b90*/  @!P2 BRA `(.L_x_1179) ;  /* 0x000000000040a947 */ /* 0x008fea0003800000 */
[C---:B------:R-:W-:Y:S01]  /*18ba0*/  ISETP.GT.AND P0, PT, R7.reuse, RZ, PT ;  /* 0x000000ff0700720c */ /* 0x040fe20003f04270 */
[----:B------:R-:W-:-:S12]  /*18bb0*/  VIADD R8, R7, 0xffffffff ;  /* 0xffffffff07087836 */ /* 0x000fd80000000000 */
[----:B------:R-:W-:Y:S05]  /*18bc0*/  @P0 BRA `(.L_x_1180) ;  /* 0x00000000001c0947 */ /* 0x000fea0003800000 */
[----:B------:R-:W-:Y:S01]  /*18bd0*/  ISETP.NE.AND P0, PT, R3, 0x1, PT ;  /* 0x000000010300780c */ /* 0x000fe20003f05270 */
[----:B------:R-:W-:-:S12]  /*18be0*/  IMAD.MOV R7, RZ, RZ, -R7 ;  /* 0x000000ffff077224 */ /* 0x000fd800078e0a07 */
[----:B------:R-:W1:Y:S02]  /*18bf0*/  @P0 LDC.64 R4, c[0x0][0x9e8] ;  /* 0x00027a00ff040b82 */ /* 0x000e640000000a00 */
[----:B-1----:R-:W-:-:S05]  /*18c00*/  @P0 IMAD.HI.U32 R4, R7, R4, RZ ;  /* 0x0000000407040227 */ /* 0x002fca00078e00ff */
[----:B------:R-:W-:-:S04]  /*18c10*/  @P0 SHF.R.U32.HI R7, RZ, R5, R4 ;  /* 0x00000005ff070219 */ /* 0x000fc80000011604 */
[----:B------:R-:W-:Y:S01]  /*18c20*/  LOP3.LUT R8, RZ, R7, RZ, 0x33, !PT ;  /* 0x00000007ff087212 */ /* 0x000fe200078e33ff */
[----:B------:R-:W-:Y:S06]  /*18c30*/  BRA `(.L_x_1181) ;  /* 0x0000000000107947 */ /* 0x000fec0003800000 */
.L_x_1180:
[----:B------:R-:W-:-:S13]  /*18c40*/  ISETP.NE.AND P0, PT, R3, 0x1, PT ;  /* 0x000000010300780c */ /* 0x000fda0003f05270 */
[----:B------:R-:W1:Y:S02]  /*18c50*/  @P0 LDC.64 R4, c[0x0][0x9e8] ;  /* 0x00027a00ff040b82 */ /* 0x000e640000000a00 */
[----:B-1----:R-:W-:-:S05]  /*18c60*/  @P0 IMAD.HI.U32 R4, R8, R4, RZ ;  /* 0x0000000408040227 */ /* 0x002fca00078e00ff */
[----:B------:R-:W-:-:S07]  /*18c70*/  @P0 SHF.R.U32.HI R8, RZ, R5, R4 ;  /* 0x00000005ff080219 */ /* 0x000fce0000011604 */
.L_x_1181:
[----:B------:R-:W-:-:S05]  /*18c80*/  IMAD R8, R8, R3, R3 ;  /* 0x0000000308087224 */ /* 0x000fca00078e0203 */
[----:B------:R-:W-:-:S07]  /*18c90*/  VIMNMX R2, R2, R8, PT ;  /* 0x0000000802027248 */ /* 0x000fce0003fe0100 */
.L_x_1179:
[----:B------:R-:W1:Y:S01]  /*18ca0*/  @P1 LDC R7, c[0x0][0x44c] ;  /* 0x00011300ff071b82 */ /* 0x000e620000000800 */
[----:B------:R-:W-:Y:S01]  /*18cb0*/  VIADD R2, R2, 0x9f ;  /* 0x0000009f02027836 */ /* 0x000fe20000000000 */
[----:B------:R-:W-:Y:S01]  /*18cc0*/  ULDC UR4, c[0x0][0x9dc] ;  /* 0x0002770000047ab9 */ /* 0x000fe20000000800 */
[----:B------:R-:W-:Y:S02]  /*18cd0*/  IMAD.MOV.U32 R4, RZ, RZ, R10 ;  /* 0x000000ffff047224 */ /* 0x000fe400078e000a */
[----:B------:R-:W-:-:S03]  /*18ce0*/  IMAD.HI R2, R2, 0x66666667, RZ ;  /* 0x6666666702027827 */ /* 0x000fc600078e02ff */
[----:B------:R-:W2:Y:S01]  /*18cf0*/  @P1 LDC R5, c[0x0][0x450] ;  /* 0x00011400ff051b82 */ /* 0x000ea20000000800 */
[----:B-1----:R-:W-:-:S05]  /*18d00*/  @P1 IMAD.HI.U32 R7, R10, R7, RZ ;  /* 0x000000070a071227 */ /* 0x002fca00078e00ff */
[----:B--2---:R-:W-:Y:S01]  /*18d10*/  @P1 SHF.R.U32.HI R4, RZ, R5, R7 ;  /* 0x00000005ff041219 */ /* 0x004fe20000011607 */
[----:B------:R-:W-:-:S03]  /*18d20*/  VIADD R5, R0, 0x9f ;  /* 0x0000009f00057836 */ /* 0x000fc60000000000 */
[----:B------:R-:W-:Y:S01]  /*18d30*/  IADD3 R7, R4, R0, -R9 ;  /* 0x0000000004077210 */ /* 0x000fe20007ffe809 */
[----:B------:R-:W-:Y:S01]  /*18d40*/  IMAD.HI R5, R5, 0x66666667, RZ ;  /* 0x6666666705057827 */ /* 0x000fe200078e02ff */
[----:B------:R-:W-:-:S04]  /*18d50*/  SHF.R.U32.HI R0, RZ, 0x1f, R2 ;  /* 0x0000001fff007819 */ /* 0x000fc80000011602 */
[----:B------:R-:W-:Y:S02]  /*18d60*/  LEA.HI.SX32 R0, R2, R0, 0x1a ;  /* 0x0000000002007211 */ /* 0x000fe400078fd2ff */
[----:B------:R-:W-:-:S04]  /*18d70*/  SHF.R.U32.HI R2, RZ, 0x1f, R5 ;  /* 0x0000001fff027819 */ /* 0x000fc80000011605 */
[----:B------:R-:W-:-:S04]  /*18d80*/  LEA.HI.SX32 R2, R5, R2, 0x1a ;  /* 0x0000000205027211 */ /* 0x000fc800078fd2ff */
[----:B------:R-:W-:Y:S01]  /*18d90*/  VIMNMX R0, R2, R0, PT ;  /* 0x0000000002007248 */ /* 0x000fe20003fe0100 */
[----:B------:R-:W-:Y:S01]  /*18da0*/  VIADD R2, R7, -UR4 ;  /* 0x8000000407027c36 */ /* 0x000fe20008000000 */
[----:B------:R-:W-:Y:S06]  /*18db0*/  @!P2 BRA `(.L_x_1182) ;  /* 0x00000000003ca947 */ /* 0x000fec0003800000 */
[----:B------:R-:W-:-:S13]  /*18dc0*/  ISETP.GT.AND P0, PT, R7, -0x1, PT ;  /* 0xffffffff0700780c */ /* 0x000fda0003f04270 */
[----:B------:R-:W-:Y:S05]  /*18dd0*/  @P0 BRA `(.L_x_1183) ;  /* 0x00000000001c0947 */ /* 0x000fea0003800000 */
[----:B------:R-:W-:Y:S02]  /*18de0*/  ISETP.NE.AND P0, PT, R3, 0x1, PT ;  /* 0x000000010300780c */ /* 0x000fe40003f05270 */
[----:B------:R-:W-:-:S11]  /*18df0*/  LOP3.LUT R7, RZ, R7, RZ, 0x33, !PT ;  /* 0x00000007ff077212 */ /* 0x000fd600078e33ff */
[----:B------:R-:W1:Y:S02]  /*18e00*/  @P0 LDC.64 R4, c[0x0][0x9e8] ;  /* 0x00027a00ff040b82 */ /* 0x000e640000000a00 */
[----:B-1----:R-:W-:-:S05]  /*18e10*/  @P0 IMAD.HI.U32 R4, R7, R4, RZ ;  /* 0x0000000407040227 */ /* 0x002fca00078e00ff */
[----:B------:R-:W-:-:S04]  /*18e20*/  @P0 SHF.R.U32.HI R7, RZ, R5, R4 ;  /* 0x00000005ff070219 */ /* 0x000fc80000011604 */
[----:B------:R-:W-:Y:S01]  /*18e30*/  LOP3.LUT R7, RZ, R7, RZ, 0x33, !PT ;  /* 0x00000007ff077212 */ /* 0x000fe200078e33ff */
[----:B------:R-:W-:Y:S06]  /*18e40*/  BRA `(.L_x_1184) ;  /* 0x0000000000107947 */ /* 0x000fec0003800000 */
.L_x_1183:
[----:B------:R-:W-:-:S13]  /*18e50*/  ISETP.NE.AND P0, PT, R3, 0x1, PT ;  /* 0x000000010300780c */ /* 0x000fda0003f05270 */
[----:B------:R-:W1:Y:S02]  /*18e60*/  @P0 LDC.64 R4, c[0x0][0x9e8] ;  /* 0x00027a00ff040b82 */ /* 0x000e640000000a00 */
[----:B-1----:R-:W-:-:S05]  /*18e70*/  @P0 IMAD.HI.U32 R4, R7, R4, RZ ;  /* 0x0000000407040227 */ /* 0x002fca00078e00ff */
[----:B------:R-:W-:-:S07]  /*18e80*/  @P0 SHF.R.U32.HI R7, RZ, R5, R4 ;  /* 0x00000005ff070219 */ /* 0x000fce0000011604 */
.L_x_1184:
[----:B------:R-:W-:-:S05]  /*18e90*/  IMAD R3, R7, R3, RZ ;  /* 0x0000000307037224 */ /* 0x000fca00078e02ff */
[----:B------:R-:W-:-:S07]  /*18ea0*/  VIMNMX R2, R2, R3, !PT ;  /* 0x0000000302027248 */ /* 0x000fce0007fe0100 */
.L_x_1182:
[----:B------:R-:W-:Y:S01]  /*18eb0*/  SHF.R.U32.HI R5, RZ, 0x10, R6 ;  /* 0x00000010ff057819 */ /* 0x000fe20000011606 */
[----:B------:R-:W-:-:S03]  /*18ec0*/  IMAD.HI R2, R2, 0x66666667, RZ ;  /* 0x6666666702027827 */ /* 0x000fc600078e02ff */
[----:B------:R-:W-:Y:S02]  /*18ed0*/  ISETP.NE.AND P0, PT, R5, RZ, PT ;  /* 0x000000ff0500720c */ /* 0x000fe40003f05270 */
[----:B------:R-:W-:-:S04]  /*18ee0*/  SHF.R.U32.HI R3, RZ, 0x1f, R2 ;  /* 0x0000001fff037819 */ /* 0x000fc80000011602 */
[----:B------:R-:W-:Y:S01]  /*18ef0*/  LEA.HI.SX32 R3, R2, R3, 0x1a ;  /* 0x0000000302037211 */ /* 0x000fe200078fd2ff */
[----:B------:R-:W-:-:S03]  /*18f00*/  IMAD.MOV.U32 R2, RZ, RZ, RZ ;  /* 0x000000ffff027224 */ /* 0x000fc600078e00ff */
[----:B------:R-:W-:-:S03]  /*18f10*/  VIMNMX R4, RZ, R3, !PT ;  /* 0x00000003ff047248 */ /* 0x000fc60007fe0100 */
[----:B------:R-:W1:Y:S01]  /*18f20*/  @!P0 LDC R5, c[0x0][0x9f0] ;  /* 0x00027c00ff058b82 */ /* 0x000e620000000800 */
[----:B------:R-:W-:-:S13]  /*18f30*/  ISETP.GT.AND P1, PT, R0, R4, PT ;  /* 0x000000040000720c */ /* 0x000fda0003f24270 */
[----:B------:R-:W-:Y:S05]  /*18f40*/  @!P1 BRA `(.L_x_1185) ;  /* 0x00000000006c9947 */ /* 0x000fea0003800000 */
[-C--:B-1----:R-:W-:Y:S02]  /*18f50*/  IABS R7, R5.reuse ;  /* 0x0000000500077213 */ /* 0x082fe40000000000 */
[----:B0-----:R-:W-:Y:S02]  /*18f60*/  IABS R9, R5 ;  /* 0x0000000500097213 */ /* 0x001fe40000000000 */
        /* <DEDUP_REMOVED lines=9> */
[----:B------:R-:W-:-:S05]  /*19000*/  IADD3 R3, R5, -0x1, R0 ;  /* 0xffffffff05037810 */ /* 0x000fca0007ffe000 */
[----:B------:R-:W-:-:S05]  /*19010*/  IMAD.IADD R3, R3, 0x1, -R4 ;  /* 0x0000000103037824 */ /* 0x000fca00078e0a04 */
[----:B------:R-:W-:Y:S02]  /*19020*/  IABS R2, R3 ;  /* 0x0000000300027213 */ /* 0x000fe40000000000 */
[----:B------:R-:W-:-:S03]  /*19030*/  LOP3.LUT R3, R3, R5, RZ, 0x3c, !PT ;  /* 0x0000000503037212 */ /* 0x000fc600078e3cff */
        /* <DEDUP_REMOVED lines=12> */
.L_x_1185:
[----:B------:R-:W-:Y:S01]  /*19100*/  LOP3.LUT R6, R6, 0xff, RZ, 0xc0, !PT ;  /* 0x000000ff06067812 */ /* 0x000fe200078ec0ff */
[----:B------:R-:W-:Y:S04]  /*19110*/  BSSY B7, `(.L_x_1186) ;  /* 0x0000320000077945 */ /* 0x000fe80003800000 */
[----:B------:R-:W-:-:S05]  /*19120*/  IMAD R3, R6, R2, R4 ;  /* 0x0000000206037224 */ /* 0x000fca00078e0204 */
        /* <DEDUP_REMOVED lines=10> */
[----:B------:R-:W-:Y:S02]  /*191d0*/  VOTEU.ANY UR4, UPT, PT ;  /* 0x0000000000047886 */ /* 0x000fe400038e0100 */
[----:B------:R-:W2:Y:S08]  /*191e0*/  FLO.U32 R0, UR4 ;  /* 0x0000000400007d00 */ /* 0x000eb000080e0000 */
[----:B-1----:R-:W1:Y:S01]  /*191f0*/  POPC R5, UR4 ;  /* 0x0000000400057d09 */ /* 0x002e620008000000 */
[----:B--2---:R-:W-:-:S02]  /*19200*/  ISETP.EQ.U32.AND P0, PT, R0, R3, PT ;  /* 0x000000030000720c */ /* 0x004fc40003f02070 */
[----:B------:R-:W1:Y:S11]  /*19210*/  LDC.64 R2, c[0x0][0xc60] ;  /* 0x00031800ff027b82 */ /* 0x000e760000000a00 */
[----:B-1----:R-:W2:Y:S01]  /*19220*/  @P0 ATOMG.E.ADD.STRONG.GPU PT, R3, desc[UR52][R2.64], R5 ;  /* 0x00000005020309a8 */ /* 0x002ea200081ee1f4 */
[----:B------:R-:W1:Y:S02]  /*19230*/  S2R R4, SR_LTMASK ;  /* 0x0000000000047919 */ /* 0x000e640000003900 */
[----:B-1----:R-:W-:-:S04]  /*19240*/  LOP3.LUT R4, R4, UR4, RZ, 0xc0, !PT ;  /* 0x0000000404047c12 */ /* 0x002fc8000f8ec0ff */
[----:B------:R-:W1:Y:S01]  /*19250*/  POPC R7, R4 ;  /* 0x0000000400077309 */ /* 0x000e620000000000 */
[----:B--2---:R-:W1:Y:S02]  /*19260*/  SHFL.IDX PT, R0, R3, R0, 0x1f ;  /* 0x00001f0003007589 */ /* 0x004e6400000e0000 */
[----:B-1----:R-:W-:-:S05]  /*19270*/  IADD3 R0, R0, UR40, R7 ;  /* 0x0000002800007c10 */ /* 0x002fca000fffe007 */
[----:B------:R3:W-:Y:S01]  /*19280*/  STL [R1+0x10], R0 ;  /* 0x0000100001007387 */ /* 0x0007e20000100800 */
[----:B------:R-:W-:Y:S05]  /*19290*/  BRA `(.L_x_1188) ;  /* 0x00000030001c7947 */ /* 0x000fea0003800000 */
.L_x_1187:
        /* <DEDUP_REMOVED lines=9> */
[----:B------:R-:W2:Y:S01]  /*19330*/  LDC.64 R2, c[0x4][R2] ;  /* 0x0100000002027b82 */ /* 0x000ea20000000a00 */
[----:B-1----:R-:W-:Y:S02]  /*19340*/  IMAD.U32 R5, RZ, RZ, UR7 ;  /* 0x00000007ff057e24 */ /* 0x002fe4000f8e00ff */
        /* <DEDUP_REMOVED lines=9> */
.L_x_1190:
[----:B------:R-:W-:Y:S05]  /*193e0*/  BSYNC B6 ;  /* 0x0000000000067941 */ /* 0x000fea0003800000 */
.L_x_1189:
[----:B------:R-:W-:Y:S01]  /*193f0*/  VIADD R0, R18, 0xa400 ;  /* 0x0000a40012007836 */ /* 0x000fe20000000000 */
[----:B------:R-:W-:Y:S01]  /*19400*/  LOP3.LUT R16, R16, 0xfffffffe, RZ, 0xc0, !PT ;  /* 0xfffffffe10107812 */ /* 0x000fe200078ec0ff */
[----:B------:R-:W-:Y:S03]  /*19410*/  BSSY B6, `(.L_x_1191) ;  /* 0x0000014000067945 */ /* 0x000fe60003800000 */
[----:B------:R-:W-:-:S13]  /*19420*/  LOP3.LUT P0, RZ, R0, 0x3ff, RZ, 0xc0, !PT ;  /* 0x000003ff00ff7812 */ /* 0x000fda000780c0ff */
[----:B------:R-:W-:Y:S01]  /*19430*/  @P0 LOP3.LUT R16, R16, 0x1, RZ, 0xfc, !PT ;  /* 0x0000000110100812 */ /* 0x000fe200078efcff */
[----:B------:R-:W-:Y:S06]  /*19440*/  @!P0 BRA `(.L_x_1192) ;  /* 0x0000000000408947 */ /* 0x000fec0003800000 */
        /* <DEDUP_REMOVED lines=16> */
.L_x_1192:
[----:B------:R-:W-:Y:S05]  /*19550*/  BSYNC B6 ;  /* 0x0000000000067941 */ /* 0x000fea0003800000 */
.L_x_1191:
        /* <DEDUP_REMOVED lines=20> */
.L_x_1194:
[----:B------:R-:W-:Y:S05]  /*196a0*/  BSYNC B6 ;  /* 0x0000000000067941 */ /* 0x000fea0003800000 */
.L_x_1193:
        /* <DEDUP_REMOVED lines=19> */
.L_x_1196:
[----:B------:R-:W-:Y:S05]  /*197e0*/  BSYNC B6 ;  /* 0x0000000000067941 */ /* 0x000fea0003800000 */
.L_x_1195:
[----:B------:R-:W-:Y:S01]  /*197f0*/  ULDC.64 UR4, c[0x0][0x9f8] ;  /* 0x00027e0000047ab9 */ /* 0x000fe20000000a00 */
[----:B------:R-:W-:Y:S01]  /*19800*/  IMAD.U32 R8, RZ, RZ, UR42 ;  /* 0x0000002aff087e24 */ /* 0x000fe2000f8e00ff */
[----:B------:R-:W-:-:S04]  /*19810*/  UISETP.NE.U32.AND UP0, UPT, UR4, URZ, UPT ;  /* 0x0000003f0400728c */ /* 0x000fc8000bf05070 */
[----:B------:R-:W-:-:S06]  /*19820*/  UISETP.NE.AND.EX UP0, UPT, UR5, URZ, UPT, UP0 ;  /* 0x0000003f0500728c */ /* 0x000fcc000bf05300 */
[----:B------:R-:W-:-:S05]  /*19830*/  PLOP3.LUT P0, PT, PT, PT, UP0, 0x80, 0x0 ;  /* 0x000000000000781c */ /* 0x000fca0003f0f008 */
[----:B------:R-:W-:Y:S02]  /*19840*/  @UP0 ULDC.64 UR4, c[0x0][0x9f8] ;  /* 0x00027e0000040ab9 */ /* 0x000fe40000000a00 */
[----:B------:R-:W-:-:S06]  /*19850*/  @UP0 UIMAD.WIDE UR4, UR42, 0x4, UR4 ;  /* 0x000000042a0408a5 */ /* 0x000fcc000f8e0204 */
[----:B------:R-:W-:Y:S02]  /*19860*/  IMAD.U32 R2, RZ, RZ, UR4 ;  /* 0x00000004ff027e24 */ /* 0x000fe4000f8e00ff */
[----:B------:R-:W-:Y:S01]  /*19870*/  IMAD.U32 R3, RZ, RZ, UR5 ;  /* 0x00000005ff037e24 */ /* 0x000fe2000f8e00ff */
[----:B------:R-:W2:Y:S01]  /*19880*/  S2R R0, SR_TID.X ;  /* 0x0000000000007919 */ /* 0x000ea20000002100 */
[----:B------:R-:W-:-:S03]  /*19890*/  ULDC.64 UR4, c[0x0][0xa08] ;  /* 0x0002820000047ab9 */ /* 0x000fc60000000a00 */
[----:B------:R3:W0:Y:S02]  /*198a0*/  @P0 LDG.E R8, desc[UR52][R2.64] ;  /* 0x0000003402080981 */ /* 0x000624000c1e1900 */
[----:B---3--:R-:W3:Y:S01]  /*198b0*/  LDC.64 R2, c[0x0][0x418] ;  /* 0x00010600ff027b82 */ /* 0x008ee20000000a00 */
[----:B--2---:R-:W-:-:S04]  /*198c0*/  SHF.R.U32.HI R0, RZ, 0x5, R0 ;  /* 0x00000005ff007819 */ /* 0x004fc80000011600 */
[----:B------:R-:W-:Y:S02]  /*198d0*/  LOP3.LUT R0, R0, 0x3, RZ, 0xc0, !PT ;  /* 0x0000000300007812 */ /* 0x000fe400078ec0ff */
[----:B---3--:R-:W-:Y:S01]  /*198e0*/  LOP3.LUT P0, RZ, R2, UR4, RZ, 0xfc, !PT ;  /* 0x0000000402ff7c12 */ /* 0x008fe2000f80fcff */
[----:B------:R-:W-:-:S03]  /*198f0*/  UMOV UR4, 0xffffffff ;  /* 0xffffffff00047882 */ /* 0x000fc60000000000 */
[----:B------:R-:W-:Y:S02]  /*19900*/  LOP3.LUT P0, RZ, R3, UR5, RZ, 0xfc, P0 ;  /* 0x0000000503ff7c12 */ /* 0x000fe4000800fcff */
[----:B0-----:R-:W-:Y:S01]  /*19910*/  SHF.R.S32.HI R9, RZ, 0x1f, R8 ;  /* 0x0000001fff097819 */ /* 0x001fe20000011408 */
[----:B------:R0:W-:Y:S01]  /*19920*/  STL [R1+0x4], R8 ;  /* 0x0000040801007387 */ /* 0x0001e20000100800 */
[----:B------:R-:W-:-:S03]  /*19930*/  SEL R17, R8, RZ, !P0 ;  /* 0x000000ff08117207 */ /* 0x000fc60004000000 */
[----:B------:R0:W-:Y:S01]  /*19940*/  STL [R1+0xc], R9 ;  /* 0x00000c0901007387 */ /* 0x0001e20000100800 */
[----:B------:R-:W-:Y:S05]  /*19950*/  BRA.DIV UR4, `(.L_x_1197) ;  /* 0x0000004204787947 */ /* 0x000fea000b800000 */
[----:B------:R2:W3:Y:S02]  /*19960*/  SHFL.IDX PT, R14, R0, RZ, 0x1f ;  /* 0x00001fff000e7589 */ /* 0x0004e400000e0000 */
.L_x_1272:
[----:B---3--:R-:W-:Y:S02]  /*19970*/  ISETP.NE.AND P0, PT, R14, RZ, PT ;  /* 0x000000ff0e00720c */ /* 0x008fe40003f05270 */
[----:B------:R-:W-:Y:S02]  /*19980*/  PLOP3.LUT P1, PT, PT, PT, PT, 0x8, 0x0 ;  /* 0x000000000000781c */ /* 0x000fe40003f2e170 */
[----:B------:R-:W-:-:S11]  /*19990*/  LOP3.LUT R16, R16, 0xfffffffe, RZ, 0xc0, !PT ;  /* 0xfffffffe10107812 */ /* 0x000fd600078ec0ff */
[----:B------:R-:W-:Y:S01]  /*199a0*/  @P1 LOP3.LUT R16, R16, 0x1, RZ, 0xfc, !PT ;  /* 0x0000000110101812 */ /* 0x000fe200078efcff */
[----:B------:R-:W-:Y:S06]  /*199b0*/  @P0 BRA `(.L_x_1198) ;  /* 0x00000004008c0947 */ /* 0x000fec0003800000 */
[----:B--2---:R-:W2:Y:S01]  /*199c0*/  LDL R0, [R1+0x2c] ;  /* 0x00002c0001007983 */ /* 0x004ea20000100800 */
[----:B------:R-:W-:Y:S01]  /*199d0*/  UMOV UR4, 0xffffffff ;  /* 0xffffffff00047882 */ /* 0x000fe20000000000 */
[----:B--2---:R-:W-:Y:S02]  /*199e0*/  VIADD R0, R0, 0xffffffff ;  /* 0xffffffff00007836 */ /* 0x004fe40000000000 */
[----:B------:R-:W-:Y:S05]  /*199f0*/  BRA.DIV UR4, `(.L_x_1199) ;  /* 0x0000004204707947 */ /* 0x000fea000b800000 */
[----:B------:R-:W-:-:S13]  /*19a00*/  ELECT P6, URZ, PT ;  /* 0x00000000003f782f */ /* 0x000fda00038c0000 */
.L_x_1275:
[----:B------:R-:W-:Y:S05]  /*19a10*/  @!P6 BRA `(.L_x_1198) ;  /* 0x000000040074e947 */ /* 0x000fea0003800000 */
[----:B------:R-:W-:-:S04]  /*19a20*/  ISETP.NE.U32.AND P0, PT, R2, RZ, PT ;  /* 0x000000ff0200720c */ /* 0x000fc80003f05070 */
[----:B------:R-:W-:-:S13]  /*19a30*/  ISETP.NE.AND.EX P0, PT, R3, RZ, PT, P0 ;  /* 0x000000ff0300720c */ /* 0x000fda0003f05300 */
[----:B------:R-:W-:Y:S05]  /*19a40*/  @!P0 BRA `(.L_x_1200) ;  /* 0x0000000000448947 */ /* 0x000fea0003800000 */
[----:B------:R-:W2:Y:S01]  /*19a50*/  LDC R7, c[0x0][0x43c] ;  /* 0x00010f00ff077b82 */ /* 0x000ea20000000800 */
[----:B------:R-:W-:Y:S01]  /*19a60*/  ULDC.64 UR4, c[0x0][0x428] ;  /* 0x00010a0000047ab9 */ /* 0x000fe20000000a00 */
[----:B--2---:R-:W-:-:S13]  /*19a70*/  ISETP.NE.AND P0, PT, R7, 0x1, PT ;  /* 0x000000010700780c */ /* 0x004fda0003f05270 */
[----:B-1----:R-:W1:Y:S02]  /*19a80*/  @P0 LDC.64 R4, c[0x0][0x440] ;  /* 0x00011000ff040b82 */ /* 0x002e640000000a00 */
        /* <DEDUP_REMOVED lines=13> */
.L_x_1200:
[----:B--2---:R-:W2:Y:S01]  /*19b60*/  LDL R3, [R1] ;  /* 0x0000000001037983 */ /* 0x004ea20000100800 */
[----:B------:R-:W-:Y:S01]  /*19b70*/  IMAD R2, R19, 0x8, R18 ;  /* 0x0000000813027824 */ /* 0x000fe200078e0212 */
[----:B0-----:R-:W0:Y:S02]  /*19b80*/  S2R R8, SR_TID.X ;  /* 0x0000000000087919 */ /* 0x001e240000002100 */
[----:B0-----:R-:W-:-:S04]  /*19b90*/  LOP3.LUT R8, R8, 0x7f, RZ, 0xc0, !PT ;  /* 0x0000007f08087812 */ /* 0x001fc800078ec0ff */
[----:B------:R-:W-:Y:S02]  /*19ba0*/  ISETP.NE.AND P1, PT, R8, RZ, PT ;  /* 0x000000ff0800720c */ /* 0x000fe40003f25270 */
[----:B--2---:R-:W-:-:S04]  /*19bb0*/  SHF.L.U32 R3, R3, 0x1f, RZ ;  /* 0x0000001f03037819 */ /* 0x004fc800000006ff */
[----:B------:R-:W0:Y:S02]  /*19bc0*/  SYNCS.PHASECHK.TRANS64.TRYWAIT P0, [R2+URZ+0x29880], R3 ;  /* 0x02988003020075a7 */ /* 0x000e24000800017f */
[----:B0-----:R-:W-:Y:S05]  /*19bd0*/  @!P0 BRA `(.L_x_1201) ;  /* 0x0000004000188947 */ /* 0x001fea0003800000 */
.L_x_1276:
[----:B------:R-:W-:Y:S05]  /*19be0*/  @P1 BRA `(.L_x_1202) ;  /* 0x00000000001c1947 */ /* 0x000fea0003800000 */
[----:B------:R-:W1:Y:S02]  /*19bf0*/  S2R R4, SR_TID.X ;  /* 0x0000000000047919 */ /* 0x000e640000002100 */
[----:B-1----:R-:W-:Y:S01]  /*19c00*/  LOP3.LUT R5, R4, 0x1f, RZ, 0xc0, !PT ;  /* 0x0000001f04057812 */ /* 0x002fe200078ec0ff */
[----:B------:R-:W-:-:S03]  /*19c10*/  IMAD.MOV.U32 R4, RZ, RZ, 0x5000 ;  /* 0x00005000ff047424 */ /* 0x000fc600078e00ff */
[----:B------:R-:W-:Y:S01]  /*19c20*/  ISETP.NE.AND P0, PT, R5, RZ, PT ;  /* 0x000000ff0500720c */ /* 0x000fe20003f05270 */
[----:B------:R2:W-:-:S12]  /*19c30*/  SYNCS.ARRIVE.TRANS64 RZ, [R2+URZ+0x29870], R4 ;  /* 0x0298700402ff79a7 */ /* 0x0005d8000800003f */
[----:B--2---:R-:W-:Y:S05]  /*19c40*/  @!P0 BRA `(.L_x_1202) ;  /* 0x0000000000048947 */ /* 0x004fea0003800000 */
[----:B------:R-:W-:Y:S01]  /*19c50*/  BPT.TRAP 0x1 ;  /* 0x000000040000795c */ /* 0x000fe20000300000 */
.L_x_1202:
[----:B-1----:R-:W2:Y:S01]  /*19c60*/  LDL R5, [R1+0x18] ;  /* 0x0000180001057983 */ /* 0x002ea20000100800 */
[----:B------:R-:W-:Y:S01]  /*19c70*/  IMAD R4, R19, 0x5000, R18 ;  /* 0x0000500013047824 */ /* 0x000fe200078e0212 */
[----:B------:R-:W-:Y:S01]  /*19c80*/  R2UR UR33, R2 ;  /* 0x00000000022172ca */ /* 0x000fe200000e0000 */
[----:B------:R-:W-:Y:S01]  /*19c90*/  UIADD3 UR4, UP0, UR44, 0x470, URZ ;  /* 0x000004702c047890 */ /* 0x000fe2000ff1e03f */
[----:B-----5:R-:W-:Y:S01]  /*19ca0*/  R2UR UR37, R17 ;  /* 0x00000000112572ca */ /* 0x020fe200000e0000 */
[----:B------:R-:W-:Y:S01]  /*19cb0*/  UMOV UR6, 0x0 ;  /* 0x0000000000067882 */ /* 0x000fe20000000000 */
[----:B------:R-:W-:Y:S01]  /*19cc0*/  R2UR UR32, R4 ;  /* 0x00000000042072ca */ /* 0x000fe200000e0000 */
[----:B------:R-:W-:Y:S01]  /*19cd0*/  UIADD3.X UR5, URZ, UR45, URZ, UP0, !UPT ;  /* 0x0000002d3f057290 */ /* 0x000fe200087fe43f */
[----:B------:R-:W-:Y:S01]  /*19ce0*/  UMOV UR7, 0x14f00000 ;  /* 0x14f0000000077882 */ /* 0x000fe20000000000 */
[----:B------:R-:W-:-:S06]  /*19cf0*/  UMOV UR34, URZ ;  /* 0x0000003f00227c82 */ /* 0x000fcc0008000000 */
[----:B------:R-:W-:-:S04]  /*19d00*/  UIADD3 UR33, UR33, 0x29870, URZ ;  /* 0x0002987021217890 */ /* 0x000fc8000fffe03f */
[----:B------:R-:W-:Y:S01]  /*19d10*/  UIADD3 UR32, UR32, 0xa400, URZ ;  /* 0x0000a40020207890 */ /* 0x000fe2000fffe03f */
[----:B--2---:R-:W-:-:S05]  /*19d20*/  IMAD R0, R0, 0xa0, R5 ;  /* 0x000000a000007824 */ /* 0x004fca00078e0205 */
[----:B------:R-:W-:-:S13]  /*19d30*/  R2UR UR35, R0 ;  /* 0x00000000002372ca */ /* 0x000fda00000e0000 */
[----:B------:R1:W-:Y:S01]  /*19d40*/  UTMALDG.4D [UR32], [UR4], desc[UR6] ;  /* 0x00000620040075b4 */ /* 0x0003e20008019000 */
[----:B------:R-:W2:Y:S02]  /*19d50*/  SYNCS.PHASECHK.TRANS64.TRYWAIT P0, [R2+URZ+0x29840], R3 ;  /* 0x02984003020075a7 */ /* 0x000ea4000800017f */
[----:B-12---:R-:W-:Y:S05]  /*19d60*/  @!P0 BRA `(.L_x_1203) ;  /* 0x0000003c00c88947 */ /* 0x006fea0003800000 */
.L_x_1277:
        /* <DEDUP_REMOVED lines=8> */
.L_x_1204:
[----:B------:R-:W-:Y:S01]  /*19df0*/  R2UR UR27, R0 ;  /* 0x00000000001b72ca */ /* 0x000fe200000e0000 */
[----:B------:R-:W-:Y:S01]  /*19e00*/  IMAD R0, R19, 0x7800, R18 ;  /* 0x0000780013007824 */ /* 0x000fe200078e0212 */
[----:B------:R-:W-:Y:S01]  /*19e10*/  R2UR UR25, R2 ;  /* 0x00000000021972ca */ /* 0x000fe200000e0000 */
[----:B------:R-:W-:Y:S01]  /*19e20*/  UIADD3 UR4, UP0, UR44, 0x370, URZ ;  /* 0x000003702c047890 */ /* 0x000fe2000ff1e03f */
[----:B------:R-:W-:Y:S01]  /*19e30*/  R2UR UR29, R17 ;  /* 0x00000000111d72ca */ /* 0x000fe200000e0000 */
[----:B------:R-:W-:Y:S01]  /*19e40*/  UMOV UR6, 0x0 ;  /* 0x0000000000067882 */ /* 0x000fe20000000000 */
[----:B------:R-:W-:Y:S01]  /*19e50*/  R2UR UR8, R0 ;  /* 0x00000000000872ca */ /* 0x000fe200000e0000 */
[----:B------:R-:W-:Y:S01]  /*19e60*/  UIADD3.X UR5, URZ, UR45, URZ, UP0, !UPT ;  /* 0x0000002d3f057290 */ /* 0x000fe200087fe43f */
[----:B------:R-:W-:Y:S01]  /*19e70*/  PLOP3.LUT P0, PT, PT, PT, PT, 0x80, 0x0 ;  /* 0x000000000000781c */ /* 0x000fe20003f0f070 */
[----:B------:R-:W-:Y:S01]  /*19e80*/  UMOV UR7, 0x14f00000 ;  /* 0x14f0000000077882 */ /* 0x000fe20000000000 */
[----:B------:R-:W-:Y:S01]  /*19e90*/  UMOV UR26, URZ ;  /* 0x0000003f001a7c82 */ /* 0x000fe20008000000 */
[----:B------:R-:W-:Y:S01]  /*19ea0*/  UMOV UR28, UR36 ;  /* 0x00000024001c7c82 */ /* 0x000fe20008000000 */
[----:B------:R-:W-:Y:S01]  /*19eb0*/  UMOV UR18, 0x40 ;  /* 0x0000004000127882 */ /* 0x000fe20000000000 */
[----:B------:R-:W-:Y:S01]  /*19ec0*/  UMOV UR20, UR36 ;  /* 0x0000002400147c82 */ /* 0x000fe20008000000 */
[----:B------:R-:W-:Y:S01]  /*19ed0*/  UMOV UR19, UR27 ;  /* 0x0000001b00137c82 */ /* 0x000fe20008000000 */
[----:B------:R-:W-:Y:S01]  /*19ee0*/  UIADD3 UR25, UR25, 0x29830, URZ ;  /* 0x0002983019197890 */ /* 0x000fe2000fffe03f */
[----:B------:R-:W-:Y:S01]  /*19ef0*/  LOP3.LUT R16, R16, 0xfffffffe, RZ, 0xc0, !PT ;  /* 0xfffffffe10107812 */ /* 0x000fe200078ec0ff */
[----:B------:R-:W-:Y:S01]  /*19f00*/  UMOV UR21, UR29 ;  /* 0x0000001d00157c82 */ /* 0x000fe20008000000 */
[----:B------:R-:W-:Y:S01]  /*19f10*/  UMOV UR10, 0x80 ;  /* 0x00000080000a7882 */ /* 0x000fe20000000000 */
[----:B------:R-:W-:-:S02]  /*19f20*/  UIADD3 UR24, UR8, 0x1a400, URZ ;  /* 0x0001a40008187890 */ /* 0x000fc4000fffe03f */
[----:B------:R-:W-:Y:S01]  /*19f30*/  UIADD3 UR16, UR8, 0x1cc00, URZ ;  /* 0x0001cc0008107890 */ /* 0x000fe2000fffe03f */
[----:B------:R-:W-:Y:S01]  /*19f40*/  @P0 LOP3.LUT R16, R16, 0x1, RZ, 0xfc, !PT ;  /* 0x0000000110100812 */ /* 0x000fe200078efcff */
        /* <DEDUP_REMOVED lines=8> */
[----:B------:R3:W-:Y:S02]  /*19fd0*/  UTMALDG.4D [UR8], [UR4], desc[UR6] ;  /* 0x00000608040075b4 */ /* 0x0007e40008019000 */
[----:B---3--:R-:W-:Y:S01]  /*19fe0*/  NOP ;  /* 0x0000000000007918 */ /* 0x008fe20000000000 */
.L_x_1198:
[----:B------:R-:W-:Y:S05]  /*19ff0*/  WARPSYNC.ALL ;  /* 0x0000000000007948 */ /* 0x000fea0003800000 */
[----:B--2---:R-:W-:Y:S01]  /*1a000*/  VIADD R0, R18, 0x14400 ;  /* 0x0001440012007836 */ /* 0x004fe20000000000 */
[----:B------:R-:W-:Y:S01]  /*1a010*/  USHF.R.S32.HI UR4, URZ, 0x1f, UR43 ;  /* 0x0000001f3f047899 */ /* 0x000fe2000801142b */
[----:B------:R-:W-:Y:S03]  /*1a020*/  BAR.SYNC.DEFER_BLOCKING 0x8, 0x180 ;  /* 0x0206000000007b1d */ /* 0x000fe60000010000 */
[----:B------:R-:W-:-:S03]  /*1a030*/  LOP3.LUT P0, RZ, R0, 0x1bf, RZ, 0xc0, !PT ;  /* 0x000001bf00ff7812 */ /* 0x000fc6000780c0ff */
[----:B------:R-:W-:Y:S01]  /*1a040*/  ULDC.64 UR6, c[0x0][0x298] ;  /* 0x0000a60000067ab9 */ /* 0x000fe20000000a00 */
[----:B------:R-:W-:Y:S01]  /*1a050*/  BSSY B6, `(.L_x_1205) ;  /* 0x0000016000067945 */ /* 0x000fe20003800000 */
[----:B------:R-:W-:Y:S02]  /*1a060*/  UIMAD UR4, UR4, UR6, URZ ;  /* 0x00000006040472a4 */ /* 0x000fe4000f8e023f */
[----:B------:R-:W-:Y:S02]  /*1a070*/  UIMAD.WIDE.U32 UR46, UR43, UR6, URZ ;  /* 0x000000062b2e72a5 */ /* 0x000fe4000f8e003f */
[----:B------:R-:W-:-:S04]  /*1a080*/  UIMAD UR4, UR43, UR7, UR4 ;  /* 0x000000072b0472a4 */ /* 0x000fc8000f8e0204 */
[----:B------:R-:W-:Y:S01]  /*1a090*/  UIADD3 UR37, UR47, UR4, URZ ;  /* 0x000000042f257290 */ /* 0x000fe2000fffe03f */
[----:B------:R-:W-:Y:S11]  /*1a0a0*/  @!P0 BRA `(.L_x_1206) ;  /* 0x0000000000408947 */ /* 0x000ff60003800000 */
[----:B01----:R-:W-:Y:S01]  /*1a0b0*/  MOV R2, 0x0 ;  /* 0x0000000000027802 */ /* 0x003fe20000000f00 */
        /* <DEDUP_REMOVED lines=15> */
.L_x_1206:
[----:B------:R-:W-:Y:S05]  /*1a1b0*/  BSYNC B6 ;  /* 0x0000000000067941 */ /* 0x000fea0003800000 */
.L_x_1205:
[----:B------:R-:W2:Y:S01]  /*1a1c0*/  LDL R12, [R1+0x14] ;  /* 0x00001400010c7983 */ /* 0x000ea20000100800 */
[----:B0-----:R-:W0:Y:S01]  /*1a1d0*/  LDC R8, c[0x0][0x448] ;  /* 0x00011200ff087b82 */ /* 0x001e220000000800 */
[----:B------:R-:W-:Y:S01]  /*1a1e0*/  ULDC.64 UR8, c[0x0][0xa00] ;  /* 0x0002800000087ab9 */ /* 0x000fe20000000a00 */
[----:B------:R-:W-:Y:S01]  /*1a1f0*/  ULDC.64 UR6, c[0x0][0x2d8] ;  /* 0x0000b60000067ab9 */ /* 0x000fe20000000a00 */
[----:B-1----:R-:W1:Y:S01]  /*1a200*/  S2R R2, SR_TID.X ;  /* 0x0000000000027919 */ /* 0x002e620000002100 */
[----:B------:R-:W3:Y:S01]  /*1a210*/  S2R R0, SR_TID.X ;  /* 0x0000000000007919 */ /* 0x000ee20000002100 */
[----:B0-----:R-:W-:Y:S02]  /*1a220*/  ISETP.NE.AND P0, PT, R8, 0x1, PT ;  /* 0x000000010800780c */ /* 0x001fe40003f05270 */
[----:B-1----:R-:W-:-:S11]  /*1a230*/  LOP3.LUT R2, R2, 0x7f, RZ, 0xc0, !PT ;  /* 0x0000007f02027812 */ /* 0x002fd600078ec0ff */
[----:B------:R-:W0:Y:S01]  /*1a240*/  @P0 LDC R3, c[0x0][0x450] ;  /* 0x00011400ff030b82 */ /* 0x000e220000000800 */
[----:B------:R-:W-:Y:S01]  /*1a250*/  SHF.R.U32.HI R2, RZ, 0x2, R2 ;  /* 0x00000002ff027819 */ /* 0x000fe20000011602 */
[----:B---3--:R-:W-:-:S05]  /*1a260*/  IMAD.SHL.U32 R0, R0, 0x20, RZ ;  /* 0x0000002000007824 */ /* 0x008fca00078e00ff */
[----:B------:R-:W-:Y:S02]  /*1a270*/  LOP3.LUT R0, R2, 0x60, R0, 0xf8, !PT ;  /* 0x0000006002007812 */ /* 0x000fe400078ef800 */
[----:B------:R-:W1:Y:S01]  /*1a280*/  @P0 LDC R2, c[0x0][0x44c] ;  /* 0x00011300ff020b82 */ /* 0x000e620000000800 */
[----:B------:R-:W3:Y:S01]  /*1a290*/  S2R R9, SR_TID.X ;  /* 0x0000000000097919 */ /* 0x000ee20000002100 */
[----:B------:R-:W-:Y:S01]  /*1a2a0*/  UISETP.NE.U32.AND UP0, UPT, UR8, URZ, UPT ;  /* 0x0000003f0800728c */ /* 0x000fe2000bf05070 */
[----:B------:R-:W-:Y:S01]  /*1a2b0*/  UMOV UR4, UR46 ;  /* 0x0000002e00047c82 */ /* 0x000fe20008000000 */
[----:B------:R-:W-:Y:S02]  /*1a2c0*/  UMOV UR5, UR37 ;  /* 0x0000002500057c82 */ /* 0x000fe40008000000 */
[----:B------:R-:W-:Y:S02]  /*1a2d0*/  UISETP.NE.AND.EX UP0, UPT, UR9, URZ, UPT, UP0 ;  /* 0x0000003f0900728c */ /* 0x000fe4000bf05300 */
[----:B------:R-:W-:-:S02]  /*1a2e0*/  UIMAD.WIDE.U32 UR4, UR36, UR6, UR4 ;  /* 0x00000006240472a5 */ /* 0x000fc4000f8e0004 */
[----:B------:R-:W-:Y:S01]  /*1a2f0*/  USHF.R.S32.HI UR6, URZ, 0x1f, UR42 ;  /* 0x0000001f3f067899 */ /* 0x000fe2000801142a */
[----:B------:R-:W-:-:S03]  /*1a300*/  ULDC.64 UR8, c[0x0][0x2e0] ;  /* 0x0000b80000087ab9 */ /* 0x000fc60000000a00 */
[----:B------:R-:W-:Y:S02]  /*1a310*/  USEL UR6, UR6, URZ, !UP0 ;  /* 0x0000003f06067287 */ /* 0x000fe4000c000000 */
[----:B------:R-:W-:Y:S02]  /*1a320*/  UIMAD UR5, UR36, UR7, UR5 ;  /* 0x00000007240572a4 */ /* 0x000fe4000f8e0205 */
[----:B------:R-:W-:Y:S02]  /*1a330*/  USEL UR7, UR42, URZ, !UP0 ;  /* 0x0000003f2a077287 */ /* 0x000fe4000c000000 */
[----:B------:R-:W-:Y:S02]  /*1a340*/  UIMAD UR6, UR6, UR8, URZ ;  /* 0x00000008060672a4 */ /* 0x000fe4000f8e023f */
[----:B------:R-:W-:Y:S02]  /*1a350*/  UIMAD.WIDE.U32 UR4, UR7, UR8, UR4 ;  /* 0x00000008070472a5 */ /* 0x000fe4000f8e0004 */
[----:B------:R-:W-:-:S04]  /*1a360*/  UIMAD UR6, UR7, UR9, UR6 ;  /* 0x00000009070672a4 */ /* 0x000fc8000f8e0206 */
[----:B------:R-:W-:Y:S01]  /*1a370*/  UIADD3 UR6, UR5, UR6, URZ ;  /* 0x0000000605067290 */ /* 0x000fe2000fffe03f */
[----:B------:R-:W-:Y:S02]  /*1a380*/  IMAD.U32 R6, RZ, RZ, UR4 ;  /* 0x00000004ff067e24 */ /* 0x000fe4000f8e00ff */
[----:B------:R-:W-:Y:S01]  /*1a390*/  IMAD.U32 R7, RZ, RZ, UR5 ;  /* 0x00000005ff077e24 */ /* 0x000fe2000f8e00ff */
[----:B------:R-:W-:Y:S01]  /*1a3a0*/  ULDC.64 UR4, c[0x0][0x2d0] ;  /* 0x0000b40000047ab9 */ /* 0x000fe20000000a00 */
[----:B---3--:R-:W-:-:S05]  /*1a3b0*/  IMAD.SHL.U32 R9, R9, 0x10, RZ ;  /* 0x0000001009097824 */ /* 0x008fca00078e00ff */
[----:B------:R-:W-:-:S04]  /*1a3c0*/  LOP3.LUT R9, R9, 0x30, RZ, 0xc0, !PT ;  /* 0x0000003009097812 */ /* 0x000fc800078ec0ff */
[C---:B------:R-:W-:Y:S02]  /*1a3d0*/  LOP3.LUT R11, R9.reuse, 0x40, RZ, 0xfc, !PT ;  /* 0x00000040090b7812 */ /* 0x040fe400078efcff */
[----:B------:R-:W-:Y:S01]  /*1a3e0*/  LOP3.LUT R9, R9, 0x80, RZ, 0xfc, !PT ;  /* 0x0000008009097812 */ /* 0x000fe200078efcff */
[----:B--2---:R-:W-:-:S04]  /*1a3f0*/  IMAD.IADD R0, R0, 0x1, R12 ;  /* 0x0000000100007824 */ /* 0x004fc800078e020c */
[----:B-1----:R-:W-:-:S04]  /*1a400*/  @P0 IMAD.HI.U32 R2, R0, R2, RZ ;  /* 0x0000000200020227 */ /* 0x002fc800078e00ff */
[----:B------:R-:W-:Y:S01]  /*1a410*/  IMAD.MOV.U32 R4, RZ, RZ, R0 ;  /* 0x000000ffff047224 */ /* 0x000fe200078e0000 */
[----:B0-----:R-:W-:-:S04]  /*1a420*/  @P0 SHF.R.U32.HI R4, RZ, R3, R2 ;  /* 0x00000003ff040219 */ /* 0x001fc80000011602 */
[--C-:B------:R-:W-:Y:S01]  /*1a430*/  SHF.R.S32.HI R5, RZ, 0x1f, R4.reuse ;  /* 0x0000001fff057819 */ /* 0x100fe20000011404 */
[----:B------:R-:W-:Y:S02]  /*1a440*/  IMAD.MOV R2, RZ, RZ, -R4 ;  /* 0x000000ffff027224 */ /* 0x000fe400078e0a04 */
[----:B------:R-:W-:Y:S01]  /*1a450*/  IMAD.U32 R3, RZ, RZ, UR6 ;  /* 0x00000006ff037e24 */ /* 0x000fe2000f8e00ff */
[----:B------:R-:W0:Y:S01]  /*1a460*/  S2R R7, SR_TID.X ;  /* 0x0000000000077919 */ /* 0x000e220000002100 */
[----:B------:R-:W-:Y:S01]  /*1a470*/  IMAD R0, R8, R2, R0 ;  /* 0x0000000208007224 */ /* 0x000fe200078e0200 */
[----:B------:R-:W-:Y:S01]  /*1a480*/  ULDC.64 UR6, c[0x0][0x280] ;  /* 0x0000a00000067ab9 */ /* 0x000fe20000000a00 */
[----:B------:R-:W-:Y:S02]  /*1a490*/  IMAD.MOV.U32 R2, RZ, RZ, R6 ;  /* 0x000000ffff027224 */ /* 0x000fe400078e0006 */
[----:B------:R-:W-:Y:S02]  /*1a4a0*/  IMAD R5, R5, UR4, RZ ;  /* 0x0000000405057c24 */ /* 0x000fe4000f8e02ff */
[----:B------:R-:W-:-:S04]  /*1a4b0*/  IMAD.WIDE.U32 R2, R4, UR4, R2 ;  /* 0x0000000404027c25 */ /* 0x000fc8000f8e0002 */
[----:B------:R-:W-:Y:S01]  /*1a4c0*/  IMAD R5, R4, UR5, R5 ;  /* 0x0000000504057c24 */ /* 0x000fe2000f8e0205 */
[----:B------:R-:W-:Y:S01]  /*1a4d0*/  SHF.R.S32.HI R4, RZ, 0x1f, R0 ;  /* 0x0000001fff047819 */ /* 0x000fe20000011400 */
[----:B------:R-:W-:Y:S02]  /*1a4e0*/  ULDC.64 UR4, c[0x0][0x2c8] ;  /* 0x0000b20000047ab9 */ /* 0x000fe40000000a00 */
[----:B------:R-:W-:Y:S02]  /*1a4f0*/  IMAD.IADD R3, R3, 0x1, R5 ;  /* 0x0000000103037824 */ /* 0x000fe400078e0205 */
[----:B------:R-:W-:Y:S02]  /*1a500*/  IMAD R4, R4, UR4, RZ ;  /* 0x0000000404047c24 */ /* 0x000fe4000f8e02ff */
[----:B------:R-:W-:Y:S01]  /*1a510*/  IMAD.WIDE.U32 R2, R0, UR4, R2 ;  /* 0x0000000400027c25 */ /* 0x000fe2000f8e0002 */
[----:B------:R-:W-:Y:S02]  /*1a520*/  ULDC UR4, c[0x0][0x2b8] ;  /* 0x0000ae0000047ab9 */ /* 0x000fe40000000800 */
[----:B------:R-:W-:-:S02]  /*1a530*/  ISETP.GE.AND P2, PT, R9, UR4, PT ;  /* 0x0000000409007c0c */ /* 0x000fc4000bf46270 */
[----:B------:R1:W5:Y:S01]  /*1a540*/  LDL R9, [R1+0x28] ;  /* 0x0000280001097983 */ /* 0x0003620000100800 */
[----:B------:R-:W-:Y:S02]  /*1a550*/  IMAD R0, R0, UR5, R4 ;  /* 0x0000000500007c24 */ /* 0x000fe4000f8e0204 */
[----:B0-----:R-:W-:Y:S01]  /*1a560*/  IMAD.SHL.U32 R10, R7, 0x10, RZ ;  /* 0x00000010070a7824 */ /* 0x001fe200078e00ff */
[----:B------:R-:W-:-:S04]  /*1a570*/  IADD3 R4, P3, R2, UR6, RZ ;  /* 0x0000000602047c10 */ /* 0x000fc8000ff7e0ff */
[----:B------:R-:W-:Y:S02]  /*1a580*/  LOP3.LUT R10, R10, 0x30, RZ, 0xc0, !PT ;  /* 0x000000300a0a7812 */ /* 0x000fe400078ec0ff */
[----:B------:R-:W-:Y:S02]  /*1a590*/  ISETP.GE.AND P1, PT, R11, UR4, PT ;  /* 0x000000040b007c0c */ /* 0x000fe4000bf26270 */
[----:B------:R-:W-:Y:S01]  /*1a5a0*/  ISETP.GE.AND P0, PT, R10, UR4, PT ;  /* 0x000000040a007c0c */ /* 0x000fe2000bf06270 */
[----:B------:R-:W-:Y:S01]  /*1a5b0*/  UMOV UR4, 0xffffffff ;  /* 0xffffffff00047882 */ /* 0x000fe20000000000 */
[----:B------:R-:W-:Y:S02]  /*1a5c0*/  IADD3.X R3, R3, UR7, R0, P3, !PT ;  /* 0x0000000703037c10 */ /* 0x000fe40009ffe400 */
[----:B-1----:R-:W-:Y:S09]  /*1a5d0*/  BRA.DIV UR4, `(.L_x_1207) ;  /* 0x0000003604c07947 */ /* 0x002ff2000b800000 */
[----:B------:R-:W0:Y:S02]  /*1a5e0*/  S2R R5, SR_TID.X ;  /* 0x0000000000057919 */ /* 0x000e240000002100 */
[----:B0-----:R-:W-:Y:S02]  /*1a5f0*/  LOP3.LUT R6, R5, 0x7f, RZ, 0xc0, !PT ;  /* 0x0000007f05067812 */ /* 0x001fe400078ec0ff */
[----:B------:R-:W2:Y:S04]  /*1a600*/  LDL.LU R5, [R1+0x1c] ;  /* 0x00001c0001057983 */ /* 0x000ea80000300800 */
[----:B------:R-:W3:Y:S01]  /*1a610*/  LDL.LU R11, [R1+0x14] ;  /* 0x00001400010b7983 */ /* 0x000ee20000300800 */
[----:B------:R-:W-:-:S03]  /*1a620*/  SHF.R.U32.HI R7, RZ, 0x2, R6 ;  /* 0x00000002ff077819 */ /* 0x000fc60000011606 */
[----:B------:R-:W-:Y:S01]  /*1a630*/  SHFL.IDX PT, R6, R3, RZ, 0x1c1f ;  /* 0x001c1fff03067589 */ /* 0x000fe200000e0000 */
[----:B--2---:R-:W-:-:S03]  /*1a640*/  IMAD R0, R5, R8, RZ ;  /* 0x0000000805007224 */ /* 0x004fc600078e02ff */
[----:B------:R-:W0:Y:S01]  /*1a650*/  SHFL.IDX PT, R5, R4, RZ, 0x1c1f ;  /* 0x001c1fff04057589 */ /* 0x000e2200000e0000 */
[----:B---3--:R-:W-:-:S05]  /*1a660*/  IMAD.IADD R2, R7, 0x1, R11 ;  /* 0x0000000107027824 */ /* 0x008fca00078e020b */
[----:B------:R-:W-:-:S13]  /*1a670*/  ISETP.GE.AND P4, PT, R2, R0, PT ;  /* 0x000000000200720c */ /* 0x000fda0003f86270 */
[----:B0-----:R-:W-:-:S05]  /*1a680*/  @!P4 IADD3 R5, P3, R10, R5, RZ ;  /* 0x000000050a05c210 */ /* 0x001fca0007f7e0ff */
[----:B------:R-:W-:-:S04]  /*1a690*/  @!P4 IMAD.X R6, RZ, RZ, R6, P3 ;  /* 0x000000ffff06c224 */ /* 0x000fc800018e0606 */
[----:B------:R-:W-:Y:S02]  /*1a6a0*/  @!P4 IMAD.MOV.U32 R7, RZ, RZ, R6 ;  /* 0x000000ffff07c224 */ /* 0x000fe400078e0006 */
[----:B------:R-:W-:Y:S02]  /*1a6b0*/  @!P4 IMAD.MOV.U32 R6, RZ, RZ, R5 ;  /* 0x000000ffff06c224 */ /* 0x000fe400078e0005 */
[----:B------:R-:W-:-:S03]  /*1a6c0*/  VIADD R5, R2, 0x20 ;  /* 0x0000002002057836 */ /* 0x000fc60000000000 */
[----:B------:R-:W-:Y:S01]  /*1a6d0*/  @!PT LDS RZ, [RZ] ;  /* 0x00000000fffff984 */ /* 0x000fe20000000800 */
[----:B-----5:R-:W-:Y:S02]  /*1a6e0*/  @!P4 LDGSTS.E.BYPASS.LTC128B.128 [R9+0x14400], desc[UR52][R6.64], !P0 ;  /* 0x144000000609cfae */ /* 0x020fe4000c101d74 */
[----:B------:R-:W-:Y:S02]  /*1a6f0*/  ISETP.GE.AND P3, PT, R5, R0, PT ;  /* 0x000000000500720c */ /* 0x000fe40003f66270 */
[----:B------:R-:W-:Y:S04]  /*1a700*/  @!P4 LDGSTS.E.BYPASS.LTC128B.128 [R9+0x16400], desc[UR52][R6.64+0x40], !P1 ;  /* 0x164000400609cfae */ /* 0x000fe8000c901d74 */
[----:B------:R0:W-:Y:S04]  /*1a710*/  @!P4 LDGSTS.E.BYPASS.LTC128B.128 [R9+0x18400], desc[UR52][R6.64+0x80], !P2 ;  /* 0x184000800609cfae */ /* 0x0001e8000d101d74 */
[----:B------:R-:W-:Y:S04]  /*1a720*/  SHFL.IDX PT, R5, R3, 0x1, 0x1c1f ;  /* 0x003c1f0003057f89 */ /* 0x000fe800000e0000 */
        /* <DEDUP_REMOVED lines=19> */
.L_x_1286:
        /* <DEDUP_REMOVED lines=12> */
.L_x_1209:
[----:B------:R-:W-:Y:S05]  /*1a920*/  BSYNC B0 ;  /* 0x0000000000007941 */ /* 0x000fea0003800000 */
.L_x_1208:
[----:B------:R-:W-:Y:S01]  /*1a930*/  NOP ;  /* 0x0000000000007918 */ /* 0x000fe20000000000 */
[----:B------:R-:W-:-:S13]  /*1a940*/  PLOP3.LUT P0, PT, PT, PT, PT, 0x80, 0x0 ;  /* 0x000000000000781c */ /* 0x000fda0003f0f070 */
.L_x_1210:
        /* <DEDUP_REMOVED lines=18> */
.L_x_1287:
[----:B------:R-:W-:Y:S05]  /*1aa70*/  BSYNC B0 ;  /* 0x0000000000007941 */ /* 0x000fea0003800000 */
.L_x_1211:
[----:B------:R-:W2:Y:S04]  /*1aa80*/  LDL.LU R2, [R1+0x2c] ;  /* 0x00002c0001027983 */ /* 0x000ea80000300800 */
[----:B------:R-:W3:Y:S01]  /*1aa90*/  LDL R3, [R1+0x8] ;  /* 0x0000080001037983 */ /* 0x000ee20000100800 */
[----:B--2---:R-:W-:-:S05]  /*1aaa0*/  VIADD R2, R2, 0xfffffffe ;  /* 0xfffffffe02027836 */ /* 0x004fca0000000000 */
[----:B---3--:R-:W-:-:S13]  /*1aab0*/  ISETP.GE.AND P0, PT, R2, R3, PT ;  /* 0x000000030200720c */ /* 0x008fda0003f06270 */
[----:B------:R-:W-:Y:S05]  /*1aac0*/  @!P0 BRA `(.L_x_1213) ;  /* 0x0000001000008947 */ /* 0x000fea0003800000 */
[----:B------:R2:W5:Y:S01]  /*1aad0*/  LDL.LU R3, [R1] ;  /* 0x0000000001037983 */ /* 0x0005620000300800 */
[----:B-1----:R-:W-:-:S07]  /*1aae0*/  IMAD.MOV.U32 R0, RZ, RZ, R19 ;  /* 0x000000ffff007224 */ /* 0x002fce00078e0013 */
.L_x_1235:
[----:B------:R-:W-:Y:S01]  /*1aaf0*/  VIADD R19, R0, 0x1 ;  /* 0x0000000100137836 */ /* 0x000fe20000000000 */
[----:B------:R-:W-:Y:S01]  /*1ab00*/  LOP3.LUT P1, RZ, R16, 0x1, RZ, 0xc0, !PT ;  /* 0x0000000110ff7812 */ /* 0x000fe2000782c0ff */
[----:B------:R-:W-:Y:S05]  /*1ab10*/  YIELD ;  /* 0x0000000000007946 */ /* 0x000fea0003800000 */
[----:B------:R-:W-:Y:S01]  /*1ab20*/  ISETP.NE.AND P0, PT, R19, 0x2, PT ;  /* 0x000000021300780c */ /* 0x000fe20003f05270 */
[----:B------:R-:W-:Y:S03]  /*1ab30*/  BSSY B0, `(.L_x_1214) ;  /* 0x0000088000007945 */ /* 0x000fe60003800000 */
[----:B------:R-:W-:-:S02]  /*1ab40*/  SEL R4, RZ, 0x1, P0 ;  /* 0x00000001ff047807 */ /* 0x000fc40000000000 */
[----:B------:R-:W-:Y:S02]  /*1ab50*/  SEL R19, R19, RZ, P0 ;  /* 0x000000ff13137207 */ /* 0x000fe40000000000 */
[----:B01---5:R-:W-:-:S05]  /*1ab60*/  LOP3.LUT R9, R3, R4, RZ, 0x3c, !PT ;  /* 0x0000000403097212 */ /* 0x023fca00078e3cff */
[----:B------:R0:W-:Y:S01]  /*1ab70*/  STL [R1], R9 ;  /* 0x0000000901007387 */ /* 0x0001e20000100800 */
[----:B------:R-:W-:Y:S05]  /*1ab80*/  @!P1 BRA `(.L_x_1215) ;  /* 0x0000000800089947 */ /* 0x000fea0003800000 */
[----:B------:R-:W-:Y:S01]  /*1ab90*/  ULDC.64 UR4, c[0x0][0x418] ;  /* 0x0001060000047ab9 */ /* 0x000fe20000000a00 */
[----:B------:R-:W-:Y:S01]  /*1aba0*/  IMAD.MOV.U32 R8, RZ, RZ, R2 ;  /* 0x000000ffff087224 */ /* 0x000fe200078e0002 */
[----:B------:R-:W-:-:S04]  /*1abb0*/  ISETP.NE.U32.AND P0, PT, RZ, UR4, PT ;  /* 0x00000004ff007c0c */ /* 0x000fc8000bf05070 */
[----:B------:R-:W-:-:S13]  /*1abc0*/  ISETP.NE.AND.EX P0, PT, RZ, UR5, PT, P0 ;  /* 0x00000005ff007c0c */ /* 0x000fda000bf05300 */
[----:B------:R-:W-:Y:S05]  /*1abd0*/  @!P0 BRA `(.L_x_1216) ;  /* 0x00000000004c8947 */ /* 0x000fea0003800000 */
[----:B------:R-:W3:Y:S01]  /*1abe0*/  LDL R10, [R1+0xc] ;  /* 0x00000c00010a7983 */ /* 0x000ee20000100800 */
[----:B------:R-:W1:Y:S01]  /*1abf0*/  LDC R8, c[0x0][0x43c] ;  /* 0x00010f00ff087b82 */ /* 0x000e620000000800 */
[----:B------:R-:W-:Y:S02]  /*1ac00*/  ULDC.64 UR6, c[0x0][0x428] ;  /* 0x00010a0000067ab9 */ /* 0x000fe40000000a00 */
[----:B------:R-:W4:Y:S01]  /*1ac10*/  LDL R7, [R1+0x4] ;  /* 0x0000040001077983 */ /* 0x000f220000100800 */
[----:B-1----:R-:W-:-:S13]  /*1ac20*/  ISETP.NE.AND P0, PT, R8, 0x1, PT ;  /* 0x000000010800780c */ /* 0x002fda0003f05270 */
[----:B------:R-:W1:Y:S02]  /*1ac30*/  @P0 LDC.64 R4, c[0x0][0x440] ;  /* 0x00011000ff040b82 */ /* 0x000e640000000a00 */
[----:B-1----:R-:W-:-:S04]  /*1ac40*/  @P0 IMAD.HI.U32 R6, R2, R4, RZ ;  /* 0x0000000402060227 */ /* 0x002fc800078e00ff */
[----:B------:R-:W-:Y:S01]  /*1ac50*/  IMAD.MOV.U32 R4, RZ, RZ, R2 ;  /* 0x000000ffff047224 */ /* 0x000fe200078e0002 */
[----:B------:R-:W-:-:S05]  /*1ac60*/  @P0 SHF.R.U32.HI R4, RZ, R5, R6 ;  /* 0x00000005ff040219 */ /* 0x000fca0000011606 */
[----:B------:R-:W-:-:S04]  /*1ac70*/  IMAD.MOV R5, RZ, RZ, -R4 ;  /* 0x000000ffff057224 */ /* 0x000fc800078e0a04 */
[----:B------:R-:W-:Y:S01]  /*1ac80*/  IMAD R8, R8, R5, R2 ;  /* 0x0000000508087224 */ /* 0x000fe200078e0202 */
[----:B------:R-:W-:Y:S01]  /*1ac90*/  SHF.R.S32.HI R5, RZ, 0x1f, R4 ;  /* 0x0000001fff057819 */ /* 0x000fe20000011404 */
[----:B---3--:R-:W-:-:S04]  /*1aca0*/  IMAD R6, R10, UR6, RZ ;  /* 0x000000060a067c24 */ /* 0x008fc8000f8e02ff */
[C---:B----4-:R-:W-:Y:S02]  /*1acb0*/  IMAD R6, R7.reuse, UR7, R6 ;  /* 0x0000000707067c24 */ /* 0x050fe4000f8e0206 */
[----:B------:R-:W-:-:S04]  /*1acc0*/  IMAD.WIDE.U32 R4, R7, UR6, R4 ;  /* 0x0000000607047c25 */ /* 0x000fc8000f8e0004 */
[----:B------:R-:W-:Y:S01]  /*1acd0*/  IMAD.IADD R5, R6, 0x1, R5 ;  /* 0x0000000106057824 */ /* 0x000fe200078e0205 */
[----:B------:R-:W-:-:S04]  /*1ace0*/  LEA R6, P0, R4, UR4, 0x2 ;  /* 0x0000000404067c11 */ /* 0x000fc8000f8010ff */
[----:B------:R-:W-:-:S05]  /*1acf0*/  LEA.HI.X R7, R4, UR5, R5, 0x2, P0 ;  /* 0x0000000504077c11 */ /* 0x000fca00080f1405 */
[----:B------:R1:W5:Y:S04]  /*1ad00*/  LDG.E R17, desc[UR52][R6.64] ;  /* 0x0000003406117981 */ /* 0x000368000c1e1900 */
.L_x_1216:
[----:B------:R-:W1:Y:S01]  /*1ad10*/  S2R R4, SR_TID.X ;  /* 0x0000000000047919 */ /* 0x000e620000002100 */
[----:B------:R-:W-:Y:S01]  /*1ad20*/  IMAD R5, R19, 0x8, R18 ;  /* 0x0000000813057824 */ /* 0x000fe200078e0212 */
[----:B------:R-:W-:Y:S01]  /*1ad30*/  BSSY B1, `(.L_x_1217) ;  /* 0x0000006000017945 */ /* 0x000fe20003800000 */
[----:B-1----:R-:W-:Y:S02]  /*1ad40*/  LOP3.LUT R6, R4, 0x7f, RZ, 0xc0, !PT ;  /* 0x0000007f04067812 */ /* 0x002fe400078ec0ff */
[----:B------:R-:W-:Y:S02]  /*1ad50*/  SHF.L.U32 R4, R9, 0x1f, RZ ;  /* 0x0000001f09047819 */ /* 0x000fe400000006ff */
[----:B------:R-:W-:Y:S02]  /*1ad60*/  ISETP.NE.AND P1, PT, R6, RZ, PT ;  /* 0x000000ff0600720c */ /* 0x000fe40003f25270 */
[----:B------:R-:W1:Y:S02]  /*1ad70*/  SYNCS.PHASECHK.TRANS64.TRYWAIT P0, [R5+URZ+0x29880], R4 ;  /* 0x02988004050075a7 */ /* 0x000e64000800017f */
[----:B-1----:R-:W-:Y:S09]  /*1ad80*/  @!P0 BRA `(.L_x_1218) ;  /* 0x00000034004c8947 */ /* 0x002ff20003800000 */
.L_x_1288:
[----:B------:R-:W-:Y:S05]  /*1ad90*/  BSYNC B1 ;  /* 0x0000000000017941 */ /* 0x000fea0003800000 */
.L_x_1217:
        /* <DEDUP_REMOVED lines=9> */
.L_x_1220:
[----:B------:R-:W-:Y:S05]  /*1ae30*/  BSYNC B1 ;  /* 0x0000000000017941 */ /* 0x000fea0003800000 */
.L_x_1219:
[----:B------:R-:W3:Y:S01]  /*1ae40*/  LDL R6, [R1+0x18] ;  /* 0x0000180001067983 */ /* 0x000ee20000100800 */
[----:B------:R-:W-:Y:S01]  /*1ae50*/  IMAD.MOV.U32 R10, RZ, RZ, RZ ;  /* 0x000000ffff0a7224 */ /* 0x000fe200078e00ff */
[----:B------:R-:W-:Y:S01]  /*1ae60*/  UIADD3 UR4, UP0, UR44, 0x470, URZ ;  /* 0x000004702c047890 */ /* 0x000fe2000ff1e03f */
[----:B------:R-:W-:Y:S01]  /*1ae70*/  IMAD R7, R19, 0x5000, R18 ;  /* 0x0000500013077824 */ /* 0x000fe200078e0212 */
        /* <DEDUP_REMOVED lines=8> */
.L_x_1221:
        /* <DEDUP_REMOVED lines=13> */
.L_x_1289:
[----:B------:R-:W-:Y:S05]  /*1afd0*/  BSYNC B1 ;  /* 0x0000000000017941 */ /* 0x000fea0003800000 */
.L_x_1222:
[----:B------:R-:W-:Y:S01]  /*1afe0*/  BSSY B1, `(.L_x_1224) ;  /* 0x000000b000017945 */ /* 0x000fe20003800000 */
[----:B------:R-:W-:Y:S02]  /*1aff0*/  IMAD.MOV.U32 R8, RZ, RZ, 0x0 ;  /* 0x00000000ff087424 */ /* 0x000fe400078e00ff */
[----:B0-----:R-:W-:Y:S01]  /*1b000*/  IMAD.MOV.U32 R9, RZ, RZ, 0x14f00000 ;  /* 0x14f00000ff097424 */ /* 0x001fe200078e00ff */
[----:B------:R-:W-:Y:S06]  /*1b010*/  @P1 BRA `(.L_x_1225) ;  /* 0x00000000001c1947 */ /* 0x000fec0003800000 */
[----:B------:R-:W0:Y:S01]  /*1b020*/  S2R R7, SR_TID.X ;  /* 0x0000000000077919 */ /* 0x000e220000002100 */
[----:B-1-3--:R-:W-:-:S04]  /*1b030*/  IMAD.MOV.U32 R4, RZ, RZ, 0x7800 ;  /* 0x00007800ff047424 */ /* 0x00afc800078e00ff */
[----:B------:R4:W-:Y:S01]  /*1b040*/  SYNCS.ARRIVE.TRANS64 RZ, [R5+URZ+0x29830], R4 ;  /* 0x0298300405ff79a7 */ /* 0x0009e2000800003f */
[----:B0-----:R-:W-:-:S04]  /*1b050*/  LOP3.LUT R7, R7, 0x1f, RZ, 0xc0, !PT ;  /* 0x0000001f07077812 */ /* 0x001fc800078ec0ff */
[----:B------:R-:W-:-:S13]  /*1b060*/  ISETP.NE.AND P0, PT, R7, RZ, PT ;  /* 0x000000ff0700720c */ /* 0x000fda0003f05270 */
[----:B----4-:R-:W-:Y:S05]  /*1b070*/  @!P0 BRA `(.L_x_1225) ;  /* 0x0000000000048947 */ /* 0x010fea0003800000 */
[----:B------:R-:W-:Y:S01]  /*1b080*/  BPT.TRAP 0x1 ;  /* 0x000000040000795c */ /* 0x000fe20000300000 */
.L_x_1225:
[----:B------:R-:W-:Y:S05]  /*1b090*/  BSYNC B1 ;  /* 0x0000000000017941 */ /* 0x000fea0003800000 */
.L_x_1224:
[----:B------:R-:W-:Y:S01]  /*1b0a0*/  R2UR UR10, R10 ;  /* 0x000000000a0a72ca */ /* 0x000fe200000e0000 */
[----:B-1-3--:R-:W-:Y:S01]  /*1b0b0*/  IMAD R4, R19, 0x7800, R18 ;  /* 0x0000780013047824 */ /* 0x00afe200078e0212 */
[----:B------:R-:W-:Y:S01]  /*1b0c0*/  R2UR UR6, R8 ;  /* 0x00000000080672ca */ /* 0x000fe200000e0000 */
[----:B------:R-:W-:Y:S01]  /*1b0d0*/  UIADD3 UR4, UP0, UR44, 0x370, URZ ;  /* 0x000003702c047890 */ /* 0x000fe2000ff1e03f */
[----:B------:R-:W-:Y:S01]  /*1b0e0*/  R2UR UR7, R9 ;  /* 0x00000000090772ca */ /* 0x000fe200000e0000 */
[----:B------:R-:W-:Y:S01]  /*1b0f0*/  VIADD R5, R5, 0x29830 ;  /* 0x0002983005057836 */ /* 0x000fe20000000000 */
[----:B------:R-:W-:Y:S01]  /*1b100*/  PLOP3.LUT P0, PT, PT, PT, PT, 0x80, 0x0 ;  /* 0x000000000000781c */ /* 0x000fe20003f0f070 */
[----:B------:R-:W-:Y:S01]  /*1b110*/  VIADD R7, R4, 0x1a400 ;  /* 0x0001a40004077836 */ /* 0x000fe20000000000 */
[----:B------:R-:W-:-:S12]  /*1b120*/  UIADD3.X UR5, URZ, UR45, URZ, UP0, !UPT ;  /* 0x0000002d3f057290 */ /* 0x000fd800087fe43f */
.L_x_1226:
        /* <DEDUP_REMOVED lines=15> */
.L_x_1227:
        /* <DEDUP_REMOVED lines=15> */
.L_x_1228:
        /* <DEDUP_REMOVED lines=9> */
[----:B-1----:R-:W-:Y:S05]  /*1b3a0*/  @P0 BRA.U.ANY `(.L_x_1228) ;  /* 0xfffffffd00d80947 */ /* 0x002fea000393ffff */
.L_x_1215:
[----:B------:R-:W-:Y:S05]  /*1b3b0*/  BSYNC B0 ;  /* 0x0000000000007941 */ /* 0x000fea0003800000 */
.L_x_1214:
[----:B------:R-:W-:-:S06]  /*1b3c0*/  UISETP.NE.AND UP0, UPT, UR39, 0x3, UPT ;  /* 0x000000032700788c */ /* 0x000fcc000bf05270 */
[----:B------:R-:W-:-:S13]  /*1b3d0*/  PLOP3.LUT P0, PT, PT, PT, UP0, 0x80, 0x0 ;  /* 0x000000000000781c */ /* 0x000fda0003f0f008 */
[----:B------:R-:W-:Y:S05]  /*1b3e0*/  @!P0 BRA `(.L_x_1229) ;  /* 0x0000000000048947 */ /* 0x000fea0003800000 */
[----:B------:R-:W-:Y:S01]  /*1b3f0*/  BPT.TRAP 0x1 ;  /* 0x000000040000795c */ /* 0x000fe20000300000 */
.L_x_1229:
[----:B------:R-:W-:Y:S01]  /*1b400*/  IMAD.U32 R4, RZ, RZ, UR41 ;  /* 0x00000029ff047e24 */ /* 0x000fe2000f8e00ff */
[----:B------:R-:W-:Y:S01]  /*1b410*/  BSSY B0, `(.L_x_1230) ;  /* 0x0000007000007945 */ /* 0x000fe20003800000 */
[----:B------:R-:W-:-:S03]  /*1b420*/  IMAD R20, R0, 0x8, R18 ;  /* 0x0000000800147824 */ /* 0x000fc600078e0212 */
[----:B------:R-:W-:Y:S02]  /*1b430*/  ISETP.NE.AND P1, PT, R4, 0x3, PT ;  /* 0x000000030400780c */ /* 0x000fe40003f25270 */
[----:B------:R-:W-:-:S04]  /*1b440*/  LOP3.LUT R4, R3, 0x1, RZ, 0x3c, !PT ;  /* 0x0000000103047812 */ /* 0x000fc800078e3cff */
[----:B------:R-:W-:-:S04]  /*1b450*/  SHF.L.U32 R4, R4, 0x1f, RZ ;  /* 0x0000001f04047819 */ /* 0x000fc800000006ff */
[----:B------:R-:W1:Y:S02]  /*1b460*/  SYNCS.PHASECHK.TRANS64.TRYWAIT P0, [R20+URZ+0x29870], R4 ;  /* 0x02987004140075a7 */ /* 0x000e64000800017f */
[----:B-1----:R-:W-:Y:S05]  /*1b470*/  @!P0 BRA `(.L_x_1231) ;  /* 0x0000002c00b88947 */ /* 0x002fea0003800000 */
.L_x_1290:
[----:B------:R-:W-:Y:S05]  /*1b480*/  BSYNC B0 ;  /* 0x0000000000007941 */ /* 0x000fea0003800000 */
.L_x_1230:
[----:B------:R-:W-:Y:S05]  /*1b490*/  @!P1 BRA `(.L_x_1232) ;  /* 0x0000000000049947 */ /* 0x000fea0003800000 */
[----:B------:R-:W-:Y:S01]  /*1b4a0*/  BPT.TRAP 0x1 ;  /* 0x000000040000795c */ /* 0x000fe20000300000 */
.L_x_1232:
[----:B------:R-:W-:Y:S01]  /*1b4b0*/  SHF.L.U32 R3, R3, 0x1f, RZ ;  /* 0x0000001f03037819 */ /* 0x000fe200000006ff */
[----:B------:R-:W-:-:S03]  /*1b4c0*/  IMAD R12, R0, 0x5000, RZ ;  /* 0x00005000000c7824 */ /* 0x000fc600078e02ff */
[----:B------:R-:W3:Y:S02]  /*1b4d0*/  SYNCS.PHASECHK.TRANS64.TRYWAIT P0, [R20+URZ+0x29860], R3 ;  /* 0x02986003140075a7 */ /* 0x000ee4000800017f */
[----:B---3--:R-:W-:Y:S05]  /*1b4e0*/  @!P0 BRA `(.L_x_1233) ;  /* 0x0000002c00b08947 */ /* 0x008fea0003800000 */
.L_x_1291:
[----:B------:R-:W4:Y:S04]  /*1b4f0*/  LDL R0, [R1+0x24] ;  /* 0x0000240001007983 */ /* 0x000f280000100800 */
[----:B------:R-:W5:Y:S01]  /*1b500*/  LDL R13, [R1+0x20] ;  /* 0x00002000010d7983 */ /* 0x000f620000100800 */
[----:B------:R-:W-:Y:S05]  /*1b510*/  WARPSYNC.ALL ;  /* 0x0000000000007948 */ /* 0x000fea0003800000 */
[----:B0-----:R-:W0:Y:S01]  /*1b520*/  S2R R9, SR_TID.X ;  /* 0x0000000000097919 */ /* 0x001e220000002100 */
[----:B------:R-:W-:Y:S01]  /*1b530*/  IMAD.MOV.U32 R14, RZ, RZ, 0x40 ;  /* 0x00000040ff0e7424 */ /* 0x000fe200078e00ff */
[----:B0-----:R-:W-:-:S04]  /*1b540*/  LOP3.LUT P0, RZ, R9, 0x4, RZ, 0xc0, !PT ;  /* 0x0000000409ff7812 */ /* 0x001fc8000780c0ff */
[----:B------:R-:W-:Y:S02]  /*1b550*/  SEL R14, R14, 0xffffffc0, !P0 ;  /* 0xffffffc00e0e7807 */ /* 0x000fe40004000000 */
[C---:B----4-:R-:W-:Y:S02]  /*1b560*/  LOP3.LUT R0, R12.reuse, R0, RZ, 0xfc, !PT ;  /* 0x000000000c007212 */ /* 0x050fe400078efcff */
[----:B-----5:R-:W-:-:S03]  /*1b570*/  LOP3.LUT R21, R12, R13, RZ, 0xfc, !PT ;  /* 0x0000000d0c157212 */ /* 0x020fc600078efcff */
[----:B------:R-:W-:-:S04]  /*1b580*/  IMAD.IADD R0, R18, 0x1, R0 ;  /* 0x0000000112007824 */ /* 0x000fc800078e0200 */
[----:B---3--:R-:W-:Y:S01]  /*1b590*/  IMAD.IADD R3, R14, 0x1, R0 ;  /* 0x000000010e037824 */ /* 0x008fe200078e0200 */
[----:B-1----:R-:W0:Y:S01]  /*1b5a0*/  LDSM.16.MT88.4 R4, [R0+0xa400] ;  /* 0x00a400000004783b */ /* 0x002e220000004200 */
        /* <DEDUP_REMOVED lines=68> */
.L_x_1234:
[----:B------:R-:W3:Y:S01]  /*1b9f0*/  S2R R0, SR_TID.X ;  /* 0x0000000000007919 */ /* 0x000ee20000002100 */
[----:B0-----:R0:W-:Y:S01]  /*1ba00*/  SYNCS.ARRIVE.TRANS64.A1T0 RZ, [R20+URZ+0x29850], RZ ;  /* 0x029850ff14ff79a7 */ /* 0x0011e2000810003f */
[----:B---3--:R-:W-:Y:S02]  /*1ba10*/  LOP3.LUT R3, R0, 0x7f, RZ, 0xc0, !PT ;  /* 0x0000007f00037812 */ /* 0x008fe400078ec0ff */
[----:B------:R-:W3:Y:S01]  /*1ba20*/  LDL R0, [R1+0x8] ;  /* 0x0000080001007983 */ /* 0x000ee20000100800 */
[----:B------:R-:W-:Y:S01]  /*1ba30*/  BAR.SYNC.DEFER_BLOCKING 0x2, 0x80 ;  /* 0x0082000000007b1d */ /* 0x000fe20000010000 */
[----:B------:R-:W-:-:S05]  /*1ba40*/  ISETP.NE.AND P0, PT, R3, RZ, PT ;  /* 0x000000ff0300720c */ /* 0x000fca0003f05270 */
[----:B------:R4:W5:Y:S08]  /*1ba50*/  LDL R3, [R1] ;  /* 0x0000000001037983 */ /* 0x0009700000100800 */
[----:B0-----:R-:W-:-:S05]  /*1ba60*/  @!P0 VIADD R20, R20, 0x29880 ;  /* 0x0002988014148836 */ /* 0x001fca0000000000 */
[----:B------:R-:W-:-:S04]  /*1ba70*/  @!P0 PRMT R20, RZ, 0x654, R20 ;  /* 0x00000654ff148816 */ /* 0x000fc80000000014 */
[----:B------:R4:W-:Y:S01]  /*1ba80*/  @!P0 SYNCS.ARRIVE.TRANS64.RED.A1T0 RZ, [R20+URZ], RZ ;  /* 0x000000ff14ff89a7 */ /* 0x0009e2000810043f */
[C---:B---3--:R-:W-:Y:S01]  /*1ba90*/  ISETP.GT.AND P0, PT, R2.reuse, R0, PT ;  /* 0x000000000200720c */ /* 0x048fe20003f04270 */
[----:B------:R-:W-:Y:S02]  /*1baa0*/  VIADD R2, R2, 0xffffffff ;  /* 0xffffffff02027836 */ /* 0x000fe40000000000 */
[----:B------:R-:W-:-:S10]  /*1bab0*/  IMAD.MOV.U32 R0, RZ, RZ, R19 ;  /* 0x000000ffff007224 */ /* 0x000fd400078e0013 */
[----:B----4-:R-:W-:Y:S05]  /*1bac0*/  @P0 BRA `(.L_x_1235) ;  /* 0xfffffff000080947 */ /* 0x010fea000383ffff */
.L_x_1213:
[----:B------:R-:W3:Y:S01]  /*1bad0*/  S2R R4, SR_TID.X ;  /* 0x0000000000047919 */ /* 0x000ee20000002100 */
[----:B------:R-:W-:Y:S01]  /*1bae0*/  BSSY B0, `(.L_x_1236) ;  /* 0x0000011000007945 */ /* 0x000fe20003800000 */
[----:B---3--:R-:W-:-:S04]  /*1baf0*/  LOP3.LUT R4, R4, 0x7f, RZ, 0xc0, !PT ;  /* 0x0000007f04047812 */ /* 0x008fc800078ec0ff */
[----:B------:R-:W-:-:S13]  /*1bb00*/  ISETP.NE.AND P0, PT, R4, RZ, PT ;  /* 0x000000ff0400720c */ /* 0x000fda0003f05270 */
[----:B------:R-:W-:Y:S05]  /*1bb10*/  @P0 BRA `(.L_x_1237) ;  /* 0x0000000000340947 */ /* 0x000fea0003800000 */
[----:B-----5:R-:W3:Y:S01]  /*1bb20*/  S2R R3, SR_LANEID ;  /* 0x0000000000037919 */ /* 0x020ee20000000000 */
[----:B------:R-:W-:Y:S02]  /*1bb30*/  VOTEU.ANY UR4, UPT, PT ;  /* 0x0000000000047886 */ /* 0x000fe400038e0100 */
[----:B-1----:R-:W3:Y:S08]  /*1bb40*/  FLO.U32 R0, UR4 ;  /* 0x0000000400007d00 */ /* 0x002ef000080e0000 */
[----:B------:R-:W1:Y:S01]  /*1bb50*/  POPC R5, UR4 ;  /* 0x0000000400057d09 */ /* 0x000e620008000000 */
[----:B---3--:R-:W-:-:S02]  /*1bb60*/  ISETP.EQ.U32.AND P1, PT, R0, R3, PT ;  /* 0x000000030000720c */ /* 0x008fc40003f22070 */
[----:B------:R-:W1:Y:S11]  /*1bb70*/  LDC.64 R2, c[0x0][0xc60] ;  /* 0x00031800ff027b82 */ /* 0x000e760000000a00 */
[----:B-1----:R-:W3:Y:S01]  /*1bb80*/  @P1 ATOMG.E.ADD.STRONG.GPU PT, R3, desc[UR52][R2.64], R5 ;  /* 0x00000005020319a8 */ /* 0x002ee200081ee1f4 */
[----:B------:R-:W1:Y:S02]  /*1bb90*/  S2R R4, SR_LTMASK ;  /* 0x0000000000047919 */ /* 0x000e640000003900 */
[----:B-1----:R-:W-:-:S04]  /*1bba0*/  LOP3.LUT R4, R4, UR4, RZ, 0xc0, !PT ;  /* 0x0000000404047c12 */ /* 0x002fc8000f8ec0ff */
[----:B0-----:R-:W0:Y:S01]  /*1bbb0*/  POPC R7, R4 ;  /* 0x0000000400077309 */ /* 0x001e220000000000 */
[----:B---3--:R-:W0:Y:S02]  /*1bbc0*/  SHFL.IDX PT, R0, R3, R0, 0x1f ;  /* 0x00001f0003007589 */ /* 0x008e2400000e0000 */
[----:B0-----:R-:W-:-:S05]  /*1bbd0*/  IADD3 R0, R0, UR40, R7 ;  /* 0x0000002800007c10 */ /* 0x001fca000fffe007 */
[----:B------:R3:W-:Y:S02]  /*1bbe0*/  STL [R1+0x10], R0 ;  /* 0x0000100001007387 */ /* 0x0007e40000100800 */
.L_x_1237:
[----:B------:R-:W-:Y:S05]  /*1bbf0*/  BSYNC B0 ;  /* 0x0000000000007941 */ /* 0x000fea0003800000 */
.L_x_1236:
[----:B------:R-:W-:-:S06]  /*1bc00*/  UISETP.NE.AND UP0, UPT, UR39, 0x3, UPT ;  /* 0x000000032700788c */ /* 0x000fcc000bf05270 */
[----:B------:R-:W-:-:S13]  /*1bc10*/  PLOP3.LUT P1, PT, PT, PT, UP0, 0x80, 0x0 ;  /* 0x000000000000781c */ /* 0x000fda0003f2f008 */
[----:B------:R-:W-:Y:S05]  /*1bc20*/  @!P1 BRA `(.L_x_1238) ;  /* 0x0000000000049947 */ /* 0x000fea0003800000 */
[----:B------:R-:W-:Y:S01]  /*1bc30*/  BPT.TRAP 0x1 ;  /* 0x000000040000795c */ /* 0x000fe20000300000 */
.L_x_1238:
[----:B------:R-:W4:Y:S01]  /*1bc40*/  LDL R2, [R1] ;  /* 0x0000000001027983 */ /* 0x000f220000100800 */
[----:B-1-3--:R-:W-:Y:S01]  /*1bc50*/  IMAD.U32 R0, RZ, RZ, UR41 ;  /* 0x00000029ff007e24 */ /* 0x00afe2000f8e00ff */
[----:B------:R-:W-:Y:S01]  /*1bc60*/  BSSY B0, `(.L_x_1239) ;  /* 0x0000007000007945 */ /* 0x000fe20003800000 */
[----:B------:R-:W-:-:S03]  /*1bc70*/  IMAD R17, R19, 0x8, R18 ;  /* 0x0000000813117824 */ /* 0x000fc600078e0212 */
[----:B------:R-:W-:Y:S02]  /*1bc80*/  ISETP.NE.AND P2, PT, R0, 0x3, PT ;  /* 0x000000030000780c */ /* 0x000fe40003f45270 */
[----:B----4-:R-:W-:-:S04]  /*1bc90*/  LOP3.LUT R0, R2, 0x1, RZ, 0x3c, !PT ;  /* 0x0000000102007812 */ /* 0x010fc800078e3cff */
[----:B------:R-:W-:-:S04]  /*1bca0*/  SHF.L.U32 R0, R0, 0x1f, RZ ;  /* 0x0000001f00007819 */ /* 0x000fc800000006ff */
[----:B------:R-:W1:Y:S02]  /*1bcb0*/  SYNCS.PHASECHK.TRANS64.TRYWAIT P1, [R17+URZ+0x29870], R0 ;  /* 0x02987000110075a7 */ /* 0x000e64000802017f */
[----:B-1----:R-:W-:Y:S05]  /*1bcc0*/  @!P1 BRA `(.L_x_1240) ;  /* 0x0000002400cc9947 */ /* 0x002fea0003800000 */
.L_x_1292:
[----:B------:R-:W-:Y:S05]  /*1bcd0*/  BSYNC B0 ;  /* 0x0000000000007941 */ /* 0x000fea0003800000 */
.L_x_1239:
[----:B------:R-:W-:Y:S05]  /*1bce0*/  @!P2 BRA `(.L_x_1241) ;  /* 0x000000000004a947 */ /* 0x000fea0003800000 */
[----:B------:R-:W-:Y:S01]  /*1bcf0*/  BPT.TRAP 0x1 ;  /* 0x000000040000795c */ /* 0x000fe20000300000 */
.L_x_1241:
[----:B-1----:R-:W3:Y:S02]  /*1bd00*/  LDL R0, [R1] ;  /* 0x0000000001007983 */ /* 0x002ee40000100800 */
[----:B---3--:R-:W-:-:S04]  /*1bd10*/  SHF.L.U32 R0, R0, 0x1f, RZ ;  /* 0x0000001f00007819 */ /* 0x008fc800000006ff */
[----:B------:R-:W1:Y:S02]  /*1bd20*/  SYNCS.PHASECHK.TRANS64.TRYWAIT P1, [R17+URZ+0x29860], R0 ;  /* 0x02986000110075a7 */ /* 0x000e64000802017f */
[----:B-1----:R-:W-:Y:S05]  /*1bd30*/  @!P1 BRA `(.L_x_1242) ;  /* 0x0000002400c49947 */ /* 0x002fea0003800000 */
.L_x_1293:
[----:B------:R-:W3:Y:S04]  /*1bd40*/  LDL R2, [R1+0x24] ;  /* 0x0000240001027983 */ /* 0x000ee80000100800 */
[----:B------:R-:W4:Y:S01]  /*1bd50*/  LDL R12, [R1+0x20] ;  /* 0x00002000010c7983 */ /* 0x000f220000100800 */
[----:B-1----:R-:W-:Y:S01]  /*1bd60*/  IMAD R0, R19, 0x5000, RZ ;  /* 0x0000500013007824 */ /* 0x002fe200078e02ff */
[----:B------:R-:W-:Y:S05]  /*1bd70*/  WARPSYNC.ALL ;  /* 0x0000000000007948 */ /* 0x000fea0003800000 */
[----:B0-----:R-:W0:Y:S01]  /*1bd80*/  S2R R9, SR_TID.X ;  /* 0x0000000000097919 */ /* 0x001e220000002100 */
[----:B------:R-:W-:Y:S01]  /*1bd90*/  IMAD.MOV.U32 R13, RZ, RZ, 0x40 ;  /* 0x00000040ff0d7424 */ /* 0x000fe200078e00ff */
[----:B0-----:R-:W-:-:S04]  /*1bda0*/  LOP3.LUT P1, RZ, R9, 0x4, RZ, 0xc0, !PT ;  /* 0x0000000409ff7812 */ /* 0x001fc8000782c0ff */
[----:B------:R-:W-:Y:S02]  /*1bdb0*/  SEL R13, R13, 0xffffffc0, !P1 ;  /* 0xffffffc00d0d7807 */ /* 0x000fe40004800000 */
[C---:B---3-5:R-:W-:Y:S02]  /*1bdc0*/  LOP3.LUT R3, R0.reuse, R2, RZ, 0xfc, !PT ;  /* 0x0000000200037212 */ /* 0x068fe400078efcff */
[----:B----4-:R-:W-:-:S03]  /*1bdd0*/  LOP3.LUT R0, R0, R12, RZ, 0xfc, !PT ;  /* 0x0000000c00007212 */ /* 0x010fc600078efcff */
[----:B------:R-:W-:-:S04]  /*1bde0*/  IMAD.IADD R2, R18, 0x1, R3 ;  /* 0x0000000112027824 */ /* 0x000fc800078e0203 */
[----:B------:R-:W-:Y:S01]  /*1bdf0*/  IMAD.IADD R3, R13, 0x1, R2 ;  /* 0x000000010d037824 */ /* 0x000fe200078e0202 */
        /* <DEDUP_REMOVED lines=69> */
.L_x_1243:
[----:B------:R-:W3:Y:S01]  /*1c250*/  LDL.LU R2, [R1] ;  /* 0x0000000001027983 */ /* 0x000ee20000300800 */
        /* <DEDUP_REMOVED lines=9> */
[----:B---3--:R-:W-:-:S05]  /*1c2f0*/  LOP3.LUT R2, R2, R0, RZ, 0x3c, !PT ;  /* 0x0000000002027212 */ /* 0x008fca00078e3cff */
[----:B------:R0:W-:Y:S02]  /*1c300*/  STL [R1], R2 ;  /* 0x0000000201007387 */ /* 0x0001e40000100800 */
.L_x_1188:
[----:B------:R-:W-:Y:S05]  /*1c310*/  BSYNC B7 ;  /* 0x0000000000077941 */ /* 0x000fea0003800000 */
.L_x_1186:
[----:B------:R-:W-:-:S13]  /*1c320*/  LOP3.LUT P0, RZ, R16, 0x2, RZ, 0xc0, !PT ;  /* 0x0000000210ff7812 */ /* 0x000fda000780c0ff */
[----:B------:R-:W-:Y:S05]  /*1c330*/  @!P0 BRA `(.L_x_1244) ;  /* 0x0000000000308947 */ /* 0x000fea0003800000 */
[----:B------:R-:W4:Y:S08]  /*1c340*/  S2UR UR5, SR_CgaCtaId ;  /* 0x00000000000579c3 */ /* 0x000f300000008800 */
[----:B------:R-:W-:Y:S06]  /*1c350*/  BAR.SYNC.DEFER_BLOCKING 0x5, 0x180 ;  /* 0x0146000000007b1d */ /* 0x000fec0000010000 */
[----:B------:R-:W-:-:S02]  /*1c360*/  UMOV UR4, 0x400 ;  /* 0x0000040000047882 */ /* 0x000fc40000000000 */
[----:B----4-:R-:W-:-:S06]  /*1c370*/  ULEA UR4, UR5, UR4, 0x18 ;  /* 0x0000000405047291 */ /* 0x010fcc000f8ec03f */
[----:B------:R-:W-:-:S05]  /*1c380*/  IMAD.U32 R18, RZ, RZ, UR4 ;  /* 0x00000004ff127e24 */ /* 0x000fca000f8e00ff */
[----:B-1----:R-:W1:Y:S04]  /*1c390*/  LDS.128 R4, [R18+0x298d0] ;  /* 0x0298d00012047984 */ /* 0x002e680000000c00 */
[----:B-1----:R1:W-:Y:S01]  /*1c3a0*/  STL.64 [R1+0x10], R4 ;  /* 0x0000100401007387 */ /* 0x0023e20000100a00 */
[----:B---3--:R-:W-:-:S03]  /*1c3b0*/  IMAD.MOV.U32 R0, RZ, RZ, R7 ;  /* 0x000000ffff007224 */ /* 0x008fc600078e0007 */
[----:B------:R1:W-:Y:S02]  /*1c3c0*/  STL [R1+0x18], R6 ;  /* 0x0000180601007387 */ /* 0x0003e40000100800 */
[----:B------:R-:W-:Y:S01]  /*1c3d0*/  R2UR UR42, R0 ;  /* 0x00000000002a72ca */ /* 0x000fe200000e0000 */
[----:B------:R-:W-:Y:S06]  /*1c3e0*/  BAR.ARV 0x4, 0x180 ;  /* 0x0106000000007b1d */ /* 0x000fec0000002000 */
[----:B------:R-:W-:Y:S08]  /*1c3f0*/  BRA `(.L_x_1245) ;  /* 0x0000000c00e47947 */ /* 0x000ff00003800000 */
.L_x_1244:
[----:B---3--:R-:W3:Y:S01]  /*1c400*/  LDL.LU R0, [R1+0x10] ;  /* 0x0000100001007983 */ /* 0x008ee20000300800 */
[----:B------:R-:W-:Y:S01]  /*1c410*/  ULDC UR4, c[0x0][0xc3c] ;  /* 0x00030f0000047ab9 */ /* 0x000fe20000000800 */
[----:B0-----:R-:W0:Y:S02]  /*1c420*/  S2R R2, SR_TID.X ;  /* 0x0000000000027919 */ /* 0x001e240000002100 */
[----:B0-----:R-:W-:-:S04]  /*1c430*/  LOP3.LUT R8, R2, 0x1f, RZ, 0xc0, !PT ;  /* 0x0000001f02087812 */ /* 0x001fc800078ec0ff */
[C---:B------:R-:W-:Y:S01]  /*1c440*/  ISETP.NE.AND P0, PT, R8.reuse, 0x1f, PT ;  /* 0x0000001f0800780c */ /* 0x040fe20003f05270 */
[----:B------:R-:W-:-:S05]  /*1c450*/  VIADD R6, R8, UR42 ;  /* 0x0000002a08067c36 */ /* 0x000fca0008000000 */
[----:B------:R-:W-:Y:S01]  /*1c460*/  ISETP.GE.OR P1, PT, R6, UR4, !P0 ;  /* 0x0000000406007c0c */ /* 0x000fe2000c726670 */
[----:B------:R-:W-:Y:S02]  /*1c470*/  IMAD.MOV.U32 R7, RZ, RZ, RZ ;  /* 0x000000ffff077224 */ /* 0x000fe400078e00ff */
[----:B---3--:R-:W-:-:S10]  /*1c480*/  IMAD.MOV.U32 R9, RZ, RZ, R0 ;  /* 0x000000ffff097224 */ /* 0x008fd400078e0000 */
[----:B------:R-:W0:Y:S01]  /*1c490*/  @!P1 LDC.64 R2, c[0x0][0xc80] ;  /* 0x00032000ff029b82 */ /* 0x000e220000000a00 */
[----:B------:R-:W-:Y:S01]  /*1c4a0*/  IMAD.MOV.U32 R0, RZ, RZ, RZ ;  /* 0x000000ffff007224 */ /* 0x000fe200078e00ff */
[----:B------:R-:W-:Y:S01]  /*1c4b0*/  ISETP.GE.U32.AND P2, PT, R8, 0x2, PT ;  /* 0x000000020800780c */ /* 0x000fe20003f46070 */
[----:B------:R-:W-:-:S05]  /*1c4c0*/  ULDC UR4, c[0x0][0xc3c] ;  /* 0x00030f0000047ab9 */ /* 0x000fca0000000800 */
[----:B-1----:R-:W1:Y:S01]  /*1c4d0*/  @!P1 LDC.64 R4, c[0x0][0xc78] ;  /* 0x00031e00ff049b82 */ /* 0x002e620000000a00 */
[----:B0-----:R-:W-:-:S05]  /*1c4e0*/  @!P1 IMAD.WIDE R2, R6, 0x4, R2 ;  /* 0x0000000406029825 */ /* 0x001fca00078e0202 */
[----:B------:R1:W3:Y:S02]  /*1c4f0*/  @!P1 LDG.E R0, desc[UR52][R2.64] ;  /* 0x0000003402009981 */ /* 0x0002e4000c1e1900 */
[----:B-1----:R-:W-:-:S05]  /*1c500*/  @!P1 IMAD.WIDE R2, R6, 0x4, R4 ;  /* 0x0000000406029825 */ /* 0x002fca00078e0204 */
[----:B------:R-:W3:Y:S01]  /*1c510*/  @!P1 LDG.E R7, desc[UR52][R2.64] ;  /* 0x0000003402079981 */ /* 0x000ee2000c1e1900 */
[C---:B------:R-:W-:Y:S01]  /*1c520*/  ISETP.NE.AND P1, PT, R8.reuse, RZ, PT ;  /* 0x000000ff0800720c */ /* 0x040fe20003f25270 */
[----:B------:R-:W-:Y:S01]  /*1c530*/  IMAD.MOV.U32 R5, RZ, RZ, RZ ;  /* 0x000000ffff057224 */ /* 0x000fe200078e00ff */
[C---:B------:R-:W-:Y:S01]  /*1c540*/  ISETP.GE.U32.AND P3, PT, R8.reuse, 0x4, PT ;  /* 0x000000040800780c */ /* 0x040fe20003f66070 */
[----:B------:R-:W-:Y:S01]  /*1c550*/  SHFL.IDX PT, R6, R9, 0x1, 0x1f ;  /* 0x00201f0009067f89 */ /* 0x000fe200000e0000 */
[C---:B------:R-:W-:Y:S02]  /*1c560*/  ISETP.GE.U32.AND P4, PT, R8.reuse, 0x8, PT ;  /* 0x000000080800780c */ /* 0x040fe40003f86070 */
[----:B------:R-:W-:Y:S01]  /*1c570*/  ISETP.GE.U32.AND P5, PT, R8, 0x10, PT ;  /* 0x000000100800780c */ /* 0x000fe20003fa6070 */
[----:B------:R-:W-:Y:S01]  /*1c580*/  SHFL.IDX PT, R4, R9, RZ, 0x1f ;  /* 0x00001fff09047589 */ /* 0x000fe200000e0000 */
[----:B------:R-:W0:Y:S01]  /*1c590*/  LDC R8, c[0x0][0xc38] ;  /* 0x00030e00ff087b82 */ /* 0x000e220000000800 */
[----:B---3--:R-:W-:-:S05]  /*1c5a0*/  IMAD R2, R7, R0, RZ ;  /* 0x0000000007027224 */ /* 0x008fca00078e02ff */
        /* <DEDUP_REMOVED lines=19> */
[----:B------:R-:W-:Y:S05]  /*1c6e0*/  @P6 BRA `(.L_x_1246) ;  /* 0x0000000000986947 */ /* 0x000fea0003800000 */
.L_x_1248:
[----:B------:R-:W-:-:S04]  /*1c6f0*/  UIADD3 UR42, UR42, 0x1f, URZ ;  /* 0x0000001f2a2a7890 */ /* 0x000fc8000fffe03f */
[----:B------:R-:W-:-:S06]  /*1c700*/  UISETP.GE.AND UP0, UPT, UR42, UR4, UPT ;  /* 0x000000042a00728c */ /* 0x000fcc000bf06270 */
[----:B------:R-:W-:-:S13]  /*1c710*/  PLOP3.LUT P6, PT, PT, PT, UP0, 0x40, 0x0 ;  /* 0x000000000000781c */ /* 0x000fda0003fce808 */
[----:B------:R-:W-:Y:S05]  /*1c720*/  @!P6 BRA `(.L_x_1247) ;  /* 0x0000000800c8e947 */ /* 0x000fea0003800000 */
[----:B------:R-:W0:Y:S01]  /*1c730*/  S2R R0, SR_TID.X ;  /* 0x0000000000007919 */ /* 0x000e220000002100 */
[----:B------:R-:W1:Y:S01]  /*1c740*/  LDC R8, c[0x0][0xc38] ;  /* 0x00030e00ff087b82 */ /* 0x000e620000000800 */
[----:B0-----:R-:W-:-:S05]  /*1c750*/  LOP3.LUT R0, R0, 0x1f, RZ, 0xc0, !PT ;  /* 0x0000001f00007812 */ /* 0x001fca00078ec0ff */
[----:B------:R-:W-:Y:S02]  /*1c760*/  VIADD R7, R0, UR42 ;  /* 0x0000002a00077c36 */ /* 0x000fe40008000000 */
[----:B------:R-:W-:-:S03]  /*1c770*/  IMAD.MOV.U32 R0, RZ, RZ, RZ ;  /* 0x000000ffff007224 */ /* 0x000fc600078e00ff */
[----:B------:R-:W-:-:S13]  /*1c780*/  ISETP.GE.OR P6, PT, R7, UR4, !P0 ;  /* 0x0000000407007c0c */ /* 0x000fda000c7c6670 */
[----:B------:R-:W0:Y:S02]  /*1c790*/  @!P6 LDC.64 R2, c[0x0][0xc80] ;  /* 0x00032000ff02eb82 */ /* 0x000e240000000a00 */
[----:B0-----:R-:W-:-:S05]  /*1c7a0*/  @!P6 IMAD.WIDE R2, R7, 0x4, R2 ;  /* 0x000000040702e825 */ /* 0x001fca00078e0202 */
[----:B------:R0:W3:Y:S02]  /*1c7b0*/  @!P6 LDG.E R0, desc[UR52][R2.64] ;  /* 0x000000340200e981 */ /* 0x0000e4000c1e1900 */
[----:B0-----:R-:W0:Y:S02]  /*1c7c0*/  @!P6 LDC.64 R2, c[0x0][0xc78] ;  /* 0x00031e00ff02eb82 */ /* 0x001e240000000a00 */
[----:B0-----:R-:W-:-:S04]  /*1c7d0*/  @!P6 IMAD.WIDE R2, R7, 0x4, R2 ;  /* 0x000000040702e825 */ /* 0x001fc800078e0202 */
[----:B------:R-:W-:-:S06]  /*1c7e0*/  IMAD.MOV.U32 R7, RZ, RZ, RZ ;  /* 0x000000ffff077224 */ /* 0x000fcc00078e00ff */
[----:B------:R-:W3:Y:S02]  /*1c7f0*/  @!P6 LDG.E R7, desc[UR52][R2.64] ;  /* 0x000000340207e981 */ /* 0x000ee4000c1e1900 */
        /* <DEDUP_REMOVED lines=16> */
[----:B------:R-:W1:Y:S02]  /*1c900*/  SHFL.IDX PT, R3, R2, 0x1f, 0x1f ;  /* 0x03e01f0002037f89 */ /* 0x000e6400000e0000 */
[----:B-1----:R-:W-:-:S04]  /*1c910*/  IMAD R3, R3, R8, RZ ;  /* 0x0000000803037224 */ /* 0x002fc800078e02ff */
[----:B------:R-:W-:-:S05]  /*1c920*/  IMAD.IADD R6, R3, 0x1, R6 ;  /* 0x0000000103067824 */ /* 0x000fca00078e0206 */
[----:B------:R-:W-:-:S13]  /*1c930*/  ISETP.GT.AND P6, PT, R6, R4, PT ;  /* 0x000000040600720c */ /* 0x000fda0003fc4270 */
[----:B------:R-:W-:Y:S05]  /*1c940*/  @!P6 BRA `(.L_x_1248) ;  /* 0xfffffffc0068e947 */ /* 0x000fea000383ffff */
.L_x_1246:
        /* <DEDUP_REMOVED lines=8> */
[----:B------:R0:W3:Y:S01]  /*1c9d0*/  SHFL.IDX PT, R7, R7, R3, 0x1f ;  /* 0x00001f0307077589 */ /* 0x0000e200000e0000 */
[----:B------:R-:W-:Y:S05]  /*1c9e0*/  @!P0 BRA `(.L_x_1249) ;  /* 0x00000000000c8947 */ /* 0x000fea0003800000 */
[----:B------:R-:W-:-:S06]  /*1c9f0*/  UIADD3 UR5, UR4, -0x1, URZ ;  /* 0xffffffff04057890 */ /* 0x000fcc000fffe03f */
[----:B------:R-:W-:-:S06]  /*1ca00*/  IMAD.U32 R5, RZ, RZ, UR5 ;  /* 0x00000005ff057e24 */ /* 0x000fcc000f8e00ff */
[----:B------:R4:W0:Y:S02]  /*1ca10*/  SHFL.IDX PT, R5, R2, R5, 0x1f ;  /* 0x00001f0502057589 */ /* 0x00082400000e0000 */
.L_x_1249:
[----:B0---4-:R-:W-:Y:S01]  /*1ca20*/  IMAD R2, R5, R8, R6 ;  /* 0x0000000805027224 */ /* 0x011fe200078e0206 */
[----:B---3--:R-:W-:Y:S01]  /*1ca30*/  ISETP.NE.AND P0, PT, R7, 0x1, PT ;  /* 0x000000010700780c */ /* 0x008fe20003f05270 */
[----:B------:R-:W-:Y:S02]  /*1ca40*/  UIADD3 UR42, UR4, UR42, URZ ;  /* 0x0000002a042a7290 */ /* 0x000fe4000fffe03f */
[----:B------:R-:W-:Y:S01]  /*1ca50*/  IMAD.IADD R4, R4, 0x1, -R2 ;  /* 0x0000000104047824 */ /* 0x000fe200078e0a02 */
[----:B------:R0:W-:Y:S09]  /*1ca60*/  STL [R1+0x10], R2 ;  /* 0x0000100201007387 */ /* 0x0001f20000100800 */
[----:B------:R-:W-:Y:S05]  /*1ca70*/  @!P0 BRA `(.L_x_1250) ;  /* 0x0000000000e48947 */ /* 0x000fea0003800000 */
[----:B-1----:R-:W-:-:S04]  /*1ca80*/  IABS R5, R0 ;  /* 0x0000000000057213 */ /* 0x002fc80000000000 */
[----:B0-----:R-:W0:Y:S08]  /*1ca90*/  I2F.RP R2, R5 ;  /* 0x0000000500027306 */ /* 0x001e300000209400 */
        /* <DEDUP_REMOVED lines=16> */
[----:B------:R-:W-:Y:S02]  /*1cba0*/  ISETP.GE.U32.AND P0, PT, R2, R5, PT ;  /* 0x000000050200720c */ /* 0x000fe40003f06070 */
[----:B------:R-:W-:-:S04]  /*1cbb0*/  IABS R5, R7 ;  /* 0x0000000700057213 */ /* 0x000fc80000000000 */
        /* <DEDUP_REMOVED lines=9> */
[----:B------:R-:W-:-:S03]  /*1cc50*/  LOP3.LUT R2, R4, R0, RZ, 0x3c, !PT ;  /* 0x0000000004027212 */ /* 0x000fc600078e3cff */
[----:B------:R-:W-:Y:S01]  /*1cc60*/  IMAD.MOV.U32 R3, RZ, RZ, R8 ;  /* 0x000000ffff037224 */ /* 0x000fe200078e0008 */
[----:B------:R-:W-:Y:S02]  /*1cc70*/  ISETP.GE.AND P2, PT, R2, RZ, PT ;  /* 0x000000ff0200720c */ /* 0x000fe40003f46270 */
        /* <DEDUP_REMOVED lines=11> */
[----:B------:R-:W-:Y:S01]  /*1cd30*/  ISETP.GE.U32.AND P0, PT, R2, R5, PT ;  /* 0x000000050200720c */ /* 0x000fe20003f06070 */
[----:B------:R-:W-:-:S04]  /*1cd40*/  IMAD.MOV R2, RZ, RZ, -R3 ;  /* 0x000000ffff027224 */ /* 0x000fc800078e0a03 */
[----:B------:R-:W-:Y:S01]  /*1cd50*/  IMAD R4, R0, R2, R4 ;  /* 0x0000000200047224 */ /* 0x000fe200078e0204 */
[----:B------:R-:W-:-:S04]  /*1cd60*/  LOP3.LUT R2, R3, R7, RZ, 0x3c, !PT ;  /* 0x0000000703027212 */ /* 0x000fc800078e3cff */
[----:B------:R-:W-:-:S03]  /*1cd70*/  ISETP.GE.AND P2, PT, R2, RZ, PT ;  /* 0x000000ff0200720c */ /* 0x000fc60003f46270 */
[----:B------:R-:W-:-:S10]  /*1cd80*/  @P0 VIADD R6, R6, 0x1 ;  /* 0x0000000106060836 */ /* 0x000fd40000000000 */
[----:B------:R-:W-:Y:S01]  /*1cd90*/  @!P2 IMAD.MOV R6, RZ, RZ, -R6 ;  /* 0x000000ffff06a224 */ /* 0x000fe200078e0a06 */
[----:B------:R-:W-:-:S05]  /*1cda0*/  @!P1 LOP3.LUT R6, RZ, R7, RZ, 0x33, !PT ;  /* 0x00000007ff069212 */ /* 0x000fca00078e33ff */
[--C-:B------:R-:W-:Y:S02]  /*1cdb0*/  IMAD.MOV R2, RZ, RZ, -R6.reuse ;  /* 0x000000ffff027224 */ /* 0x100fe400078e0a06 */
[C---:B------:R-:W-:Y:S02]  /*1cdc0*/  IMAD R6, R7.reuse, 0x1000000, R6 ;  /* 0x0100000007067824 */ /* 0x040fe400078e0206 */
[----:B------:R-:W-:-:S04]  /*1cdd0*/  IMAD R2, R7, R2, R3 ;  /* 0x0000000207027224 */ /* 0x000fc800078e0203 */
[----:B------:R-:W-:-:S05]  /*1cde0*/  IMAD R2, R2, 0x10000, R6 ;  /* 0x0001000002027824 */ /* 0x000fca00078e0206 */
[----:B------:R0:W-:Y:S01]  /*1cdf0*/  STL [R1+0x18], R2 ;  /* 0x0000180201007387 */ /* 0x0001e20000100800 */
[----:B------:R-:W-:Y:S05]  /*1ce00*/  BRA `(.L_x_1251) ;  /* 0x0000000400007947 */ /* 0x000fea0003800000 */
.L_x_1250:
[----:B------:R-:W-:Y:S02]  /*1ce10*/  ULDC.64 UR4, c[0x0][0xc90] ;  /* 0x0003240000047ab9 */ /* 0x000fe40000000a00 */
[----:B------:R-:W-:-:S06]  /*1ce20*/  UIMAD.WIDE UR4, UR42, 0x4, UR4 ;  /* 0x000000042a0478a5 */ /* 0x000fcc000f8e0204 */
[----:B0-----:R-:W-:Y:S02]  /*1ce30*/  IMAD.U32 R2, RZ, RZ, UR4 ;  /* 0x00000004ff027e24 */ /* 0x001fe4000f8e00ff */
[----:B------:R-:W-:-:S05]  /*1ce40*/  IMAD.U32 R3, RZ, RZ, UR5 ;  /* 0x00000005ff037e24 */ /* 0x000fca000f8e00ff */
[----:B------:R-:W1:Y:S02]  /*1ce50*/  LDG.E R6, desc[UR52][R2.64] ;  /* 0x0000003402067981 */ /* 0x000e64000c1e1900 */
[----:B-1----:R-:W-:-:S05]  /*1ce60*/  IMAD R5, R0, R6, RZ ;  /* 0x0000000600057224 */ /* 0x002fca00078e02ff */
[----:B------:R-:W-:-:S04]  /*1ce70*/  IABS R7, R5 ;  /* 0x0000000500077213 */ /* 0x000fc80000000000 */
[----:B------:R-:W0:Y:S08]  /*1ce80*/  I2F.RP R2, R7 ;  /* 0x0000000700027306 */ /* 0x000e300000209400 */
        /* <DEDUP_REMOVED lines=22> */
[----:B------:R-:W-:Y:S02]  /*1cff0*/  IMAD R7, R6, R2, RZ ;  /* 0x0000000206077224 */ /* 0x000fe400078e02ff */
[----:B------:R-:W-:Y:S02]  /*1d000*/  IMAD.MOV R2, RZ, RZ, -R2 ;  /* 0x000000ffff027224 */ /* 0x000fe400078e0a02 */
[----:B------:R-:W-:Y:S02]  /*1d010*/  IMAD.MOV R3, RZ, RZ, -R7 ;  /* 0x000000ffff037224 */ /* 0x000fe400078e0a07 */
[----:B------:R-:W-:-:S03]  /*1d020*/  IMAD R4, R5, R2, R4 ;  /* 0x0000000205047224 */ /* 0x000fc600078e0204 */
[----:B------:R-:W-:-:S04]  /*1d030*/  VIADDMNMX R6, R3, R8, R6, PT ;  /* 0x0000000803067246 */ /* 0x000fc80003800106 */
        /* <DEDUP_REMOVED lines=19> */
[----:B------:R-:W-:Y:S02]  /*1d170*/  LOP3.LUT R3, R4, R6, RZ, 0x3c, !PT ;  /* 0x0000000604037212 */ /* 0x000fe400078e3cff */
[----:B------:R-:W-:Y:S02]  /*1d180*/  IADD3 R4, R7, 0x1000000, R4 ;  /* 0x0100000007047810 */ /* 0x000fe40007ffe004 */
[----:B------:R-:W-:-:S07]  /*1d190*/  ISETP.GE.AND P2, PT, R3, RZ, PT ;  /* 0x000000ff0300720c */ /* 0x000fce0003f46270 */
[----:B------:R-:W-:-:S06]  /*1d1a0*/  @P0 VIADD R2, R2, 0x1 ;  /* 0x0000000102020836 */ /* 0x000fcc0000000000 */
[----:B------:R-:W-:Y:S01]  /*1d1b0*/  @!P2 IMAD.MOV R2, RZ, RZ, -R2 ;  /* 0x000000ffff02a224 */ /* 0x000fe200078e0a02 */
[----:B------:R-:W-:Y:S01]  /*1d1c0*/  @!P1 LOP3.LUT R2, RZ, R6, RZ, 0x33, !PT ;  /* 0x00000006ff029212 */ /* 0x000fe200078e33ff */
[----:B------:R-:W-:-:S04]  /*1d1d0*/  IMAD.MOV R6, RZ, RZ, -R6 ;  /* 0x000000ffff067224 */ /* 0x000fc800078e0a06 */
[----:B------:R-:W-:Y:S02]  /*1d1e0*/  IMAD R3, R2, R6, R4 ;  /* 0x0000000602037224 */ /* 0x000fe400078e0204 */
[----:B------:R-:W-:-:S03]  /*1d1f0*/  IMAD.MOV.U32 R4, RZ, RZ, R2 ;  /* 0x000000ffff047224 */ /* 0x000fc600078e0002 */
[----:B------:R1:W-:Y:S04]  /*1d200*/  STL [R1+0x18], R3 ;  /* 0x0000180301007387 */ /* 0x0003e80000100800 */
.L_x_1251:
[----:B-1----:R-:W-:-:S05]  /*1d210*/  LOP3.LUT R3, RZ, R4, RZ, 0x33, !PT ;  /* 0x00000004ff037212 */ /* 0x002fca00078e33ff */
[----:B------:R-:W-:-:S05]  /*1d220*/  IMAD.IADD R0, R0, 0x1, R3 ;  /* 0x0000000100007824 */ /* 0x000fca00078e0203 */
[----:B------:R1:W-:Y:S01]  /*1d230*/  STL [R1+0x14], R0 ;  /* 0x0000140001007387 */ /* 0x0003e20000100800 */
[----:B------:R-:W-:Y:S05]  /*1d240*/  BRA `(.L_x_1252) ;  /* 0x0000000000107947 */ /* 0x000fea0003800000 */
.L_x_1247:
[----:B------:R0:W-:Y:S01]  /*1d250*/  STL [R1+0x10], R4 ;  /* 0x0000100401007387 */ /* 0x0001e20000100800 */
[----:B------:R-:W-:-:S03]  /*1d260*/  ULDC UR42, c[0x0][0xc3c] ;  /* 0x00030f00002a7ab9 */ /* 0x000fc60000000800 */
[----:B------:R0:W-:Y:S04]  /*1d270*/  STL [R1+0x14], RZ ;  /* 0x000014ff01007387 */ /* 0x0001e80000100800 */
[----:B------:R0:W-:Y:S02]  /*1d280*/  STL [R1+0x18], RZ ;  /* 0x000018ff01007387 */ /* 0x0001e40000100800 */
.L_x_1252:
[----:B0-----:R-:W3:Y:S04]  /*1d290*/  LDL R2, [R1+0x18] ;  /* 0x0000180001027983 */ /* 0x001ee80000100800 */
[----:B------:R-:W4:Y:S04]  /*1d2a0*/  LDL R3, [R1+0x14] ;  /* 0x0000140001037983 */ /* 0x000f280000100800 */
[----:B------:R-:W5:Y:S01]  /*1d2b0*/  LDL R4, [R1+0x10] ;  /* 0x0000100001047983 */ /* 0x000f620000100800 */
[----:B-1----:R-:W0:Y:S02]  /*1d2c0*/  S2R R0, SR_TID.X ;  /* 0x0000000000007919 */ /* 0x002e240000002100 */
[----:B0-----:R-:W-:Y:S01]  /*1d2d0*/  LOP3.LUT R0, R0, 0x1f, RZ, 0xc0, !PT ;  /* 0x0000001f00007812 */ /* 0x001fe200078ec0ff */
[----:B------:R-:W-:Y:S03]  /*1d2e0*/  BAR.SYNC.DEFER_BLOCKING 0x4, 0x180 ;  /* 0x0106000000007b1d */ /* 0x000fe60000010000 */
[----:B------:R-:W-:-:S13]  /*1d2f0*/  ISETP.NE.AND P0, PT, R0, RZ, PT ;  /* 0x000000ff0000720c */ /* 0x000fda0003f05270 */
[----:B------:R-:W0:Y:S01]  /*1d300*/  @!P0 S2R R0, SR_CgaCtaId ;  /* 0x0000000000008919 */ /* 0x000e220000008800 */
[----:B---3--:R-:W-:Y:S01]  /*1d310*/  IMAD.MOV.U32 R6, RZ, RZ, R2 ;  /* 0x000000ffff067224 */ /* 0x008fe200078e0002 */
[----:B------:R-:W-:-:S04]  /*1d320*/  @!P0 MOV R2, 0x400 ;  /* 0x0000040000028802 */ /* 0x000fc80000000f00 */
[----:B0-----:R-:W-:Y:S01]  /*1d330*/  @!P0 LEA R18, R0, R2, 0x18 ;  /* 0x0000000200128211 */ /* 0x001fe200078ec0ff */
[----:B------:R-:W-:Y:S02]  /*1d340*/  IMAD.U32 R0, RZ, RZ, UR42 ;  /* 0x0000002aff007e24 */ /* 0x000fe4000f8e00ff */
[----:B----4-:R-:W-:Y:S02]  /*1d350*/  IMAD.MOV.U32 R5, RZ, RZ, R3 ;  /* 0x000000ffff057224 */ /* 0x010fe400078e0003 */
[----:B------:R-:W-:-:S05]  /*1d360*/  @!P0 IMAD.MOV.U32 R7, RZ, RZ, R0 ;  /* 0x000000ffff078224 */ /* 0x000fca00078e0000 */
[----:B-----5:R3:W-:Y:S01]  /*1d370*/  @!P0 STS.128 [R18+0x298d0], R4 ;  /* 0x0298d00412008388 */ /* 0x0207e20000000c00 */
[----:B------:R-:W-:Y:S06]  /*1d380*/  BAR.ARV 0x5, 0x180 ;  /* 0x0146000000007b1d */ /* 0x000fec0000002000 */
.L_x_1245:
[----:B------:R-:W-:Y:S02]  /*1d390*/  ULDC UR4, c[0x0][0xc3c] ;  /* 0x00030f0000047ab9 */ /* 0x000fe40000000800 */
[----:B------:R-:W-:-:S06]  /*1d3a0*/  UISETP.GE.AND UP0, UPT, UR42, UR4, UPT ;  /* 0x000000042a00728c */ /* 0x000fcc000bf06270 */
[----:B------:R-:W-:-:S13]  /*1d3b0*/  PLOP3.LUT P0, PT, PT, PT, UP0, 0x80, 0x0 ;  /* 0x000000000000781c */ /* 0x000fda0003f0f008 */
[----:B------:R-:W-:Y:S05]  /*1d3c0*/  @!P0 BRA `(.L_x_1253) ;  /* 0xffffffb000688947 */ /* 0x000fea000383ffff */
.L_x_1175:
[----:B------:R-:W4:Y:S01]  /*1d3d0*/  LDL.LU R0, [R1+0x30] ;  /* 0x0000300001007983 */ /* 0x000f220000300800 */
[----:B------:R-:W-:Y:S01]  /*1d3e0*/  BSSY B0, `(.L_x_1254) ;  /* 0x000000b000007945 */ /* 0x000fe20003800000 */
[----:B-1-3--:R-:W1:Y:S01]  /*1d3f0*/  S2R R5, SR_CgaCtaId ;  /* 0x0000000000057919 */ /* 0x00ae620000008800 */
[----:B----4-:R-:W-:-:S05]  /*1d400*/  VIADD R0, R0, 0x1 ;  /* 0x0000000100007836 */ /* 0x010fca0000000000 */
[----:B0-----:R-:W-:-:S04]  /*1d410*/  LEA.HI R2, R0, R0, RZ, 0x1 ;  /* 0x0000000000027211 */ /* 0x001fc800078f08ff */
[----:B------:R-:W-:-:S05]  /*1d420*/  LOP3.LUT R3, R2, 0xfffffffe, RZ, 0xc0, !PT ;  /* 0xfffffffe02037812 */ /* 0x000fca00078ec0ff */
[----:B------:R-:W-:Y:S01]  /*1d430*/  IMAD.IADD R3, R0, 0x1, -R3 ;  /* 0x0000000100037824 */ /* 0x000fe200078e0a03 */
[----:B------:R-:W-:-:S04]  /*1d440*/  MOV R0, 0x400 ;  /* 0x0000040000007802 */ /* 0x000fc80000000f00 */
[----:B-1----:R-:W-:Y:S02]  /*1d450*/  LEA R0, R5, R0, 0x18 ;  /* 0x0000000005007211 */ /* 0x002fe400078ec0ff */
[----:B------:R-:W-:-:S04]  /*1d460*/  SHF.L.U32 R3, R3, 0x1f, RZ ;  /* 0x0000001f03037819 */ /* 0x000fc800000006ff */
[----:B------:R-:W0:Y:S02]  /*1d470*/  SYNCS.PHASECHK.TRANS64.TRYWAIT P0, [R0+URZ+0x29820], R3 ;  /* 0x02982003000075a7 */ /* 0x000e24000800017f */
[----:B0-----:R-:W-:Y:S05]  /*1d480*/  @!P0 BRA `(.L_x_1255) ;  /* 0x0000001000048947 */ /* 0x001fea0003800000 */
.L_x_1294:
[----:B------:R-:W-:Y:S05]  /*1d490*/  BSYNC B0 ;  /* 0x0000000000007941 */ /* 0x000fea0003800000 */
.L_x_1254:
[----:B------:R-:W-:-:S03]  /*1d4a0*/  UMOV UR4, 0xffffffff ;  /* 0xffffffff00047882 */ /* 0x000fc60000000000 */
[----:B------:R-:W-:Y:S05]  /*1d4b0*/  BRA.DIV UR4, `(.L_x_1256) ;  /* 0x00000012040c7947 */ /* 0x000fea000b800000 */
[----:B------:R-:W1:Y:S02]  /*1d4c0*/  S2R R2, SR_TID.X ;  /* 0x0000000000027919 */ /* 0x000e640000002100 */
[----:B-1----:R-:W-:-:S04]  /*1d4d0*/  SHF.R.U32.HI R2, RZ, 0x5, R2 ;  /* 0x00000005ff027819 */ /* 0x002fc80000011602 */
[----:B------:R-:W-:-:S05]  /*1d4e0*/  LOP3.LUT R2, R2, 0x3, RZ, 0xc0, !PT ;  /* 0x0000000302027812 */ /* 0x000fca00078ec0ff */
[----:B------:R1:W3:Y:S02]  /*1d4f0*/  SHFL.IDX PT, R14, R2, RZ, 0x1f ;  /* 0x00001fff020e7589 */ /* 0x0002e400000e0000 */
.L_x_1297:
[----:B---3--:R-:W-:Y:S01]  /*1d500*/  ISETP.NE.AND P0, PT, R14, RZ, PT ;  /* 0x000000ff0e00720c */ /* 0x008fe20003f05270 */
[----:B------:R-:W-:-:S12]  /*1d510*/  BSSY B0, `(.L_x_1257) ;  /* 0x000002c000007945 */ /* 0x000fd80003800000 */
[----:B------:R-:W-:Y:S05]  /*1d520*/  @P0 BRA `(.L_x_1258) ;  /* 0x0000000000a80947 */ /* 0x000fea0003800000 */
[----:B------:R-:W-:-:S03]  /*1d530*/  UMOV UR4, 0xffffffff ;  /* 0xffffffff00047882 */ /* 0x000fc60000000000 */
[----:B------:R-:W-:Y:S05]  /*1d540*/  BRA.DIV UR4, `(.L_x_1259) ;  /* 0x00000012041c7947 */ /* 0x000fea000b800000 */
[----:B------:R-:W-:-:S13]  /*1d550*/  ELECT P6, URZ, PT ;  /* 0x00000000003f782f */ /* 0x000fda00038c0000 */
.L_x_1300:
[----:B------:R-:W-:Y:S05]  /*1d560*/  @!P6 BRA `(.L_x_1258) ;  /* 0x000000000098e947 */ /* 0x000fea0003800000 */
[----:B------:R-:W-:-:S06]  /*1d570*/  ULOP3.LUT UR4, UR38, 0x2, URZ, 0xfc, !UPT ;  /* 0x0000000226047892 */ /* 0x000fcc000f8efc3f */
[----:B-1----:R-:W-:-:S05]  /*1d580*/  IMAD.U32 R2, RZ, RZ, UR4 ;  /* 0x00000004ff027e24 */ /* 0x002fca000f8e00ff */
[----:B------:R-:W-:-:S13]  /*1d590*/  ISETP.NE.AND P0, PT, R2, 0x3, PT ;  /* 0x000000030200780c */ /* 0x000fda0003f05270 */
[----:B------:R-:W-:Y:S05]  /*1d5a0*/  @!P0 BRA `(.L_x_1260) ;  /* 0x0000000000048947 */ /* 0x000fea0003800000 */
[----:B------:R-:W-:Y:S01]  /*1d5b0*/  BPT.TRAP 0x1 ;  /* 0x000000040000795c */ /* 0x000fe20000300000 */
.L_x_1260:
[----:B------:R-:W3:Y:S01]  /*1d5c0*/  LDL.LU R7, [R1] ;  /* 0x0000000001077983 */ /* 0x000ee20000300800 */
[----:B------:R-:W-:Y:S02]  /*1d5d0*/  VIADD R2, R0, 0x29840 ;  /* 0x0002984000027836 */ /* 0x000fe40000000000 */
[C---:B0-----:R-:W-:Y:S02]  /*1d5e0*/  VIADD R3, R19.reuse, 0x1 ;  /* 0x0000000113037836 */ /* 0x041fe40000000000 */
[----:B------:R-:W-:-:S03]  /*1d5f0*/  IMAD R6, R19, 0x8, R2 ;  /* 0x0000000813067824 */ /* 0x000fc600078e0202 */
[----:B------:R-:W-:-:S04]  /*1d600*/  ISETP.NE.AND P2, PT, R3, 0x2, PT ;  /* 0x000000020300780c */ /* 0x000fc80003f45270 */
[----:B------:R-:W-:Y:S02]  /*1d610*/  SEL R4, RZ, 0x1, P2 ;  /* 0x00000001ff047807 */ /* 0x000fe40001000000 */
[----:B------:R-:W-:Y:S02]  /*1d620*/  SEL R3, R3, RZ, P2 ;  /* 0x000000ff03037207 */ /* 0x000fe40001000000 */
[C---:B---3--:R-:W-:Y:S02]  /*1d630*/  SHF.L.U32 R5, R7.reuse, 0x1f, RZ ;  /* 0x0000001f07057819 */ /* 0x048fe400000006ff */
[----:B------:R-:W-:Y:S01]  /*1d640*/  LOP3.LUT R4, R7, R4, RZ, 0x3c, !PT ;  /* 0x0000000407047212 */ /* 0x000fe200078e3cff */
[----:B------:R-:W-:Y:S01]  /*1d650*/  IMAD R7, R3, 0x8, R2 ;  /* 0x0000000803077824 */ /* 0x000fe200078e0202 */
[----:B------:R-:W0:Y:S02]  /*1d660*/  SYNCS.PHASECHK.TRANS64.TRYWAIT P1, [R6+URZ], R5 ;  /* 0x00000005060075a7 */ /* 0x000e24000802017f */
[----:B------:R-:W-:Y:S01]  /*1d670*/  SHF.L.U32 R2, R4, 0x1f, RZ ;  /* 0x0000001f04027819 */ /* 0x000fe200000006ff */
[----:B0-----:R-:W-:Y:S06]  /*1d680*/  @!P1 BRA `(.L_x_1261) ;  /* 0x0000000c00ec9947 */ /* 0x001fec0003800000 */
.L_x_1301:
[----:B------:R-:W1:Y:S02]  /*1d690*/  SYNCS.PHASECHK.TRANS64.TRYWAIT P1, [R7+URZ], R2 ;  /* 0x00000002070075a7 */ /* 0x000e64000802017f */
[----:B-1----:R-:W-:Y:S05]  /*1d6a0*/  @!P1 BRA `(.L_x_1262) ;  /* 0x0000000c00f89947 */ /* 0x002fea0003800000 */
.L_x_1302:
[----:B------:R-:W-:Y:S05]  /*1d6b0*/  @!P0 BRA `(.L_x_1263) ;  /* 0x0000000000048947 */ /* 0x000fea0003800000 */
[----:B------:R-:W-:Y:S01]  /*1d6c0*/  BPT.TRAP 0x1 ;  /* 0x000000040000795c */ /* 0x000fe20000300000 */
.L_x_1263:
[----:B------:R-:W-:-:S04]  /*1d6d0*/  IMAD R4, R19, 0x8, R0 ;  /* 0x0000000813047824 */ /* 0x000fc800078e0200 */
[----:B------:R-:W3:Y:S02]  /*1d6e0*/  SYNCS.PHASECHK.TRANS64.TRYWAIT P1, [R4+URZ+0x29860], R5 ;  /* 0x02986005040075a7 */ /* 0x000ee4000802017f */
[----:B---3--:R-:W-:Y:S05]  /*1d6f0*/  @!P1 BRA `(.L_x_1264) ;  /* 0x0000000c00f89947 */ /* 0x008fea0003800000 */
.L_x_1303:
[----:B------:R-:W-:Y:S05]  /*1d700*/  @!P0 BRA `(.L_x_1265) ;  /* 0x0000000000048947 */ /* 0x000fea0003800000 */
[----:B------:R-:W-:Y:S01]  /*1d710*/  BPT.TRAP 0x1 ;  /* 0x000000040000795c */ /* 0x000fe20000300000 */
.L_x_1265:
[----:B------:R-:W-:-:S04]  /*1d720*/  IMAD R3, R3, 0x8, R0 ;  /* 0x0000000803037824 */ /* 0x000fc800078e0200 */
[----:B------:R-:W4:Y:S02]  /*1d730*/  SYNCS.PHASECHK.TRANS64.TRYWAIT P1, [R3+URZ+0x29860], R2 ;  /* 0x02986002030075a7 */ /* 0x000f24000802017f */
[----:B----4-:R-:W-:Y:S05]  /*1d740*/  @!P1 BRA `(.L_x_1266) ;  /* 0x0000000c00f89947 */ /* 0x010fea0003800000 */
.L_x_1304:
[----:B------:R-:W-:Y:S05]  /*1d750*/  @!P0 BRA `(.L_x_1267) ;  /* 0x0000000000048947 */ /* 0x000fea0003800000 */
[----:B------:R-:W-:Y:S01]  /*1d760*/  BPT.TRAP 0x1 ;  /* 0x000000040000795c */ /* 0x000fe20000300000 */
.L_x_1267:
[----:B------:R-:W5:Y:S02]  /*1d770*/  SYNCS.PHASECHK.TRANS64.TRYWAIT P0, [R4+URZ+0x29880], R5 ;  /* 0x02988005040075a7 */ /* 0x000f64000800017f */
[----:B-----5:R-:W-:Y:S05]  /*1d780*/  @!P0 BRA `(.L_x_1268) ;  /* 0x0000000c00fc8947 */ /* 0x020fea0003800000 */
.L_x_1269:
[----:B------:R0:W0:Y:S02]  /*1d790*/  SYNCS.PHASECHK.TRANS64.TRYWAIT P0, [R3+URZ+0x29880], R2 ;  /* 0x02988002030075a7 */ /* 0x000024000800017f */
[----:B0-----:R-:W-:Y:S05]  /*1d7a0*/  @!P0 NANOSLEEP.SYNCS 0x989680 ;  /* 0x009896800000895d */ /* 0x001fea0003900000 */
[----:B------:R-:W0:Y:S02]  /*1d7b0*/  @!P0 SYNCS.PHASECHK.TRANS64 P0, [R3+URZ+0x29880], R2 ;  /* 0x02988002030085a7 */ /* 0x000e24000800007f */
[----:B0-----:R-:W-:Y:S05]  /*1d7c0*/  @!P0 BRA `(.L_x_1269) ;  /* 0xfffffffc00f08947 */ /* 0x001fea000383ffff */
.L_x_1258:
[----:B------:R-:W-:Y:S05]  /*1d7d0*/  BSYNC B0 ;  /* 0x0000000000007941 */ /* 0x000fea0003800000 */
.L_x_1257:
[----:B------:R-:W-:Y:S05]  /*1d7e0*/  EXIT ;  /* 0x000000000000794d */ /* 0x000fea0003800000 */
.L_x_1070:
[----:B0-----:R-:W-:-:S04]  /*1d7f0*/  IMAD.U32 R3, RZ, RZ, UR41 ;  /* 0x00000029ff037e24 */ /* 0x001fc8000f8e00ff */
[----:B------:R0:W1:Y:S03]  /*1d800*/  SYNCS.PHASECHK.TRANS64.TRYWAIT P1, [R3+URZ+0x29800], R0 ;  /* 0x02980000030075a7 */ /* 0x000066000802017f */
[----:B-1----:R-:W-:Y:S05]  /*1d810*/  @!P1 NANOSLEEP.SYNCS 0x989680 ;  /* 0x009896800000995d */ /* 0x002fea0003900000 */
[----:B------:R-:W1:Y:S02]  /*1d820*/  @!P1 SYNCS.PHASECHK.TRANS64 P1, [R3+URZ+0x29800], R0 ;  /* 0x02980000030095a7 */ /* 0x000e64000802007f */
[----:B-1----:R-:W-:Y:S05]  /*1d830*/  @!P1 BRA `(.L_x_1070) ;  /* 0xfffffffc00ec9947 */ /* 0x002fea000383ffff */
[----:B------:R-:W-:Y:S05]  /*1d840*/  BRA `(.L_x_1270) ;  /* 0xfffffe4800a07947 */ /* 0x000fea000383ffff */
.L_x_1074:
[----:B-1----:R1:W2:Y:S02]  /*1d850*/  SYNCS.PHASECHK.TRANS64.TRYWAIT P1, [R5+URZ+0x29830], R0 ;  /* 0x02983000050075a7 */ /* 0x0022a4000802017f */
[----:B--2---:R-:W-:Y:S05]  /*1d860*/  @!P1 NANOSLEEP.SYNCS 0x989680 ;  /* 0x009896800000995d */ /* 0x004fea0003900000 */
[----:B------:R-:W2:Y:S02]  /*1d870*/  @!P1 SYNCS.PHASECHK.TRANS64 P1, [R5+URZ+0x29830], R0 ;  /* 0x02983000050095a7 */ /* 0x000ea4000802007f */
[----:B--2---:R-:W-:Y:S05]  /*1d880*/  @!P1 BRA `(.L_x_1074) ;  /* 0xfffffffc00f09947 */ /* 0x004fea000383ffff */
[----:B------:R-:W-:Y:S05]  /*1d890*/  BRA `(.L_x_1073) ;  /* 0xfffffe4800cc7947 */ /* 0x000fea000383ffff */
.L_x_1090:
[----:B-1----:R-:W-:-:S04]  /*1d8a0*/  IMAD.U32 R8, RZ, RZ, UR6 ;  /* 0x00000006ff087e24 */ /* 0x002fc8000f8e00ff */
[----:B------:R1:W2:Y:S03]  /*1d8b0*/  SYNCS.PHASECHK.TRANS64.TRYWAIT P1, [R8+URZ+0x29830], R7 ;  /* 0x02983007080075a7 */ /* 0x0002a6000802017f */
[----:B--2---:R-:W-:Y:S05]  /*1d8c0*/  @!P1 NANOSLEEP.SYNCS 0x989680 ;  /* 0x009896800000995d */ /* 0x004fea0003900000 */
[----:B------:R-:W2:Y:S02]  /*1d8d0*/  @!P1 SYNCS.PHASECHK.TRANS64 P1, [R8+URZ+0x29830], R7 ;  /* 0x02983007080095a7 */ /* 0x000ea4000802007f */
[----:B--2---:R-:W-:Y:S05]  /*1d8e0*/  @!P1 BRA `(.L_x_1090) ;  /* 0xfffffffc00ec9947 */ /* 0x004fea000383ffff */
[----:B------:R-:W-:Y:S05]  /*1d8f0*/  BRA `(.L_x_1087) ;  /* 0xfffffe90002c7947 */ /* 0x000fea000383ffff */
.L_x_1094:
[----:B-1----:R-:W-:-:S04]  /*1d900*/  IMAD.U32 R8, RZ, RZ, UR6 ;  /* 0x00000006ff087e24 */ /* 0x002fc8000f8e00ff */
[----:B------:R1:W2:Y:S03]  /*1d910*/  SYNCS.PHASECHK.TRANS64.TRYWAIT P1, [R8+URZ+0x29850], R7 ;  /* 0x02985007080075a7 */ /* 0x0002a6000802017f */
[----:B--2---:R-:W-:Y:S05]  /*1d920*/  @!P1 NANOSLEEP.SYNCS 0x989680 ;  /* 0x009896800000995d */ /* 0x004fea0003900000 */
[----:B------:R-:W2:Y:S02]  /*1d930*/  @!P1 SYNCS.PHASECHK.TRANS64 P1, [R8+URZ+0x29850], R7 ;  /* 0x02985007080095a7 */ /* 0x000ea4000802007f */
[----:B--2---:R-:W-:Y:S05]  /*1d940*/  @!P1 BRA `(.L_x_1094) ;  /* 0xfffffffc00ec9947 */ /* 0x004fea000383ffff */
[----:B------:R-:W-:Y:S05]  /*1d950*/  BRA `(.L_x_1091) ;  /* 0xfffffe9c00287947 */ /* 0x000fea000383ffff */
.L_x_1112:
[----:B-1----:R-:W-:-:S04]  /*1d960*/  IMAD.U32 R3, RZ, RZ, UR6 ;  /* 0x00000006ff037e24 */ /* 0x002fc8000f8e00ff */
[----:B------:R1:W2:Y:S03]  /*1d970*/  SYNCS.PHASECHK.TRANS64.TRYWAIT P1, [R3+URZ+0x29830], R0 ;  /* 0x02983000030075a7 */ /* 0x0002a6000802017f */
[----:B--2---:R-:W-:Y:S05]  /*1d980*/  @!P1 NANOSLEEP.SYNCS 0x989680 ;  /* 0x009896800000995d */ /* 0x004fea0003900000 */
[----:B------:R-:W2:Y:S02]  /*1d990*/  @!P1 SYNCS.PHASECHK.TRANS64 P1, [R3+URZ+0x29830], R0 ;  /* 0x02983000030095a7 */ /* 0x000ea4000802007f */
[----:B--2---:R-:W-:Y:S05]  /*1d9a0*/  @!P1 BRA `(.L_x_1112) ;  /* 0xfffffffc00ec9947 */ /* 0x004fea000383ffff */
[----:B------:R-:W-:Y:S05]  /*1d9b0*/  BRA `(.L_x_1109) ;  /* 0xfffffedc00047947 */ /* 0x000fea000383ffff */
.L_x_1116:
[----:B-1----:R-:W-:-:S04]  /*1d9c0*/  IMAD.U32 R3, RZ, RZ, UR6 ;  /* 0x00000006ff037e24 */ /* 0x002fc8000f8e00ff */
[----:B------:R1:W2:Y:S03]  /*1d9d0*/  SYNCS.PHASECHK.TRANS64.TRYWAIT P1, [R3+URZ+0x29850], R0 ;  /* 0x02985000030075a7 */ /* 0x0002a6000802017f */
[----:B--2---:R-:W-:Y:S05]  /*1d9e0*/  @!P1 NANOSLEEP.SYNCS 0x989680 ;  /* 0x009896800000995d */ /* 0x004fea0003900000 */
[----:B------:R-:W2:Y:S02]  /*1d9f0*/  @!P1 SYNCS.PHASECHK.TRANS64 P1, [R3+URZ+0x29850], R0 ;  /* 0x02985000030095a7 */ /* 0x000ea4000802007f */
[----:B--2---:R-:W-:Y:S05]  /*1da00*/  @!P1 BRA `(.L_x_1116) ;  /* 0xfffffffc00ec9947 */ /* 0x004fea000383ffff */
[----:B------:R-:W-:Y:S05]  /*1da10*/  BRA `(.L_x_1113) ;  /* 0xfffffee8000c7947 */ /* 0x000fea000383ffff */
.L_x_1123:
[----:B-1----:R-:W-:-:S04]  /*1da20*/  IMAD.U32 R3, RZ, RZ, UR6 ;  /* 0x00000006ff037e24 */ /* 0x002fc8000f8e00ff */
[----:B------:R1:W2:Y:S03]  /*1da30*/  SYNCS.PHASECHK.TRANS64.TRYWAIT P1, [R3+URZ+0x29830], R0 ;  /* 0x02983000030075a7 */ /* 0x0002a6000802017f */
[----:B--2---:R-:W-:Y:S05]  /*1da40*/  @!P1 NANOSLEEP.SYNCS 0x989680 ;  /* 0x009896800000995d */ /* 0x004fea0003900000 */
[----:B------:R-:W2:Y:S02]  /*1da50*/  @!P1 SYNCS.PHASECHK.TRANS64 P1, [R3+URZ+0x29830], R0 ;  /* 0x02983000030095a7 */ /* 0x000ea4000802007f */
[----:B--2---:R-:W-:Y:S05]  /*1da60*/  @!P1 BRA `(.L_x_1123) ;  /* 0xfffffffc00ec9947 */ /* 0x004fea000383ffff */
[----:B------:R-:W-:Y:S05]  /*1da70*/  BRA `(.L_x_1120) ;  /* 0xffffff0800287947 */ /* 0x000fea000383ffff */
.L_x_1127:
[----:B-1----:R-:W-:-:S04]  /*1da80*/  IMAD.U32 R3, RZ, RZ, UR6 ;  /* 0x00000006ff037e24 */ /* 0x002fc8000f8e00ff */
[----:B------:R1:W2:Y:S03]  /*1da90*/  SYNCS.PHASECHK.TRANS64.TRYWAIT P1, [R3+URZ+0x29850], R0 ;  /* 0x02985000030075a7 */ /* 0x0002a6000802017f */
[----:B--2---:R-:W-:Y:S05]  /*1daa0*/  @!P1 NANOSLEEP.SYNCS 0x989680 ;  /* 0x009896800000995d */ /* 0x004fea0003900000 */
[----:B------:R-:W2:Y:S02]  /*1dab0*/  @!P1 SYNCS.PHASECHK.TRANS64 P1, [R3+URZ+0x29850], R0 ;  /* 0x02985000030095a7 */ /* 0x000ea4000802007f */
[----:B--2---:R-:W-:Y:S05]  /*1dac0*/  @!P1 BRA `(.L_x_1127) ;  /* 0xfffffffc00ec9947 */ /* 0x004fea000383ffff */
[----:B------:R-:W-:Y:S05]  /*1dad0*/  BRA `(.L_x_1124) ;  /* 0xffffff1400307947 */ /* 0x000fea000383ffff */
.L_x_1141:
[----:B-1----:R-:W-:-:S04]  /*1dae0*/  IMAD.U32 R7, RZ, RZ, UR9 ;  /* 0x00000009ff077e24 */ /* 0x002fc8000f8e00ff */
[----:B------:R1:W2:Y:S03]  /*1daf0*/  SYNCS.PHASECHK.TRANS64.TRYWAIT P1, [R7+URZ+0x29850], R4 ;  /* 0x02985004070075a7 */ /* 0x0002a6000802017f */
[----:B--2---:R-:W-:Y:S05]  /*1db00*/  @!P1 NANOSLEEP.SYNCS 0x989680 ;  /* 0x009896800000995d */ /* 0x004fea0003900000 */
[----:B------:R-:W2:Y:S02]  /*1db10*/  @!P1 SYNCS.PHASECHK.TRANS64 P1, [R7+URZ+0x29850], R4 ;  /* 0x02985004070095a7 */ /* 0x000ea4000802007f */
[----:B--2---:R-:W-:Y:S05]  /*1db20*/  @!P1 BRA `(.L_x_1141) ;  /* 0xfffffffc00ec9947 */ /* 0x004fea000383ffff */
[----:B------:R-:W-:Y:S05]  /*1db30*/  BRA `(.L_x_1140) ;  /* 0xffffff50002c7947 */ /* 0x000fea000383ffff */
.L_x_1197:
[----:B------:R-:W-:Y:S02]  /*1db40*/  IMAD.MOV.U32 R13, RZ, RZ, R0 ;  /* 0x000000ffff0d7224 */ /* 0x000fe400078e0000 */
[----:B------:R-:W-:Y:S02]  /*1db50*/  IMAD.MOV.U32 R12, RZ, RZ, RZ ;  /* 0x000000ffff0c7224 */ /* 0x000fe400078e00ff */
[----:B------:R-:W-:Y:S02]  /*1db60*/  IMAD.MOV.U32 R11, RZ, RZ, 0x1f ;  /* 0x0000001fff0b7424 */ /* 0x000fe400078e00ff */
[----:B------:R-:W-:-:S07]  /*1db70*/  IMAD.MOV.U32 R15, RZ, RZ, -0x1 ;  /* 0xffffffffff0f7424 */ /* 0x000fce00078e00ff */
[----:B01----:R-:W-:Y:S05]  /*1db80*/  WARPSYNC.COLLECTIVE R15, `(.L_x_1271) ;  /* 0x000000000f087348 */ /* 0x003fea0003c00000 */
[----:B------:R2:W3:Y:S02]  /*1db90*/  SHFL.IDX P6, R14, R13, R12, R11 ;  /* 0x0000000c0d0e7389 */ /* 0x0004e400000c000b */
[----:B0123--:R-:W-:Y:S01]  /*1dba0*/  ENDCOLLECTIVE ;  /* 0x000000000000791b */ /* 0x00ffe20003800000 */
.L_x_1271:
[----:B------:R-:W-:Y:S05]  /*1dbb0*/  BRA `(.L_x_1272) ;  /* 0xffffffbc006c7947 */ /* 0x000fea000383ffff */
.L_x_1199:
[----:B------:R-:W-:Y:S01]  /*1dbc0*/  BSSY B0, `(.L_x_1273) ;  /* 0x0000006000007945 */ /* 0x000fe20003800000 */
[----:B------:R-:W-:-:S07]  /*1dbd0*/  IMAD.MOV.U32 R15, RZ, RZ, -0x1 ;  /* 0xffffffffff0f7424 */ /* 0x000fce00078e00ff */
[----:B01----:R-:W-:Y:S05]  /*1dbe0*/  WARPSYNC.COLLECTIVE R15, `(.L_x_1274) ;  /* 0x000000000f0c7348 */ /* 0x003fea0003c00000 */
[----:B------:R-:W-:Y:S02]  /*1dbf0*/  ELECT P6, UR62, PT ;  /* 0x00000000003e782f */ /* 0x000fe400038c0000 */
[----:B------:R-:W-:Y:S01]  /*1dc00*/  MOV R14, UR62 ;  /* 0x0000003e000e7c02 */ /* 0x000fe20008000f00 */
[----:B01----:R-:W-:Y:S10]  /*1dc10*/  ENDCOLLECTIVE ;  /* 0x000000000000791b */ /* 0x003ff40003800000 */
.L_x_1274:
[----:B------:R-:W-:Y:S05]  /*1dc20*/  BSYNC B0 ;  /* 0x0000000000007941 */ /* 0x000fea0003800000 */
.L_x_1273:
[----:B------:R-:W-:Y:S05]  /*1dc30*/  BRA `(.L_x_1275) ;  /* 0xffffffbc00747947 */ /* 0x000fea000383ffff */
.L_x_1201:
[----:B0-----:R0:W2:Y:S02]  /*1dc40*/  SYNCS.PHASECHK.TRANS64.TRYWAIT P0, [R2+URZ+0x29880], R3 ;  /* 0x02988003020075a7 */ /* 0x0010a4000800017f */
[----:B--2---:R-:W-:Y:S05]  /*1dc50*/  @!P0 NANOSLEEP.SYNCS 0x989680 ;  /* 0x009896800000895d */ /* 0x004fea0003900000 */
[----:B------:R-:W2:Y:S02]  /*1dc60*/  @!P0 SYNCS.PHASECHK.TRANS64 P0, [R2+URZ+0x29880], R3 ;  /* 0x02988003020085a7 */ /* 0x000ea4000800007f */
[----:B--2---:R-:W-:Y:S05]  /*1dc70*/  @!P0 BRA `(.L_x_1201) ;  /* 0xfffffffc00f08947 */ /* 0x004fea000383ffff */
[----:B------:R-:W-:Y:S05]  /*1dc80*/  BRA `(.L_x_1276) ;  /* 0xffffffbc00d47947 */ /* 0x000fea000383ffff */
.L_x_1203:
[----:B-1----:R1:W2:Y:S02]  /*1dc90*/  SYNCS.PHASECHK.TRANS64.TRYWAIT P0, [R2+URZ+0x29840], R3 ;  /* 0x02984003020075a7 */ /* 0x0022a4000800017f */
[----:B--2---:R-:W-:Y:S05]  /*1dca0*/  @!P0 NANOSLEEP.SYNCS 0x989680 ;  /* 0x009896800000895d */ /* 0x004fea0003900000 */
[----:B------:R-:W2:Y:S02]  /*1dcb0*/  @!P0 SYNCS.PHASECHK.TRANS64 P0, [R2+URZ+0x29840], R3 ;  /* 0x02984003020085a7 */ /* 0x000ea4000800007f */
[----:B--2---:R-:W-:Y:S05]  /*1dcc0*/  @!P0 BRA `(.L_x_1203) ;  /* 0xfffffffc00f08947 */ /* 0x004fea000383ffff */
[----:B------:R-:W-:Y:S05]  /*1dcd0*/  BRA `(.L_x_1277) ;  /* 0xffffffc000247947 */ /* 0x000fea000383ffff */
.L_x_1207:
[----:B------:R-:W2:Y:S01]  /*1dce0*/  LDL.LU R11, [R1+0x1c] ;  /* 0x00001c00010b7983 */ /* 0x000ea20000300800 */
[----:B------:R-:W-:Y:S01]  /*1dcf0*/  IMAD.MOV.U32 R2, RZ, RZ, R12 ;  /* 0x000000ffff027224 */ /* 0x000fe200078e000c */
[----:B------:R-:W-:Y:S01]  /*1dd00*/  LOP3.LUT R7, R7, 0x7f, RZ, 0xc0, !PT ;  /* 0x0000007f07077812 */ /* 0x000fe200078ec0ff */
[----:B------:R-:W-:Y:S02]  /*1dd10*/  IMAD.MOV.U32 R13, RZ, RZ, R3 ;  /* 0x000000ffff0d7224 */ /* 0x000fe400078e0003 */
[----:B------:R-:W-:Y:S01]  /*1dd20*/  IMAD.MOV.U32 R12, RZ, RZ, RZ ;  /* 0x000000ffff0c7224 */ /* 0x000fe200078e00ff */
[----:B------:R-:W-:Y:S01]  /*1dd30*/  SHF.R.U32.HI R7, RZ, 0x2, R7 ;  /* 0x00000002ff077819 */ /* 0x000fe20000011607 */
[----:B------:R-:W-:-:S04]  /*1dd40*/  IMAD.MOV.U32 R15, RZ, RZ, -0x1 ;  /* 0xffffffffff0f7424 */ /* 0x000fc800078e00ff */
[----:B------:R-:W-:Y:S02]  /*1dd50*/  IMAD.IADD R2, R7, 0x1, R2 ;  /* 0x0000000107027824 */ /* 0x000fe400078e0202 */
[----:B--2---:R-:W-:Y:S02]  /*1dd60*/  IMAD R0, R11, R8, RZ ;  /* 0x000000080b007224 */ /* 0x004fe400078e02ff */
[----:B------:R-:W-:-:S03]  /*1dd70*/  IMAD.MOV.U32 R11, RZ, RZ, 0x1c1f ;  /* 0x00001c1fff0b7424 */ /* 0x000fc600078e00ff */
[----:B------:R-:W-:-:S13]  /*1dd80*/  ISETP.GE.AND P4, PT, R2, R0, PT ;  /* 0x000000000200720c */ /* 0x000fda0003f86270 */
[----:B-----5:R-:W-:Y:S05]  /*1dd90*/  WARPSYNC.COLLECTIVE R15, `(.L_x_1278) ;  /* 0x000000000f087348 */ /* 0x020fea0003c00000 */
[----:B------:R0:W1:Y:S02]  /*1dda0*/  SHFL.IDX P6, R14, R13, R12, R11 ;  /* 0x0000000c0d0e7389 */ /* 0x00006400000c000b */
[----:B01---5:R-:W-:Y:S01]  /*1ddb0*/  ENDCOLLECTIVE ;  /* 0x000000000000791b */ /* 0x023fe20003800000 */
.L_x_1278:
[----:B------:R-:W-:Y:S02]  /*1ddc0*/  IMAD.MOV.U32 R13, RZ, RZ, R4 ;  /* 0x000000ffff0d7224 */ /* 0x000fe400078e0004 */
[----:B------:R-:W-:-:S07]  /*1ddd0*/  IMAD.MOV.U32 R6, RZ, RZ, R14 ;  /* 0x000000ffff067224 */ /* 0x000fce00078e000e */
[----:B------:R-:W-:Y:S05]  /*1dde0*/  WARPSYNC.COLLECTIVE R15, `(.L_x_1279) ;  /* 0x000000000f087348 */ /* 0x000fea0003c00000 */
[----:B------:R0:W1:Y:S02]  /*1ddf0*/  SHFL.IDX P6, R14, R13, R12, R11 ;  /* 0x0000000c0d0e7389 */ /* 0x00006400000c000b */
[----:B01----:R-:W-:Y:S01]  /*1de00*/  ENDCOLLECTIVE ;  /* 0x000000000000791b */ /* 0x003fe20003800000 */
.L_x_1279:
[----:B------:R-:W-:Y:S02]  /*1de10*/  IMAD.MOV.U32 R13, RZ, RZ, R3 ;  /* 0x000000ffff0d7224 */ /* 0x000fe400078e0003 */
[----:B------:R-:W-:Y:S02]  /*1de20*/  IMAD.MOV.U32 R12, RZ, RZ, 0x1 ;  /* 0x00000001ff0c7424 */ /* 0x000fe400078e00ff */
[----:B------:R-:W-:-:S07]  /*1de30*/  IMAD.MOV.U32 R5, RZ, RZ, R14 ;  /* 0x000000ffff057224 */ /* 0x000fce00078e000e */
[----:B------:R-:W-:Y:S05]  /*1de40*/  WARPSYNC.COLLECTIVE R15, `(.L_x_1280) ;  /* 0x000000000f087348 */ /* 0x000fea0003c00000 */
[----:B------:R0:W1:Y:S02]  /*1de50*/  SHFL.IDX P6, R14, R13, R12, R11 ;  /* 0x0000000c0d0e7389 */ /* 0x00006400000c000b */
[----:B01----:R-:W-:Y:S01]  /*1de60*/  ENDCOLLECTIVE ;  /* 0x000000000000791b */ /* 0x003fe20003800000 */
.L_x_1280:
[----:B------:R-:W-:-:S05]  /*1de70*/  @!P4 IADD3 R5, P3, R10, R5, RZ ;  /* 0x000000050a05c210 */ /* 0x000fca0007f7e0ff */
[----:B------:R-:W-:-:S04]  /*1de80*/  @!P4 IMAD.X R6, RZ, RZ, R6, P3 ;  /* 0x000000ffff06c224 */ /* 0x000fc800018e0606 */
[----:B------:R-:W-:Y:S02]  /*1de90*/  @!P4 IMAD.MOV.U32 R7, RZ, RZ, R6 ;  /* 0x000000ffff07c224 */ /* 0x000fe400078e0006 */
[----:B------:R-:W-:Y:S02]  /*1dea0*/  @!P4 IMAD.MOV.U32 R6, RZ, RZ, R5 ;  /* 0x000000ffff06c224 */ /* 0x000fe400078e0005 */
[----:B------:R-:W-:Y:S02]  /*1deb0*/  VIADD R5, R2, 0x20 ;  /* 0x0000002002057836 */ /* 0x000fe40000000000 */
[----:B------:R-:W-:Y:S01]  /*1dec0*/  IMAD.MOV.U32 R13, RZ, RZ, R4 ;  /* 0x000000ffff0d7224 */ /* 0x000fe200078e0004 */
[----:B------:R-:W-:Y:S01]  /*1ded0*/  @!PT LDS RZ, [RZ] ;  /* 0x00000000fffff984 */ /* 0x000fe20000000800 */
[----:B------:R-:W-:Y:S01]  /*1dee0*/  @!PT LDS RZ, [RZ] ;  /* 0x00000000fffff984 */ /* 0x000fe20000000800 */
[----:B------:R-:W-:Y:S01]  /*1def0*/  @!PT LDS RZ, [RZ] ;  /* 0x00000000fffff984 */ /* 0x000fe20000000800 */
[----:B------:R0:W-:Y:S02]  /*1df00*/  @!P4 LDGSTS.E.BYPASS.LTC128B.128 [R9+0x14400], desc[UR52][R6.64], !P0 ;  /* 0x144000000609cfae */ /* 0x0001e4000c101d74 */
[----:B------:R-:W-:Y:S02]  /*1df10*/  ISETP.GE.AND P3, PT, R5, R0, PT ;  /* 0x000000000500720c */ /* 0x000fe40003f66270 */
[----:B------:R0:W-:Y:S01]  /*1df20*/  @!P4 LDGSTS.E.BYPASS.LTC128B.128 [R9+0x16400], desc[UR52][R6.64+0x40], !P1 ;  /* 0x164000400609cfae */ /* 0x0001e2000c901d74 */
[----:B------:R-:W-:-:S10]  /*1df30*/  IMAD.MOV.U32 R5, RZ, RZ, R14 ;  /* 0x000000ffff057224 */ /* 0x000fd400078e000e */
[----:B0-----:R-:W-:Y:S05]  /*1df40*/  WARPSYNC.COLLECTIVE R15, `(.L_x_1281) ;  /* 0x000000000f087348 */ /* 0x001fea0003c00000 */
[----:B------:R1:W2:Y:S02]  /*1df50*/  SHFL.IDX P6, R14, R13, R12, R11 ;  /* 0x0000000c0d0e7389 */ /* 0x0002a400000c000b */
[----:B012---:R-:W-:Y:S01]  /*1df60*/  ENDCOLLECTIVE ;  /* 0x000000000000791b */ /* 0x007fe20003800000 */
.L_x_1281:
[----:B------:R-:W-:Y:S01]  /*1df70*/  @!PT LDS RZ, [RZ] ;  /* 0x00000000fffff984 */ /* 0x000fe20000000800 */
[----:B------:R-:W-:Y:S01]  /*1df80*/  @!PT LDS RZ, [RZ] ;  /* 0x00000000fffff984 */ /* 0x000fe20000000800 */
[----:B------:R-:W-:Y:S01]  /*1df90*/  @!PT LDS RZ, [RZ] ;  /* 0x00000000fffff984 */ /* 0x000fe20000000800 */
[----:B------:R0:W-:Y:S01]  /*1dfa0*/  @!P4 LDGSTS.E.BYPASS.LTC128B.128 [R9+0x18400], desc[UR52][R6.64+0x80], !P2 ;  /* 0x184000800609cfae */ /* 0x0001e2000d101d74 */
[----:B------:R-:W-:Y:S02]  /*1dfb0*/  IMAD.MOV.U32 R13, RZ, RZ, R3 ;  /* 0x000000ffff0d7224 */ /* 0x000fe400078e0003 */
[----:B------:R-:W-:Y:S02]  /*1dfc0*/  IMAD.MOV.U32 R12, RZ, RZ, 0x2 ;  /* 0x00000002ff0c7424 */ /* 0x000fe400078e00ff */
[----:B0-----:R-:W-:-:S07]  /*1dfd0*/  IMAD.MOV.U32 R6, RZ, RZ, R14 ;  /* 0x000000ffff067224 */ /* 0x001fce00078e000e */
[----:B------:R-:W-:Y:S05]  /*1dfe0*/  WARPSYNC.COLLECTIVE R15, `(.L_x_1282) ;  /* 0x000000000f087348 */ /* 0x000fea0003c00000 */
[----:B------:R0:W1:Y:S02]  /*1dff0*/  SHFL.IDX P6, R14, R13, R12, R11 ;  /* 0x0000000c0d0e7389 */ /* 0x00006400000c000b */
[----:B01----:R-:W-:Y:S01]  /*1e000*/  ENDCOLLECTIVE ;  /* 0x000000000000791b */ /* 0x003fe20003800000 */
.L_x_1282:
        /* <DEDUP_REMOVED lines=16> */
.L_x_1283:
[----:B------:R-:W-:Y:S02]  /*1e110*/  IMAD.MOV.U32 R13, RZ, RZ, R3 ;  /* 0x000000ffff0d7224 */ /* 0x000fe400078e0003 */
[----:B------:R-:W-:Y:S02]  /*1e120*/  IMAD.MOV.U32 R12, RZ, RZ, 0x3 ;  /* 0x00000003ff0c7424 */ /* 0x000fe400078e00ff */
[----:B------:R-:W-:-:S07]  /*1e130*/  IMAD.MOV.U32 R6, RZ, RZ, R14 ;  /* 0x000000ffff067224 */ /* 0x000fce00078e000e */
[----:B------:R-:W-:Y:S05]  /*1e140*/  WARPSYNC.COLLECTIVE R15, `(.L_x_1284) ;  /* 0x000000000f087348 */ /* 0x000fea0003c00000 */
[----:B------:R0:W1:Y:S02]  /*1e150*/  SHFL.IDX P6, R14, R13, R12, R11 ;  /* 0x0000000c0d0e7389 */ /* 0x00006400000c000b */
[----:B01----:R-:W-:Y:S01]  /*1e160*/  ENDCOLLECTIVE ;  /* 0x000000000000791b */ /* 0x003fe20003800000 */
.L_x_1284:
        /* <DEDUP_REMOVED lines=14> */
.L_x_1285:
[----:B------:R-:W-:Y:S01]  /*1e250*/  IMAD.MOV.U32 R4, RZ, RZ, R14 ;  /* 0x000000ffff047224 */ /* 0x000fe200078e000e */
[----:B------:R-:W-:Y:S06]  /*1e260*/  BRA `(.L_x_1286) ;  /* 0xffffffc4007c7947 */ /* 0x000fec000383ffff */
.L_x_1212:
[----:B-1----:R1:W2:Y:S02]  /*1e270*/  SYNCS.PHASECHK.TRANS64.TRYWAIT P0, [R18+URZ+0x29820], R0 ;  /* 0x02982000120075a7 */ /* 0x0022a4000800017f */
[----:B--2---:R-:W-:Y:S05]  /*1e280*/  @!P0 NANOSLEEP.SYNCS 0x989680 ;  /* 0x009896800000895d */ /* 0x004fea0003900000 */
[----:B------:R-:W2:Y:S02]  /*1e290*/  @!P0 SYNCS.PHASECHK.TRANS64 P0, [R18+URZ+0x29820], R0 ;  /* 0x02982000120085a7 */ /* 0x000ea4000800007f */
[----:B--2---:R-:W-:Y:S05]  /*1e2a0*/  @!P0 BRA `(.L_x_1212) ;  /* 0xfffffffc00f08947 */ /* 0x004fea000383ffff */
[----:B------:R-:W-:Y:S05]  /*1e2b0*/  BRA `(.L_x_1287) ;  /* 0xffffffc400ec7947 */ /* 0x000fea000383ffff */
.L_x_1218:
[----:B-1----:R1:W3:Y:S02]  /*1e2c0*/  SYNCS.PHASECHK.TRANS64.TRYWAIT P0, [R5+URZ+0x29880], R4 ;  /* 0x02988004050075a7 */ /* 0x0022e4000800017f */
[----:B---3--:R-:W-:Y:S05]  /*1e2d0*/  @!P0 NANOSLEEP.SYNCS 0x989680 ;  /* 0x009896800000895d */ /* 0x008fea0003900000 */
[----:B------:R-:W3:Y:S02]  /*1e2e0*/  @!P0 SYNCS.PHASECHK.TRANS64 P0, [R5+URZ+0x29880], R4 ;  /* 0x02988004050085a7 */ /* 0x000ee4000800007f */
[----:B---3--:R-:W-:Y:S05]  /*1e2f0*/  @!P0 BRA `(.L_x_1218) ;  /* 0xfffffffc00f08947 */ /* 0x008fea000383ffff */
[----:B------:R-:W-:Y:S05]  /*1e300*/  BRA `(.L_x_1288) ;  /* 0xffffffc800a07947 */ /* 0x000fea000383ffff */
.L_x_1223:
[----:B---3--:R3:W4:Y:S02]  /*1e310*/  SYNCS.PHASECHK.TRANS64.TRYWAIT P0, [R5+URZ+0x29840], R4 ;  /* 0x02984004050075a7 */ /* 0x008724000800017f */
[----:B----4-:R-:W-:Y:S05]  /*1e320*/  @!P0 NANOSLEEP.SYNCS 0x989680 ;  /* 0x009896800000895d */ /* 0x010fea0003900000 */
[----:B------:R-:W4:Y:S02]  /*1e330*/  @!P0 SYNCS.PHASECHK.TRANS64 P0, [R5+URZ+0x29840], R4 ;  /* 0x02984004050085a7 */ /* 0x000f24000800007f */
[----:B----4-:R-:W-:Y:S05]  /*1e340*/  @!P0 BRA `(.L_x_1223) ;  /* 0xfffffffc00f08947 */ /* 0x010fea000383ffff */
[----:B------:R-:W-:Y:S05]  /*1e350*/  BRA `(.L_x_1289) ;  /* 0xffffffcc001c7947 */ /* 0x000fea000383ffff */
.L_x_1231:
[----:B-1----:R1:W3:Y:S02]  /*1e360*/  SYNCS.PHASECHK.TRANS64.TRYWAIT P0, [R20+URZ+0x29870], R4 ;  /* 0x02987004140075a7 */ /* 0x0022e4000800017f */
[----:B---3--:R-:W-:Y:S05]  /*1e370*/  @!P0 NANOSLEEP.SYNCS 0x989680 ;  /* 0x009896800000895d */ /* 0x008fea0003900000 */
[----:B------:R-:W3:Y:S02]  /*1e380*/  @!P0 SYNCS.PHASECHK.TRANS64 P0, [R20+URZ+0x29870], R4 ;  /* 0x02987004140085a7 */ /* 0x000ee4000800007f */
[----:B---3--:R-:W-:Y:S05]  /*1e390*/  @!P0 BRA `(.L_x_1231) ;  /* 0xfffffffc00f08947 */ /* 0x008fea000383ffff */
[----:B------:R-:W-:Y:S05]  /*1e3a0*/  BRA `(.L_x_1290) ;  /* 0xffffffd000347947 */ /* 0x000fea000383ffff */
.L_x_1233:
[----:B---3--:R3:W4:Y:S02]  /*1e3b0*/  SYNCS.PHASECHK.TRANS64.TRYWAIT P0, [R20+URZ+0x29860], R3 ;  /* 0x02986003140075a7 */ /* 0x008724000800017f */
[----:B----4-:R-:W-:Y:S05]  /*1e3c0*/  @!P0 NANOSLEEP.SYNCS 0x989680 ;  /* 0x009896800000895d */ /* 0x010fea0003900000 */
[----:B------:R-:W4:Y:S02]  /*1e3d0*/  @!P0 SYNCS.PHASECHK.TRANS64 P0, [R20+URZ+0x29860], R3 ;  /* 0x02986003140085a7 */ /* 0x000f24000800007f */
[----:B----4-:R-:W-:Y:S05]  /*1e3e0*/  @!P0 BRA `(.L_x_1233) ;  /* 0xfffffffc00f08947 */ /* 0x010fea000383ffff */
[----:B------:R-:W-:Y:S05]  /*1e3f0*/  BRA `(.L_x_1291) ;  /* 0xffffffd0003c7947 */ /* 0x000fea000383ffff */
.L_x_1240:
[----:B-1----:R1:W3:Y:S02]  /*1e400*/  SYNCS.PHASECHK.TRANS64.TRYWAIT P1, [R17+URZ+0x29870], R0 ;  /* 0x02987000110075a7 */ /* 0x0022e4000802017f */
[----:B---3--:R-:W-:Y:S05]  /*1e410*/  @!P1 NANOSLEEP.SYNCS 0x989680 ;  /* 0x009896800000995d */ /* 0x008fea0003900000 */
[----:B------:R-:W3:Y:S02]  /*1e420*/  @!P1 SYNCS.PHASECHK.TRANS64 P1, [R17+URZ+0x29870], R0 ;  /* 0x02987000110095a7 */ /* 0x000ee4000802007f */
[----:B---3--:R-:W-:Y:S05]  /*1e430*/  @!P1 BRA `(.L_x_1240) ;  /* 0xfffffffc00f09947 */ /* 0x008fea000383ffff */
[----:B------:R-:W-:Y:S05]  /*1e440*/  BRA `(.L_x_1292) ;  /* 0xffffffd800207947 */ /* 0x000fea000383ffff */
.L_x_1242:
[----:B-1----:R1:W3:Y:S02]  /*1e450*/  SYNCS.PHASECHK.TRANS64.TRYWAIT P1, [R17+URZ+0x29860], R0 ;  /* 0x02986000110075a7 */ /* 0x0022e4000802017f */
[----:B---3--:R-:W-:Y:S05]  /*1e460*/  @!P1 NANOSLEEP.SYNCS 0x989680 ;  /* 0x009896800000995d */ /* 0x008fea0003900000 */
[----:B------:R-:W3:Y:S02]  /*1e470*/  @!P1 SYNCS.PHASECHK.TRANS64 P1, [R17+URZ+0x29860], R0 ;  /* 0x02986000110095a7 */ /* 0x000ee4000802007f */
[----:B---3--:R-:W-:Y:S05]  /*1e480*/  @!P1 BRA `(.L_x_1242) ;  /* 0xfffffffc00f09947 */ /* 0x008fea000383ffff */
[----:B------:R-:W-:Y:S05]  /*1e490*/  BRA `(.L_x_1293) ;  /* 0xffffffd800287947 */ /* 0x000fea000383ffff */
.L_x_1255:
[----:B0-----:R0:W1:Y:S02]  /*1e4a0*/  SYNCS.PHASECHK.TRANS64.TRYWAIT P0, [R0+URZ+0x29820], R3 ;  /* 0x02982003000075a7 */ /* 0x001064000800017f */
[----:B-1----:R-:W-:Y:S05]  /*1e4b0*/  @!P0 NANOSLEEP.SYNCS 0x989680 ;  /* 0x009896800000895d */ /* 0x002fea0003900000 */
[----:B------:R-:W1:Y:S02]  /*1e4c0*/  @!P0 SYNCS.PHASECHK.TRANS64 P0, [R0+URZ+0x29820], R3 ;  /* 0x02982003000085a7 */ /* 0x000e64000800007f */
[----:B-1----:R-:W-:Y:S05]  /*1e4d0*/  @!P0 BRA `(.L_x_1255) ;  /* 0xfffffffc00f08947 */ /* 0x002fea000383ffff */
[----:B------:R-:W-:Y:S05]  /*1e4e0*/  BRA `(.L_x_1294) ;  /* 0xffffffec00e87947 */ /* 0x000fea000383ffff */
.L_x_1256:
        /* <DEDUP_REMOVED lines=8> */
[----:B0-2---:R-:W-:Y:S05]  /*1e570*/  WARPSYNC.COLLECTIVE R15, `(.L_x_1296) ;  /* 0x000000000f087348 */ /* 0x005fea0003c00000 */
[----:B------:R1:W3:Y:S02]  /*1e580*/  SHFL.IDX P6, R14, R13, R12, R11 ;  /* 0x0000000c0d0e7389 */ /* 0x0002e400000c000b */
[----:B0123--:R-:W-:Y:S01]  /*1e590*/  ENDCOLLECTIVE ;  /* 0x000000000000791b */ /* 0x00ffe20003800000 */
.L_x_1296:
[----:B------:R-:W-:Y:S05]  /*1e5a0*/  BSYNC B0 ;  /* 0x0000000000007941 */ /* 0x000fea0003800000 */
.L_x_1295:
[----:B------:R-:W-:Y:S05]  /*1e5b0*/  BRA `(.L_x_1297) ;  /* 0xffffffec00d07947 */ /* 0x000fea000383ffff */
.L_x_1259:
[----:B------:R-:W-:Y:S01]  /*1e5c0*/  BSSY B1, `(.L_x_1298) ;  /* 0x0000006000017945 */ /* 0x000fe20003800000 */
[----:B------:R-:W-:-:S07]  /*1e5d0*/  IMAD.MOV.U32 R15, RZ, RZ, -0x1 ;  /* 0xffffffffff0f7424 */ /* 0x000fce00078e00ff */
[----:B012---:R-:W-:Y:S05]  /*1e5e0*/  WARPSYNC.COLLECTIVE R15, `(.L_x_1299) ;  /* 0x000000000f0c7348 */ /* 0x007fea0003c00000 */
[----:B------:R-:W-:Y:S02]  /*1e5f0*/  ELECT P6, UR62, PT ;  /* 0x00000000003e782f */ /* 0x000fe400038c0000 */
[----:B------:R-:W-:Y:S01]  /*1e600*/  MOV R14, UR62 ;  /* 0x0000003e000e7c02 */ /* 0x000fe20008000f00 */
[----:B012---:R-:W-:Y:S10]  /*1e610*/  ENDCOLLECTIVE ;  /* 0x000000000000791b */ /* 0x007ff40003800000 */
.L_x_1299:
[----:B------:R-:W-:Y:S05]  /*1e620*/  BSYNC B1 ;  /* 0x0000000000017941 */ /* 0x000fea0003800000 */
.L_x_1298:
[----:B------:R-:W-:Y:S05]  /*1e630*/  BRA `(.L_x_1300) ;  /* 0xffffffec00c87947 */ /* 0x000fea000383ffff */
.L_x_1261:
[----:B0-----:R0:W1:Y:S02]  /*1e640*/  SYNCS.PHASECHK.TRANS64.TRYWAIT P1, [R6+URZ], R5 ;  /* 0x00000005060075a7 */ /* 0x001064000802017f */
[----:B-1----:R-:W-:Y:S05]  /*1e650*/  @!P1 NANOSLEEP.SYNCS 0x989680 ;  /* 0x009896800000995d */ /* 0x002fea0003900000 */
[----:B------:R-:W1:Y:S02]  /*1e660*/  @!P1 SYNCS.PHASECHK.TRANS64 P1, [R6+URZ], R5 ;  /* 0x00000005060095a7 */ /* 0x000e64000802007f */
[----:B-1----:R-:W-:Y:S05]  /*1e670*/  @!P1 BRA `(.L_x_1261) ;  /* 0xfffffffc00f09947 */ /* 0x002fea000383ffff */
[----:B------:R-:W-:Y:S05]  /*1e680*/  BRA `(.L_x_1301) ;  /* 0xfffffff000007947 */ /* 0x000fea000383ffff */
.L_x_1262:
[----:B-1----:R1:W3:Y:S02]  /*1e690*/  SYNCS.PHASECHK.TRANS64.TRYWAIT P1, [R7+URZ], R2 ;  /* 0x00000002070075a7 */ /* 0x0022e4000802017f */
[----:B---3--:R-:W-:Y:S05]  /*1e6a0*/  @!P1 NANOSLEEP.SYNCS 0x989680 ;  /* 0x009896800000995d */ /* 0x008fea0003900000 */
[----:B------:R-:W3:Y:S02]  /*1e6b0*/  @!P1 SYNCS.PHASECHK.TRANS64 P1, [R7+URZ], R2 ;  /* 0x00000002070095a7 */ /* 0x000ee4000802007f */
[----:B---3--:R-:W-:Y:S05]  /*1e6c0*/  @!P1 BRA `(.L_x_1262) ;  /* 0xfffffffc00f09947 */ /* 0x008fea000383ffff */
[----:B------:R-:W-:Y:S05]  /*1e6d0*/  BRA `(.L_x_1302) ;  /* 0xffffffec00f47947 */ /* 0x000fea000383ffff */
.L_x_1264:
[----:B---3--:R3:W4:Y:S02]  /*1e6e0*/  SYNCS.PHASECHK.TRANS64.TRYWAIT P1, [R4+URZ+0x29860], R5 ;  /* 0x02986005040075a7 */ /* 0x008724000802017f */
[----:B----4-:R-:W-:Y:S05]  /*1e6f0*/  @!P1 NANOSLEEP.SYNCS 0x989680 ;  /* 0x009896800000995d */ /* 0x010fea0003900000 */
[----:B------:R-:W4:Y:S02]  /*1e700*/  @!P1 SYNCS.PHASECHK.TRANS64 P1, [R4+URZ+0x29860], R5 ;  /* 0x02986005040095a7 */ /* 0x000f24000802007f */
[----:B----4-:R-:W-:Y:S05]  /*1e710*/  @!P1 BRA `(.L_x_1264) ;  /* 0xfffffffc00f09947 */ /* 0x010fea000383ffff */
[----:B------:R-:W-:Y:S05]  /*1e720*/  BRA `(.L_x_1303) ;  /* 0xffffffec00f47947 */ /* 0x000fea000383ffff */
.L_x_1266:
[----:B----4-:R4:W0:Y:S02]  /*1e730*/  SYNCS.PHASECHK.TRANS64.TRYWAIT P1, [R3+URZ+0x29860], R2 ;  /* 0x02986002030075a7 */ /* 0x010824000802017f */
[----:B0-----:R-:W-:Y:S05]  /*1e740*/  @!P1 NANOSLEEP.SYNCS 0x989680 ;  /* 0x009896800000995d */ /* 0x001fea0003900000 */
[----:B------:R-:W0:Y:S02]  /*1e750*/  @!P1 SYNCS.PHASECHK.TRANS64 P1, [R3+URZ+0x29860], R2 ;  /* 0x02986002030095a7 */ /* 0x000e24000802007f */
[----:B0-----:R-:W-:Y:S05]  /*1e760*/  @!P1 BRA `(.L_x_1266) ;  /* 0xfffffffc00f09947 */ /* 0x001fea000383ffff */
[----:B------:R-:W-:Y:S05]  /*1e770*/  BRA `(.L_x_1304) ;  /* 0xffffffec00f47947 */ /* 0x000fea000383ffff */
.L_x_1268:
[----:B------:R0:W0:Y:S02]  /*1e780*/  SYNCS.PHASECHK.TRANS64.TRYWAIT P0, [R4+URZ+0x29880], R5 ;  /* 0x02988005040075a7 */ /* 0x000024000800017f */
[----:B0-----:R-:W-:Y:S05]  /*1e790*/  @!P0 NANOSLEEP.SYNCS 0x989680 ;  /* 0x009896800000895d */ /* 0x001fea0003900000 */
[----:B------:R-:W0:Y:S02]  /*1e7a0*/  @!P0 SYNCS.PHASECHK.TRANS64 P0, [R4+URZ+0x29880], R5 ;  /* 0x02988005040085a7 */ /* 0x000e24000800007f */
[----:B0-----:R-:W-:Y:S05]  /*1e7b0*/  @!P0 BRA `(.L_x_1268) ;  /* 0xfffffffc00f08947 */ /* 0x001fea000383ffff */
[----:B------:R-:W-:Y:S05]  /*1e7c0*/  BRA `(.L_x_1269) ;  /* 0xffffffec00f07947 */ /* 0x000fea000383ffff */
.L_x_1305:
        /* <DEDUP_REMOVED lines=11> */
.L_x_2848:


//--------------------- .text._ZN7cutlass13device_kernelIN5flash11enable_sm90INS1_16FlashAttnFwdSm90INS1_25CollectiveMainloopFwdSm90ILi2EN4cute5tupleIJNS5_1CILi1EEES8_S8_EEENS6_IJNS7_ILi128EEENS7_ILi160EEENS7_ILi192EEEEEELi128ENS_12float_e4m3_tEfNS_4arch4Sm90ELb0ELb1ELb0ELb1ELb0ELb1ELb0ELb1ELb1ELb1ELb1ELb0EEENS1_21CollectiveEpilogueFwdINS6_IJSA_SA_SB_EEES9_NS_10bfloat16_tESG_Li256ELb1ELb1ELb1ELb1EEENS1_36VarlenDynamicPersistentTileSchedulerILi128ELi160ELi256ELi128ELb1ELb1ELb1ELb1ELb0ELb1EEEEEEEEEvNT_6ParamsE --------------------------
	.section	.text._ZN7cutlass13device_kernelIN5flash11enable_sm90INS1_16FlashAttnFwdSm90INS1_25CollectiveMainloopFwdSm90ILi2EN4cute5tupleIJNS5_1CILi1EEES8_S8_EEENS6_IJNS7_ILi128EEENS7_ILi160EEENS7_ILi192EEEEEELi128ENS_12float_e4m3_tEfNS_4arch4Sm90ELb0ELb1ELb0ELb1ELb0ELb1ELb0ELb1ELb1ELb1ELb1ELb0EEENS1_21CollectiveEpilogueFwdINS6_IJSA_SA_SB_EEES9_NS_10bfloat16_tESG_Li256ELb1ELb1ELb1ELb1EEENS1_36VarlenDynamicPersistentTileSchedulerILi128ELi160ELi256ELi128ELb1ELb1ELb1ELb1ELb0ELb1EEEEEEEEEvNT_6ParamsE,"ax",@progbits
	.align	128
.text._ZN7cutlass13device_kernelIN5flash11enable_sm90INS1_16FlashAttnFwdSm90INS1_25CollectiveMainloopFwdSm90ILi2EN4cute5tupleIJNS5_1CILi1EEES8_S8_EEENS6_IJNS7_ILi128EEENS7_ILi160EEENS7_ILi192EEEEEELi128ENS_12float_e4m3_tEfNS_4arch4Sm90ELb0ELb1ELb0ELb1ELb0ELb1ELb0ELb1ELb1ELb1ELb1ELb0EEENS1_21CollectiveEpilogueFwdINS6_IJSA_SA_SB_EEES9_NS_10bfloat16_tESG_Li256ELb1ELb1ELb1ELb1EEENS1_36VarlenDynamicPersistentTileSchedulerILi128ELi160ELi256ELi128ELb1ELb1ELb1ELb1ELb0ELb1EEEEEEEEEvNT_6ParamsE:
        .type           _ZN7cutlass13device_kernelIN5flash11enable_sm90INS1_16FlashAttnFwdSm90INS1_25CollectiveMainloopFwdSm90ILi2EN4cute5tupleIJNS5_1CILi1EEES8_S8_EEENS6_IJNS7_ILi128EEENS7_ILi160EEENS7_ILi192EEEEEELi128ENS_12float_e4m3_tEfNS_4arch4Sm90ELb0ELb1ELb0ELb1ELb0ELb1ELb0ELb1ELb1ELb1ELb1ELb0EEENS1_21CollectiveEpilogueFwdINS6_IJSA_SA_SB_EEES9_NS_10bfloat16_tESG_Li256ELb1ELb1ELb1ELb1EEENS1_36VarlenDynamicPersistentTileSchedulerILi128ELi160ELi256ELi128ELb1ELb1ELb1ELb1ELb0ELb1EEEEEEEEEvNT_6ParamsE,@function
        .size           _ZN7cutlass13device_kernelIN5flash11enable_sm90INS1_16FlashAttnFwdSm90INS1_25CollectiveMainloopFwdSm90ILi2EN4cute5tupleIJNS5_1CILi1EEES8_S8_EEENS6_IJNS7_ILi128EEENS7_ILi160EEENS7_ILi192EEEEEELi128ENS_12float_e4m3_tEfNS_4arch4Sm90ELb0ELb1ELb0ELb1ELb0ELb1ELb0ELb1ELb1ELb1ELb1ELb0EEENS1_21CollectiveEpilogueFwdINS6_IJSA_SA_SB_EEES9_NS_10bfloat16_tESG_Li256ELb1ELb1ELb1ELb1EEENS1_36VarlenDynamicPersistentTileSchedulerILi128ELi160ELi256ELi128ELb1ELb1ELb1ELb1ELb0ELb1EEEEEEEEEvNT_6ParamsE,(.L_x_2849 - _ZN7cutlass13device_kernelIN5flash11enable_sm90INS1_16FlashAttnFwdSm90INS1_25CollectiveMainloopFwdSm90ILi2EN4cute5tupleIJNS5_1CILi1EEES8_S8_EEENS6_IJNS7_ILi128EEENS7_ILi160EEENS7_ILi192EEEEEELi128ENS_12float_e4m3_tEfNS_4arch4Sm90ELb0ELb1ELb0ELb1ELb0ELb1ELb0ELb1ELb1ELb1ELb1ELb0EEENS1_21CollectiveEpilogueFwdINS6_IJSA_SA_SB_EEES9_NS_10bfloat16_tESG_Li256ELb1ELb1ELb1ELb1EEENS1_36VarlenDynamicPersistentTileSchedulerILi128ELi160ELi256ELi128ELb1ELb1ELb1ELb1ELb0ELb1EEEEEEEEEvNT_6ParamsE)
        .other          _ZN7cutlass13device_kernelIN5flash11enable_sm90INS1_16FlashAttnFwdSm90INS1_25CollectiveMainloopFwdSm90ILi2EN4cute5tupleIJNS5_1CILi1EEES8_S8_EEENS6_IJNS7_ILi128EEENS7_ILi160EEENS7_ILi192EEEEEELi128ENS_12float_e4m3_tEfNS_4arch4Sm90ELb0ELb1ELb0ELb1ELb0ELb1ELb0ELb1ELb1ELb1ELb1ELb0EEENS1_21CollectiveEpilogueFwdINS6_IJSA_SA_SB_EEES9_NS_10bfloat16_tESG_Li256ELb1ELb1ELb1ELb1EEENS1_36VarlenDynamicPersistentTileSchedulerILi128ELi160ELi256ELi128ELb1ELb1ELb1ELb1ELb0ELb1EEEEEEEEEvNT_6ParamsE,@"STO_CUDA_ENTRY STV_DEFAULT"
_ZN7cutlass13device_kernelIN5flash11enable_sm90INS1_16FlashAttnFwdSm90INS1_25CollectiveMainloopFwdSm90ILi2EN4cute5tupleIJNS5_1CILi1EEES8_S8_EEENS6_IJNS7_ILi128EEENS7_ILi160EEENS7_ILi192EEEEEELi128ENS_12float_e4m3_tEfNS_4arch4Sm90ELb0ELb1ELb0ELb1ELb0ELb1ELb0ELb1ELb1ELb1ELb1ELb0EEENS1_21CollectiveEpilogueFwdINS6_IJSA_SA_SB_EEES9_NS_10bfloat16_tESG_Li256ELb1ELb1ELb1ELb1EEENS1_36VarlenDynamicPersistentTileSchedulerILi128ELi160ELi256ELi128ELb1ELb1ELb1ELb1ELb0ELb1EEEEEEEEEvNT_6ParamsE:
        /* <DEDUP_REMOVED lines=24> */
.L_x_1307:
[----:B------:R-:W-:Y:S05]  /*0180*/  BSYNC B0 ;  /* 0x0000000000007941 */ /* 0x000fea0003800000 */
.L_x_1306:
        /* <DEDUP_REMOVED lines=41> */
.L_x_1308:
        /* <DEDUP_REMOVED lines=22> */
.L_x_1309:
        /* <DEDUP_REMOVED lines=18> */
.L_x_1310:
        /* <DEDUP_REMOVED lines=22> */
.L_x_1311:
        /* <DEDUP_REMOVED lines=22> */
.L_x_1312:
        /* <DEDUP_REMOVED lines=8> */
.L_x_1315:
[----:B------:R-:W-:-:S08]  /*09e0*/  NOP ;  /* 0x0000000000007918 */ /* 0x000fd00000000000 */
[----:B------:R-:W0:Y:S02]  /*09f0*/  USETMAXREG.TRY_ALLOC.CTAPOOL UP0, 0xf0 ;  /* 0x000000f0000079c8 */ /* 0x000e240008000600 */
[----:B0-----:R-:W-:-:S13]  /*0a00*/  PLOP3.LUT P0, PT, PT, PT, UP0, 0x80, 0x0 ;  /* 0x000000000000781c */ /* 0x001fda0003f0f008 */
[----:B------:R-:W-:Y:S05]  /*0a10*/  @!P0 BRA `(.L_x_1315) ;  /* 0xfffffffc00f08947 */ /* 0x000fea000383ffff */
[----:B------:R-:W0:Y:S01]  /*0a20*/  S2R R0, SR_TID.X ;  /* 0x0000000000007919 */ /* 0x000e220000002100 */
[----:B------:R-:W1:Y:S01]  /*0a30*/  S2UR UR37, SR_CgaCtaId ;  /* 0x00000000002579c3 */ /* 0x000e620000008800 */
[----:B------:R-:W-:Y:S01]  /*0a40*/  UMOV UR4, 0x400 ;  /* 0x0000040000047882 */ /* 0x000fe20000000000 */
[----:B------:R-:W-:-:S06]  /*0a50*/  LOP3.LUT R18, R18, 0xffffffbf, RZ, 0xc0, !PT ;  /* 0xffffffbf12127812 */ /* 0x000fcc00078ec0ff */
[----:B------:R-:W-:Y:S06]  /*0a60*/  BAR.ARV 0x8, 0x180 ;  /* 0x0206000000007b1d */ /* 0x000fec0000002000 */
[----:B-1----:R-:W-:-:S06]  /*0a70*/  ULEA UR4, UR37, UR4, 0x18 ;  /* 0x0000000425047291 */ /* 0x002fcc000f8ec03f */
[----:B------:R-:W-:Y:S01]  /*0a80*/  IMAD.U32 R16, RZ, RZ, UR4 ;  /* 0x00000004ff107e24 */ /* 0x000fe2000f8e00ff */
[----:B0-----:R-:W-:Y:S01]  /*0a90*/  SHF.R.U32.HI R0, RZ, 0x7, R0 ;  /* 0x00000007ff007819 */ /* 0x001fe20000011600 */
[----:B------:R-:W-:-:S03]  /*0aa0*/  ULDC UR4, c[0x0][0xc3c] ;  /* 0x00030f0000047ab9 */ /* 0x000fc60000000800 */
[----:B------:R-:W-:-:S13]  /*0ab0*/  ISETP.NE.AND P0, PT, R0, 0x1, PT ;  /* 0x000000010000780c */ /* 0x000fda0003f05270 */
[----:B------:R-:W-:Y:S01]  /*0ac0*/  @P0 LOP3.LUT R18, R18, 0x40, RZ, 0xfc, !PT ;  /* 0x0000004012120812 */ /* 0x000fe200078efcff */
[----:B------:R-:W-:Y:S08]  /*0ad0*/  @!P0 BAR.ARV 0x9, 0x100 ;  /* 0x0244000000008b1d */ /* 0x000ff00000002000 */
[----:B------:R-:W-:Y:S06]  /*0ae0*/  BAR.SYNC.DEFER_BLOCKING 0x5, 0x180 ;  /* 0x0146000000007b1d */ /* 0x000fec0000010000 */
[----:B------:R-:W0:Y:S02]  /*0af0*/  LDS.128 R212, [R16+0x298d0] ;  /* 0x0298d00010d47984 */ /* 0x000e240000000c00 */
[----:B------:R-:W-:Y:S06]  /*0b00*/  BAR.ARV 0x4, 0x180 ;  /* 0x0106000000007b1d */ /* 0x000fec0000002000 */
[----:B0-----:R-:W-:-:S13]  /*0b10*/  ISETP.GE.AND P0, PT, R215, UR4, PT ;  /* 0x00000004d7007c0c */ /* 0x001fda000bf06270 */
[----:B------:R-:W-:Y:S05]  /*0b20*/  @P0 BRA `(.L_x_1316) ;  /* 0x0000035800840947 */ /* 0x000fea0003800000 */
[----:B------:R-:W0:Y:S01]  /*0b30*/  S2R R0, SR_TID.X ;  /* 0x0000000000007919 */ /* 0x000e220000002100 */
[----:B------:R-:W-:Y:S01]  /*0b40*/  R2UR UR52, R16 ;  /* 0x00000000103472ca */ /* 0x000fe200000e0000 */
[----:B------:R-:W-:Y:S01]  /*0b50*/  IMAD.MOV.U32 R19, RZ, RZ, RZ ;  /* 0x000000ffff137224 */ /* 0x000fe200078e00ff */
[----:B------:R-:W-:Y:S01]  /*0b60*/  CS2R R188, SRZ ;  /* 0x0000000000bc7805 */ /* 0x000fe2000001ff00 */
[----:B------:R-:W-:Y:S01]  /*0b70*/  IMAD.MOV.U32 R197, RZ, RZ, RZ ;  /* 0x000000ffffc57224 */ /* 0x000fe200078e00ff */
[----:B------:R-:W-:Y:S01]  /*0b80*/  ULOP3.LUT UR53, UR36, 0x1, URZ, 0xfc, !UPT ;  /* 0x0000000124357892 */ /* 0x000fe2000f8efc3f */
[----:B------:R-:W-:-:S08]  /*0b90*/  UMOV UR43, URZ ;  /* 0x0000003f002b7c82 */ /* 0x000fd00008000000 */
[----:B------:R-:W-:Y:S01]  /*0ba0*/  UIADD3 UR52, UR52, 0x14400, URZ ;  /* 0x0001440034347890 */ /* 0x000fe2000fffe03f */
[----:B0-----:R-:W-:-:S05]  /*0bb0*/  VIADD R0, R0, 0xffffff80 ;  /* 0xffffff8000007836 */ /* 0x001fca0000000000 */
[CC--:B------:R-:W-:Y:S02]  /*0bc0*/  LEA.HI R5, R0.reuse, R0.reuse, RZ, 0x1 ;  /* 0x0000000000057211 */ /* 0x0c0fe400078f08ff */
[----:B------:R-:W-:Y:S02]  /*0bd0*/  SHF.R.S32.HI R3, RZ, 0x1f, R0 ;  /* 0x0000001fff037819 */ /* 0x000fe40000011400 */
[----:B------:R-:W-:Y:S02]  /*0be0*/  LOP3.LUT R7, R5, 0xfffffffe, RZ, 0xc0, !PT ;  /* 0xfffffffe05077812 */ /* 0x000fe400078ec0ff */
[CC--:B------:R-:W-:Y:S02]  /*0bf0*/  LEA.HI R8, R3.reuse, R0.reuse, RZ, 0x4 ;  /* 0x0000000003087211 */ /* 0x0c0fe400078f20ff */
[CC--:B------:R-:W-:Y:S01]  /*0c00*/  LEA.HI R6, R3.reuse, R0.reuse, RZ, 0x5 ;  /* 0x0000000003067211 */ /* 0x0c0fe200078f28ff */
[----:B------:R-:W-:Y:S01]  /*0c10*/  IMAD.IADD R232, R0, 0x1, -R7 ;  /* 0x0000000100e87824 */ /* 0x000fe200078e0a07 */
[----:B------:R-:W-:-:S02]  /*0c20*/  LEA.HI R2, R3, R0, RZ, 0x7 ;  /* 0x0000000003027211 */ /* 0x000fc400078f38ff */
[CC--:B------:R-:W-:Y:S01]  /*0c30*/  LEA.HI R4, R3.reuse, R0.reuse, RZ, 0x2 ;  /* 0x0000000003047211 */ /* 0x0c0fe200078f10ff */
[----:B------:R-:W-:Y:S01]  /*0c40*/  IMAD.SHL.U32 R9, R6, 0x20, RZ ;  /* 0x0000002006097824 */ /* 0x000fe200078e00ff */
[----:B------:R-:W-:Y:S01]  /*0c50*/  LEA.HI R230, R3, R0, RZ, 0x3 ;  /* 0x0000000003e67211 */ /* 0x000fe200078f18ff */
[C---:B------:R-:W-:Y:S01]  /*0c60*/  IMAD.SHL.U32 R190, R232.reuse, 0x8, RZ ;  /* 0x00000008e8be7824 */ /* 0x040fe200078e00ff */
[----:B------:R-:W-:Y:S01]  /*0c70*/  SHF.R.S32.HI R219, RZ, 0x4, R8 ;  /* 0x00000004ffdb7819 */ /* 0x000fe20000011408 */
[----:B------:R-:W-:Y:S01]  /*0c80*/  IMAD.SHL.U32 R22, R232, 0x10, RZ ;  /* 0x00000010e8167824 */ /* 0x000fe200078e00ff */
[----:B------:R-:W-:Y:S01]  /*0c90*/  LOP3.LUT R13, R4, 0xfffffffc, RZ, 0xc0, !PT ;  /* 0xfffffffc040d7812 */ /* 0x000fe200078ec0ff */
[----:B------:R-:W-:Y:S01]  /*0ca0*/  VIADD R200, R190, 0x20 ;  /* 0x00000020bec87836 */ /* 0x000fe20000000000 */
[----:B------:R-:W-:Y:S01]  /*0cb0*/  LOP3.LUT R7, R8, 0x3fffff0, RZ, 0xc0, !PT ;  /* 0x03fffff008077812 */ /* 0x000fe200078ec0ff */
[----:B------:R-:W-:Y:S01]  /*0cc0*/  VIADD R199, R190, 0x40 ;  /* 0x00000040bec77836 */ /* 0x000fe20000000000 */
[----:B------:R-:W-:Y:S01]  /*0cd0*/  LOP3.LUT R11, R2, 0xffffff80, RZ, 0xc0, !PT ;  /* 0xffffff80020b7812 */ /* 0x000fe200078ec0ff */
[----:B------:R-:W-:Y:S01]  /*0ce0*/  IMAD.IADD R13, R0, 0x1, -R13 ;  /* 0x00000001000d7824 */ /* 0x000fe200078e0a0d */
[----:B------:R-:W-:Y:S01]  /*0cf0*/  LOP3.LUT R221, R230, 0xfffffff8, RZ, 0xc0, !PT ;  /* 0xfffffff8e6dd7812 */ /* 0x000fe200078ec0ff */
[C---:B------:R-:W-:Y:S01]  /*0d00*/  IMAD.IADD R7, R0.reuse, 0x1, -R7 ;  /* 0x0000000100077824 */ /* 0x040fe200078e0a07 */
[--C-:B------:R-:W-:Y:S01]  /*0d10*/  SHF.R.S32.HI R3, RZ, 0x2, R4.reuse ;  /* 0x00000002ff037819 */ /* 0x100fe20000011404 */
[C---:B------:R-:W-:Y:S01]  /*0d20*/  IMAD.IADD R234, R0.reuse, 0x1, -R11 ;  /* 0x0000000100ea7824 */ /* 0x040fe200078e0a0b */
[----:B------:R-:W-:Y:S01]  /*0d30*/  SHF.R.S32.HI R6, RZ, 0x1f, R4 ;  /* 0x0000001fff067819 */ /* 0x000fe20000011404 */
[----:B------:R-:W-:Y:S01]  /*0d40*/  IMAD.IADD R221, R0, 0x1, -R221 ;  /* 0x0000000100dd7824 */ /* 0x000fe200078e0add */
[----:B------:R-:W-:Y:S01]  /*0d50*/  LEA.HI R8, R8, R219, RZ, 0x1 ;  /* 0x000000db08087211 */ /* 0x000fe200078f08ff */
[----:B------:R-:W-:Y:S01]  /*0d60*/  VIADD R198, R190, 0x10 ;  /* 0x00000010bec67836 */ /* 0x000fe20000000000 */
[----:B------:R-:W-:Y:S01]  /*0d70*/  LEA.HI R6, R6, R3, RZ, 0x2 ;  /* 0x0000000306067211 */ /* 0x000fe200078f10ff */
[----:B------:R-:W-:Y:S01]  /*0d80*/  IMAD.SHL.U32 R211, R221, 0x8, RZ ;  /* 0x00000008ddd37824 */ /* 0x000fe200078e00ff */
[--C-:B------:R-:W-:Y:S01]  /*0d90*/  SHF.R.S32.HI R192, RZ, 0x1, R5.reuse ;  /* 0x00000001ffc07819 */ /* 0x100fe20000011405 */
[----:B------:R-:W-:Y:S01]  /*0da0*/  VIADD R201, R190, 0x30 ;  /* 0x00000030bec97836 */ /* 0x000fe20000000000 */
[----:B------:R-:W-:Y:S01]  /*0db0*/  LOP3.LUT R0, R9, 0xfffffc00, RZ, 0xc0, !PT ;  /* 0xfffffc0009007812 */ /* 0x000fe200078ec0ff */
[----:B------:R-:W-:Y:S01]  /*0dc0*/  VIADD R220, R211, 0x40 ;  /* 0x00000040d3dc7836 */ /* 0x000fe20000000000 */
[----:B------:R-:W-:Y:S01]  /*0dd0*/  LOP3.LUT R8, R8, 0x1ffffffe, RZ, 0xc0, !PT ;  /* 0x1ffffffe08087812 */ /* 0x000fe200078ec0ff */
[----:B------:R-:W-:Y:S01]  /*0de0*/  VIADD R224, R192, 0x80 ;  /* 0x00000080c0e07836 */ /* 0x000fe20000000000 */
[----:B------:R-:W-:Y:S01]  /*0df0*/  LOP3.LUT R6, R6, 0xfffffffc, RZ, 0xc0, !PT ;  /* 0xfffffffc06067812 */ /* 0x000fe200078ec0ff */
[----:B------:R-:W-:Y:S01]  /*0e00*/  IMAD R9, R7, 0x40, R0 ;  /* 0x0000004007097824 */ /* 0x000fe200078e0200 */
[----:B------:R-:W-:Y:S01]  /*0e10*/  SHF.R.S32.HI R7, RZ, 0x1f, R5 ;  /* 0x0000001fff077819 */ /* 0x000fe20000011405 */
[----:B------:R-:W-:Y:S01]  /*0e20*/  IMAD.IADD R8, R219, 0x1, -R8 ;  /* 0x00000001db087824 */ /* 0x000fe200078e0a08 */
[----:B------:R-:W-:Y:S01]  /*0e30*/  LEA.HI R11, R224, R224, RZ, 0x1 ;  /* 0x000000e0e00b7211 */ /* 0x000fe200078f08ff */
[----:B------:R-:W-:Y:S01]  /*0e40*/  IMAD.IADD R6, R3, 0x1, -R6 ;  /* 0x0000000103067824 */ /* 0x000fe200078e0a06 */
[----:B------:R-:W-:Y:S01]  /*0e50*/  SHF.R.S32.HI R3, RZ, 0x1f, R224 ;  /* 0x0000001fff037819 */ /* 0x000fe200000114e0 */
[----:B------:R-:W-:Y:S01]  /*0e60*/  IMAD R0, R8, 0x8, R9 ;  /* 0x0000000808007824 */ /* 0x000fe200078e0209 */
[----:B------:R-:W-:Y:S01]  /*0e70*/  LEA.HI R7, R7, R192, RZ, 0x3 ;  /* 0x000000c007077211 */ /* 0x000fe200078f18ff */
[----:B------:R-:W-:Y:S01]  /*0e80*/  IMAD.SHL.U32 R204, R6, 0x80, RZ ;  /* 0x0000008006cc7824 */ /* 0x000fe200078e00ff */
[----:B------:R-:W-:Y:S01]  /*0e90*/  LEA.HI R4, R3, R224, RZ, 0x3 ;  /* 0x000000e003047211 */ /* 0x000fe200078f18ff */
[----:B------:R-:W-:Y:S01]  /*0ea0*/  VIADD R202, R190, 0x50 ;  /* 0x00000050beca7836 */ /* 0x000fe20000000000 */
[----:B------:R0:W-:Y:S01]  /*0eb0*/  STL [R1+0x18], R0 ;  /* 0x0000180001007387 */ /* 0x0001e20000100800 */
[----:B------:R-:W-:-:S02]  /*0ec0*/  LOP3.LUT R3, R11, 0x3fffffe, RZ, 0xc0, !PT ;  /* 0x03fffffe0b037812 */ /* 0x000fc400078ec0ff */
[----:B------:R-:W-:Y:S01]  /*0ed0*/  LOP3.LUT R7, R7, 0xfffffff8, RZ, 0xc0, !PT ;  /* 0xfffffff807077812 */ /* 0x000fe200078ec0ff */
[----:B------:R-:W-:Y:S01]  /*0ee0*/  IMAD.SHL.U32 R4, R4, 0x40, RZ ;  /* 0x0000004004047824 */ /* 0x000fe200078e00ff */
[----:B------:R-:W-:Y:S01]  /*0ef0*/  LEA.HI R5, R5, R192, RZ, 0x1 ;  /* 0x000000c005057211 */ /* 0x000fe200078f08ff */
[----:B------:R-:W-:Y:S01]  /*0f00*/  IMAD.IADD R208, R224, 0x1, -R3 ;  /* 0x00000001e0d07824 */ /* 0x000fe200078e0a03 */
[----:B------:R-:W-:Y:S01]  /*0f10*/  LOP3.LUT R204, R204, 0x180, RZ, 0xc0, !PT ;  /* 0x00000180cccc7812 */ /* 0x000fe200078ec0ff */
[----:B------:R-:W-:Y:S01]  /*0f20*/  IMAD.IADD R3, R190, 0x1, R200 ;  /* 0x00000001be037824 */ /* 0x000fe200078e02c8 */
[----:B------:R-:W-:Y:S01]  /*0f30*/  LOP3.LUT R5, R5, 0x3fffffe, RZ, 0xc0, !PT ;  /* 0x03fffffe05057812 */ /* 0x000fe200078ec0ff */
[C---:B------:R-:W-:Y:S01]  /*0f40*/  IMAD.IADD R10, R192.reuse, 0x1, -R7 ;  /* 0x00000001c00a7824 */ /* 0x040fe200078e0a07 */
[----:B0-----:R-:W-:Y:S02]  /*0f50*/  LEA.HI R0, R13, R13, RZ, 0x1 ;  /* 0x0000000d0d007211 */ /* 0x001fe400078f08ff */
[----:B------:R-:W-:Y:S01]  /*0f60*/  SHF.R.S32.HI R7, RZ, 0x1f, R234 ;  /* 0x0000001fff077819 */ /* 0x000fe200000114ea */
[----:B------:R-:W-:Y:S01]  /*0f70*/  IMAD.IADD R5, R192, 0x1, -R5 ;  /* 0x00000001c0057824 */ /* 0x000fe200078e0a05 */
[----:B------:R-:W-:Y:S01]  /*0f80*/  LOP3.LUT R0, R0, 0x1ffffffe, RZ, 0xc0, !PT ;  /* 0x1ffffffe00007812 */ /* 0x000fe200078ec0ff */
[----:B------:R0:W-:Y:S01]  /*0f90*/  STL [R1+0x14], R10 ;  /* 0x0000140a01007387 */ /* 0x0001e20000100800 */
[----:B------:R-:W-:Y:S01]  /*0fa0*/  LOP3.LUT R9, R4, 0xfffffe00, RZ, 0xc0, !PT ;  /* 0xfffffe0004097812 */ /* 0x000fe200078ec0ff */
[----:B------:R-:W-:Y:S01]  /*0fb0*/  IMAD R5, R219, 0x8, R5 ;  /* 0x00000008db057824 */ /* 0x000fe200078e0205 */
[----:B------:R-:W-:Y:S01]  /*0fc0*/  LEA.HI R4, R7, R234, RZ, 0x2 ;  /* 0x000000ea07047211 */ /* 0x000fe200078f10ff */
[----:B------:R-:W-:Y:S01]  /*0fd0*/  IMAD.IADD R210, R13, 0x1, -R0 ;  /* 0x000000010dd27824 */ /* 0x000fe200078e0a00 */
[----:B------:R-:W-:Y:S01]  /*0fe0*/  SHF.R.S32.HI R0, RZ, 0x1f, R3 ;  /* 0x0000001fff007819 */ /* 0x000fe20000011403 */
[----:B------:R-:W-:Y:S01]  /*0ff0*/  IMAD R208, R208, 0x40, R9 ;  /* 0x00000040d0d07824 */ /* 0x000fe200078e0209 */
[----:B------:R-:W-:Y:S01]  /*1000*/  SHF.R.U32.HI R205, RZ, 0x3, R204 ;  /* 0x00000003ffcd7819 */ /* 0x000fe200000116cc */
[----:B------:R-:W-:Y:S01]  /*1010*/  IMAD.SHL.U32 R206, R5, 0x40, RZ ;  /* 0x0000004005ce7824 */ /* 0x000fe200078e00ff */
[----:B------:R-:W-:-:S02]  /*1020*/  LEA.HI R231, R0, R3, RZ, 0x4 ;  /* 0x0000000300e77211 */ /* 0x000fc400078f20ff */
[----:B------:R-:W-:Y:S01]  /*1030*/  LEA.HI R12, R0, R3, RZ, 0x6 ;  /* 0x00000003000c7211 */ /* 0x000fe200078f30ff */
[----:B------:R-:W-:Y:S01]  /*1040*/  IMAD.SHL.U32 R0, R10, 0x80, RZ ;  /* 0x000000800a007824 */ /* 0x000fe200078e00ff */
[--C-:B------:R-:W-:Y:S01]  /*1050*/  SHF.R.S32.HI R8, RZ, 0x2, R4.reuse ;  /* 0x00000002ff087819 */ /* 0x100fe20000011404 */
[----:B0-----:R-:W-:Y:S01]  /*1060*/  IMAD.IADD R10, R190, 0x1, R199 ;  /* 0x00000001be0a7824 */ /* 0x001fe200078e02c7 */
[----:B------:R-:W-:Y:S01]  /*1070*/  SHF.R.S32.HI R9, RZ, 0x1f, R4 ;  /* 0x0000001fff097819 */ /* 0x000fe20000011404 */
[----:B------:R-:W-:Y:S01]  /*1080*/  IMAD.SHL.U32 R12, R12, 0x80, RZ ;  /* 0x000000800c0c7824 */ /* 0x000fe200078e00ff */
[----:B------:R-:W-:Y:S02]  /*1090*/  LOP3.LUT R3, R0, 0x380, RZ, 0xc0, !PT ;  /* 0x0000038000037812 */ /* 0x000fe400078ec0ff */
[----:B------:R-:W-:Y:S02]  /*10a0*/  LEA.HI R9, R9, R8, RZ, 0x3 ;  /* 0x0000000809097211 */ /* 0x000fe400078f18ff */
[----:B------:R-:W-:-:S02]  /*10b0*/  SHF.R.U32.HI R0, RZ, 0x3, R3 ;  /* 0x00000003ff007819 */ /* 0x000fc40000011603 */
[----:B------:R-:W-:Y:S02]  /*10c0*/  LOP3.LUT R3, R3, 0x10, R22, 0xf8, !PT ;  /* 0x0000001003037812 */ /* 0x000fe400078ef816 */
[----:B------:R-:W-:Y:S02]  /*10d0*/  SHF.R.S32.HI R14, RZ, 0x7, R2 ;  /* 0x00000007ff0e7819 */ /* 0x000fe40000011402 */
[----:B------:R-:W-:Y:S02]  /*10e0*/  LOP3.LUT R0, R3, R0, RZ, 0x3c, !PT ;  /* 0x0000000003007212 */ /* 0x000fe400078e3cff */
[----:B------:R-:W-:Y:S02]  /*10f0*/  LOP3.LUT R3, R12, 0xffffe000, RZ, 0xc0, !PT ;  /* 0xffffe0000c037812 */ /* 0x000fe400078ec0ff */
[----:B------:R-:W-:Y:S01]  /*1100*/  LOP3.LUT R9, R9, 0xfffffff8, RZ, 0xc0, !PT ;  /* 0xfffffff809097812 */ /* 0x000fe200078ec0ff */
[----:B------:R-:W-:Y:S01]  /*1110*/  IMAD R219, R219, 0x400, R0 ;  /* 0x00000400dbdb7824 */ /* 0x000fe200078e0200 */
[----:B------:R-:W-:-:S02]  /*1120*/  LOP3.LUT R0, R204, 0x30, R231, 0xf8, !PT ;  /* 0x00000030cc007812 */ /* 0x000fc400078ef8e7 */
[----:B------:R-:W-:Y:S01]  /*1130*/  LEA.HI R7, R7, R234, RZ, 0x5 ;  /* 0x000000ea07077211 */ /* 0x000fe200078f28ff */
[----:B------:R-:W-:Y:S01]  /*1140*/  IMAD.IADD R8, R8, 0x1, -R9 ;  /* 0x0000000108087824 */ /* 0x000fe200078e0a09 */
[----:B------:R-:W-:Y:S02]  /*1150*/  LOP3.LUT R0, R0, R205, RZ, 0x3c, !PT ;  /* 0x000000cd00007212 */ /* 0x000fe400078e3cff */
[----:B------:R-:W-:Y:S02]  /*1160*/  LEA.HI R2, R2, R14, RZ, 0x1 ;  /* 0x0000000e02027211 */ /* 0x000fe400078f08ff */
[----:B------:R-:W-:Y:S02]  /*1170*/  IADD3 R5, R0, R206, R3 ;  /* 0x000000ce00057210 */ /* 0x000fe40007ffe003 */
[----:B------:R-:W-:Y:S02]  /*1180*/  LOP3.LUT R3, R4, 0x7ffffffc, RZ, 0xc0, !PT ;  /* 0x7ffffffc04037812 */ /* 0x000fe400078ec0ff */
[----:B------:R-:W-:-:S02]  /*1190*/  SHF.R.S32.HI R7, RZ, 0x5, R7 ;  /* 0x00000005ff077819 */ /* 0x000fc40000011407 */
[----:B------:R-:W-:Y:S01]  /*11a0*/  LOP3.LUT R2, R2, 0x3fffffe, RZ, 0xc0, !PT ;  /* 0x03fffffe02027812 */ /* 0x000fe200078ec0ff */
[----:B------:R-:W-:Y:S01]  /*11b0*/  IMAD.IADD R3, R234, 0x1, -R3 ;  /* 0x00000001ea037824 */ /* 0x000fe200078e0a03 */
[----:B------:R-:W-:Y:S01]  /*11c0*/  LOP3.LUT R4, R204, 0x30, R22, 0xf8, !PT ;  /* 0x00000030cc047812 */ /* 0x000fe200078ef816 */
[----:B------:R-:W-:Y:S01]  /*11d0*/  IMAD R7, R7, 0x10, R8 ;  /* 0x0000001007077824 */ /* 0x000fe200078e0208 */
[----:B------:R-:W-:Y:S01]  /*11e0*/  SHF.R.S32.HI R0, RZ, 0x1f, R211 ;  /* 0x0000001fff007819 */ /* 0x000fe200000114d3 */
[----:B------:R-:W-:Y:S01]  /*11f0*/  IMAD.IADD R2, R14, 0x1, -R2 ;  /* 0x000000010e027824 */ /* 0x000fe200078e0a02 */
[----:B------:R-:W-:Y:S01]  /*1200*/  SHF.R.S32.HI R0, RZ, 0x1f, R220 ;  /* 0x0000001fff007819 */ /* 0x000fe200000114dc */
[----:B------:R-:W-:Y:S01]  /*1210*/  IMAD.SHL.U32 R195, R3, 0x2, RZ ;  /* 0x0000000203c37824 */ /* 0x000fe200078e00ff */
[----:B------:R-:W-:Y:S01]  /*1220*/  LOP3.LUT R0, R204, 0x10, R22, 0xf8, !PT ;  /* 0x00000010cc007812 */ /* 0x000fe200078ef816 */
[----:B------:R-:W-:Y:S01]  /*1230*/  IMAD R7, R2, 0x40, R7 ;  /* 0x0000004002077824 */ /* 0x000fe200078e0207 */
[-C--:B------:R-:W-:Y:S01]  /*1240*/  LOP3.LUT R3, R4, R205.reuse, RZ, 0x3c, !PT ;  /* 0x000000cd04037212 */ /* 0x080fe200078e3cff */
[----:B------:R-:W-:Y:S01]  /*1250*/  IMAD.MOV.U32 R2, RZ, RZ, 0x20 ;  /* 0x00000020ff027424 */ /* 0x000fe200078e00ff */
[----:B------:R-:W-:Y:S01]  /*1260*/  LOP3.LUT R217, R0, R205, RZ, 0x3c, !PT ;  /* 0x000000cd00d97212 */ /* 0x000fe200078e3cff */
[C---:B------:R-:W-:Y:S01]  /*1270*/  VIADD R228, R195.reuse, 0x70 ;  /* 0x00000070c3e47836 */ /* 0x040fe20000000000 */
[----:B------:R-:W-:Y:S01]  /*1280*/  IADD3 R0, R16, R206, R3 ;  /* 0x000000ce10007210 */ /* 0x000fe20007ffe003 */
[----:B------:R-:W-:Y:S01]  /*1290*/  STL [R1+0x10], R7 ;  /* 0x0000100701007387 */ /* 0x000fe20000100800 */
[----:B------:R-:W-:Y:S01]  /*12a0*/  SHF.R.S32.HI R13, RZ, 0x1f, R10 ;  /* 0x0000001fff0d7819 */ /* 0x000fe2000001140a */
[----:B------:R-:W-:Y:S01]  /*12b0*/  VIADD R227, R195, 0x78 ;  /* 0x00000078c3e37836 */ /* 0x000fe20000000000 */
[----:B------:R-:W-:Y:S01]  /*12c0*/  LOP3.LUT P0, RZ, R6, 0x2, RZ, 0xc0, !PT ;  /* 0x0000000206ff7812 */ /* 0x000fe2000780c0ff */
[----:B------:R0:W-:Y:S01]  /*12d0*/  STL [R1+0x8], R0 ;  /* 0x0000080001007387 */ /* 0x0001e20000100800 */
[CC--:B------:R-:W-:Y:S01]  /*12e0*/  LEA.HI R233, R13.reuse, R10.reuse, RZ, 0x4 ;  /* 0x0000000a0de97211 */ /* 0x0c0fe200078f20ff */
[----:B------:R-:W-:Y:S01]  /*12f0*/  IMAD.IADD R217, R206, 0x1, R217 ;  /* 0x00000001ced97824 */ /* 0x000fe200078e02d9 */
[----:B------:R-:W-:Y:S01]  /*1300*/  LEA.HI R10, R13, R10, RZ, 0x6 ;  /* 0x0000000a0d0a7211 */ /* 0x000fe200078f30ff */
[----:B------:R-:W-:Y:S01]  /*1310*/  IMAD R210, R210, 0x8, R7 ;  /* 0x00000008d2d27824 */ /* 0x000fe200078e0207 */
[----:B------:R-:W-:-:S02]  /*1320*/  LOP3.LUT R6, R204, 0x30, R233, 0xf8, !PT ;  /* 0x00000030cc067812 */ /* 0x000fc400078ef8e9 */
[----:B------:R-:W-:Y:S01]  /*1330*/  SHF.R.S32.HI R11, RZ, 0x1, R11 ;  /* 0x00000001ff0b7819 */ /* 0x000fe2000001140b */
[----:B------:R-:W-:Y:S01]  /*1340*/  IMAD.SHL.U32 R10, R10, 0x80, RZ ;  /* 0x000000800a0a7824 */ /* 0x000fe200078e00ff */
[----:B------:R-:W-:Y:S01]  /*1350*/  LOP3.LUT R6, R6, R205, RZ, 0x3c, !PT ;  /* 0x000000cd06067212 */ /* 0x000fe200078e3cff */
[----:B0-----:R-:W-:Y:S01]  /*1360*/  IMAD.IADD R0, R16, 0x1, R5 ;  /* 0x0000000110007824 */ /* 0x001fe200078e0205 */
[----:B------:R-:W-:Y:S01]  /*1370*/  SEL R2, R2, 0xffffffe0, !P0 ;  /* 0xffffffe002027807 */ /* 0x000fe20004000000 */
[----:B------:R-:W-:Y:S01]  /*1380*/  IMAD.SHL.U32 R11, R11, 0x80, RZ ;  /* 0x000000800b0b7824 */ /* 0x000fe200078e00ff */
[----:B------:R-:W-:Y:S02]  /*1390*/  LOP3.LUT R9, R10, 0xffffe000, RZ, 0xc0, !PT ;  /* 0xffffe0000a097812 */ /* 0x000fe400078ec0ff */
[----:B------:R0:W-:Y:S01]  /*13a0*/  STL [R1+0x4], R0 ;  /* 0x0000040001007387 */ /* 0x0001e20000100800 */
[----:B------:R-:W-:Y:S01]  /*13b0*/  SHF.R.S32.HI R230, RZ, 0x3, R230 ;  /* 0x00000003ffe67819 */ /* 0x000fe200000114e6 */
[----:B------:R-:W-:Y:S01]  /*13c0*/  IMAD.IADD R218, R2, 0x1, R217 ;  /* 0x0000000102da7824 */ /* 0x000fe200078e02d9 */
[----:B------:R-:W-:-:S02]  /*13d0*/  IADD3 R9, R6, R206, R9 ;  /* 0x000000ce06097210 */ /* 0x000fc40007ffe009 */
[----:B------:R-:W-:Y:S02]  /*13e0*/  SHF.R.S32.HI R226, RZ, 0x1f, R192 ;  /* 0x0000001fffe27819 */ /* 0x000fe400000114c0 */
[----:B------:R-:W-:Y:S01]  /*13f0*/  LOP3.LUT R207, R11, 0x180, RZ, 0xc0, !PT ;  /* 0x000001800bcf7812 */ /* 0x000fe200078ec0ff */
[----:B------:R-:W-:Y:S01]  /*1400*/  IMAD.IADD R237, R16, 0x1, R9 ;  /* 0x0000000110ed7824 */ /* 0x000fe200078e0209 */
[----:B------:R-:W-:Y:S02]  /*1410*/  SHF.R.S32.HI R231, RZ, 0x4, R231 ;  /* 0x00000004ffe77819 */ /* 0x000fe400000114e7 */
[----:B------:R-:W-:Y:S02]  /*1420*/  SHF.R.S32.HI R233, RZ, 0x4, R233 ;  /* 0x00000004ffe97819 */ /* 0x000fe400000114e9 */
[----:B------:R-:W-:Y:S02]  /*1430*/  SHF.R.S32.HI R236, RZ, 0x1f, R228 ;  /* 0x0000001fffec7819 */ /* 0x000fe400000114e4 */
[----:B------:R-:W-:-:S02]  /*1440*/  SHF.R.S32.HI R235, RZ, 0x1f, R227 ;  /* 0x0000001fffeb7819 */ /* 0x000fc400000114e3 */
[----:B0-----:R-:W-:-:S07]  /*1450*/  IADD3 R229, R2, UR52, R217 ;  /* 0x0000003402e57c10 */ /* 0x001fce000fffe0d9 */
.L_x_1592:
[----:B------:R-:W-:Y:S05]  /*1460*/  YIELD ;  /* 0x0000000000007946 */ /* 0x000fea0003800000 */
[----:B------:R-:W-:Y:S01]  /*1470*/  ULDC.64 UR4, c[0x0][0xa28] ;  /* 0x00028a0000047ab9 */ /* 0x000fe20000000a00 */
[----:B01-3--:R-:W0:Y:S01]  /*1480*/  LDC.64 R4, c[0x0][0xa08] ;  /* 0x00028200ff047b82 */ /* 0x00be220000000a00 */
[----:B------:R-:W-:Y:S01]  /*1490*/  ISETP.NE.U32.AND P1, PT, RZ, UR4, PT ;  /* 0x00000004ff007c0c */ /* 0x000fe2000bf25070 */
[----:B------:R-:W-:Y:S02]  /*14a0*/  IMAD.MOV.U32 R26, RZ, RZ, RZ ;  /* 0x000000ffff1a7224 */ /* 0x000fe400078e00ff */
[----:B------:R-:W-:Y:S01]  /*14b0*/  IMAD.MOV.U32 R10, RZ, RZ, RZ ;  /* 0x000000ffff0a7224 */ /* 0x000fe200078e00ff */
[----:B------:R-:W-:Y:S01]  /*14c0*/  ISETP.NE.AND.EX P1, PT, RZ, UR5, PT, P1 ;  /* 0x00000005ff007c0c */ /* 0x000fe2000bf25310 */
[----:B------:R-:W-:-:S02]  /*14d0*/  ULDC.64 UR4, c[0x0][0xa18] ;  /* 0x0002860000047ab9 */ /* 0x000fc40000000a00 */
[----:B------:R-:W-:-:S04]  /*14e0*/  ISETP.NE.U32.AND P2, PT, RZ, UR4, PT ;  /* 0x00000004ff007c0c */ /* 0x000fc8000bf45070 */
[----:B------:R-:W-:Y:S01]  /*14f0*/  ISETP.NE.AND.EX P2, PT, RZ, UR5, PT, P2 ;  /* 0x00000005ff007c0c */ /* 0x000fe2000bf45320 */
[----:B------:R-:W-:Y:S02]  /*1500*/  ULDC.64 UR4, c[0x0][0xa08] ;  /* 0x0002820000047ab9 */ /* 0x000fe40000000a00 */
[----:B------:R-:W-:-:S03]  /*1510*/  ISETP.NE.U32.AND P0, PT, RZ, UR4, PT ;  /* 0x00000004ff007c0c */ /* 0x000fc6000bf05070 */
[----:B----4-:R-:W1:Y:S01]  /*1520*/  @P1 LDC.64 R2, c[0x0][0xa28] ;  /* 0x00028a00ff021b82 */ /* 0x010e620000000a00 */
[----:B------:R-:W-:Y:S01]  /*1530*/  ISETP.NE.AND.EX P0, PT, RZ, UR5, PT, P0 ;  /* 0x00000005ff007c0c */ /* 0x000fe2000bf05300 */
[----:B0-----:R-:W-:-:S06]  /*1540*/  IMAD.WIDE R8, R215, 0x4, R4 ;  /* 0x00000004d7087825 */ /* 0x001fcc00078e0204 */
[----:B------:R-:W0:Y:S01]  /*1550*/  @P2 LDC.64 R6, c[0x0][0xa18] ;  /* 0x00028600ff062b82 */ /* 0x000e220000000a00 */
[----:B------:R-:W-:Y:S02]  /*1560*/  ULDC UR4, c[0x0][0x288] ;  /* 0x0000a20000047ab9 */ /* 0x000fe40000000800 */
[----:B------:R-:W-:Y:S01]  /*1570*/  IMAD.U32 R193, RZ, RZ, UR4 ;  /* 0x00000004ffc17e24 */ /* 0x000fe2000f8e00ff */
[----:B------:R-:W-:Y:S02]  /*1580*/  ULDC.64 UR4, c[0x0][0x418] ;  /* 0x0001060000047ab9 */ /* 0x000fe40000000a00 */
[----:B------:R-:W5:Y:S01]  /*1590*/  @P0 LDG.E R26, desc[UR60][R8.64] ;  /* 0x0000003c081a0981 */ /* 0x000f62000c1e1900 */
[----:B-1----:R-:W-:-:S04]  /*15a0*/  @P1 IMAD.WIDE R2, R215, 0x4, R2 ;  /* 0x00000004d7021825 */ /* 0x002fc800078e0202 */
[----:B0-----:R-:W-:Y:S01]  /*15b0*/  @P2 IMAD.WIDE R4, R215, 0x4, R6 ;  /* 0x00000004d7042825 */ /* 0x001fe200078e0206 */
[----:B------:R-:W-:Y:S01]  /*15c0*/  UISETP.NE.U32.AND UP0, UPT, UR4, URZ, UPT ;  /* 0x0000003f0400728c */ /* 0x000fe2000bf05070 */
[----:B------:R0:W5:Y:S02]  /*15d0*/  @P1 LDG.E R10, desc[UR60][R2.64] ;  /* 0x0000003c020a1981 */ /* 0x000164000c1e1900 */
[----:B------:R-:W-:Y:S02]  /*15e0*/  ULDC UR4, c[0x0][0x424] ;  /* 0x0001090000047ab9 */ /* 0x000fe40000000800 */
[----:B------:R1:W5:Y:S01]  /*15f0*/  @P2 LDG.E R193, desc[UR60][R4.64] ;  /* 0x0000003c04c12981 */ /* 0x000362000c1e1900 */
[----:B------:R-:W-:-:S03]  /*1600*/  UISETP.NE.AND.EX UP0, UPT, UR5, URZ, UPT, UP0 ;  /* 0x0000003f0500728c */ /* 0x000fc6000bf05300 */
[----:B------:R-:W-:Y:S01]  /*1610*/  ULDC UR5, c[0x0][0x2f0] ;  /* 0x0000bc0000057ab9 */ /* 0x000fe20000000800 */
[----:B------:R-:W-:-:S04]  /*1620*/  USEL UR4, UR4, 0x1, UP0 ;  /* 0x0000000104047887 */ /* 0x000fc80008000000 */
[----:B------:R-:W-:-:S03]  /*1630*/  UIMAD UR4, UR4, UR5, URZ ;  /* 0x00000005040472a4 */ /* 0x000fc6000f8e023f */
[----:B------:R-:W-:Y:S02]  /*1640*/  ULDC UR5, c[0x0][0x348] ;  /* 0x0000d20000057ab9 */ /* 0x000fe40000000800 */
[----:B0-----:R-:W-:Y:S02]  /*1650*/  IMAD.U32 R2, RZ, RZ, UR5 ;  /* 0x00000005ff027e24 */ /* 0x001fe4000f8e00ff */
[----:B------:R-:W-:Y:S01]  /*1660*/  IMAD.U32 R25, RZ, RZ, UR4 ;  /* 0x00000004ff197e24 */ /* 0x000fe2000f8e00ff */
[----:B-1----:R-:W-:Y:S06]  /*1670*/  @P2 BRA `(.L_x_1317) ;  /* 0x0000000000242947 */ /* 0x002fec0003800000 */
[----:B------:R-:W-:Y:S02]  /*1680*/  ULDC.64 UR4, c[0x0][0xa00] ;  /* 0x0002800000047ab9 */ /* 0x000fe40000000a00 */
[----:B------:R-:W-:-:S04]  /*1690*/  ISETP.NE.U32.AND P1, PT, RZ, UR4, PT ;  /* 0x00000004ff007c0c */ /* 0x000fc8000bf25070 */
[----:B------:R-:W-:-:S13]  /*16a0*/  ISETP.NE.AND.EX P1, PT, RZ, UR5, PT, P1 ;  /* 0x00000005ff007c0c */ /* 0x000fda000bf25310 */
[----:B------:R-:W-:Y:S05]  /*16b0*/  @!P1 BRA `(.L_x_1317) ;  /* 0x0000000000149947 */ /* 0x000fea0003800000 */
[----:B------:R-:W0:Y:S02]  /*16c0*/  LDC.64 R4, c[0x0][0xa00] ;  /* 0x00028000ff047b82 */ /* 0x000e240000000a00 */
[----:B0-----:R-:W-:-:S05]  /*16d0*/  IMAD.WIDE R4, R215, 0x4, R4 ;  /* 0x00000004d7047825 */ /* 0x001fca00078e0204 */
[----:B-----5:R-:W2:Y:S04]  /*16e0*/  LDG.E R193, desc[UR60][R4.64] ;  /* 0x0000003c04c17981 */ /* 0x020ea8000c1e1900 */
[----:B------:R-:W2:Y:S02]  /*16f0*/  LDG.E R0, desc[UR60][R4.64+0x4] ;  /* 0x0000043c04007981 */ /* 0x000ea4000c1e1900 */
[----:B--2---:R-:W-:-:S07]  /*1700*/  IMAD.IADD R193, R0, 0x1, -R193 ;  /* 0x0000000100c17824 */ /* 0x004fce00078e0ac1 */
.L_x_1317:
[----:B------:R-:W-:Y:S01]  /*1710*/  ULDC.64 UR4, c[0x0][0xa20] ;  /* 0x0002880000047ab9 */ /* 0x000fe20000000a00 */
[C---:B------:R-:W-:Y:S01]  /*1720*/  LOP3.LUT R3, R214.reuse, 0xff000000, RZ, 0xc0, !PT ;  /* 0xff000000d6037812 */ /* 0x040fe200078ec0ff */
[----:B------:R-:W-:Y:S01]  /*1730*/  IMAD.MOV.U32 R223, RZ, RZ, R215 ;  /* 0x000000ffffdf7224 */ /* 0x000fe200078e00d7 */
[----:B------:R-:W-:Y:S02]  /*1740*/  ISETP.NE.U32.AND P1, PT, RZ, UR4, PT ;  /* 0x00000004ff007c0c */ /* 0x000fe4000bf25070 */
[C---:B------:R-:W-:Y:S02]  /*1750*/  LOP3.LUT R0, R214.reuse, 0xff0000, RZ, 0xc0, !PT ;  /* 0x00ff0000d6007812 */ /* 0x040fe400078ec0ff */
[----:B------:R-:W-:Y:S02]  /*1760*/  ISETP.NE.AND.EX P1, PT, RZ, UR5, PT, P1 ;  /* 0x00000005ff007c0c */ /* 0x000fe4000bf25310 */
[----:B------:R-:W-:Y:S02]  /*1770*/  SHF.R.U32.HI R3, RZ, 0x8, R3 ;  /* 0x00000008ff037819 */ /* 0x000fe40000011603 */
[----:B------:R-:W-:-:S02]  /*1780*/  LOP3.LUT R216, R214, 0xffff, RZ, 0xc0, !PT ;  /* 0x0000ffffd6d87812 */ /* 0x000fc400078ec0ff */
[----:B------:R-:W-:-:S07]  /*1790*/  LEA.HI R222, R0, R3, RZ, 0x10 ;  /* 0x0000000300de7211 */ /* 0x000fce00078f80ff */
[----:B------:R-:W-:Y:S05]  /*17a0*/  @!P1 BRA `(.L_x_1318) ;  /* 0x0000000000109947 */ /* 0x000fea0003800000 */
[----:B------:R-:W0:Y:S02]  /*17b0*/  LDC.64 R4, c[0x0][0xa20] ;  /* 0x00028800ff047b82 */ /* 0x000e240000000a00 */
[----:B0-----:R-:W-:-:S05]  /*17c0*/  IMAD.WIDE R4, R215, 0x4, R4 ;  /* 0x00000004d7047825 */ /* 0x001fca00078e0204 */
[----:B------:R0:W5:Y:S01]  /*17d0*/  LDG.E R25, desc[UR60][R4.64] ;  /* 0x0000003c04197981 */ /* 0x000162000c1e1900 */
[----:B------:R-:W-:Y:S05]  /*17e0*/  BRA `(.L_x_1319) ;  /* 0x0000000000107947 */ /* 0x000fea0003800000 */
.L_x_1318:
[----:B------:R-:W-:Y:S05]  /*17f0*/  @!P0 BRA `(.L_x_1319) ;  /* 0x00000000000c8947 */ /* 0x000fea0003800000 */
[----:B------:R-:W2:Y:S04]  /*1800*/  LDG.E R0, desc[UR60][R8.64] ;  /* 0x0000003c08007981 */ /* 0x000ea8000c1e1900 */
[----:B------:R-:W2:Y:S02]  /*1810*/  LDG.E R25, desc[UR60][R8.64+0x4] ;  /* 0x0000043c08197981 */ /* 0x000ea4000c1e1900 */
[----:B--2---:R-:W-:-:S07]  /*1820*/  IMAD.IADD R25, R25, 0x1, -R0 ;  /* 0x0000000119197824 */ /* 0x004fce00078e0a00 */
.L_x_1319:
[----:B------:R-:W-:Y:S01]  /*1830*/  ULDC.64 UR4, c[0x0][0xa10] ;  /* 0x0002840000047ab9 */ /* 0x000fe20000000a00 */
[----:B------:R-:W1:Y:S01]  /*1840*/  LDC R8, c[0x0][0x448] ;  /* 0x00011200ff087b82 */ /* 0x000e620000000800 */
[----:B------:R-:W-:-:S04]  /*1850*/  ISETP.NE.U32.AND P0, PT, RZ, UR4, PT ;  /* 0x00000004ff007c0c */ /* 0x000fc8000bf05070 */
[----:B------:R-:W-:Y:S01]  /*1860*/  ISETP.NE.AND.EX P0, PT, RZ, UR5, PT, P0 ;  /* 0x00000005ff007c0c */ /* 0x000fe2000bf05300 */
[----:B------:R-:W-:Y:S02]  /*1870*/  ULDC.64 UR4, c[0x0][0xa30] ;  /* 0x00028c0000047ab9 */ /* 0x000fe40000000a00 */
[----:B------:R-:W-:Y:S01]  /*1880*/  ISETP.NE.U32.AND P1, PT, RZ, UR4, PT ;  /* 0x00000004ff007c0c */ /* 0x000fe2000bf25070 */
[----:B-----5:R-:W-:Y:S01]  /*1890*/  IMAD.MOV.U32 R144, RZ, RZ, R25 ;  /* 0x000000ffff907224 */ /* 0x020fe200078e0019 */
[----:B------:R-:W2:Y:S02]  /*18a0*/  LDC.64 R12, c[0x0][0x9e0] ;  /* 0x00027800ff0c7b82 */ /* 0x000ea40000000a00 */
[----:B------:R-:W-:-:S06]  /*18b0*/  ISETP.NE.AND.EX P1, PT, RZ, UR5, PT, P1 ;  /* 0x00000005ff007c0c */ /* 0x000fcc000bf25310 */
[----:B0-----:R-:W0:Y:S08]  /*18c0*/  @P0 LDC.64 R4, c[0x0][0xa10] ;  /* 0x00028400ff040b82 */ /* 0x001e300000000a00 */
[----:B------:R-:W3:Y:S01]  /*18d0*/  @P1 LDC.64 R6, c[0x0][0xa30] ;  /* 0x00028c00ff061b82 */ /* 0x000ee20000000a00 */
[----:B0-----:R-:W-:-:S05]  /*18e0*/  @P0 IMAD.WIDE R4, R215, 0x4, R4 ;  /* 0x00000004d7040825 */ /* 0x001fca00078e0204 */
[----:B------:R-:W4:Y:S04]  /*18f0*/  @P0 LDG.E R0, desc[UR60][R4.64] ;  /* 0x0000003c04000981 */ /* 0x000f28000c1e1900 */
[----:B------:R-:W4:Y:S01]  /*1900*/  @P0 LDG.E R3, desc[UR60][R4.64+0x4] ;  /* 0x0000043c04030981 */ /* 0x000f22000c1e1900 */
[----:B---3--:R-:W-:-:S05]  /*1910*/  @P1 IMAD.WIDE R6, R215, 0x4, R6 ;  /* 0x00000004d7061825 */ /* 0x008fca00078e0206 */
[----:B------:R0:W5:Y:S01]  /*1920*/  @P1 LDG.E R144, desc[UR60][R6.64] ;  /* 0x0000003c06901981 */ /* 0x000162000c1e1900 */
[----:B-1----:R-:W-:Y:S01]  /*1930*/  ISETP.NE.AND P1, PT, R8, 0x1, PT ;  /* 0x000000010800780c */ /* 0x002fe20003f25270 */
[----:B------:R-:W-:Y:S01]  /*1940*/  IMAD.SHL.U32 R203, R213, 0x80, RZ ;  /* 0x00000080d5cb7824 */ /* 0x000fe200078e00ff */
[----:B--2---:R-:W-:Y:S01]  /*1950*/  ISETP.GE.AND P2, PT, R13, 0x1, PT ;  /* 0x000000010d00780c */ /* 0x004fe20003f46270 */
[----:B------:R-:W-:-:S10]  /*1960*/  IMAD.IADD R11, R25, 0x1, -R10 ;  /* 0x00000001190b7824 */ /* 0x000fd400078e0a0a */
[----:B------:R-:W1:Y:S08]  /*1970*/  @P1 LDC R8, c[0x0][0x44c] ;  /* 0x00011300ff081b82 */ /* 0x000e700000000800 */
[----:B------:R-:W2:Y:S01]  /*1980*/  @P1 LDC R9, c[0x0][0x450] ;  /* 0x00011400ff091b82 */ /* 0x000ea20000000800 */
[----:B----4-:R-:W-:Y:S02]  /*1990*/  @P0 IMAD.IADD R2, R3, 0x1, -R0 ;  /* 0x0000000103020824 */ /* 0x010fe400078e0a00 */
[----:B------:R-:W-:-:S02]  /*19a0*/  VIADD R3, R203, 0x7f ;  /* 0x0000007fcb037836 */ /* 0x000fc40000000000 */
[----:B------:R-:W-:Y:S02]  /*19b0*/  IMAD.IADD R194, R11, 0x1, R2 ;  /* 0x000000010bc27824 */ /* 0x000fe400078e0202 */
[----:B-1----:R-:W-:-:S03]  /*19c0*/  @P1 IMAD.HI.U32 R4, R3, R8, RZ ;  /* 0x0000000803041227 */ /* 0x002fc600078e00ff */
[C---:B------:R-:W-:Y:S01]  /*19d0*/  IADD3 R162, R194.reuse, 0x1, -R193 ;  /* 0x00000001c2a27810 */ /* 0x040fe20007ffe8c1 */
[----:B------:R-:W-:Y:S01]  /*19e0*/  VIADD R0, R194, 0x9f ;  /* 0x0000009fc2007836 */ /* 0x000fe20000000000 */
[----:B--2---:R-:W-:-:S03]  /*19f0*/  @P1 SHF.R.U32.HI R3, RZ, R9, R4 ;  /* 0x00000009ff031219 */ /* 0x004fc60000011604 */
[----:B------:R-:W-:-:S04]  /*1a00*/  IMAD.HI R0, R0, 0x66666667, RZ ;  /* 0x6666666700007827 */ /* 0x000fc800078e02ff */
[----:B0-----:R-:W-:Y:S01]  /*1a10*/  IMAD.IADD R7, R162, 0x1, R3 ;  /* 0x00000001a2077824 */ /* 0x001fe200078e0203 */
[----:B------:R-:W-:-:S04]  /*1a20*/  SHF.R.U32.HI R163, RZ, 0x1f, R0 ;  /* 0x0000001fffa37819 */ /* 0x000fc80000011600 */
[----:B------:R-:W-:Y:S01]  /*1a30*/  LEA.HI.SX32 R163, R0, R163, 0x1a ;  /* 0x000000a300a37211 */ /* 0x000fe200078fd2ff */
[----:B------:R-:W-:Y:S01]  /*1a40*/  IMAD.IADD R0, R7, 0x1, R12 ;  /* 0x0000000107007824 */ /* 0x000fe200078e020c */
[----:B------:R-:W-:Y:S06]  /*1a50*/  @!P2 BRA `(.L_x_1320) ;  /* 0x000000000048a947 */ /* 0x000fec0003800000 */
[C---:B------:R-:W-:Y:S01]  /*1a60*/  ISETP.GT.AND P0, PT, R7.reuse, RZ, PT ;  /* 0x000000ff0700720c */ /* 0x040fe20003f04270 */
[----:B------:R-:W-:Y:S01]  /*1a70*/  BSSY B0, `(.L_x_1321) ;  /* 0x000000e000007945 */ /* 0x000fe20003800000 */
[----:B------:R-:W-:-:S11]  /*1a80*/  VIADD R3, R7, 0xffffffff ;  /* 0xffffffff07037836 */ /* 0x000fd60000000000 */
[----:B------:R-:W-:Y:S05]  /*1a90*/  @P0 BRA `(.L_x_1322) ;  /* 0x00000000001c0947 */ /* 0x000fea0003800000 */
[----:B------:R-:W-:Y:S01]  /*1aa0*/  ISETP.NE.AND P0, PT, R13, 0x1, PT ;  /* 0x000000010d00780c */ /* 0x000fe20003f05270 */
[----:B------:R-:W-:-:S12]  /*1ab0*/  IMAD.MOV R3, RZ, RZ, -R7 ;  /* 0x000000ffff037224 */ /* 0x000fd800078e0a07 */
[----:B------:R-:W0:Y:S02]  /*1ac0*/  @P0 LDC.64 R4, c[0x0][0x9e8] ;  /* 0x00027a00ff040b82 */ /* 0x000e240000000a00 */
[----:B0-----:R-:W-:-:S05]  /*1ad0*/  @P0 IMAD.HI.U32 R4, R3, R4, RZ ;  /* 0x0000000403040227 */ /* 0x001fca00078e00ff */
[----:B------:R-:W-:-:S04]  /*1ae0*/  @P0 SHF.R.U32.HI R3, RZ, R5, R4 ;  /* 0x00000005ff030219 */ /* 0x000fc80000011604 */
[----:B------:R-:W-:Y:S01]  /*1af0*/  LOP3.LUT R3, RZ, R3, RZ, 0x33, !PT ;  /* 0x00000003ff037212 */ /* 0x000fe200078e33ff */
[----:B------:R-:W-:Y:S06]  /*1b00*/  BRA `(.L_x_1323) ;  /* 0x0000000000107947 */ /* 0x000fec0003800000 */
.L_x_1322:
[----:B------:R-:W-:-:S13]  /*1b10*/  ISETP.NE.AND P0, PT, R13, 0x1, PT ;  /* 0x000000010d00780c */ /* 0x000fda0003f05270 */
[----:B------:R-:W0:Y:S02]  /*1b20*/  @P0 LDC.64 R4, c[0x0][0x9e8] ;  /* 0x00027a00ff040b82 */ /* 0x000e240000000a00 */
[----:B0-----:R-:W-:-:S05]  /*1b30*/  @P0 IMAD.HI.U32 R4, R3, R4, RZ ;  /* 0x0000000403040227 */ /* 0x001fca00078e00ff */
[----:B------:R-:W-:-:S07]  /*1b40*/  @P0 SHF.R.U32.HI R3, RZ, R5, R4 ;  /* 0x00000005ff030219 */ /* 0x000fce0000011604 */
.L_x_1323:
[----:B------:R-:W-:Y:S05]  /*1b50*/  BSYNC B0 ;  /* 0x0000000000007941 */ /* 0x000fea0003800000 */
.L_x_1321:
[----:B------:R-:W-:-:S05]  /*1b60*/  IMAD R3, R3, R13, R13 ;  /* 0x0000000d03037224 */ /* 0x000fca00078e020d */
[----:B------:R-:W-:-:S07]  /*1b70*/  VIMNMX R0, R0, R3, PT ;  /* 0x0000000300007248 */ /* 0x000fce0003fe0100 */
.L_x_1320:
[----:B------:R-:W0:Y:S01]  /*1b80*/  @P1 LDC R4, c[0x0][0x44c] ;  /* 0x00011300ff041b82 */ /* 0x000e220000000800 */
[----:B------:R-:W-:Y:S01]  /*1b90*/  VIADD R0, R0, 0x9f ;  /* 0x0000009f00007836 */ /* 0x000fe20000000000 */
[----:B------:R-:W-:Y:S01]  /*1ba0*/  ULDC UR4, c[0x0][0x9dc] ;  /* 0x0002770000047ab9 */ /* 0x000fe20000000800 */
[----:B------:R-:W-:Y:S02]  /*1bb0*/  IMAD.MOV.U32 R5, RZ, RZ, R203 ;  /* 0x000000ffff057224 */ /* 0x000fe400078e00cb */
[----:B------:R-:W-:-:S03]  /*1bc0*/  IMAD.HI R0, R0, 0x66666667, RZ ;  /* 0x6666666700007827 */ /* 0x000fc600078e02ff */
[----:B------:R-:W1:Y:S01]  /*1bd0*/  @P1 LDC R7, c[0x0][0x450] ;  /* 0x00011400ff071b82 */ /* 0x000e620000000800 */
[----:B------:R-:W-:Y:S01]  /*1be0*/  IMAD.IADD R156, R194, 0x1, -R193 ;  /* 0x00000001c29c7824 */ /* 0x000fe200078e0ac1 */
[----:B------:R-:W-:-:S04]  /*1bf0*/  SHF.R.U32.HI R3, RZ, 0x1f, R0 ;  /* 0x0000001fff037819 */ /* 0x000fc80000011600 */
[----:B------:R-:W-:-:S04]  /*1c00*/  LEA.HI.SX32 R0, R0, R3, 0x1a ;  /* 0x0000000300007211 */ /* 0x000fc800078fd2ff */
[----:B------:R-:W-:Y:S01]  /*1c10*/  VIMNMX R8, R163, R0, PT ;  /* 0x00000000a3087248 */ /* 0x000fe20003fe0100 */
[----:B0-----:R-:W-:-:S05]  /*1c20*/  @P1 IMAD.HI.U32 R4, R203, R4, RZ ;  /* 0x00000004cb041227 */ /* 0x001fca00078e00ff */
[----:B-1----:R-:W-:-:S05]  /*1c30*/  @P1 SHF.R.U32.HI R5, RZ, R7, R4 ;  /* 0x00000007ff051219 */ /* 0x002fca0000011604 */
[----:B------:R-:W-:-:S04]  /*1c40*/  IMAD.IADD R3, R156, 0x1, R5 ;  /* 0x000000019c037824 */ /* 0x000fc800078e0205 */
[----:B------:R-:W-:Y:S01]  /*1c50*/  VIADD R0, R3, -UR4 ;  /* 0x8000000403007c36 */ /* 0x000fe20008000000 */
[----:B------:R-:W-:Y:S06]  /*1c60*/  @!P2 BRA `(.L_x_1324) ;  /* 0x000000000044a947 */ /* 0x000fec0003800000 */
[----:B------:R-:W-:Y:S01]  /*1c70*/  ISETP.GT.AND P0, PT, R3, -0x1, PT ;  /* 0xffffffff0300780c */ /* 0x000fe20003f04270 */
[----:B------:R-:W-:-:S12]  /*1c80*/  BSSY B0, `(.L_x_1325) ;  /* 0x000000d000007945 */ /* 0x000fd80003800000 */
[----:B------:R-:W-:Y:S05]  /*1c90*/  @P0 BRA `(.L_x_1326) ;  /* 0x00000000001c0947 */ /* 0x000fea0003800000 */
[----:B------:R-:W-:Y:S02]  /*1ca0*/  ISETP.NE.AND P0, PT, R13, 0x1, PT ;  /* 0x000000010d00780c */ /* 0x000fe40003f05270 */
[----:B------:R-:W-:-:S11]  /*1cb0*/  LOP3.LUT R3, RZ, R3, RZ, 0x33, !PT ;  /* 0x00000003ff037212 */ /* 0x000fd600078e33ff */
[----:B------:R-:W0:Y:S02]  /*1cc0*/  @P0 LDC.64 R4, c[0x0][0x9e8] ;  /* 0x00027a00ff040b82 */ /* 0x000e240000000a00 */
[----:B0-----:R-:W-:-:S05]  /*1cd0*/  @P0 IMAD.HI.U32 R4, R3, R4, RZ ;  /* 0x0000000403040227 */ /* 0x001fca00078e00ff */
[----:B------:R-:W-:-:S04]  /*1ce0*/  @P0 SHF.R.U32.HI R3, RZ, R5, R4 ;  /* 0x00000005ff030219 */ /* 0x000fc80000011604 */
[----:B------:R-:W-:Y:S01]  /*1cf0*/  LOP3.LUT R3, RZ, R3, RZ, 0x33, !PT ;  /* 0x00000003ff037212 */ /* 0x000fe200078e33ff */
[----:B------:R-:W-:Y:S06]  /*1d00*/  BRA `(.L_x_1327) ;  /* 0x0000000000107947 */ /* 0x000fec0003800000 */
.L_x_1326:
[----:B------:R-:W-:-:S13]  /*1d10*/  ISETP.NE.AND P0, PT, R13, 0x1, PT ;  /* 0x000000010d00780c */ /* 0x000fda0003f05270 */
[----:B------:R-:W0:Y:S02]  /*1d20*/  @P0 LDC.64 R4, c[0x0][0x9e8] ;  /* 0x00027a00ff040b82 */ /* 0x000e240000000a00 */
[----:B0-----:R-:W-:-:S05]  /*1d30*/  @P0 IMAD.HI.U32 R4, R3, R4, RZ ;  /* 0x0000000403040227 */ /* 0x001fca00078e00ff */
[----:B------:R-:W-:-:S07]  /*1d40*/  @P0 SHF.R.U32.HI R3, RZ, R5, R4 ;  /* 0x00000005ff030219 */ /* 0x000fce0000011604 */
.L_x_1327:
[----:B------:R-:W-:Y:S05]  /*1d50*/  BSYNC B0 ;  /* 0x0000000000007941 */ /* 0x000fea0003800000 */
.L_x_1325:
[----:B------:R-:W-:-:S05]  /*1d60*/  IMAD R3, R3, R13, RZ ;  /* 0x0000000d03037224 */ /* 0x000fca00078e02ff */
[----:B------:R-:W-:-:S07]  /*1d70*/  VIMNMX R0, R0, R3, !PT ;  /* 0x0000000300007248 */ /* 0x000fce0007fe0100 */
.L_x_1324:
[----:B------:R-:W-:Y:S01]  /*1d80*/  IMAD.HI R0, R0, 0x66666667, RZ ;  /* 0x6666666700007827 */ /* 0x000fe200078e02ff */
[----:B------:R-:W-:Y:S01]  /*1d90*/  BSSY B0, `(.L_x_1328) ;  /* 0x0000028000007945 */ /* 0x000fe20003800000 */
[----:B------:R-:W-:Y:S02]  /*1da0*/  LOP3.LUT R225, R222, 0xff, RZ, 0xc0, !PT ;  /* 0x000000ffdee17812 */ /* 0x000fe400078ec0ff */
[----:B------:R-:W-:Y:S02]  /*1db0*/  SHF.R.U32.HI R222, RZ, 0x10, R222 ;  /* 0x00000010ffde7819 */ /* 0x000fe400000116de */
[----:B------:R-:W-:-:S04]  /*1dc0*/  SHF.R.U32.HI R3, RZ, 0x1f, R0 ;  /* 0x0000001fff037819 */ /* 0x000fc80000011600 */
[----:B------:R-:W-:Y:S01]  /*1dd0*/  LEA.HI.SX32 R3, R0, R3, 0x1a ;  /* 0x0000000300037211 */ /* 0x000fe200078fd2ff */
[----:B------:R-:W-:-:S03]  /*1de0*/  IMAD.MOV.U32 R0, RZ, RZ, RZ ;  /* 0x000000ffff007224 */ /* 0x000fc600078e00ff */
[----:B------:R-:W-:-:S04]  /*1df0*/  VIMNMX R9, RZ, R3, !PT ;  /* 0x00000003ff097248 */ /* 0x000fc80007fe0100 */
[----:B------:R-:W-:-:S13]  /*1e00*/  ISETP.GT.AND P0, PT, R8, R9, PT ;  /* 0x000000090800720c */ /* 0x000fda0003f04270 */
[----:B------:R-:W-:Y:S05]  /*1e10*/  @!P0 BRA `(.L_x_1329) ;  /* 0x00000000007c8947 */ /* 0x000fea0003800000 */
[----:B------:R-:W-:Y:S01]  /*1e20*/  ISETP.NE.AND P0, PT, R222, RZ, PT ;  /* 0x000000ffde00720c */ /* 0x000fe20003f05270 */
[----:B------:R-:W-:-:S03]  /*1e30*/  ULDC UR4, c[0x0][0x9f0] ;  /* 0x00027c0000047ab9 */ /* 0x000fc60000000800 */
[----:B------:R-:W-:-:S04]  /*1e40*/  SEL R13, R222, UR4, P0 ;  /* 0x00000004de0d7c07 */ /* 0x000fc80008000000 */
[-C--:B------:R-:W-:Y:S02]  /*1e50*/  IABS R6, R13.reuse ;  /* 0x0000000d00067213 */ /* 0x080fe40000000000 */
[----:B------:R-:W-:Y:S02]  /*1e60*/  IADD3 R0, R13, -0x1, R8 ;  /* 0xffffffff0d007810 */ /* 0x000fe40007ffe008 */
[----:B------:R-:W0:Y:S01]  /*1e70*/  I2F.RP R3, R6 ;  /* 0x0000000600037306 */ /* 0x000e220000209400 */
[----:B------:R-:W-:Y:S02]  /*1e80*/  IABS R12, R13 ;  /* 0x0000000d000c7213 */ /* 0x000fe40000000000 */
[----:B------:R-:W-:-:S05]  /*1e90*/  IMAD.IADD R0, R0, 0x1, -R9 ;  /* 0x0000000100007824 */ /* 0x000fca00078e0a09 */
        /* <DEDUP_REMOVED lines=10> */
[----:B------:R-:W-:-:S04]  /*1f40*/  IMAD.HI.U32 R5, R5, R7, R4 ;  /* 0x0000000705057227 */ /* 0x000fc800078e0004 */
[----:B------:R-:W-:-:S04]  /*1f50*/  IMAD.MOV.U32 R4, RZ, RZ, R10 ;  /* 0x000000ffff047224 */ /* 0x000fc800078e000a */
        /* <DEDUP_REMOVED lines=11> */
.L_x_1329:
[----:B------:R-:W-:Y:S05]  /*2010*/  BSYNC B0 ;  /* 0x0000000000007941 */ /* 0x000fea0003800000 */
.L_x_1328:
[----:B------:R-:W-:-:S05]  /*2020*/  IMAD R3, R225, R0, R9 ;  /* 0x00000000e1037224 */ /* 0x000fca00078e0209 */
[C---:B------:R-:W-:Y:S01]  /*2030*/  VIADDMNMX R0, R3.reuse, R0, R8, PT ;  /* 0x0000000003007246 */ /* 0x040fe20003800108 */
[----:B------:R-:W-:-:S04]  /*2040*/  IMAD R3, R3, 0xa0, -R11 ;  /* 0x000000a003037824 */ /* 0x000fc800078e0a0b */
[----:B------:R-:W-:Y:S01]  /*2050*/  IMAD R5, R0, 0xa0, -R11 ;  /* 0x000000a000057824 */ /* 0x000fe200078e0a0b */
[----:B------:R-:W-:-:S04]  /*2060*/  VIMNMX R3, RZ, R3, !PT ;  /* 0x00000003ff037248 */ /* 0x000fc80007fe0100 */
[----:B------:R-:W-:Y:S01]  /*2070*/  VIMNMX R0, R5, R2, PT ;  /* 0x0000000205007248 */ /* 0x000fe20003fe0100 */
[----:B------:R-:W-:-:S03]  /*2080*/  IMAD.WIDE.U32 R122, R3, -0x33333333, RZ ;  /* 0xcccccccd037a7825 */ /* 0x000fc600078e00ff */
[----:B------:R-:W-:Y:S02]  /*2090*/  ISETP.GT.AND P0, PT, R0, R3, PT ;  /* 0x000000030000720c */ /* 0x000fe40003f04270 */
[----:B------:R-:W-:-:S05]  /*20a0*/  SHF.R.U32.HI R122, RZ, 0x7, R123 ;  /* 0x00000007ff7a7819 */ /* 0x000fca000001167b */
[----:B------:R-:W-:-:S06]  /*20b0*/  IMAD.MOV.U32 R24, RZ, RZ, R122 ;  /* 0x000000ffff187224 */ /* 0x000fcc00078e007a */
        /* <DEDUP_REMOVED lines=26> */
[----:B-1---5:R-:W-:Y:S05]  /*2260*/  CALL.ABS.NOINC R14 ;  /* 0x000000000e007343 */ /* 0x022fea0003c00000 */
.L_x_1332:
[----:B------:R-:W-:Y:S05]  /*2270*/  BSYNC B6 ;  /* 0x0000000000067941 */ /* 0x000fea0003800000 */
.L_x_1331:
        /* <DEDUP_REMOVED lines=20> */
.L_x_1334:
[----:B------:R-:W-:Y:S05]  /*23c0*/  BSYNC B6 ;  /* 0x0000000000067941 */ /* 0x000fea0003800000 */
.L_x_1333:
[----:B------:R-:W-:Y:S01]  /*23d0*/  ULDC.64 UR4, c[0x0][0x9f8] ;  /* 0x00027e0000047ab9 */ /* 0x000fe20000000a00 */
[----:B------:R-:W-:Y:S01]  /*23e0*/  IMAD.MOV.U32 R0, RZ, RZ, R215 ;  /* 0x000000ffff007224 */ /* 0x000fe200078e00d7 */
[----:B------:R-:W-:Y:S01]  /*23f0*/  ISETP.NE.U32.AND P0, PT, RZ, UR4, PT ;  /* 0x00000004ff007c0c */ /* 0x000fe2000bf05070 */
[----:B------:R-:W-:Y:S01]  /*2400*/  IMAD.IADD R119, R26, 0x1, R25 ;  /* 0x000000011a777824 */ /* 0x000fe200078e0219 */
[----:B------:R-:W0:Y:S01]  /*2410*/  S2R R20, SR_TID.X ;  /* 0x0000000000147919 */ /* 0x000e220000002100 */
[----:B------:R-:W1:Y:S01]  /*2420*/  LDC.64 R112, c[0x0][0x300] ;  /* 0x0000c000ff707b82 */ /* 0x000e620000000a00 */
[----:B------:R-:W-:Y:S01]  /*2430*/  ISETP.NE.AND.EX P0, PT, RZ, UR5, PT, P0 ;  /* 0x00000005ff007c0c */ /* 0x000fe2000bf05300 */
[----:B------:R-:W-:Y:S01]  /*2440*/  ULDC.64 UR4, c[0x0][0xa08] ;  /* 0x0002820000047ab9 */ /* 0x000fe20000000a00 */
[----:B------:R-:W2:Y:S01]  /*2450*/  LDL R26, [R1+0x14] ;  /* 0x00001400011a7983 */ /* 0x000ea20000100800 */
[----:B------:R-:W-:-:S04]  /*2460*/  SHF.R.S32.HI R23, RZ, 0x1f, R22 ;  /* 0x0000001fff177819 */ /* 0x000fc80000011416 */
[----:B------:R-:W3:Y:S08]  /*2470*/  LDC.64 R106, c[0x0][0x3f8] ;  /* 0x0000fe00ff6a7b82 */ /* 0x000ef00000000a00 */
[----:B------:R-:W4:Y:S01]  /*2480*/  @P0 LDC.64 R4, c[0x0][0x9f8] ;  /* 0x00027e00ff040b82 */ /* 0x000f220000000a00 */
[----:B------:R-:W-:-:S07]  /*2490*/  VIADD R9, R22, 0xa0 ;  /* 0x000000a016097836 */ /* 0x000fce0000000000 */
[----:B------:R-:W2:Y:S08]  /*24a0*/  LDC R99, c[0x0][0x3f4] ;  /* 0x0000fd00ff637b82 */ /* 0x000eb00000000800 */
[----:B------:R-:W3:Y:S01]  /*24b0*/  LDC.64 R100, c[0x0][0x408] ;  /* 0x00010200ff647b82 */ /* 0x000ee20000000a00 */
[----:B----4-:R-:W-:-:S05]  /*24c0*/  @P0 IMAD.WIDE R4, R215, 0x4, R4 ;  /* 0x00000004d7040825 */ /* 0x010fca00078e0204 */
[----:B------:R4:W2:Y:S01]  /*24d0*/  @P0 LDG.E R0, desc[UR60][R4.64] ;  /* 0x0000003c04000981 */ /* 0x0008a2000c1e1900 */
[----:B------:R-:W-:Y:S01]  /*24e0*/  SHF.R.S32.HI R37, RZ, 0x1f, R119 ;  /* 0x0000001fff257819 */ /* 0x000fe20000011477 */
[-C--:B-1----:R-:W-:Y:S01]  /*24f0*/  IMAD.WIDE.U32 R6, R119, R112.reuse, RZ ;  /* 0x0000007077067225 */ /* 0x082fe200078e00ff */
[----:B------:R-:W-:Y:S02]  /*2500*/  ISETP.NE.U32.AND P0, PT, RZ, UR4, PT ;  /* 0x00000004ff007c0c */ /* 0x000fe4000bf05070 */
[----:B0-----:R-:W-:Y:S01]  /*2510*/  SHF.R.U32.HI R20, RZ, 0x7, R20 ;  /* 0x00000007ff147819 */ /* 0x001fe20000011614 */
[----:B------:R-:W-:Y:S01]  /*2520*/  IMAD R8, R37, R112, RZ ;  /* 0x0000007025087224 */ /* 0x000fe200078e02ff */
[----:B------:R-:W-:Y:S01]  /*2530*/  ISETP.NE.AND.EX P0, PT, RZ, UR5, PT, P0 ;  /* 0x00000005ff007c0c */ /* 0x000fe2000bf05300 */
[----:B------:R-:W-:Y:S02]  /*2540*/  ULDC.64 UR4, c[0x0][0x308] ;  /* 0x0000c20000047ab9 */ /* 0x000fe40000000a00 */
[----:B------:R-:W-:Y:S01]  /*2550*/  IMAD R3, R119, R113, R8 ;  /* 0x0000007177037224 */ /* 0x000fe200078e0208 */
[----:B------:R-:W-:-:S03]  /*2560*/  ISETP.NE.AND P6, PT, R20, 0x1, PT ;  /* 0x000000011400780c */ /* 0x000fc60003fc5270 */
[----:B------:R-:W-:Y:S02]  /*2570*/  IMAD.IADD R7, R7, 0x1, R3 ;  /* 0x0000000107077824 */ /* 0x000fe400078e0203 */
[----:B----4-:R-:W-:-:S04]  /*2580*/  IMAD.WIDE.U32 R4, R216, UR4, R6 ;  /* 0x00000004d8047c25 */ /* 0x010fc8000f8e0006 */
[----:B------:R-:W-:Y:S01]  /*2590*/  IMAD R5, R216, UR5, R5 ;  /* 0x00000005d8057c24 */ /* 0x000fe2000f8e0205 */
[----:B------:R-:W-:Y:S01]  /*25a0*/  ULDC.64 UR4, c[0x0][0x310] ;  /* 0x0000c40000047ab9 */ /* 0x000fe20000000a00 */
[----:B------:R-:W-:-:S04]  /*25b0*/  IMAD R8, R226, R112, RZ ;  /* 0x00000070e2087224 */ /* 0x000fc800078e02ff */
[----:B------:R-:W-:Y:S01]  /*25c0*/  IMAD R8, R192, R113, R8 ;  /* 0x00000071c0087224 */ /* 0x000fe200078e0208 */
[----:B------:R-:W-:Y:S01]  /*25d0*/  SHF.R.S32.HI R191, RZ, 0x1f, R190 ;  /* 0x0000001fffbf7819 */ /* 0x000fe200000114be */
[-C--:B---3--:R-:W-:Y:S02]  /*25e0*/  IMAD R11, R226, R106.reuse, RZ ;  /* 0x0000006ae20b7224 */ /* 0x088fe400078e02ff */
[----:B------:R-:W-:-:S04]  /*25f0*/  IMAD.WIDE.U32 R108, R192, R106, R22 ;  /* 0x0000006ac06c7225 */ /* 0x000fc800078e0016 */
[C---:B------:R-:W-:Y:S02]  /*2600*/  IMAD R11, R192.reuse, R107, R11 ;  /* 0x0000006bc00b7224 */ /* 0x040fe400078e020b */
[----:B------:R-:W-:-:S04]  /*2610*/  IMAD.WIDE.U32 R110, R192, R106, R190 ;  /* 0x0000006ac06e7225 */ /* 0x000fc800078e00be */
[----:B------:R-:W-:Y:S02]  /*2620*/  IMAD.IADD R111, R111, 0x1, R11 ;  /* 0x000000016f6f7824 */ /* 0x000fe400078e020b */
[----:B------:R-:W-:Y:S02]  /*2630*/  IMAD.IADD R109, R11, 0x1, R109 ;  /* 0x000000010b6d7824 */ /* 0x000fe400078e026d */
[----:B------:R-:W-:-:S04]  /*2640*/  IMAD.WIDE.U32 R104, R192, R100, R190 ;  /* 0x00000064c0687225 */ /* 0x000fc800078e00be */
[----:B------:R-:W-:-:S04]  /*2650*/  IMAD.WIDE.U32 R102, R192, R100, R22 ;  /* 0x00000064c0667225 */ /* 0x000fc800078e0016 */
[----:B------:R-:W-:Y:S02]  /*2660*/  IMAD.MOV.U32 R124, RZ, RZ, 0x20 ;  /* 0x00000020ff7c7424 */ /* 0x000fe400078e00ff */
[----:B-----5:R-:W-:-:S04]  /*2670*/  IMAD.WIDE.U32 R110, R144, R106, R110 ;  /* 0x0000006a906e7225 */ /* 0x020fc800078e006e */
[----:B------:R-:W-:-:S04]  /*2680*/  IMAD.WIDE.U32 R108, R144, R106, R108 ;  /* 0x0000006a906c7225 */ /* 0x000fc800078e006c */
[----:B------:R-:W-:Y:S01]  /*2690*/  IMAD.MOV.U32 R123, RZ, RZ, 0x40 ;  /* 0x00000040ff7b7424 */ /* 0x000fe200078e00ff */
[C---:B------:R-:W-:Y:S01]  /*26a0*/  SHF.L.U64.HI R129, R112.reuse, 0x7, R113 ;  /* 0x0000000770817819 */ /* 0x040fe20000010271 */
[----:B------:R-:W-:Y:S01]  /*26b0*/  IMAD R125, R113, 0xa0, RZ ;  /* 0x000000a0717d7824 */ /* 0x000fe200078e02ff */
[----:B------:R-:W-:Y:S01]  /*26c0*/  LOP3.LUT R17, R17, 0xfffffffe, RZ, 0xc0, !PT ;  /* 0xfffffffe11117812 */ /* 0x000fe200078ec0ff */
[----:B------:R-:W-:Y:S02]  /*26d0*/  IMAD.SHL.U32 R136, R112, 0x80, RZ ;  /* 0x0000008070887824 */ /* 0x000fe400078e00ff */
[----:B------:R-:W-:Y:S01]  /*26e0*/  VIADD R157, R20, 0x8 ;  /* 0x00000008149d7836 */ /* 0x000fe20000000000 */
[----:B------:R-:W-:Y:S02]  /*26f0*/  SHF.R.S32.HI R145, RZ, 0x1f, R224 ;  /* 0x0000001fff917819 */ /* 0x000fe400000114e0 */
[----:B--2---:R-:W-:-:S04]  /*2700*/  SHF.R.S32.HI R3, RZ, 0x1f, R0 ;  /* 0x0000001fff037819 */ /* 0x004fc80000011400 */
[----:B------:R-:W-:Y:S02]  /*2710*/  SEL R12, R3, RZ, !P0 ;  /* 0x000000ff030c7207 */ /* 0x000fe40004000000 */
[----:B------:R-:W-:-:S03]  /*2720*/  SEL R13, R0, RZ, !P0 ;  /* 0x000000ff000d7207 */ /* 0x000fc60004000000 */
[----:B------:R-:W-:Y:S02]  /*2730*/  IMAD R0, R12, UR4, RZ ;  /* 0x000000040c007c24 */ /* 0x000fe4000f8e02ff */
[----:B------:R-:W-:-:S04]  /*2740*/  IMAD.WIDE.U32 R116, R13, UR4, R4 ;  /* 0x000000040d747c25 */ /* 0x000fc8000f8e0004 */
[----:B------:R-:W-:Y:S01]  /*2750*/  IMAD R3, R13, UR5, R0 ;  /* 0x000000050d037c24 */ /* 0x000fe2000f8e0200 */
[----:B------:R-:W-:Y:S05]  /*2760*/  @!P6 WARPSYNC.ALL ;  /* 0x000000000000e948 */ /* 0x000fea0003800000 */
[----:B------:R-:W-:Y:S02]  /*2770*/  ULDC.64 UR4, c[0x0][0x330] ;  /* 0x0000cc0000047ab9 */ /* 0x000fe40000000a00 */
[----:B------:R-:W-:Y:S01]  /*2780*/  IMAD.WIDE.U32 R6, R216, UR4, R22 ;  /* 0x00000004d8067c25 */ /* 0x000fe2000f8e0016 */
[----:B------:R-:W-:-:S03]  /*2790*/  ULDC UR4, c[0x0][0x2f4] ;  /* 0x0000bd0000047ab9 */ /* 0x000fc60000000800 */
[----:B------:R-:W-:Y:S02]  /*27a0*/  VIADD R0, R22, 0x20 ;  /* 0x0000002016007836 */ /* 0x000fe40000000000 */
[----:B------:R-:W-:Y:S02]  /*27b0*/  IMAD R115, R216, UR5, R7 ;  /* 0x00000005d8737c24 */ /* 0x000fe4000f8e0207 */
[----:B------:R-:W-:Y:S01]  /*27c0*/  VIADD R7, R22, 0x80 ;  /* 0x0000008016077836 */ /* 0x000fe20000000000 */
[----:B------:R-:W-:Y:S01]  /*27d0*/  @!P6 BAR.SYNC.DEFER_BLOCKING 0x9, 0x100 ;  /* 0x024400000000eb1d */ /* 0x000fe20000010000 */
[----:B------:R-:W-:Y:S01]  /*27e0*/  IMAD.WIDE.U32 R4, R192, R112, R22 ;  /* 0x00000070c0047225 */ /* 0x000fe200078e0016 */
[----:B------:R-:W-:Y:S02]  /*27f0*/  ISETP.GE.AND P1, PT, R0, UR4, PT ;  /* 0x0000000400007c0c */ /* 0x000fe4000bf26270 */
[----:B------:R-:W-:Y:S01]  /*2800*/  ISETP.GE.AND P2, PT, R7, UR4, PT ;  /* 0x0000000407007c0c */ /* 0x000fe2000bf46270 */
[----:B------:R-:W-:Y:S01]  /*2810*/  IMAD.IADD R3, R117, 0x1, R3 ;  /* 0x0000000175037824 */ /* 0x000fe200078e0203 */
[----:B------:R-:W-:-:S02]  /*2820*/  SEL R7, RZ, 0xffffffff, P1 ;  /* 0xffffffffff077807 */ /* 0x000fc40000800000 */
[----:B------:R-:W-:Y:S01]  /*2830*/  IADD3 R4, P0, R116, R4, RZ ;  /* 0x0000000474047210 */ /* 0x000fe20007f1e0ff */
[----:B------:R-:W-:Y:S01]  /*2840*/  IMAD.MOV.U32 R114, RZ, RZ, R6 ;  /* 0x000000ffff727224 */ /* 0x000fe200078e0006 */
[----:B------:R-:W-:Y:S01]  /*2850*/  ISETP.GE.AND P4, PT, R9, UR4, PT ;  /* 0x0000000409007c0c */ /* 0x000fe2000bf86270 */
[----:B------:R-:W-:Y:S01]  /*2860*/  IMAD.SHL.U32 R9, R7, 0x2, RZ ;  /* 0x0000000207097824 */ /* 0x000fe200078e00ff */
[----:B------:R-:W-:Y:S01]  /*2870*/  IADD3.X R5, R3, R5, R8, P0, !PT ;  /* 0x0000000503057210 */ /* 0x000fe200007fe408 */
[C---:B------:R-:W-:Y:S01]  /*2880*/  VIADD R6, R22.reuse, 0x40 ;  /* 0x0000004016067836 */ /* 0x040fe20000000000 */
[C---:B------:R-:W-:Y:S01]  /*2890*/  ISETP.GE.AND P0, PT, R22.reuse, UR4, PT ;  /* 0x0000000416007c0c */ /* 0x040fe2000bf06270 */
[----:B------:R-:W-:-:S03]  /*28a0*/  VIADD R7, R22, 0x60 ;  /* 0x0000006016077836 */ /* 0x000fc60000000000 */
[----:B------:R-:W-:Y:S02]  /*28b0*/  SEL R8, RZ, 0x1, P0 ;  /* 0x00000001ff087807 */ /* 0x000fe40000000000 */
[----:B------:R-:W-:Y:S02]  /*28c0*/  ISETP.GE.AND P0, PT, R6, UR4, PT ;  /* 0x0000000406007c0c */ /* 0x000fe4000bf06270 */
[----:B------:R-:W-:Y:S01]  /*28d0*/  ISETP.GE.AND P1, PT, R7, UR4, PT ;  /* 0x0000000407007c0c */ /* 0x000fe2000bf26270 */
[----:B------:R-:W-:Y:S01]  /*28e0*/  ULDC.64 UR4, c[0x0][0x338] ;  /* 0x0000ce0000047ab9 */ /* 0x000fe20000000a00 */
[----:B------:R-:W-:Y:S02]  /*28f0*/  LOP3.LUT R8, R9, 0x2, R8, 0xe2, !PT ;  /* 0x0000000209087812 */ /* 0x000fe400078ee208 */
[----:B------:R-:W-:Y:S02]  /*2900*/  SEL R9, RZ, 0x4, P0 ;  /* 0x00000004ff097807 */ /* 0x000fe40000000000 */
[----:B------:R-:W-:-:S02]  /*2910*/  SEL R10, RZ, 0x8, P1 ;  /* 0x00000008ff0a7807 */ /* 0x000fc40000800000 */
[-C--:B------:R-:W-:Y:S02]  /*2920*/  ISETP.GE.AND P0, PT, R22, R99.reuse, PT ;  /* 0x000000631600720c */ /* 0x080fe40003f06270 */
[----:B------:R-:W-:Y:S02]  /*2930*/  LOP3.LUT R8, R10, R8, R9, 0xfe, !PT ;  /* 0x000000080a087212 */ /* 0x000fe400078efe09 */
[----:B------:R-:W-:Y:S02]  /*2940*/  SEL R9, RZ, 0x10, P2 ;  /* 0x00000010ff097807 */ /* 0x000fe40001000000 */
[----:B------:R-:W-:Y:S02]  /*2950*/  ISETP.GE.AND P3, PT, R0, R99, PT ;  /* 0x000000630000720c */ /* 0x000fe40003f66270 */
[----:B------:R-:W-:Y:S02]  /*2960*/  LOP3.LUT R35, R8, R9, RZ, 0xfc, !PT ;  /* 0x0000000908237212 */ /* 0x000fe400078efcff */
[C---:B------:R-:W-:Y:S01]  /*2970*/  SEL R9, R99.reuse, RZ, P0 ;  /* 0x000000ff63097207 */ /* 0x040fe20000000000 */
[----:B------:R-:W-:Y:S01]  /*2980*/  IMAD R10, R12, UR4, RZ ;  /* 0x000000040c0a7c24 */ /* 0x000fe2000f8e02ff */
[----:B------:R-:W-:Y:S01]  /*2990*/  SEL R11, R99, RZ, P3 ;  /* 0x000000ff630b7207 */ /* 0x000fe20001800000 */
[----:B------:R-:W-:-:S02]  /*29a0*/  IMAD R8, R226, R100, RZ ;  /* 0x00000064e2087224 */ /* 0x000fc400078e02ff */
[----:B------:R-:W-:Y:S02]  /*29b0*/  IMAD.IADD R9, R22, 0x1, R9 ;  /* 0x0000000116097824 */ /* 0x000fe400078e0209 */
[C---:B------:R-:W-:Y:S02]  /*29c0*/  IMAD R33, R13.reuse, UR5, R10 ;  /* 0x000000050d217c24 */ /* 0x040fe4000f8e020a */
[----:B------:R-:W-:Y:S01]  /*29d0*/  IMAD.WIDE.U32 R114, R13, UR4, R114 ;  /* 0x000000040d727c25 */ /* 0x000fe2000f8e0072 */
[----:B------:R-:W-:-:S03]  /*29e0*/  ISETP.GE.AND P5, PT, R6, R99, PT ;  /* 0x000000630600720c */ /* 0x000fc60003fa6270 */
[----:B------:R-:W-:Y:S02]  /*29f0*/  IMAD R13, R192, R101, R8 ;  /* 0x00000065c00d7224 */ /* 0x000fe400078e0208 */
[----:B------:R-:W-:Y:S01]  /*2a00*/  IMAD.IADD R11, R0, 0x1, R11 ;  /* 0x00000001000b7824 */ /* 0x000fe200078e020b */
[----:B------:R-:W-:Y:S01]  /*2a10*/  SHF.R.S32.HI R8, RZ, 0x1f, R9 ;  /* 0x0000001fff087819 */ /* 0x000fe20000011409 */
[----:B------:R-:W-:Y:S02]  /*2a20*/  IMAD.IADD R105, R105, 0x1, R13 ;  /* 0x0000000169697824 */ /* 0x000fe400078e020d */
[----:B------:R-:W-:Y:S01]  /*2a30*/  IMAD.IADD R103, R13, 0x1, R103 ;  /* 0x000000010d677824 */ /* 0x000fe200078e0267 */
[----:B------:R-:W-:Y:S02]  /*2a40*/  SEL R13, R99, RZ, P5 ;  /* 0x000000ff630d7207 */ /* 0x000fe40002800000 */
[----:B------:R-:W-:Y:S02]  /*2a50*/  SHF.R.S32.HI R10, RZ, 0x1f, R11 ;  /* 0x0000001fff0a7819 */ /* 0x000fe4000001140b */
[----:B------:R-:W-:-:S02]  /*2a60*/  LEA.HI R25, R8, R9, RZ, 0x4 ;  /* 0x0000000908197211 */ /* 0x000fc400078f20ff */
[----:B------:R-:W-:Y:S01]  /*2a70*/  LEA.HI R9, R8, R9, RZ, 0x6 ;  /* 0x0000000908097211 */ /* 0x000fe200078f30ff */
[----:B------:R-:W-:Y:S01]  /*2a80*/  IMAD.IADD R14, R6, 0x1, R13 ;  /* 0x00000001060e7824 */ /* 0x000fe200078e020d */
[CC--:B------:R-:W-:Y:S02]  /*2a90*/  LEA.HI R27, R10.reuse, R11.reuse, RZ, 0x4 ;  /* 0x0000000b0a1b7211 */ /* 0x0c0fe400078f20ff */
[----:B------:R-:W-:Y:S02]  /*2aa0*/  LEA.HI R10, R10, R11, RZ, 0x6 ;  /* 0x0000000b0a0a7211 */ /* 0x000fe400078f30ff */
[----:B------:R-:W-:Y:S02]  /*2ab0*/  SHF.R.S32.HI R9, RZ, 0x6, R9 ;  /* 0x00000006ff097819 */ /* 0x000fe40000011409 */
[----:B------:R-:W-:Y:S02]  /*2ac0*/  SHF.R.S32.HI R11, RZ, 0x6, R10 ;  /* 0x00000006ff0b7819 */ /* 0x000fe4000001140a */
[----:B------:R-:W-:-:S02]  /*2ad0*/  LOP3.LUT R12, R204, 0x30, R27, 0xf8, !PT ;  /* 0x00000030cc0c7812 */ /* 0x000fc400078ef81b */
[----:B------:R-:W-:Y:S01]  /*2ae0*/  SHF.R.S32.HI R15, RZ, 0x1f, R14 ;  /* 0x0000001fff0f7819 */ /* 0x000fe2000001140e */
[C---:B------:R-:W-:Y:S01]  /*2af0*/  IMAD R143, R9.reuse, 0x2800, R206 ;  /* 0x00002800098f7824 */ /* 0x040fe200078e02ce */
[----:B------:R-:W-:Y:S01]  /*2b00*/  LOP3.LUT R10, R204, 0x30, R25, 0xf8, !PT ;  /* 0x00000030cc0a7812 */ /* 0x000fe200078ef819 */
[----:B------:R-:W-:Y:S01]  /*2b10*/  IMAD R141, R9, 0x2800, R208 ;  /* 0x00002800098d7824 */ /* 0x000fe200078e02d0 */
[-C--:B------:R-:W-:Y:S01]  /*2b20*/  LOP3.LUT R9, R12, R205.reuse, RZ, 0x3c, !PT ;  /* 0x000000cd0c097212 */ /* 0x080fe200078e3cff */
[----:B------:R-:W-:Y:S01]  /*2b30*/  IMAD R142, R11, 0x2800, R206 ;  /* 0x000028000b8e7824 */ /* 0x000fe200078e02ce */
[CC--:B------:R-:W-:Y:S02]  /*2b40*/  LEA.HI R29, R15.reuse, R14.reuse, RZ, 0x4 ;  /* 0x0000000e0f1d7211 */ /* 0x0c0fe400078f20ff */
[----:B------:R-:W-:Y:S02]  /*2b50*/  LOP3.LUT R10, R10, R205, RZ, 0x3c, !PT ;  /* 0x000000cd0a0a7212 */ /* 0x000fe400078e3cff */
[----:B------:R-:W-:Y:S01]  /*2b60*/  LEA.HI R14, R15, R14, RZ, 0x6 ;  /* 0x0000000e0f0e7211 */ /* 0x000fe200078f30ff */
[----:B------:R-:W-:-:S02]  /*2b70*/  IMAD.IADD R142, R142, 0x1, R9 ;  /* 0x000000018e8e7824 */ /* 0x000fc400078e0209 */
[----:B------:R-:W-:Y:S01]  /*2b80*/  IMAD.IADD R143, R143, 0x1, R10 ;  /* 0x000000018f8f7824 */ /* 0x000fe200078e020a */
[----:B------:R-:W-:Y:S02]  /*2b90*/  SHF.R.S32.HI R9, RZ, 0x6, R14 ;  /* 0x00000006ff097819 */ /* 0x000fe4000001140e */
[----:B------:R-:W-:Y:S01]  /*2ba0*/  LOP3.LUT R10, R204, 0x30, R29, 0xf8, !PT ;  /* 0x00000030cc0a7812 */ /* 0x000fe200078ef81d */
[----:B------:R-:W-:Y:S01]  /*2bb0*/  IMAD R139, R11, 0x2800, R208 ;  /* 0x000028000b8b7824 */ /* 0x000fe200078e02d0 */
[----:B------:R-:W-:Y:S01]  /*2bc0*/  SHF.R.U32.HI R8, RZ, 0x3, R207 ;  /* 0x00000003ff087819 */ /* 0x000fe200000116cf */
[----:B------:R-:W-:Y:S01]  /*2bd0*/  IMAD R140, R9, 0x2800, R206 ;  /* 0x00002800098c7824 */ /* 0x000fe200078e02ce */
[----:B------:R-:W-:Y:S01]  /*2be0*/  LOP3.LUT R13, R207, 0x30, R25, 0xf8, !PT ;  /* 0x00000030cf0d7812 */ /* 0x000fe200078ef819 */
[----:B------:R-:W-:Y:S01]  /*2bf0*/  IMAD R138, R9, 0x2800, R208 ;  /* 0x00002800098a7824 */ /* 0x000fe200078e02d0 */
[----:B------:R-:W-:Y:S02]  /*2c00*/  LOP3.LUT R9, R10, R205, RZ, 0x3c, !PT ;  /* 0x000000cd0a097212 */ /* 0x000fe400078e3cff */
[----:B------:R-:W-:-:S02]  /*2c10*/  SHF.R.S32.HI R11, RZ, 0x1f, R144 ;  /* 0x0000001fff0b7819 */ /* 0x000fc40000011490 */
[----:B------:R-:W-:Y:S01]  /*2c20*/  LOP3.LUT R12, R13, R8, RZ, 0x3c, !PT ;  /* 0x000000080d0c7212 */ /* 0x000fe200078e3cff */
[----:B------:R-:W-:Y:S01]  /*2c30*/  IMAD.IADD R140, R140, 0x1, R9 ;  /* 0x000000018c8c7824 */ /* 0x000fe200078e0209 */
[----:B------:R-:W-:Y:S01]  /*2c40*/  LOP3.LUT R13, R207, 0x30, R27, 0xf8, !PT ;  /* 0x00000030cf0d7812 */ /* 0x000fe200078ef81b */
[----:B------:R-:W-:Y:S01]  /*2c50*/  IMAD R9, R11, R106, RZ ;  /* 0x0000006a0b097224 */ /* 0x000fe200078e02ff */
[----:B------:R-:W-:Y:S01]  /*2c60*/  LOP3.LUT R15, R207, 0x30, R29, 0xf8, !PT ;  /* 0x00000030cf0f7812 */ /* 0x000fe200078ef81d */
[----:B------:R-:W-:Y:S01]  /*2c70*/  IMAD.IADD R141, R141, 0x1, R12 ;  /* 0x000000018d8d7824 */ /* 0x000fe200078e020c */
[-C--:B------:R-:W-:Y:S01]  /*2c80*/  LOP3.LUT R12, R13, R8.reuse, RZ, 0x3c, !PT ;  /* 0x000000080d0c7212 */ /* 0x080fe200078e3cff */
[----:B------:R-:W-:Y:S01]  /*2c90*/  IMAD R21, R144, R107, R9 ;  /* 0x0000006b90157224 */ /* 0x000fe200078e0209 */
[----:B------:R-:W-:Y:S01]  /*2ca0*/  LOP3.LUT R15, R15, R8, RZ, 0x3c, !PT ;  /* 0x000000080f0f7212 */ /* 0x000fe200078e3cff */
[----:B------:R-:W-:Y:S01]  /*2cb0*/  IMAD R13, R107, 0xa0, RZ ;  /* 0x000000a06b0d7824 */ /* 0x000fe200078e02ff */
[----:B------:R-:W-:Y:S01]  /*2cc0*/  R2P PR, R26, 0x6 ;  /* 0x000000061a007804 */ /* 0x000fe20000000000 */
[C---:B------:R-:W-:Y:S01]  /*2cd0*/  IMAD.SHL.U32 R10, R106.reuse, 0x80, RZ ;  /* 0x000000806a0a7824 */ /* 0x040fe200078e00ff */
[----:B------:R-:W-:Y:S01]  /*2ce0*/  SHF.L.U64.HI R9, R106, 0x7, R107 ;  /* 0x000000076a097819 */ /* 0x000fe2000001026b */
[----:B------:R-:W-:-:S02]  /*2cf0*/  IMAD R11, R11, R100, RZ ;  /* 0x000000640b0b7224 */ /* 0x000fc400078e02ff */
[----:B------:R-:W-:Y:S01]  /*2d00*/  IMAD.WIDE.U32 R106, R106, 0xa0, RZ ;  /* 0x000000a06a6a7825 */ /* 0x000fe200078e00ff */
[----:B------:R-:W-:Y:S02]  /*2d10*/  SEL R32, RZ, 0x20, P4 ;  /* 0x00000020ff207807 */ /* 0x000fe40002000000 */
[----:B------:R-:W-:Y:S01]  /*2d20*/  SEL R124, R124, 0xffffffe0, !P1 ;  /* 0xffffffe07c7c7807 */ /* 0x000fe20004800000 */
[----:B------:R-:W-:Y:S01]  /*2d30*/  IMAD.IADD R139, R139, 0x1, R12 ;  /* 0x000000018b8b7824 */ /* 0x000fe200078e020c */
[----:B------:R-:W-:Y:S01]  /*2d40*/  IADD3 R118, P1, R192, R119, RZ ;  /* 0x00000077c0767210 */ /* 0x000fe20007f3e0ff */
[----:B------:R-:W-:Y:S02]  /*2d50*/  IMAD.IADD R138, R138, 0x1, R15 ;  /* 0x000000018a8a7824 */ /* 0x000fe400078e020f */
[----:B------:R-:W-:Y:S01]  /*2d60*/  IMAD R31, R144, R101, R11 ;  /* 0x00000065901f7224 */ /* 0x000fe200078e020b */
[----:B------:R-:W-:Y:S01]  /*2d70*/  SHF.L.U64.HI R11, R100, 0x7, R101 ;  /* 0x00000007640b7819 */ /* 0x000fe20000010265 */
[----:B------:R-:W-:-:S02]  /*2d80*/  IMAD R15, R101, 0xa0, RZ ;  /* 0x000000a0650f7824 */ /* 0x000fc400078e02ff */
[----:B------:R-:W-:Y:S02]  /*2d90*/  IMAD.SHL.U32 R12, R100, 0x80, RZ ;  /* 0x00000080640c7824 */ /* 0x000fe400078e00ff */
[----:B------:R-:W-:Y:S01]  /*2da0*/  IMAD.WIDE.U32 R104, R144, R100, R104 ;  /* 0x0000006490687225 */ /* 0x000fe200078e0068 */
[----:B------:R-:W-:-:S03]  /*2db0*/  SEL R123, R123, 0xffffffc0, !P2 ;  /* 0xffffffc07b7b7807 */ /* 0x000fc60005000000 */
[----:B------:R-:W-:Y:S01]  /*2dc0*/  IMAD.WIDE.U32 R102, R144, R100, R102 ;  /* 0x0000006490667225 */ /* 0x000fe200078e0066 */
[----:B------:R-:W-:-:S03]  /*2dd0*/  SHF.R.S32.HI R26, RZ, 0x4, R27 ;  /* 0x00000004ff1a7819 */ /* 0x000fc6000001141b */
[----:B------:R-:W-:Y:S01]  /*2de0*/  IMAD.IADD R126, R107, 0x1, R13 ;  /* 0x000000016b7e7824 */ /* 0x000fe200078e020d */
[----:B------:R-:W-:Y:S01]  /*2df0*/  SHF.R.S32.HI R28, RZ, 0x4, R29 ;  /* 0x00000004ff1c7819 */ /* 0x000fe2000001141d */
[----:B------:R-:W-:Y:S01]  /*2e00*/  IMAD.WIDE.U32 R100, R100, 0xa0, RZ ;  /* 0x000000a064647825 */ /* 0x000fe200078e00ff */
[----:B------:R-:W-:-:S03]  /*2e10*/  LOP3.LUT R39, R35, R32, RZ, 0xfc, !PT ;  /* 0x0000002023277212 */ /* 0x000fc600078efcff */
[----:B------:R-:W-:Y:S02]  /*2e20*/  IMAD.IADD R13, R111, 0x1, R21 ;  /* 0x000000016f0d7824 */ /* 0x000fe400078e0215 */
[----:B------:R-:W-:Y:S01]  /*2e30*/  IMAD.IADD R14, R21, 0x1, R109 ;  /* 0x00000001150e7824 */ /* 0x000fe200078e026d */
[----:B------:R-:W-:Y:S01]  /*2e40*/  SHF.R.S32.HI R21, RZ, 0x4, R25 ;  /* 0x00000004ff157819 */ /* 0x000fe20000011419 */
[----:B------:R-:W-:Y:S01]  /*2e50*/  IMAD.WIDE.U32 R112, R112, 0xa0, RZ ;  /* 0x000000a070707825 */ /* 0x000fe200078e00ff */
[----:B------:R-:W-:Y:S02]  /*2e60*/  LOP3.LUT R25, R25, 0xfffffff0, RZ, 0xc0, !PT ;  /* 0xfffffff019197812 */ /* 0x000fe400078ec0ff */
[----:B------:R-:W-:Y:S02]  /*2e70*/  LOP3.LUT R27, R27, 0xfffffff0, RZ, 0xc0, !PT ;  /* 0xfffffff01b1b7812 */ /* 0x000fe400078ec0ff */
[----:B------:R-:W-:Y:S01]  /*2e80*/  LOP3.LUT R29, R29, 0xfffffff0, RZ, 0xc0, !PT ;  /* 0xfffffff01d1d7812 */ /* 0x000fe200078ec0ff */
[----:B------:R-:W-:Y:S01]  /*2e90*/  IMAD.X R119, R226, 0x1, R37, P1 ;  /* 0x00000001e2777824 */ /* 0x000fe200008e0625 */
[----:B------:R-:W-:Y:S01]  /*2ea0*/  LOP3.LUT R34, R35, 0x1, RZ, 0xc0, !PT ;  /* 0x0000000123227812 */ /* 0x000fe200078ec0ff */
[----:B------:R-:W-:Y:S01]  /*2eb0*/  IMAD.IADD R128, R101, 0x1, R15 ;  /* 0x0000000165807824 */ /* 0x000fe200078e020f */
[----:B------:R-:W-:Y:S01]  /*2ec0*/  LOP3.LUT R35, R39, 0x2, RZ, 0xc0, !PT ;  /* 0x0000000227237812 */ /* 0x000fe200078ec0ff */
[----:B------:R-:W-:Y:S01]  /*2ed0*/  IMAD.IADD R15, R105, 0x1, R31 ;  /* 0x00000001690f7824 */ /* 0x000fe200078e021f */
[----:B------:R-:W-:Y:S01]  /*2ee0*/  LOP3.LUT R36, R39, 0x4, RZ, 0xc0, !PT ;  /* 0x0000000427247812 */ /* 0x000fe200078ec0ff */
[----:B------:R-:W-:Y:S01]  /*2ef0*/  IMAD.IADD R20, R31, 0x1, R103 ;  /* 0x000000011f147824 */ /* 0x000fe200078e0267 */
[----:B------:R-:W-:Y:S01]  /*2f00*/  LOP3.LUT R37, R39, 0x8, RZ, 0xc0, !PT ;  /* 0x0000000827257812 */ /* 0x000fe200078ec0ff */
[----:B------:R-:W-:Y:S01]  /*2f10*/  IMAD.SHL.U32 R99, R99, 0x2, RZ ;  /* 0x0000000263637824 */ /* 0x000fe200078e00ff */
[----:B------:R-:W-:Y:S01]  /*2f20*/  LOP3.LUT R38, R39, 0x10, RZ, 0xc0, !PT ;  /* 0x0000001027267812 */ /* 0x000fe200078ec0ff */
[----:B------:R-:W-:Y:S01]  /*2f30*/  IMAD.IADD R137, R124, 0x1, R123 ;  /* 0x000000017c897824 */ /* 0x000fe200078e027b */
[----:B------:R-:W-:Y:S01]  /*2f40*/  @P5 LOP3.LUT R17, R17, 0x1, RZ, 0xfc, !PT ;  /* 0x0000000111115812 */ /* 0x000fe200078efcff */
[----:B------:R-:W-:Y:S01]  /*2f50*/  IMAD.IADD R125, R113, 0x1, R125 ;  /* 0x00000001717d7824 */ /* 0x000fe200078e027d */
[----:B------:R-:W-:Y:S01]  /*2f60*/  SHF.R.S32.HI R30, RZ, 0x1f, R25 ;  /* 0x0000001fff1e7819 */ /* 0x000fe20000011419 */
[----:B------:R-:W-:Y:S01]  /*2f70*/  IMAD.IADD R33, R115, 0x1, R33 ;  /* 0x0000000173217824 */ /* 0x000fe200078e0221 */
[----:B------:R-:W-:-:S02]  /*2f80*/  SHF.R.S32.HI R31, RZ, 0x1f, R27 ;  /* 0x0000001fff1f7819 */ /* 0x000fc4000001141b */
[----:B------:R-:W-:Y:S02]  /*2f90*/  SHF.R.S32.HI R32, RZ, 0x1f, R29 ;  /* 0x0000001fff207819 */ /* 0x000fe4000001141d */
[----:B------:R-:W-:-:S07]  /*2fa0*/  LOP3.LUT R39, R39, 0x20, RZ, 0xc0, !PT ;  /* 0x0000002027277812 */ /* 0x000fce00078ec0ff */
.L_x_1434:
[----:B------:R-:W0:Y:S01]  /*2fb0*/  LDC.64 R120, c[0x0][0x2e8] ;  /* 0x0000ba00ff787b82 */ /* 0x000e220000000a00 */
[----:B------:R-:W-:Y:S01]  /*2fc0*/  VIADD R51, R24, 0xffffffff ;  /* 0xffffffff18337836 */ /* 0x000fe20000000000 */
[----:B------:R-:W-:Y:S01]  /*2fd0*/  LOP3.LUT R17, R17, 0xfffffffd, RZ, 0xc0, !PT ;  /* 0xfffffffd11117812 */ /* 0x000fe200078ec0ff */
[----:B------:R-:W-:Y:S01]  /*2fe0*/  IMAD R47, R19, 0x7800, R217 ;  /* 0x00007800132f7824 */ /* 0x000fe200078e02d9 */
[----:B------:R-:W-:Y:S05]  /*2ff0*/  YIELD ;  /* 0x0000000000007946 */ /* 0x000fea0003800000 */
[----:B------:R-:W1:Y:S01]  /*3000*/  LDC R127, c[0x0][0x3f4] ;  /* 0x0000fd00ff7f7b82 */ /* 0x000e620000000800 */
[----:B------:R-:W-:Y:S01]  /*3010*/  SHF.R.S32.HI R40, RZ, 0x1f, R51 ;  /* 0x0000001fff287819 */ /* 0x000fe20000011433 */
[-C--:B------:R-:W-:Y:S01]  /*3020*/  IMAD R41, R125, R51.reuse, RZ ;  /* 0x000000337d297224 */ /* 0x080fe200078e02ff */
[----:B------:R-:W-:Y:S01]  /*3030*/  ISETP.GT.AND P4, PT, R51, R122, PT ;  /* 0x0000007a3300720c */ /* 0x000fe20003f84270 */
[----:B------:R-:W-:Y:S01]  /*3040*/  IMAD.WIDE.U32 R132, R112, R51, RZ ;  /* 0x0000003370847225 */ /* 0x000fe200078e00ff */
[----:B------:R-:W-:Y:S03]  /*3050*/  BSSY B0, `(.L_x_1335) ;  /* 0x0000c9a000007945 */ /* 0x000fe60003800000 */
[----:B------:R-:W-:Y:S01]  /*3060*/  IMAD R41, R40, R112, R41 ;  /* 0x0000007028297224 */ /* 0x000fe200078e0229 */
[----:B------:R-:W-:Y:S01]  /*3070*/  IADD3 R45, P1, P2, R4, R132, R136 ;  /* 0x00000084042d7210 */ /* 0x000fe20007a3e088 */
[----:B------:R-:W-:-:S02]  /*3080*/  IMAD.IADD R47, R16, 0x1, R47 ;  /* 0x00000001102f7824 */ /* 0x000fc400078e022f */
[----:B------:R-:W-:Y:S02]  /*3090*/  IMAD.IADD R92, R133, 0x1, R41 ;  /* 0x00000001855c7824 */ /* 0x000fe400078e0229 */
[----:B------:R-:W-:Y:S02]  /*30a0*/  IMAD R41, R19, 0x7800, R218 ;  /* 0x0000780013297824 */ /* 0x000fe400078e02da */
[----:B------:R-:W-:Y:S02]  /*30b0*/  @P4 LOP3.LUT R17, R17, 0x2, RZ, 0xfc, !PT ;  /* 0x0000000211114812 */ /* 0x000fe400078efcff */
[----:B------:R-:W-:Y:S01]  /*30c0*/  IADD3.X R24, R5, R92, R129, P1, P2 ;  /* 0x0000005c05187210 */ /* 0x000fe20000fe4481 */
[----:B------:R-:W-:Y:S01]  /*30d0*/  IMAD.IADD R46, R16, 0x1, R41 ;  /* 0x00000001102e7824 */ /* 0x000fe200078e0229 */
[----:B0-----:R-:W-:-:S04]  /*30e0*/  IADD3 R48, P1, P2, R132, R120, R4 ;  /* 0x0000007884307210 */ /* 0x001fc80007a3e004 */
[----:B------:R-:W-:Y:S02]  /*30f0*/  IADD3.X R49, R92, R121, R5, P1, P2 ;  /* 0x000000795c317210 */ /* 0x000fe40000fe4405 */
[----:B-1----:R-:W-:Y:S02]  /*3100*/  ISETP.GE.AND P1, PT, R127, 0x1, PT ;  /* 0x000000017f00780c */ /* 0x002fe40003f26270 */
[----:B------:R-:W-:-:S05]  /*3110*/  IADD3 R44, P2, R45, R120, RZ ;  /* 0x000000782d2c7210 */ /* 0x000fca0007f5e0ff */
[----:B------:R-:W-:Y:S02]  /*3120*/  IMAD.X R45, R24, 0x1, R121, P2 ;  /* 0x00000001182d7824 */ /* 0x000fe400010e0679 */
[----:B------:R-:W-:-:S04]  /*3130*/  IMAD.MOV.U32 R24, RZ, RZ, R51 ;  /* 0x000000ffff187224 */ /* 0x000fc800078e0033 */
[----:B----4-:R-:W-:Y:S05]  /*3140*/  @!P1 BRA `(.L_x_1336) ;  /* 0x000000c400509947 */ /* 0x010fea0003800000 */
        /* <DEDUP_REMOVED lines=29> */
[----:B------:R-:W-:Y:S01]  /*3320*/  ULDC.64 UR4, c[0x0][0x3e8] ;  /* 0x0000fa0000047ab9 */ /* 0x000fe20000000a00 */
[----:B------:R-:W-:Y:S02]  /*3330*/  CS2R R130, SRZ ;  /* 0x0000000000827805 */ /* 0x000fe4000001ff00 */
[----:B------:R-:W-:Y:S02]  /*3340*/  IADD3 R40, P1, P4, R110, UR4, R90 ;  /* 0x000000046e287c10 */ /* 0x000fe4000fc3e05a */
        /* <DEDUP_REMOVED lines=33> */
.L_x_1339:
[----:B------:R-:W-:Y:S05]  /*3560*/  BSYNC B1 ;  /* 0x0000000000017941 */ /* 0x000fea0003800000 */
.L_x_1338:
        /* <DEDUP_REMOVED lines=12> */
[----:B-----5:R-:W-:Y:S01]  /*3630*/  IMAD.MOV.U32 R148, RZ, RZ, R74 ;  /* 0x000000ffff947224 */ /* 0x020fe200078e004a */
[----:B------:R-:W-:Y:S01]  /*3640*/  CS2R R72, SRZ ;  /* 0x0000000000487805 */ /* 0x000fe2000001ff00 */
[----:B------:R-:W-:Y:S01]  /*3650*/  IMAD.MOV.U32 R151, RZ, RZ, R78 ;  /* 0x000000ffff977224 */ /* 0x000fe200078e004e */
[----:B------:R-:W-:Y:S06]  /*3660*/  @P4 BRA `(.L_x_1341) ;  /* 0x0000000000a04947 */ /* 0x000fec0003800000 */
[----:B0-----:R-:W-:Y:S01]  /*3670*/  IADD3 R40, P1, P5, R110, R90, R10 ;  /* 0x0000005a6e287210 */ /* 0x001fe20007d3e00a */
[----:B------:R-:W-:Y:S01]  /*3680*/  ULDC.64 UR4, c[0x0][0x3e8] ;  /* 0x0000fa0000047ab9 */ /* 0x000fe20000000a00 */
[----:B------:R-:W-:Y:S02]  /*3690*/  CS2R R70, SRZ ;  /* 0x0000000000467805 */ /* 0x000fe4000001ff00 */
[----:B------:R-:W-:Y:S02]  /*36a0*/  CS2R R72, SRZ ;  /* 0x0000000000487805 */ /* 0x000fe4000001ff00 */
[----:B------:R-:W-:Y:S02]  /*36b0*/  IADD3.X R97, R13, R97, R9, P1, P5 ;  /* 0x000000610d617210 */ /* 0x000fe40000fea409 */
[----:B------:R-:W-:-:S04]  /*36c0*/  IADD3 R42, P1, P5, R104, R88, R12 ;  /* 0x00000058682a7210 */ /* 0x000fc80007d3e00c */
        /* <DEDUP_REMOVED lines=34> */
.L_x_1341:
[----:B------:R-:W-:Y:S05]  /*38f0*/  BSYNC B1 ;  /* 0x0000000000017941 */ /* 0x000fea0003800000 */
.L_x_1340:
[----:B------:R-:W-:Y:S01]  /*3900*/  UISETP.NE.AND UP0, UPT, UR53, 0x3, UPT ;  /* 0x000000033500788c */ /* 0x000fe2000bf05270 */
[----:B------:R-:W-:Y:S02]  /*3910*/  IMAD.MOV.U32 R158, RZ, RZ, R82 ;  /* 0x000000ffff9e7224 */ /* 0x000fe400078e0052 */
[----:B------:R-:W-:Y:S02]  /*3920*/  IMAD.MOV.U32 R160, RZ, RZ, R86 ;  /* 0x000000ffffa07224 */ /* 0x000fe400078e0056 */
[----:B------:R-:W-:Y:S01]  /*3930*/  IMAD.MOV.U32 R164, RZ, RZ, R94 ;  /* 0x000000ffffa47224 */ /* 0x000fe200078e005e */
[----:B------:R-:W-:Y:S01]  /*3940*/  PLOP3.LUT P1, PT, PT, PT, UP0, 0x80, 0x0 ;  /* 0x000000000000781c */ /* 0x000fe20003f2f008 */
[----:B------:R-:W-:Y:S02]  /*3950*/  IMAD.MOV.U32 R166, RZ, RZ, R130 ;  /* 0x000000ffffa67224 */ /* 0x000fe400078e0082 */
[----:B------:R-:W-:Y:S02]  /*3960*/  IMAD.MOV.U32 R154, RZ, RZ, R76 ;  /* 0x000000ffff9a7224 */ /* 0x000fe400078e004c */
[----:B------:R-:W-:-:S02]  /*3970*/  IMAD.MOV.U32 R155, RZ, RZ, R80 ;  /* 0x000000ffff9b7224 */ /* 0x000fc400078e0050 */
[----:B------:R-:W-:Y:S02]  /*3980*/  IMAD.MOV.U32 R159, RZ, RZ, R84 ;  /* 0x000000ffff9f7224 */ /* 0x000fe400078e0054 */
[----:B------:R-:W-:Y:S02]  /*3990*/  IMAD.MOV.U32 R161, RZ, RZ, R92 ;  /* 0x000000ffffa17224 */ /* 0x000fe400078e005c */
[----:B------:R-:W-:Y:S02]  /*39a0*/  IMAD.MOV.U32 R165, RZ, RZ, R120 ;  /* 0x000000ffffa57224 */ /* 0x000fe400078e0078 */
[----:B------:R-:W-:Y:S02]  /*39b0*/  IMAD.MOV.U32 R168, RZ, RZ, R132 ;  /* 0x000000ffffa87224 */ /* 0x000fe400078e0084 */
[----:B-----5:R-:W-:Y:S02]  /*39c0*/  IMAD.MOV.U32 R88, RZ, RZ, R50 ;  /* 0x000000ffff587224 */ /* 0x020fe400078e0032 */
        /* <DEDUP_REMOVED lines=10> */
[----:B------:R-:W-:Y:S01]  /*3a70*/  IMAD.MOV.U32 R153, RZ, RZ, R72 ;  /* 0x000000ffff997224 */ /* 0x000fe200078e0048 */
[----:B------:R-:W-:Y:S06]  /*3a80*/  @!P1 BRA `(.L_x_1342) ;  /* 0x0000000000049947 */ /* 0x000fec0003800000 */
[----:B------:R-:W-:Y:S01]  /*3a90*/  BPT.TRAP 0x1 ;  /* 0x000000040000795c */ /* 0x000fe20000300000 */
.L_x_1342:
[----:B------:R-:W-:Y:S01]  /*3aa0*/  IMAD R97, R19, 0x8, R16 ;  /* 0x0000000813617824 */ /* 0x000fe200078e0210 */
[----:B------:R-:W-:Y:S01]  /*3ab0*/  SHF.L.U32 R98, R197, 0x1f, RZ ;  /* 0x0000001fc5627819 */ /* 0x000fe200000006ff */
[----:B------:R-:W-:Y:S03]  /*3ac0*/  BSSY B1, `(.L_x_1343) ;  /* 0x0000003000017945 */ /* 0x000fe60003800000 */
[----:B------:R-:W2:Y:S02]  /*3ad0*/  SYNCS.PHASECHK.TRANS64.TRYWAIT P5, [R97+URZ+0x29890], R98 ;  /* 0x02989062610075a7 */ /* 0x000ea400080a017f */
[----:B--2---:R-:W-:Y:S05]  /*3ae0*/  @!P5 BRA `(.L_x_1344) ;  /* 0x00000328009cd947 */ /* 0x004fea0003800000 */
.L_x_1747:
[----:B------:R-:W-:Y:S05]  /*3af0*/  BSYNC B1 ;  /* 0x0000000000017941 */ /* 0x000fea0003800000 */
.L_x_1343:
[----:B------:R-:W-:Y:S04]  /*3b00*/  BSSY B1, `(.L_x_1345) ;  /* 0x00002ad000017945 */ /* 0x000fe80003800000 */
[----:B------:R-:W-:Y:S05]  /*3b10*/  @P2 BRA `(.L_x_1346) ;  /* 0x0000002800ac2947 */ /* 0x000fea0003800000 */
[----:B------:R-:W-:Y:S01]  /*3b20*/  ISETP.NE.AND P2, PT, R34, RZ, PT ;  /* 0x000000ff2200720c */ /* 0x000fe20003f45270 */
[----:B------:R-:W-:-:S12]  /*3b30*/  BSSY B2, `(.L_x_1347) ;  /* 0x0000073000027945 */ /* 0x000fd80003800000 */
[----:B------:R-:W-:Y:S05]  /*3b40*/  @!P2 BRA `(.L_x_1348) ;  /* 0x0000000400c4a947 */ /* 0x000fea0003800000 */
[----:B01----:R0:W1:Y:S01]  /*3b50*/  LDS.128 R40, [R47+0x1a400] ;  /* 0x01a400002f287984 */ /* 0x0030620000000c00 */
[----:B------:R-:W-:Y:S01]  /*3b60*/  ISETP.GE.AND P2, PT, R190, R127, PT ;  /* 0x0000007fbe00720c */ /* 0x000fe20003f46270 */
[----:B------:R-:W-:-:S12]  /*3b70*/  BSSY B3, `(.L_x_1349) ;  /* 0x000006d000037945 */ /* 0x000fd80003800000 */
[----:B0-----:R-:W-:Y:S05]  /*3b80*/  @P2 BRA `(.L_x_1350) ;  /* 0x0000000400ac2947 */ /* 0x001fea0003800000 */
[----:B-1----:R-:W-:Y:S01]  /*3b90*/  IMAD.MOV.U32 R132, RZ, RZ, R41 ;  /* 0x000000ffff847224 */ /* 0x002fe200078e0029 */
[----:B------:R-:W-:Y:S02]  /*3ba0*/  F2FP.F16.E4M3.UNPACK_B R171, R168.H1 ;  /* 0x000000a8ffab723e */ /* 0x000fe400030006ff */
[----:B------:R-:W-:Y:S02]  /*3bb0*/  F2FP.F16.E4M3.UNPACK_B R41, R166.H1 ;  /* 0x000000a6ff29723e */ /* 0x000fe400030006ff */
[----:B------:R-:W-:Y:S01]  /*3bc0*/  F2FP.F16.E4M3.UNPACK_B R130, R132 ;  /* 0x00000084ff82723e */ /* 0x000fe200020006ff */
[----:B------:R-:W-:Y:S01]  /*3bd0*/  HADD2.F32 R167, -RZ, R171.H0_H0 ;  /* 0x200000abffa77230 */ /* 0x000fe20000004100 */
[----:B------:R-:W-:Y:S01]  /*3be0*/  F2FP.F16.E4M3.UNPACK_B R168, R168 ;  /* 0x000000a8ffa8723e */ /* 0x000fe200020006ff */
[----:B------:R-:W-:Y:S01]  /*3bf0*/  HADD2.F32 R170, -RZ, R41.H0_H0 ;  /* 0x20000029ffaa7230 */ /* 0x000fe20000004100 */
[----:B------:R-:W-:Y:S01]  /*3c00*/  F2FP.F16.E4M3.UNPACK_B R166, R166 ;  /* 0x000000a6ffa6723e */ /* 0x000fe200020006ff */
        /* <DEDUP_REMOVED lines=8> */
[----:B------:R-:W-:Y:S01]  /*3c90*/  F2FP.F16.E4M3.UNPACK_B R169, R132.H1 ;  /* 0x00000084ffa9723e */ /* 0x000fe200030006ff */
[----:B------:R-:W-:Y:S02]  /*3ca0*/  IMAD.MOV.U32 R132, RZ, RZ, R40 ;  /* 0x000000ffff847224 */ /* 0x000fe400078e0028 */
[--C-:B------:R-:W-:Y:S02]  /*3cb0*/  HADD2.F32 R172, -RZ, R168.reuse.H1_H1 ;  /* 0x300000a8ffac7230 */ /* 0x100fe40000004100 */
[--C-:B------:R-:W-:Y:S02]  /*3cc0*/  HADD2.F32 R170, -RZ, R169.reuse.H1_H1 ;  /* 0x300000a9ffaa7230 */ /* 0x100fe40000004100 */
[----:B------:R-:W-:Y:S02]  /*3cd0*/  HADD2.F32 R169, -RZ, R169.H0_H0 ;  /* 0x200000a9ffa97230 */ /* 0x000fe40000004100 */
[----:B------:R-:W-:-:S02]  /*3ce0*/  HADD2.F32 R168, -RZ, R168.H0_H0 ;  /* 0x200000a8ffa87230 */ /* 0x000fc40000004100 */
[-C--:B------:R-:W-:Y:S01]  /*3cf0*/  FMUL.FTZ R40, R170, R171.reuse ;  /* 0x000000abaa287220 */ /* 0x080fe20000410000 */
[----:B------:R-:W-:-:S03]  /*3d00*/  FMUL.FTZ R171, R169, R171 ;  /* 0x000000aba9ab7220 */ /* 0x000fc60000410000 */
[-C--:B------:R-:W-:Y:S01]  /*3d10*/  FFMA.FTZ R169, R169, R41.reuse, -R40 ;  /* 0x00000029a9a97223 */ /* 0x080fe20000010828 */
[-C--:B------:R-:W-:Y:S01]  /*3d20*/  F2FP.F16.E4M3.UNPACK_B R40, R132.reuse.H1 ;  /* 0x00000084ff28723e */ /* 0x080fe200030006ff */
[----:B------:R-:W-:Y:S01]  /*3d30*/  FFMA.FTZ R170, R170, R41, R171 ;  /* 0x00000029aaaa7223 */ /* 0x000fe200000100ab */
[----:B------:R-:W-:Y:S01]  /*3d40*/  F2FP.F16.E4M3.UNPACK_B R132, R132 ;  /* 0x00000084ff84723e */ /* 0x000fe200020006ff */
[----:B------:R-:W-:Y:S02]  /*3d50*/  HADD2.F32 R171, -RZ, R166.H1_H1 ;  /* 0x300000a6ffab7230 */ /* 0x000fe40000004100 */
[--C-:B------:R-:W-:Y:S01]  /*3d60*/  HADD2.F32 R41, -RZ, R40.reuse.H1_H1 ;  /* 0x30000028ff297230 */ /* 0x100fe20000004100 */
[----:B------:R-:W-:Y:S01]  /*3d70*/  F2FP.SATFINITE.E4M3.F32.PACK_AB_MERGE_C R170, R170, R169, RZ ;  /* 0x000000a9aaaa723e */ /* 0x000fe200048070ff */
[----:B------:R-:W-:Y:S02]  /*3d80*/  HADD2.F32 R40, -RZ, R40.H0_H0 ;  /* 0x20000028ff287230 */ /* 0x000fe40000004100 */
[----:B------:R-:W-:-:S02]  /*3d90*/  HADD2.F32 R169, -RZ, R132.H1_H1 ;  /* 0x30000084ffa97230 */ /* 0x000fc40000004100 */
[CC--:B------:R-:W-:Y:S01]  /*3da0*/  FMUL.FTZ R173, R41.reuse, R172.reuse ;  /* 0x000000ac29ad7220 */ /* 0x0c0fe20000410000 */
[----:B------:R-:W-:Y:S02]  /*3db0*/  HADD2.F32 R132, -RZ, R132.H0_H0 ;  /* 0x20000084ff847230 */ /* 0x000fe40000004100 */
[C---:B------:R-:W-:Y:S01]  /*3dc0*/  FMUL.FTZ R172, R40.reuse, R172 ;  /* 0x000000ac28ac7220 */ /* 0x040fe20000410000 */
[----:B------:R-:W-:Y:S02]  /*3dd0*/  HADD2.F32 R166, -RZ, R166.H0_H0 ;  /* 0x200000a6ffa67230 */ /* 0x000fe40000004100 */
[----:B------:R-:W-:Y:S01]  /*3de0*/  FFMA.FTZ R40, R40, R171, -R173 ;  /* 0x000000ab28287223 */ /* 0x000fe200000108ad */
[----:B------:R-:W-:Y:S01]  /*3df0*/  F2FP.SATFINITE.E4M3.F32.PACK_AB_MERGE_C R130, R130, R167, R170 ;  /* 0x000000a78282723e */ /* 0x000fe200048070aa */
[----:B------:R-:W-:Y:S01]  /*3e00*/  FFMA.FTZ R41, R41, R171, R172 ;  /* 0x000000ab29297223 */ /* 0x000fe200000100ac */
[-C--:B------:R-:W-:Y:S01]  /*3e10*/  FMUL.FTZ R171, R169, R168.reuse ;  /* 0x000000a8a9ab7220 */ /* 0x080fe20000410000 */
[----:B------:R-:W-:Y:S01]  /*3e20*/  FMUL.FTZ R168, R132, R168 ;  /* 0x000000a884a87220 */ /* 0x000fe20000410000 */
[----:B------:R-:W-:-:S02]  /*3e30*/  SHF.R.U32.HI R167, RZ, 0x10, R133 ;  /* 0x00000010ffa77819 */ /* 0x000fc40000011685 */
[-C--:B------:R-:W-:Y:S01]  /*3e40*/  FFMA.FTZ R132, R132, R166.reuse, -R171 ;  /* 0x000000a684847223 */ /* 0x080fe200000108ab */
[----:B------:R-:W-:Y:S01]  /*3e50*/  FFMA.FTZ R169, R169, R166, R168 ;  /* 0x000000a6a9a97223 */ /* 0x000fe200000100a8 */
[----:B------:R-:W-:Y:S02]  /*3e60*/  SHF.R.U32.HI R166, RZ, 0x8, R133 ;  /* 0x00000008ffa67819 */ /* 0x000fe40000011685 */
[----:B------:R-:W-:Y:S02]  /*3e70*/  LOP3.LUT R168, R133, 0xff0000ff, RZ, 0xc0, !PT ;  /* 0xff0000ff85a87812 */ /* 0x000fe400078ec0ff */
[--C-:B------:R-:W-:Y:S01]  /*3e80*/  SHF.R.U32.HI R170, RZ, 0x8, R131.reuse ;  /* 0x00000008ffaa7819 */ /* 0x100fe20000011683 */
[----:B------:R-:W-:Y:S01]  /*3e90*/  IMAD.SHL.U32 R133, R166, 0x100, RZ ;  /* 0x00000100a6857824 */ /* 0x000fe200078e00ff */
[----:B------:R-:W-:Y:S02]  /*3ea0*/  SHF.R.U32.HI R171, RZ, 0x10, R131 ;  /* 0x00000010ffab7819 */ /* 0x000fe40000011683 */
[----:B------:R-:W-:Y:S01]  /*3eb0*/  LOP3.LUT R166, R131, 0xff0000ff, RZ, 0xc0, !PT ;  /* 0xff0000ff83a67812 */ /* 0x000fe200078ec0ff */
[----:B------:R-:W-:Y:S01]  /*3ec0*/  IMAD.SHL.U32 R131, R170, 0x100, RZ ;  /* 0x00000100aa837824 */ /* 0x000fe200078e00ff */
[----:B------:R-:W-:Y:S01]  /*3ed0*/  LOP3.LUT R168, R168, 0xff00, R133, 0xf8, !PT ;  /* 0x0000ff00a8a87812 */ /* 0x000fe200078ef885 */
[----:B------:R-:W-:Y:S01]  /*3ee0*/  IMAD.U32 R133, R167, 0x10000, RZ ;  /* 0x00010000a7857824 */ /* 0x000fe200078e00ff */
[----:B------:R-:W-:Y:S01]  /*3ef0*/  F2FP.SATFINITE.E4M3.F32.PACK_AB_MERGE_C R40, R41, R40, RZ ;  /* 0x000000282928723e */ /* 0x000fe200048070ff */
[----:B------:R-:W-:Y:S01]  /*3f00*/  IMAD.MOV.U32 R167, RZ, RZ, R43 ;  /* 0x000000ffffa77224 */ /* 0x000fe200078e002b */
[----:B------:R-:W-:Y:S01]  /*3f10*/  LOP3.LUT R166, R166, 0xff00, R131, 0xf8, !PT ;  /* 0x0000ff00a6a67812 */ /* 0x000fe200078ef883 */
[----:B------:R-:W-:Y:S01]  /*3f20*/  IMAD.MOV.U32 R41, RZ, RZ, R130 ;  /* 0x000000ffff297224 */ /* 0x000fe200078e0082 */
[----:B------:R-:W-:Y:S01]  /*3f30*/  LOP3.LUT R131, R168, 0xff0000, R133, 0xf8, !PT ;  /* 0x00ff0000a8837812 */ /* 0x000fe200078ef885 */
[----:B------:R-:W-:Y:S01]  /*3f40*/  IMAD.U32 R133, R171, 0x10000, RZ ;  /* 0x00010000ab857824 */ /* 0x000fe200078e00ff */
[----:B------:R-:W-:-:S02]  /*3f50*/  F2FP.F16.E4M3.UNPACK_B R43, R167 ;  /* 0x000000a7ff2b723e */ /* 0x000fc400020006ff */
[----:B------:R-:W-:Y:S02]  /*3f60*/  F2FP.F16.E4M3.UNPACK_B R172, R131.H1 ;  /* 0x00000083ffac723e */ /* 0x000fe400030006ff */
[----:B------:R-:W-:Y:S01]  /*3f70*/  LOP3.LUT R133, R166, 0xff0000, R133, 0xf8, !PT ;  /* 0x00ff0000a6857812 */ /* 0x000fe200078ef885 */
[--C-:B------:R-:W-:Y:S01]  /*3f80*/  HADD2.F32 R170, -RZ, R43.reuse.H1_H1 ;  /* 0x3000002bffaa7230 */ /* 0x100fe20000004100 */
[----:B------:R-:W-:Y:S01]  /*3f90*/  F2FP.SATFINITE.E4M3.F32.PACK_AB_MERGE_C R40, R169, R132, R40 ;  /* 0x00000084a928723e */ /* 0x000fe20004807028 */
[--C-:B------:R-:W-:Y:S01]  /*3fa0*/  HADD2.F32 R166, -RZ, R172.reuse.H0_H0 ;  /* 0x200000acffa67230 */ /* 0x100fe20000004100 */
[-C--:B------:R-:W-:Y:S01]  /*3fb0*/  F2FP.F16.E4M3.UNPACK_B R168, R133.reuse.H1 ;  /* 0x00000085ffa8723e */ /* 0x080fe200030006ff */
[----:B------:R-:W-:Y:S01]  /*3fc0*/  HADD2.F32 R43, -RZ, R43.H0_H0 ;  /* 0x2000002bff2b7230 */ /* 0x000fe20000004100 */
[----:B------:R-:W-:Y:S01]  /*3fd0*/  F2FP.F16.E4M3.UNPACK_B R133, R133 ;  /* 0x00000085ff85723e */ /* 0x000fe200020006ff */
[----:B------:R-:W-:Y:S02]  /*3fe0*/  HADD2.F32 R172, -RZ, R172.H1_H1 ;  /* 0x300000acffac7230 */ /* 0x000fe40000004100 */
[----:B------:R-:W-:Y:S01]  /*3ff0*/  FMUL.FTZ R174, R170, R166 ;  /* 0x000000a6aaae7220 */ /* 0x000fe20000410000 */
[----:B------:R-:W-:-:S02]  /*4000*/  HADD2.F32 R171, -RZ, R168.H0_H0 ;  /* 0x200000a8ffab7230 */ /* 0x000fc40000004100 */
[C---:B------:R-:W-:Y:S01]  /*4010*/  FMUL.FTZ R173, R43.reuse, R166 ;  /* 0x000000a62bad7220 */ /* 0x040fe20000410000 */
[----:B------:R-:W-:Y:S02]  /*4020*/  HADD2.F32 R168, -RZ, R168.H1_H1 ;  /* 0x300000a8ffa87230 */ /* 0x000fe40000004100 */
[-C--:B------:R-:W-:Y:S01]  /*4030*/  FFMA.FTZ R166, R43, R171.reuse, -R174 ;  /* 0x000000ab2ba67223 */ /* 0x080fe200000108ae */
[----:B------:R-:W-:Y:S01]  /*4040*/  FFMA.FTZ R43, R170, R171, R173 ;  /* 0x000000abaa2b7223 */ /* 0x000fe200000100ad */
[----:B------:R-:W-:Y:S01]  /*4050*/  F2FP.F16.E4M3.UNPACK_B R170, R167.H1 ;  /* 0x000000a7ffaa723e */ /* 0x000fe200030006ff */
[----:B------:R-:W-:-:S04]  /*4060*/  IMAD.MOV.U32 R167, RZ, RZ, R42 ;  /* 0x000000ffffa77224 */ /* 0x000fc800078e002a */
[--C-:B------:R-:W-:Y:S02]  /*4070*/  HADD2.F32 R171, -RZ, R170.reuse.H1_H1 ;  /* 0x300000aaffab7230 */ /* 0x100fe40000004100 */
[----:B------:R-:W-:-:S03]  /*4080*/  HADD2.F32 R170, -RZ, R170.H0_H0 ;  /* 0x200000aaffaa7230 */ /* 0x000fc60000004100 */
[CC--:B------:R-:W-:Y:S02]  /*4090*/  FMUL.FTZ R173, R171.reuse, R172.reuse ;  /* 0x000000acabad7220 */ /* 0x0c0fe40000410000 */
[C---:B------:R-:W-:Y:S02]  /*40a0*/  FMUL.FTZ R172, R170.reuse, R172 ;  /* 0x000000acaaac7220 */ /* 0x040fe40000410000 */
[-C--:B------:R-:W-:Y:S01]  /*40b0*/  FFMA.FTZ R42, R170, R168.reuse, -R173 ;  /* 0x000000a8aa2a7223 */ /* 0x080fe200000108ad */
[--C-:B------:R-:W-:Y:S02]  /*40c0*/  HADD2.F32 R170, -RZ, R133.reuse.H1_H1 ;  /* 0x30000085ffaa7230 */ /* 0x100fe40000004100 */
[----:B------:R-:W-:Y:S01]  /*40d0*/  FFMA.FTZ R171, R171, R168, R172 ;  /* 0x000000a8abab7223 */ /* 0x000fe200000100ac */
[----:B------:R-:W-:Y:S01]  /*40e0*/  F2FP.F16.E4M3.UNPACK_B R172, R131 ;  /* 0x00000083ffac723e */ /* 0x000fe200020006ff */
[----:B------:R-:W-:Y:S01]  /*40f0*/  HADD2.F32 R133, -RZ, R133.H0_H0 ;  /* 0x20000085ff857230 */ /* 0x000fe20000004100 */
[----:B------:R-:W-:-:S02]  /*4100*/  F2FP.F16.E4M3.UNPACK_B R131, R167.H1 ;  /* 0x000000a7ff83723e */ /* 0x000fc400030006ff */
[----:B------:R-:W-:Y:S01]  /*4110*/  F2FP.F16.E4M3.UNPACK_B R167, R167 ;  /* 0x000000a7ffa7723e */ /* 0x000fe200020006ff */
[--C-:B------:R-:W-:Y:S01]  /*4120*/  HADD2.F32 R173, -RZ, R172.reuse.H1_H1 ;  /* 0x300000acffad7230 */ /* 0x100fe20000004100 */
[----:B------:R-:W-:Y:S01]  /*4130*/  F2FP.SATFINITE.E4M3.F32.PACK_AB_MERGE_C R171, R171, R42, RZ ;  /* 0x0000002aabab723e */ /* 0x000fe200048070ff */
[--C-:B------:R-:W-:Y:S02]  /*4140*/  HADD2.F32 R168, -RZ, R131.reuse.H1_H1 ;  /* 0x30000083ffa87230 */ /* 0x100fe40000004100 */
[----:B------:R-:W-:Y:S01]  /*4150*/  HADD2.F32 R131, -RZ, R131.H0_H0 ;  /* 0x20000083ff837230 */ /* 0x000fe20000004100 */
[----:B------:R-:W-:Y:S01]  /*4160*/  F2FP.SATFINITE.E4M3.F32.PACK_AB_MERGE_C R43, R43, R166, R171 ;  /* 0x000000a62b2b723e */ /* 0x000fe200048070ab */
[----:B------:R-:W-:Y:S02]  /*4170*/  HADD2.F32 R172, -RZ, R172.H0_H0 ;  /* 0x200000acffac7230 */ /* 0x000fe40000004100 */
[-C--:B------:R-:W-:Y:S01]  /*4180*/  FMUL.FTZ R174, R168, R173.reuse ;  /* 0x000000ada8ae7220 */ /* 0x080fe20000410000 */
[----:B------:R-:W-:-:S03]  /*4190*/  FMUL.FTZ R173, R131, R173 ;  /* 0x000000ad83ad7220 */ /* 0x000fc60000410000 */
[-C--:B------:R-:W-:Y:S01]  /*41a0*/  FFMA.FTZ R131, R131, R170.reuse, -R174 ;  /* 0x000000aa83837223 */ /* 0x080fe200000108ae */
[----:B------:R-:W-:Y:S01]  /*41b0*/  FFMA.FTZ R174, R168, R170, R173 ;  /* 0x000000aaa8ae7223 */ /* 0x000fe200000100ad */
[--C-:B------:R-:W-:Y:S02]  /*41c0*/  HADD2.F32 R168, -RZ, R167.reuse.H1_H1 ;  /* 0x300000a7ffa87230 */ /* 0x100fe40000004100 */
[----:B------:R-:W-:Y:S02]  /*41d0*/  HADD2.F32 R167, -RZ, R167.H0_H0 ;  /* 0x200000a7ffa77230 */ /* 0x000fe40000004100 */
[----:B------:R-:W-:Y:S01]  /*41e0*/  F2FP.SATFINITE.E4M3.F32.PACK_AB_MERGE_C R131, R174, R131, RZ ;  /* 0x00000083ae83723e */ /* 0x000fe200048070ff */
[-C--:B------:R-:W-:Y:S02]  /*41f0*/  FMUL.FTZ R170, R168, R172.reuse ;  /* 0x000000aca8aa7220 */ /* 0x080fe40000410000 */
[C---:B------:R-:W-:Y:S02]  /*4200*/  FMUL.FTZ R173, R167.reuse, R172 ;  /* 0x000000aca7ad7220 */ /* 0x040fe40000410000 */
[----:B------:R-:W-:-:S02]  /*4210*/  FFMA.FTZ R170, R167, R133, -R170 ;  /* 0x00000085a7aa7223 */ /* 0x000fc400000108aa */
[----:B------:R-:W-:-:S05]  /*4220*/  FFMA.FTZ R173, R168, R133, R173 ;  /* 0x00000085a8ad7223 */ /* 0x000fca00000100ad */
[----:B------:R-:W-:-:S07]  /*4230*/  F2FP.SATFINITE.E4M3.F32.PACK_AB_MERGE_C R42, R173, R170, R131 ;  /* 0x000000aaad2a723e */ /* 0x000fce0004807083 */
.L_x_1350:
[----:B------:R-:W-:Y:S05]  /*4240*/  BSYNC B3 ;  /* 0x0000000000037941 */ /* 0x000fea0003800000 */
.L_x_1349:
[----:B-1----:R3:W-:Y:S02]  /*4250*/  STG.E.128 desc[UR60][R48.64], R40 ;  /* 0x0000002830007986 */ /* 0x0027e4000c101d3c */
.L_x_1348:
[----:B------:R-:W-:Y:S05]  /*4260*/  BSYNC B2 ;  /* 0x0000000000027941 */ /* 0x000fea0003800000 */
.L_x_1347:
[----:B------:R-:W-:Y:S01]  /*4270*/  ISETP.NE.AND P2, PT, R35, RZ, PT ;  /* 0x000000ff2300720c */ /* 0x000fe20003f45270 */
[----:B------:R-:W-:-:S12]  /*4280*/  BSSY B2, `(.L_x_1351) ;  /* 0x0000072000027945 */ /* 0x000fd80003800000 */
[----:B------:R-:W-:Y:S05]  /*4290*/  @!P2 BRA `(.L_x_1352) ;  /* 0x0000000400c0a947 */ /* 0x000fea0003800000 */
[----:B01-3--:R0:W1:Y:S01]  /*42a0*/  LDS.128 R40, [R46+0x1a400] ;  /* 0x01a400002e287984 */ /* 0x00b0620000000c00 */
[----:B------:R-:W-:Y:S01]  /*42b0*/  ISETP.GE.AND P2, PT, R198, R127, PT ;  /* 0x0000007fc600720c */ /* 0x000fe20003f46270 */
[----:B------:R-:W-:-:S12]  /*42c0*/  BSSY B3, `(.L_x_1353) ;  /* 0x000006c000037945 */ /* 0x000fd80003800000 */
[----:B0-----:R-:W-:Y:S05]  /*42d0*/  @P2 BRA `(.L_x_1354) ;  /* 0x0000000400a82947 */ /* 0x001fea0003800000 */
[----:B------:R-:W-:Y:S01]  /*42e0*/  SHF.R.U32.HI R94, RZ, 0x8, R95 ;  /* 0x00000008ff5e7819 */ /* 0x000fe2000001165f */
[----:B-1----:R-:W-:Y:S01]  /*42f0*/  IMAD.MOV.U32 R130, RZ, RZ, R40 ;  /* 0x000000ffff827224 */ /* 0x002fe200078e0028 */
[----:B------:R-:W-:Y:S02]  /*4300*/  SHF.R.U32.HI R132, RZ, 0x8, R121 ;  /* 0x00000008ff847819 */ /* 0x000fe40000011679 */
[----:B------:R-:W-:Y:S02]  /*4310*/  LOP3.LUT R120, R95, 0xff0000ff, RZ, 0xc0, !PT ;  /* 0xff0000ff5f787812 */ /* 0x000fe400078ec0ff */
[----:B------:R-:W-:Y:S01]  /*4320*/  SHF.R.U32.HI R166, RZ, 0x10, R95 ;  /* 0x00000010ffa67819 */ /* 0x000fe2000001165f */
[----:B------:R-:W-:Y:S01]  /*4330*/  IMAD.SHL.U32 R95, R94, 0x100, RZ ;  /* 0x000001005e5f7824 */ /* 0x000fe200078e00ff */
[----:B------:R-:W-:Y:S01]  /*4340*/  LOP3.LUT R131, R121, 0xff0000ff, RZ, 0xc0, !PT ;  /* 0xff0000ff79837812 */ /* 0x000fe200078ec0ff */
[----:B------:R-:W-:Y:S01]  /*4350*/  IMAD.MOV.U32 R94, RZ, RZ, R41 ;  /* 0x000000ffff5e7224 */ /* 0x000fe200078e0029 */
[----:B------:R-:W-:Y:S01]  /*4360*/  SHF.R.U32.HI R133, RZ, 0x10, R121 ;  /* 0x00000010ff857819 */ /* 0x000fe20000011679 */
[----:B------:R-:W-:Y:S01]  /*4370*/  IMAD.SHL.U32 R132, R132, 0x100, RZ ;  /* 0x0000010084847824 */ /* 0x000fe200078e00ff */
[----:B------:R-:W-:Y:S01]  /*4380*/  LOP3.LUT R40, R120, 0xff00, R95, 0xf8, !PT ;  /* 0x0000ff0078287812 */ /* 0x000fe200078ef85f */
[----:B------:R-:W-:Y:S01]  /*4390*/  IMAD.U32 R95, R166, 0x10000, RZ ;  /* 0x00010000a65f7824 */ /* 0x000fe200078e00ff */
[----:B------:R-:W-:Y:S01]  /*43a0*/  F2FP.F16.E4M3.UNPACK_B R41, R94 ;  /* 0x0000005eff29723e */ /* 0x000fe200020006ff */
[----:B------:R-:W-:Y:S01]  /*43b0*/  IMAD.U32 R133, R133, 0x10000, RZ ;  /* 0x0001000085857824 */ /* 0x000fe200078e00ff */
[----:B------:R-:W-:-:S02]  /*43c0*/  LOP3.LUT R120, R131, 0xff00, R132, 0xf8, !PT ;  /* 0x0000ff0083787812 */ /* 0x000fc400078ef884 */
[-C--:B------:R-:W-:Y:S01]  /*43d0*/  F2FP.F16.E4M3.UNPACK_B R132, R165.reuse.H1 ;  /* 0x000000a5ff84723e */ /* 0x080fe200030006ff */
[--C-:B------:R-:W-:Y:S01]  /*43e0*/  HADD2.F32 R121, -RZ, R41.reuse.H1_H1 ;  /* 0x30000029ff797230 */ /* 0x100fe20000004100 */
[----:B------:R-:W-:Y:S01]  /*43f0*/  LOP3.LUT R40, R40, 0xff0000, R95, 0xf8, !PT ;  /* 0x00ff000028287812 */ /* 0x000fe200078ef85f */
[----:B------:R-:W-:Y:S01]  /*4400*/  HADD2.F32 R95, -RZ, R41.H0_H0 ;  /* 0x20000029ff5f7230 */ /* 0x000fe20000004100 */
[----:B------:R-:W-:Y:S01]  /*4410*/  F2FP.F16.E4M3.UNPACK_B R131, R164.H1 ;  /* 0x000000a4ff83723e */ /* 0x000fe200030006ff */
[--C-:B------:R-:W-:Y:S01]  /*4420*/  HADD2.F32 R168, -RZ, R132.reuse.H0_H0 ;  /* 0x20000084ffa87230 */ /* 0x100fe20000004100 */
[----:B------:R-:W-:Y:S01]  /*4430*/  LOP3.LUT R41, R120, 0xff0000, R133, 0xf8, !PT ;  /* 0x00ff000078297812 */ /* 0x000fe200078ef885 */
[----:B------:R-:W-:Y:S01]  /*4440*/  HADD2.F32 R169, -RZ, R132.H1_H1 ;  /* 0x30000084ffa97230 */ /* 0x000fe20000004100 */
[----:B------:R-:W-:Y:S01]  /*4450*/  F2FP.F16.E4M3.UNPACK_B R120, R94.H1 ;  /* 0x0000005eff78723e */ /* 0x000fe200030006ff */
[--C-:B------:R-:W-:Y:S02]  /*4460*/  HADD2.F32 R166, -RZ, R131.reuse.H0_H0 ;  /* 0x20000083ffa67230 */ /* 0x100fe40000004100 */
[-C--:B------:R-:W-:Y:S01]  /*4470*/  FMUL.FTZ R94, R121, R168.reuse ;  /* 0x000000a8795e7220 */ /* 0x080fe20000410000 */
[----:B------:R-:W-:Y:S01]  /*4480*/  FMUL.FTZ R168, R95, R168 ;  /* 0x000000a85fa87220 */ /* 0x000fe20000410000 */
[----:B------:R-:W-:Y:S01]  /*4490*/  HADD2.F32 R133, -RZ, R131.H1_H1 ;  /* 0x30000083ff857230 */ /* 0x000fe20000004100 */
[----:B------:R-:W-:Y:S01]  /*44a0*/  F2FP.F16.E4M3.UNPACK_B R167, R165 ;  /* 0x000000a5ffa7723e */ /* 0x000fe200020006ff */
[----:B------:R-:W-:-:S02]  /*44b0*/  HADD2.F32 R132, -RZ, R120.H1_H1 ;  /* 0x30000078ff847230 */ /* 0x000fc40000004100 */
[-C--:B------:R-:W-:Y:S01]  /*44c0*/  FFMA.FTZ R94, R95, R166.reuse, -R94 ;  /* 0x000000a65f5e7223 */ /* 0x080fe2000001085e */
[----:B------:R-:W-:Y:S02]  /*44d0*/  HADD2.F32 R120, -RZ, R120.H0_H0 ;  /* 0x20000078ff787230 */ /* 0x000fe40000004100 */
[----:B------:R-:W-:Y:S01]  /*44e0*/  FFMA.FTZ R95, R121, R166, R168 ;  /* 0x000000a6795f7223 */ /* 0x000fe200000100a8 */
[----:B------:R-:W-:Y:S01]  /*44f0*/  F2FP.F16.E4M3.UNPACK_B R121, R130.H1 ;  /* 0x00000082ff79723e */ /* 0x000fe200030006ff */
[-C--:B------:R-:W-:Y:S01]  /*4500*/  FMUL.FTZ R131, R132, R169.reuse ;  /* 0x000000a984837220 */ /* 0x080fe20000410000 */
[----:B------:R-:W-:Y:S01]  /*4510*/  F2FP.F16.E4M3.UNPACK_B R165, R164 ;  /* 0x000000a4ffa5723e */ /* 0x000fe200020006ff */
[C---:B------:R-:W-:Y:S01]  /*4520*/  FMUL.FTZ R169, R120.reuse, R169 ;  /* 0x000000a978a97220 */ /* 0x040fe20000410000 */
[----:B------:R-:W-:Y:S02]  /*4530*/  HADD2.F32 R168, -RZ, R167.H1_H1 ;  /* 0x300000a7ffa87230 */ /* 0x000fe40000004100 */
[----:B------:R-:W-:Y:S01]  /*4540*/  FFMA.FTZ R120, R120, R133, -R131 ;  /* 0x0000008578787223 */ /* 0x000fe20000010883 */
[----:B------:R-:W-:-:S02]  /*4550*/  HADD2.F32 R164, -RZ, R121.H1_H1 ;  /* 0x30000079ffa47230 */ /* 0x000fc40000004100 */
[----:B------:R-:W-:Y:S02]  /*4560*/  HADD2.F32 R131, -RZ, R121.H0_H0 ;  /* 0x20000079ff837230 */ /* 0x000fe40000004100 */
[----:B------:R-:W-:Y:S01]  /*4570*/  FFMA.FTZ R121, R132, R133, R169 ;  /* 0x0000008584797223 */ /* 0x000fe200000100a9 */
[----:B------:R-:W-:Y:S01]  /*4580*/  F2FP.F16.E4M3.UNPACK_B R132, R130 ;  /* 0x00000082ff84723e */ /* 0x000fe200020006ff */
[----:B------:R-:W-:Y:S02]  /*4590*/  HADD2.F32 R166, -RZ, R165.H1_H1 ;  /* 0x300000a5ffa67230 */ /* 0x000fe40000004100 */
[-C--:B------:R-:W-:Y:S01]  /*45a0*/  FMUL.FTZ R130, R164, R168.reuse ;  /* 0x000000a8a4827220 */ /* 0x080fe20000410000 */
[----:B------:R-:W-:Y:S01]  /*45b0*/  FMUL.FTZ R169, R131, R168 ;  /* 0x000000a883a97220 */ /* 0x000fe20000410000 */
[----:B------:R-:W-:Y:S02]  /*45c0*/  HADD2.F32 R167, -RZ, R167.H0_H0 ;  /* 0x200000a7ffa77230 */ /* 0x000fe40000004100 */
[----:B------:R-:W-:-:S02]  /*45d0*/  HADD2.F32 R133, -RZ, R132.H1_H1 ;  /* 0x30000084ff857230 */ /* 0x000fc40000004100 */
[-C--:B------:R-:W-:Y:S01]  /*45e0*/  FFMA.FTZ R130, R131, R166.reuse, -R130 ;  /* 0x000000a683827223 */ /* 0x080fe20000010882 */
[----:B------:R-:W-:Y:S01]  /*45f0*/  FFMA.FTZ R131, R164, R166, R169 ;  /* 0x000000a6a4837223 */ /* 0x000fe200000100a9 */
[----:B------:R-:W-:Y:S02]  /*4600*/  HADD2.F32 R132, -RZ, R132.H0_H0 ;  /* 0x20000084ff847230 */ /* 0x000fe40000004100 */
[----:B------:R-:W-:Y:S02]  /*4610*/  HADD2.F32 R166, -RZ, R165.H0_H0 ;  /* 0x200000a5ffa67230 */ /* 0x000fe40000004100 */
[-C--:B------:R-:W-:Y:S01]  /*4620*/  FMUL.FTZ R169, R133, R167.reuse ;  /* 0x000000a785a97220 */ /* 0x080fe20000410000 */
[----:B------:R-:W-:Y:S02]  /*4630*/  IMAD.MOV.U32 R165, RZ, RZ, R43 ;  /* 0x000000ffffa57224 */ /* 0x000fe400078e002b */
[C---:B------:R-:W-:Y:S01]  /*4640*/  FMUL.FTZ R168, R132.reuse, R167 ;  /* 0x000000a784a87220 */ /* 0x040fe20000410000 */
[----:B------:R-:W-:Y:S01]  /*4650*/  F2FP.SATFINITE.E4M3.F32.PACK_AB_MERGE_C R130, R131, R130, RZ ;  /* 0x000000828382723e */ /* 0x000fe200048070ff */
[-C--:B------:R-:W-:Y:S01]  /*4660*/  FFMA.FTZ R43, R132, R166.reuse, -R169 ;  /* 0x000000a6842b7223 */ /* 0x080fe200000108a9 */
[----:B------:R-:W-:Y:S01]  /*4670*/  F2FP.F16.E4M3.UNPACK_B R169, R41.H1 ;  /* 0x00000029ffa9723e */ /* 0x000fe200030006ff */
[----:B------:R-:W-:Y:S01]  /*4680*/  FFMA.FTZ R132, R133, R166, R168 ;  /* 0x000000a685847223 */ /* 0x000fe200000100a8 */
[----:B------:R-:W-:-:S02]  /*4690*/  F2FP.F16.E4M3.UNPACK_B R164, R165 ;  /* 0x000000a5ffa4723e */ /* 0x000fc400020006ff */
[----:B------:R-:W-:Y:S01]  /*46a0*/  F2FP.F16.E4M3.UNPACK_B R168, R40.H1 ;  /* 0x00000028ffa8723e */ /* 0x000fe200030006ff */
[----:B------:R-:W-:Y:S01]  /*46b0*/  HADD2.F32 R133, -RZ, R169.H0_H0 ;  /* 0x200000a9ff857230 */ /* 0x000fe20000004100 */
[----:B------:R-:W-:Y:S01]  /*46c0*/  F2FP.F16.E4M3.UNPACK_B R165, R165.H1 ;  /* 0x000000a5ffa5723e */ /* 0x000fe200030006ff */
[--C-:B------:R-:W-:Y:S02]  /*46d0*/  HADD2.F32 R166, -RZ, R164.reuse.H1_H1 ;  /* 0x300000a4ffa67230 */ /* 0x100fe40000004100 */
[----:B------:R-:W-:Y:S02]  /*46e0*/  HADD2.F32 R164, -RZ, R164.H0_H0 ;  /* 0x200000a4ffa47230 */ /* 0x000fe40000004100 */
[--C-:B------:R-:W-:Y:S02]  /*46f0*/  HADD2.F32 R167, -RZ, R168.reuse.H0_H0 ;  /* 0x200000a8ffa77230 */ /* 0x100fe40000004100 */
[----:B------:R-:W-:Y:S01]  /*4700*/  FMUL.FTZ R171, R166, R133 ;  /* 0x00000085a6ab7220 */ /* 0x000fe20000410000 */
[----:B------:R-:W-:-:S02]  /*4710*/  HADD2.F32 R168, -RZ, R168.H1_H1 ;  /* 0x300000a8ffa87230 */ /* 0x000fc40000004100 */
[C---:B------:R-:W-:Y:S01]  /*4720*/  FMUL.FTZ R173, R164.reuse, R133 ;  /* 0x00000085a4ad7220 */ /* 0x040fe20000410000 */
[----:B------:R-:W-:-:S03]  /*4730*/  FFMA.FTZ R133, R164, R167, -R171 ;  /* 0x000000a7a4857223 */ /* 0x000fc600000108ab */
[----:B------:R-:W-:Y:S01]  /*4740*/  FFMA.FTZ R164, R166, R167, R173 ;  /* 0x000000a7a6a47223 */ /* 0x000fe200000100ad */
[----:B------:R-:W-:Y:S02]  /*4750*/  IMAD.MOV.U32 R166, RZ, RZ, R42 ;  /* 0x000000ffffa67224 */ /* 0x000fe400078e002a */
[----:B------:R-:W-:Y:S01]  /*4760*/  HADD2.F32 R42, -RZ, R169.H1_H1 ;  /* 0x300000a9ff2a7230 */ /* 0x000fe20000004100 */
[----:B------:R-:W-:Y:S01]  /*4770*/  F2FP.F16.E4M3.UNPACK_B R169, R41 ;  /* 0x00000029ffa9723e */ /* 0x000fe200020006ff */
[--C-:B------:R-:W-:Y:S02]  /*4780*/  HADD2.F32 R167, -RZ, R165.reuse.H1_H1 ;  /* 0x300000a5ffa77230 */ /* 0x100fe40000004100 */
[----:B------:R-:W-:-:S03]  /*4790*/  HADD2.F32 R165, -RZ, R165.H0_H0 ;  /* 0x200000a5ffa57230 */ /* 0x000fc60000004100 */
[-C--:B------:R-:W-:Y:S02]  /*47a0*/  FMUL.FTZ R170, R167, R42.reuse ;  /* 0x0000002aa7aa7220 */ /* 0x080fe40000410000 */
[C---:B------:R-:W-:Y:S02]  /*47b0*/  FMUL.FTZ R172, R165.reuse, R42 ;  /* 0x0000002aa5ac7220 */ /* 0x040fe40000410000 */
[-C--:B------:R-:W-:Y:S02]  /*47c0*/  FFMA.FTZ R42, R165, R168.reuse, -R170 ;  /* 0x000000a8a52a7223 */ /* 0x080fe400000108aa */
[----:B------:R-:W-:Y:S01]  /*47d0*/  FFMA.FTZ R165, R167, R168, R172 ;  /* 0x000000a8a7a57223 */ /* 0x000fe200000100ac */
[----:B------:R-:W-:Y:S02]  /*47e0*/  F2FP.F16.E4M3.UNPACK_B R167, R166.H1 ;  /* 0x000000a6ffa7723e */ /* 0x000fe400030006ff */
        /* <DEDUP_REMOVED lines=12> */
[----:B------:R-:W-:Y:S01]  /*48b0*/  FFMA.FTZ R167, R41, R170, R174 ;  /* 0x000000aa29a77223 */ /* 0x000fe200000100ae */
[--C-:B------:R-:W-:Y:S01]  /*48c0*/  HADD2.F32 R41, -RZ, R166.reuse.H1_H1 ;  /* 0x300000a6ff297230 */ /* 0x100fe20000004100 */
[----:B------:R-:W-:Y:S01]  /*48d0*/  F2FP.SATFINITE.E4M3.F32.PACK_AB_MERGE_C R170, R121, R120, RZ ;  /* 0x0000007879aa723e */ /* 0x000fe200048070ff */
[----:B------:R-:W-:-:S02]  /*48e0*/  HADD2.F32 R166, -RZ, R166.H0_H0 ;  /* 0x200000a6ffa67230 */ /* 0x000fc40000004100 */
[----:B------:R-:W-:Y:S01]  /*48f0*/  F2FP.SATFINITE.E4M3.F32.PACK_AB_MERGE_C R167, R167, R40, RZ ;  /* 0x00000028a7a7723e */ /* 0x000fe200048070ff */
[C---:B------:R-:W-:Y:S01]  /*4900*/  FMUL.FTZ R121, R41.reuse, R169 ;  /* 0x000000a929797220 */ /* 0x040fe20000410000 */
[----:B------:R-:W-:Y:S01]  /*4910*/  F2FP.SATFINITE.E4M3.F32.PACK_AB_MERGE_C R40, R132, R43, R130 ;  /* 0x0000002b8428723e */ /* 0x000fe20004807082 */
[----:B------:R-:W-:Y:S01]  /*4920*/  FMUL.FTZ R120, R166, R169 ;  /* 0x000000a9a6787220 */ /* 0x000fe20000410000 */
[----:B------:R-:W-:Y:S01]  /*4930*/  F2FP.SATFINITE.E4M3.F32.PACK_AB_MERGE_C R43, R164, R133, R165 ;  /* 0x00000085a42b723e */ /* 0x000fe200048070a5 */
[-C--:B------:R-:W-:Y:S02]  /*4940*/  FFMA.FTZ R121, R166, R168.reuse, -R121 ;  /* 0x000000a8a6797223 */ /* 0x080fe40000010879 */
[----:B------:R-:W-:Y:S01]  /*4950*/  FFMA.FTZ R120, R41, R168, R120 ;  /* 0x000000a829787223 */ /* 0x000fe20000010078 */
[----:B------:R-:W-:-:S04]  /*4960*/  F2FP.SATFINITE.E4M3.F32.PACK_AB_MERGE_C R41, R95, R94, R170 ;  /* 0x0000005e5f29723e */ /* 0x000fc800048070aa */
[----:B------:R-:W-:-:S07]  /*4970*/  F2FP.SATFINITE.E4M3.F32.PACK_AB_MERGE_C R42, R120, R121, R167 ;  /* 0x00000079782a723e */ /* 0x000fce00048070a7 */
.L_x_1354:
[----:B------:R-:W-:Y:S05]  /*4980*/  BSYNC B3 ;  /* 0x0000000000037941 */ /* 0x000fea0003800000 */
.L_x_1353:
[----:B-1----:R4:W-:Y:S02]  /*4990*/  STG.E.128 desc[UR60][R48.64+0x20], R40 ;  /* 0x0000202830007986 */ /* 0x0029e4000c101d3c */
.L_x_1352:
[----:B------:R-:W-:Y:S05]  /*49a0*/  BSYNC B2 ;  /* 0x0000000000027941 */ /* 0x000fea0003800000 */
.L_x_1351:
[----:B------:R-:W-:Y:S01]  /*49b0*/  ISETP.NE.AND P2, PT, R36, RZ, PT ;  /* 0x000000ff2400720c */ /* 0x000fe20003f45270 */
[----:B------:R-:W-:-:S12]  /*49c0*/  BSSY B2, `(.L_x_1355) ;  /* 0x000006f000027945 */ /* 0x000fd80003800000 */
        /* <DEDUP_REMOVED lines=9> */
[----:B------:R-:W-:Y:S02]  /*4a60*/  SHF.R.U32.HI R95, RZ, 0x10, R93 ;  /* 0x00000010ff5f7819 */ /* 0x000fe4000001165d */
[----:B------:R-:W-:Y:S01]  /*4a70*/  LOP3.LUT R94, R93, 0xff0000ff, RZ, 0xc0, !PT ;  /* 0xff0000ff5d5e7812 */ /* 0x000fe200078ec0ff */
[----:B------:R-:W-:Y:S01]  /*4a80*/  IMAD.SHL.U32 R93, R92, 0x100, RZ ;  /* 0x000001005c5d7824 */ /* 0x000fe200078e00ff */
[----:B------:R-:W-:Y:S01]  /*4a90*/  LOP3.LUT R87, R87, 0xff0000ff, RZ, 0xc0, !PT ;  /* 0xff0000ff57577812 */ /* 0x000fe200078ec0ff */
[----:B-1----:R-:W-:Y:S01]  /*4aa0*/  IMAD.MOV.U32 R92, RZ, RZ, R40 ;  /* 0x000000ffff5c7224 */ /* 0x002fe200078e0028 */
[----:B------:R-:W-:-:S02]  /*4ab0*/  F2FP.F16.E4M3.UNPACK_B R40, R41 ;  /* 0x00000029ff28723e */ /* 0x000fc400020006ff */
[----:B------:R-:W-:Y:S01]  /*4ac0*/  LOP3.LUT R87, R87, 0xff00, R86, 0xf8, !PT ;  /* 0x0000ff0057577812 */ /* 0x000fe200078ef856 */
[----:B------:R-:W-:Y:S01]  /*4ad0*/  IMAD.U32 R86, R121, 0x10000, RZ ;  /* 0x0001000079567824 */ /* 0x000fe200078e00ff */
[----:B------:R-:W-:Y:S01]  /*4ae0*/  LOP3.LUT R120, R94, 0xff00, R93, 0xf8, !PT ;  /* 0x0000ff005e787812 */ /* 0x000fe200078ef85d */
[----:B------:R-:W-:Y:S01]  /*4af0*/  IMAD.U32 R93, R95, 0x10000, RZ ;  /* 0x000100005f5d7824 */ /* 0x000fe200078e00ff */
        /* <DEDUP_REMOVED lines=26> */
[----:B------:R-:W-:-:S02]  /*4ca0*/  HADD2.F32 R120, -RZ, R93.H1_H1 ;  /* 0x3000005dff787230 */ /* 0x000fc40000004100 */
[----:B------:R-:W-:Y:S02]  /*4cb0*/  HADD2.F32 R95, -RZ, R93.H0_H0 ;  /* 0x2000005dff5f7230 */ /* 0x000fe40000004100 */
[----:B------:R-:W-:Y:S02]  /*4cc0*/  HADD2.F32 R161, -RZ, R161.H0_H0 ;  /* 0x200000a1ffa17230 */ /* 0x000fe40000004100 */
[-C--:B------:R-:W-:Y:S01]  /*4cd0*/  FMUL.FTZ R132, R120, R121.reuse ;  /* 0x0000007978847220 */ /* 0x080fe20000410000 */
[--C-:B------:R-:W-:Y:S02]  /*4ce0*/  HADD2.F32 R94, -RZ, R92.reuse.H1_H1 ;  /* 0x3000005cff5e7230 */ /* 0x100fe40000004100 */
[----:B------:R-:W-:Y:S01]  /*4cf0*/  FMUL.FTZ R121, R95, R121 ;  /* 0x000000795f797220 */ /* 0x000fe20000410000 */
[----:B------:R-:W-:Y:S02]  /*4d00*/  HADD2.F32 R93, -RZ, R92.H0_H0 ;  /* 0x2000005cff5d7230 */ /* 0x000fe40000004100 */
[----:B------:R-:W-:-:S02]  /*4d10*/  HADD2.F32 R92, -RZ, R160.H1_H1 ;  /* 0x300000a0ff5c7230 */ /* 0x000fc40000004100 */
[-C--:B------:R-:W-:Y:S01]  /*4d20*/  FMUL.FTZ R130, R94, R161.reuse ;  /* 0x000000a15e827220 */ /* 0x080fe20000410000 */
[----:B------:R-:W-:Y:S02]  /*4d30*/  HADD2.F32 R160, -RZ, R160.H0_H0 ;  /* 0x200000a0ffa07230 */ /* 0x000fe40000004100 */
[----:B------:R-:W-:Y:S01]  /*4d40*/  FMUL.FTZ R161, R93, R161 ;  /* 0x000000a15da17220 */ /* 0x000fe20000410000 */
[-C--:B------:R-:W-:Y:S01]  /*4d50*/  FFMA.FTZ R95, R95, R92.reuse, -R132 ;  /* 0x0000005c5f5f7223 */ /* 0x080fe20000010884 */
[----:B------:R-:W-:Y:S01]  /*4d60*/  FFMA.FTZ R132, R120, R92, R121 ;  /* 0x0000005c78847223 */ /* 0x000fe20000010079 */
[-C--:B------:R-:W-:Y:S01]  /*4d70*/  FFMA.FTZ R92, R93, R160.reuse, -R130 ;  /* 0x000000a05d5c7223 */ /* 0x080fe20000010882 */
[----:B------:R-:W-:Y:S01]  /*4d80*/  FFMA.FTZ R93, R94, R160, R161 ;  /* 0x000000a05e5d7223 */ /* 0x000fe200000100a1 */
[----:B------:R-:W-:Y:S02]  /*4d90*/  F2FP.F16.E4M3.UNPACK_B R120, R43.H1 ;  /* 0x0000002bff78723e */ /* 0x000fe400030006ff */
[----:B------:R-:W-:-:S02]  /*4da0*/  F2FP.SATFINITE.E4M3.F32.PACK_AB_MERGE_C R94, R164, R133, RZ ;  /* 0x00000085a45e723e */ /* 0x000fc400048070ff */
[----:B------:R-:W-:Y:S01]  /*4db0*/  F2FP.F16.E4M3.UNPACK_B R164, R87.H1 ;  /* 0x00000057ffa4723e */ /* 0x000fe200030006ff */
[--C-:B------:R-:W-:Y:S01]  /*4dc0*/  HADD2.F32 R133, -RZ, R120.reuse.H1_H1 ;  /* 0x30000078ff857230 */ /* 0x100fe20000004100 */
[----:B------:R-:W-:Y:S01]  /*4dd0*/  F2FP.SATFINITE.E4M3.F32.PACK_AB_MERGE_C R95, R132, R95, RZ ;  /* 0x0000005f845f723e */ /* 0x000fe200048070ff */
[----:B------:R-:W-:Y:S01]  /*4de0*/  HADD2.F32 R132, -RZ, R120.H0_H0 ;  /* 0x20000078ff847230 */ /* 0x000fe20000004100 */
[----:B------:R-:W-:Y:S01]  /*4df0*/  F2FP.F16.E4M3.UNPACK_B R120, R86.H1 ;  /* 0x00000056ff78723e */ /* 0x000fe200030006ff */
[--C-:B------:R-:W-:Y:S01]  /*4e00*/  HADD2.F32 R160, -RZ, R164.reuse.H1_H1 ;  /* 0x300000a4ffa07230 */ /* 0x100fe20000004100 */
[----:B------:R-:W-:Y:S01]  /*4e10*/  F2FP.F16.E4M3.UNPACK_B R130, R42.H1 ;  /* 0x0000002aff82723e */ /* 0x000fe200030006ff */
        /* <DEDUP_REMOVED lines=39> */
.L_x_1358:
[----:B------:R-:W-:Y:S05]  /*5090*/  BSYNC B3 ;  /* 0x0000000000037941 */ /* 0x000fea0003800000 */
.L_x_1357:
[----:B-1----:R0:W-:Y:S02]  /*50a0*/  STG.E.128 desc[UR60][R48.64+0x40], R40 ;  /* 0x0000402830007986 */ /* 0x0021e4000c101d3c */
.L_x_1356:
[----:B------:R-:W-:Y:S05]  /*50b0*/  BSYNC B2 ;  /* 0x0000000000027941 */ /* 0x000fea0003800000 */
.L_x_1355:
        /* <DEDUP_REMOVED lines=9> */
[----:B------:R-:W-:Y:S02]  /*5150*/  LOP3.LUT R82, R83, 0xff0000ff, RZ, 0xc0, !PT ;  /* 0xff0000ff53527812 */ /* 0x000fe400078ec0ff */
[----:B------:R-:W-:Y:S01]  /*5160*/  SHF.R.U32.HI R87, RZ, 0x10, R83 ;  /* 0x00000010ff577819 */ /* 0x000fe20000011653 */
[----:B------:R-:W-:Y:S01]  /*5170*/  IMAD.SHL.U32 R83, R93, 0x100, RZ ;  /* 0x000001005d537824 */ /* 0x000fe200078e00ff */
[----:B------:R-:W-:Y:S02]  /*5180*/  LOP3.LUT R86, R85, 0xff0000ff, RZ, 0xc0, !PT ;  /* 0xff0000ff55567812 */ /* 0x000fe400078ec0ff */
[----:B------:R-:W-:Y:S01]  /*5190*/  SHF.R.U32.HI R92, RZ, 0x10, R85 ;  /* 0x00000010ff5c7819 */ /* 0x000fe20000011655 */
[----:B------:R-:W-:Y:S01]  /*51a0*/  IMAD.SHL.U32 R85, R84, 0x100, RZ ;  /* 0x0000010054557824 */ /* 0x000fe200078e00ff */
[----:B------:R-:W-:Y:S01]  /*51b0*/  LOP3.LUT R82, R82, 0xff00, R83, 0xf8, !PT ;  /* 0x0000ff0052527812 */ /* 0x000fe200078ef853 */
[----:B------:R-:W-:-:S02]  /*51c0*/  IMAD.U32 R83, R87, 0x10000, RZ ;  /* 0x0001000057537824 */ /* 0x000fc400078e00ff */
[----:B-1----:R-:W-:Y:S01]  /*51d0*/  IMAD.MOV.U32 R84, RZ, RZ, R40 ;  /* 0x000000ffff547224 */ /* 0x002fe200078e0028 */
        /* <DEDUP_REMOVED lines=32> */
[--C-:B------:R-:W-:Y:S02]  /*53e0*/  HADD2.F32 R85, -RZ, R84.reuse.H0_H0 ;  /* 0x20000054ff557230 */ /* 0x100fe40000004100 */
[----:B------:R-:W-:Y:S01]  /*53f0*/  FMUL.FTZ R120, R92, R93 ;  /* 0x0000005d5c787220 */ /* 0x000fe20000410000 */
[----:B------:R-:W-:-:S02]  /*5400*/  HADD2.F32 R86, -RZ, R84.H1_H1 ;  /* 0x30000054ff567230 */ /* 0x000fc40000004100 */
[----:B------:R-:W-:Y:S01]  /*5410*/  FMUL.FTZ R93, R87, R93 ;  /* 0x0000005d575d7220 */ /* 0x000fe20000410000 */
[----:B------:R-:W-:Y:S01]  /*5420*/  HADD2.F32 R159, -RZ, R159.H0_H0 ;  /* 0x2000009fff9f7230 */ /* 0x000fe20000004100 */
[----:B------:R-:W-:Y:S01]  /*5430*/  F2FP.F16.E4M3.UNPACK_B R95, R82 ;  /* 0x00000052ff5f723e */ /* 0x000fe200020006ff */
        /* <DEDUP_REMOVED lines=54> */
.L_x_1362:
[----:B------:R-:W-:Y:S05]  /*57a0*/  BSYNC B3 ;  /* 0x0000000000037941 */ /* 0x000fea0003800000 */
.L_x_1361:
[----:B-1----:R0:W-:Y:S02]  /*57b0*/  STG.E.128 desc[UR60][R48.64+0x60], R40 ;  /* 0x0000602830007986 */ /* 0x0021e4000c101d3c */
.L_x_1360:
[----:B------:R-:W-:Y:S05]  /*57c0*/  BSYNC B2 ;  /* 0x0000000000027941 */ /* 0x000fea0003800000 */
.L_x_1359:
        /* <DEDUP_REMOVED lines=51> */
[----:B------:R-:W-:Y:S02]  /*5b00*/  HADD2.F32 R155, -RZ, R155.H0_H0 ;  /* 0x2000009bff9b7230 */ /* 0x000fe40000004100 */
[----:B------:R-:W-:Y:S01]  /*5b10*/  FMUL.FTZ R92, R84, R85 ;  /* 0x00000055545c7220 */ /* 0x000fe20000410000 */
[----:B------:R-:W-:-:S02]  /*5b20*/  HADD2.F32 R81, -RZ, R80.H0_H0 ;  /* 0x20000050ff517230 */ /* 0x000fc40000004100 */
[----:B------:R-:W-:Y:S01]  /*5b30*/  FMUL.FTZ R85, R83, R85 ;  /* 0x0000005553557220 */ /* 0x000fe20000410000 */
[----:B------:R-:W-:Y:S02]  /*5b40*/  HADD2.F32 R82, -RZ, R80.H1_H1 ;  /* 0x30000050ff527230 */ /* 0x000fe40000004100 */
        /* <DEDUP_REMOVED lines=54> */
.L_x_1366:
[----:B------:R-:W-:Y:S05]  /*5eb0*/  BSYNC B3 ;  /* 0x0000000000037941 */ /* 0x000fea0003800000 */
.L_x_1365:
[----:B-1----:R0:W-:Y:S02]  /*5ec0*/  STG.E.128 desc[UR60][R48.64+0x80], R40 ;  /* 0x0000802830007986 */ /* 0x0021e4000c101d3c */
.L_x_1364:
[----:B------:R-:W-:Y:S05]  /*5ed0*/  BSYNC B2 ;  /* 0x0000000000027941 */ /* 0x000fea0003800000 */
.L_x_1363:
        /* <DEDUP_REMOVED lines=46> */
[----:B------:R-:W-:-:S02]  /*61c0*/  HADD2.F32 R79, -RZ, R77.H0_H0 ;  /* 0x2000004dff4f7230 */ /* 0x000fc40000004100 */
[----:B------:R-:W-:Y:S01]  /*61d0*/  HADD2.F32 R80, -RZ, R77.H1_H1 ;  /* 0x3000004dff507230 */ /* 0x000fe20000004100 */
[----:B------:R-:W-:Y:S01]  /*61e0*/  F2FP.SATFINITE.E4M3.F32.PACK_AB_MERGE_C R95, R86, R85, RZ ;  /* 0x00000055565f723e */ /* 0x000fe200048070ff */
[--C-:B------:R-:W-:Y:S02]  /*61f0*/  HADD2.F32 R77, -RZ, R76.reuse.H0_H0 ;  /* 0x2000004cff4d7230 */ /* 0x100fe40000004100 */
[-C--:B------:R-:W-:Y:S01]  /*6200*/  FMUL.FTZ R83, R79, R81.reuse ;  /* 0x000000514f537220 */ /* 0x080fe20000410000 */
[----:B------:R-:W-:Y:S02]  /*6210*/  HADD2.F32 R78, -RZ, R76.H1_H1 ;  /* 0x3000004cff4e7230 */ /* 0x000fe40000004100 */
[----:B------:R-:W-:Y:S01]  /*6220*/  FMUL.FTZ R84, R80, R81 ;  /* 0x0000005150547220 */ /* 0x000fe20000410000 */
[----:B------:R-:W-:Y:S01]  /*6230*/  HADD2.F32 R154, -RZ, R154.H0_H0 ;  /* 0x2000009aff9a7230 */ /* 0x000fe20000004100 */
[----:B------:R-:W-:Y:S01]  /*6240*/  F2FP.F16.E4M3.UNPACK_B R85, R75.H1 ;  /* 0x0000004bff55723e */ /* 0x000fe200030006ff */
[--C-:B------:R-:W-:Y:S01]  /*6250*/  HADD2.F32 R76, -RZ, R148.reuse.H1_H1 ;  /* 0x30000094ff4c7230 */ /* 0x100fe20000004100 */
[----:B------:R-:W-:Y:S01]  /*6260*/  F2FP.SATFINITE.E4M3.F32.PACK_AB_MERGE_C R41, R41, R40, R95 ;  /* 0x000000282929723e */ /* 0x000fe2000480705f */
[----:B------:R-:W-:-:S02]  /*6270*/  HADD2.F32 R148, -RZ, R148.H0_H0 ;  /* 0x20000094ff947230 */ /* 0x000fc40000004100 */
        /* <DEDUP_REMOVED lines=51> */
.L_x_1368:
[----:B------:R-:W-:Y:S05]  /*65b0*/  BSYNC B2 ;  /* 0x0000000000027941 */ /* 0x000fea0003800000 */
.L_x_1367:
[----:B-1----:R0:W-:Y:S02]  /*65c0*/  STG.E.128 desc[UR60][R48.64+0xa0], R40 ;  /* 0x0000a02830007986 */ /* 0x0021e4000c101d3c */
.L_x_1346:
[----:B------:R-:W-:Y:S05]  /*65d0*/  BSYNC B1 ;  /* 0x0000000000017941 */ /* 0x000fea0003800000 */
.L_x_1345:
        /* <DEDUP_REMOVED lines=15> */
[----:B------:R-:W-:Y:S02]  /*66d0*/  LOP3.LUT R71, R73, 0xff0000ff, RZ, 0xc0, !PT ;  /* 0xff0000ff49477812 */ /* 0x000fe400078ec0ff */
[----:B------:R-:W-:-:S02]  /*66e0*/  SHF.R.U32.HI R73, RZ, 0x10, R73 ;  /* 0x00000010ff497819 */ /* 0x000fc40000011649 */
[----:B------:R-:W-:Y:S01]  /*66f0*/  LOP3.LUT R49, R49, 0xff00, R70, 0xf8, !PT ;  /* 0x0000ff0031317812 */ /* 0x000fe200078ef846 */
[----:B------:R-:W-:Y:S01]  /*6700*/  IMAD.U32 R70, R74, 0x10000, RZ ;  /* 0x000100004a467824 */ /* 0x000fe200078e00ff */
[----:B------:R-:W-:Y:S01]  /*6710*/  LOP3.LUT R72, R71, 0xff00, R72, 0xf8, !PT ;  /* 0x0000ff0047487812 */ /* 0x000fe200078ef848 */
[----:B------:R-:W-:Y:S01]  /*6720*/  IMAD.U32 R73, R73, 0x10000, RZ ;  /* 0x0001000049497824 */ /* 0x000fe200078e00ff */
        /* <DEDUP_REMOVED lines=90> */
.L_x_1373:
[----:B------:R-:W-:Y:S05]  /*6cd0*/  BSYNC B2 ;  /* 0x0000000000027941 */ /* 0x000fea0003800000 */
.L_x_1372:
[----:B-1----:R0:W-:Y:S02]  /*6ce0*/  STG.E.128 desc[UR60][R44.64], R40 ;  /* 0x000000282c007986 */ /* 0x0021e4000c101d3c */
.L_x_1371:
[----:B------:R-:W-:Y:S05]  /*6cf0*/  BSYNC B1 ;  /* 0x0000000000017941 */ /* 0x000fea0003800000 */
.L_x_1370:
        /* <DEDUP_REMOVED lines=18> */
[----:B------:R-:W-:-:S02]  /*6e20*/  F2FP.F16.E4M3.UNPACK_B R40, R41 ;  /* 0x00000029ff28723e */ /* 0x000fc400020006ff */
[----:B------:R-:W-:Y:S01]  /*6e30*/  LOP3.LUT R69, R68, 0xff00, R67, 0xf8, !PT ;  /* 0x0000ff0044457812 */ /* 0x000fe200078ef843 */
[----:B------:R-:W-:Y:S01]  /*6e40*/  IMAD.U32 R68, R70, 0x10000, RZ ;  /* 0x0001000046447824 */ /* 0x000fe200078e00ff */
        /* <DEDUP_REMOVED lines=39> */
[CC--:B------:R-:W-:Y:S01]  /*70c0*/  FMUL.FTZ R69, R49.reuse, R150.reuse ;  /* 0x0000009631457220 */ /* 0x0c0fe20000410000 */
[----:B------:R-:W-:Y:S01]  /*70d0*/  FMUL.FTZ R72, R48, R150 ;  /* 0x0000009630487220 */ /* 0x000fe20000410000 */
[----:B------:R-:W-:Y:S02]  /*70e0*/  F2FP.F16.E4M3.UNPACK_B R68, R70.H1 ;  /* 0x00000046ff44723e */ /* 0x000fe400030006ff */
[----:B------:R-:W-:Y:S01]  /*70f0*/  F2FP.SATFINITE.E4M3.F32.PACK_AB_MERGE_C R79, R74, R71, RZ ;  /* 0x000000474a4f723e */ /* 0x000fe200048070ff */
[----:B------:R-:W-:Y:S01]  /*7100*/  FFMA.FTZ R75, R49, R149, -R72 ;  /* 0x00000095314b7223 */ /* 0x000fe20000010848 */
[----:B------:R-:W-:Y:S01]  /*7110*/  F2FP.F16.E4M3.UNPACK_B R49, R43.H1 ;  /* 0x0000002bff31723e */ /* 0x000fe200030006ff */
[----:B------:R-:W-:Y:S01]  /*7120*/  FFMA.FTZ R76, R48, R149, R69 ;  /* 0x00000095304c7223 */ /* 0x000fe20000010045 */
[-C--:B------:R-:W-:Y:S01]  /*7130*/  F2FP.F16.E4M3.UNPACK_B R71, R73.reuse.H1 ;  /* 0x00000049ff47723e */ /* 0x080fe200030006ff */
[----:B------:R-:W-:Y:S01]  /*7140*/  HADD2.F32 R69, -RZ, R68.H1_H1 ;  /* 0x30000044ff457230 */ /* 0x000fe20000004100 */
[----:B------:R-:W-:Y:S01]  /*7150*/  F2FP.F16.E4M3.UNPACK_B R48, R42.H1 ;  /* 0x0000002aff30723e */ /* 0x000fe200030006ff */
        /* <DEDUP_REMOVED lines=14> */
[----:B------:R-:W-:Y:S01]  /*7240*/  F2FP.F16.E4M3.UNPACK_B R42, R42 ;  /* 0x0000002aff2a723e */ /* 0x000fe200020006ff */
[----:B------:R-:W-:Y:S01]  /*7250*/  FMUL.FTZ R72, R48, R72 ;  /* 0x0000004830487220 */ /* 0x000fe20000410000 */
[----:B------:R-:W-:-:S02]  /*7260*/  HADD2.F32 R73, -RZ, R73.H0_H0 ;  /* 0x20000049ff497230 */ /* 0x000fc40000004100 */
[-C--:B------:R-:W-:Y:S01]  /*7270*/  FFMA.FTZ R77, R48, R66.reuse, -R77 ;  /* 0x00000042304d7223 */ /* 0x080fe2000001084d */
[--C-:B------:R-:W-:Y:S02]  /*7280*/  HADD2.F32 R48, -RZ, R43.reuse.H0_H0 ;  /* 0x2000002bff307230 */ /* 0x100fe40000004100 */
[----:B------:R-:W-:Y:S01]  /*7290*/  FFMA.FTZ R72, R49, R66, R72 ;  /* 0x0000004231487223 */ /* 0x000fe20000010048 */
[----:B------:R-:W-:Y:S02]  /*72a0*/  HADD2.F32 R49, -RZ, R43.H1_H1 ;  /* 0x3000002bff317230 */ /* 0x000fe40000004100 */
[----:B------:R-:W-:Y:S01]  /*72b0*/  FFMA.FTZ R69, R67, R69, R74 ;  /* 0x0000004543457223 */ /* 0x000fe2000001004a */
[--C-:B------:R-:W-:Y:S01]  /*72c0*/  HADD2.F32 R43, -RZ, R42.reuse.H0_H0 ;  /* 0x2000002aff2b7230 */ /* 0x100fe20000004100 */
[----:B------:R-:W-:Y:S01]  /*72d0*/  F2FP.SATFINITE.E4M3.F32.PACK_AB_MERGE_C R40, R76, R75, R79 ;  /* 0x0000004b4c28723e */ /* 0x000fe2000480704f */
[----:B------:R-:W-:Y:S01]  /*72e0*/  HADD2.F32 R42, -RZ, R42.H1_H1 ;  /* 0x3000002aff2a7230 */ /* 0x000fe20000004100 */
[----:B------:R-:W-:Y:S01]  /*72f0*/  F2FP.SATFINITE.E4M3.F32.PACK_AB_MERGE_C R72, R72, R77, RZ ;  /* 0x0000004d4848723e */ /* 0x000fe200048070ff */
[----:B------:R-:W-:Y:S01]  /*7300*/  HADD2.F32 R71, -RZ, R71.H0_H0 ;  /* 0x20000047ff477230 */ /* 0x000fe20000004100 */
[----:B------:R-:W-:Y:S01]  /*7310*/  F2FP.SATFINITE.E4M3.F32.PACK_AB_MERGE_C R69, R69, R78, RZ ;  /* 0x0000004e4545723e */ /* 0x000fe200048070ff */
[----:B------:R-:W-:-:S02]  /*7320*/  HADD2.F32 R68, -RZ, R68.H0_H0 ;  /* 0x20000044ff447230 */ /* 0x000fc40000004100 */
[----:B------:R-:W-:Y:S01]  /*7330*/  FMUL.FTZ R66, R42, R73 ;  /* 0x000000492a427220 */ /* 0x000fe20000410000 */
[----:B------:R-:W-:Y:S02]  /*7340*/  HADD2.F32 R70, -RZ, R70.H0_H0 ;  /* 0x20000046ff467230 */ /* 0x000fe40000004100 */
[-C--:B------:R-:W-:Y:S01]  /*7350*/  FMUL.FTZ R67, R49, R71.reuse ;  /* 0x0000004731437220 */ /* 0x080fe20000410000 */
[C---:B------:R-:W-:Y:S01]  /*7360*/  FMUL.FTZ R74, R48.reuse, R71 ;  /* 0x00000047304a7220 */ /* 0x040fe20000410000 */
[----:B------:R-:W-:Y:S02]  /*7370*/  FMUL.FTZ R73, R43, R73 ;  /* 0x000000492b497220 */ /* 0x000fe40000410000 */
[-C--:B------:R-:W-:Y:S01]  /*7380*/  FFMA.FTZ R67, R48, R68.reuse, -R67 ;  /* 0x0000004430437223 */ /* 0x080fe20000010843 */
[----:B------:R-:W-:Y:S01]  /*7390*/  FFMA.FTZ R74, R49, R68, R74 ;  /* 0x00000044314a7223 */ /* 0x000fe2000001004a */
[-C--:B------:R-:W-:Y:S01]  /*73a0*/  FFMA.FTZ R66, R43, R70.reuse, -R66 ;  /* 0x000000462b427223 */ /* 0x080fe20000010842 */
[----:B------:R-:W-:-:S03]  /*73b0*/  FFMA.FTZ R73, R42, R70, R73 ;  /* 0x000000462a497223 */ /* 0x000fc60000010049 */
[----:B------:R-:W-:Y:S02]  /*73c0*/  F2FP.SATFINITE.E4M3.F32.PACK_AB_MERGE_C R43, R74, R67, R69 ;  /* 0x000000434a2b723e */ /* 0x000fe40004807045 */
[----:B------:R-:W-:-:S07]  /*73d0*/  F2FP.SATFINITE.E4M3.F32.PACK_AB_MERGE_C R42, R73, R66, R72 ;  /* 0x00000042492a723e */ /* 0x000fce0004807048 */
.L_x_1377:
[----:B------:R-:W-:Y:S05]  /*73e0*/  BSYNC B2 ;  /* 0x0000000000027941 */ /* 0x000fea0003800000 */
.L_x_1376:
[----:B-1----:R0:W-:Y:S02]  /*73f0*/  STG.E.128 desc[UR60][R44.64+0x20], R40 ;  /* 0x000020282c007986 */ /* 0x0021e4000c101d3c */
.L_x_1375:
[----:B------:R-:W-:Y:S05]  /*7400*/  BSYNC B1 ;  /* 0x0000000000017941 */ /* 0x000fea0003800000 */
.L_x_1374:
        /* <DEDUP_REMOVED lines=110> */
.L_x_1381:
[----:B------:R-:W-:Y:S05]  /*7af0*/  BSYNC B2 ;  /* 0x0000000000027941 */ /* 0x000fea0003800000 */
.L_x_1380:
[----:B-1----:R0:W-:Y:S02]  /*7b00*/  STG.E.128 desc[UR60][R44.64+0x40], R40 ;  /* 0x000040282c007986 */ /* 0x0021e4000c101d3c */
.L_x_1379:
[----:B------:R-:W-:Y:S05]  /*7b10*/  BSYNC B1 ;  /* 0x0000000000017941 */ /* 0x000fea0003800000 */
.L_x_1378:
        /* <DEDUP_REMOVED lines=22> */
[----:B------:R-:W-:Y:S02]  /*7c80*/  F2FP.F16.E4M3.UNPACK_B R41, R41.H1 ;  /* 0x00000029ff29723e */ /* 0x000fe400030006ff */
[----:B------:R-:W-:Y:S01]  /*7c90*/  LOP3.LUT R64, R62, 0xff0000, R59, 0xf8, !PT ;  /* 0x00ff00003e407812 */ /* 0x000fe200078ef83b */
[----:B------:R-:W-:Y:S01]  /*7ca0*/  HADD2.F32 R62, -RZ, R60.H0_H0 ;  /* 0x2000003cff3e7230 */ /* 0x000fe20000004100 */
[----:B------:R-:W-:Y:S01]  /*7cb0*/  LOP3.LUT R61, R58, 0xff0000, R49, 0xf8, !PT ;  /* 0x00ff00003a3d7812 */ /* 0x000fe200078ef831 */
[----:B------:R-:W-:Y:S01]  /*7cc0*/  HADD2.F32 R49, -RZ, R40.H1_H1 ;  /* 0x30000028ff317230 */ /* 0x000fe20000004100 */
[----:B------:R-:W-:Y:S01]  /*7cd0*/  F2FP.F16.E4M3.UNPACK_B R59, R134.H1 ;  /* 0x00000086ff3b723e */ /* 0x000fe200030006ff */
[----:B------:R-:W-:Y:S01]  /*7ce0*/  HADD2.F32 R63, -RZ, R60.H1_H1 ;  /* 0x3000003cff3f7230 */ /* 0x000fe20000004100 */
[----:B------:R-:W-:Y:S01]  /*7cf0*/  F2FP.F16.E4M3.UNPACK_B R135, R135 ;  /* 0x00000087ff87723e */ /* 0x000fe200020006ff */
[----:B------:R-:W-:-:S02]  /*7d00*/  HADD2.F32 R58, -RZ, R41.H1_H1 ;  /* 0x30000029ff3a7230 */ /* 0x000fc40000004100 */
[----:B------:R-:W-:Y:S01]  /*7d10*/  FMUL.FTZ R65, R49, R62 ;  /* 0x0000003e31417220 */ /* 0x000fe20000410000 */
[----:B------:R-:W-:Y:S01]  /*7d20*/  HADD2.F32 R40, -RZ, R40.H0_H0 ;  /* 0x20000028ff287230 */ /* 0x000fe20000004100 */
[----:B------:R-:W-:Y:S01]  /*7d30*/  F2FP.F16.E4M3.UNPACK_B R134, R134 ;  /* 0x00000086ff86723e */ /* 0x000fe200020006ff */
[----:B------:R-:W-:Y:S02]  /*7d40*/  HADD2.F32 R60, -RZ, R59.H0_H0 ;  /* 0x2000003bff3c7230 */ /* 0x000fe40000004100 */
[-C--:B------:R-:W-:Y:S01]  /*7d50*/  FMUL.FTZ R66, R58, R63.reuse ;  /* 0x0000003f3a427220 */ /* 0x080fe20000410000 */
[----:B------:R-:W-:Y:S02]  /*7d60*/  HADD2.F32 R41, -RZ, R41.H0_H0 ;  /* 0x20000029ff297230 */ /* 0x000fe40000004100 */
[C---:B------:R-:W-:Y:S01]  /*7d70*/  FMUL.FTZ R62, R40.reuse, R62 ;  /* 0x0000003e283e7220 */ /* 0x040fe20000410000 */
[----:B------:R-:W-:Y:S02]  /*7d80*/  HADD2.F32 R59, -RZ, R59.H1_H1 ;  /* 0x3000003bff3b7230 */ /* 0x000fe40000004100 */
[-C--:B------:R-:W-:Y:S01]  /*7d90*/  FFMA.FTZ R40, R40, R60.reuse, -R65 ;  /* 0x0000003c28287223 */ /* 0x080fe20000010841 */
[----:B------:R-:W-:Y:S01]  /*7da0*/  FMUL.FTZ R63, R41, R63 ;  /* 0x0000003f293f7220 */ /* 0x000fe20000410000 */
[----:B------:R-:W-:Y:S01]  /*7db0*/  FFMA.FTZ R67, R49, R60, R62 ;  /* 0x0000003c31437223 */ /* 0x000fe2000001003e */
[-C--:B------:R-:W-:Y:S01]  /*7dc0*/  FFMA.FTZ R65, R41, R59.reuse, -R66 ;  /* 0x0000003b29417223 */ /* 0x080fe20000010842 */
[-C--:B------:R-:W-:Y:S01]  /*7dd0*/  F2FP.F16.E4M3.UNPACK_B R41, R48.reuse.H1 ;  /* 0x00000030ff29723e */ /* 0x080fe200030006ff */
[----:B------:R-:W-:Y:S01]  /*7de0*/  FFMA.FTZ R68, R58, R59, R63 ;  /* 0x0000003b3a447223 */ /* 0x000fe2000001003f */
[----:B------:R-:W-:Y:S01]  /*7df0*/  F2FP.F16.E4M3.UNPACK_B R48, R48 ;  /* 0x00000030ff30723e */ /* 0x000fe200020006ff */
[----:B------:R-:W-:-:S02]  /*7e00*/  HADD2.F32 R60, -RZ, R135.H1_H1 ;  /* 0x30000087ff3c7230 */ /* 0x000fc40000004100 */
[--C-:B------:R-:W-:Y:S01]  /*7e10*/  HADD2.F32 R49, -RZ, R41.reuse.H0_H0 ;  /* 0x20000029ff317230 */ /* 0x100fe20000004100 */
[----:B------:R-:W-:Y:S01]  /*7e20*/  F2FP.SATFINITE.E4M3.F32.PACK_AB_MERGE_C R71, R68, R65, RZ ;  /* 0x000000414447723e */ /* 0x000fe200048070ff */
[----:B------:R-:W-:Y:S02]  /*7e30*/  HADD2.F32 R58, -RZ, R41.H1_H1 ;  /* 0x30000029ff3a7230 */ /* 0x000fe40000004100 */
[--C-:B------:R-:W-:Y:S02]  /*7e40*/  HADD2.F32 R41, -RZ, R48.reuse.H0_H0 ;  /* 0x20000030ff297230 */ /* 0x100fe40000004100 */
[-C--:B------:R-:W-:Y:S01]  /*7e50*/  FMUL.FTZ R63, R49, R60.reuse ;  /* 0x0000003c313f7220 */ /* 0x080fe20000410000 */
[----:B------:R-:W-:Y:S02]  /*7e60*/  HADD2.F32 R135, -RZ, R135.H0_H0 ;  /* 0x20000087ff877230 */ /* 0x000fe40000004100 */
[----:B------:R-:W-:Y:S01]  /*7e70*/  FMUL.FTZ R62, R58, R60 ;  /* 0x0000003c3a3e7220 */ /* 0x000fe20000410000 */
[----:B------:R-:W-:-:S02]  /*7e80*/  HADD2.F32 R48, -RZ, R48.H1_H1 ;  /* 0x30000030ff307230 */ /* 0x000fc40000004100 */
        /* <DEDUP_REMOVED lines=8> */
[----:B------:R-:W-:-:S02]  /*7f10*/  F2FP.F16.E4M3.UNPACK_B R48, R43.H1 ;  /* 0x0000002bff30723e */ /* 0x000fc400030006ff */
[----:B------:R-:W-:Y:S02]  /*7f20*/  F2FP.SATFINITE.E4M3.F32.PACK_AB_MERGE_C R70, R63, R62, RZ ;  /* 0x0000003e3f46723e */ /* 0x000fe400048070ff */
[----:B------:R-:W-:Y:S01]  /*7f30*/  F2FP.F16.E4M3.UNPACK_B R62, R64.H1 ;  /* 0x00000040ff3e723e */ /* 0x000fe200030006ff */
[--C-:B------:R-:W-:Y:S01]  /*7f40*/  HADD2.F32 R58, -RZ, R48.reuse.H1_H1 ;  /* 0x30000030ff3a7230 */ /* 0x100fe20000004100 */
[-C--:B------:R-:W-:Y:S01]  /*7f50*/  F2FP.F16.E4M3.UNPACK_B R59, R61.reuse.H1 ;  /* 0x0000003dff3b723e */ /* 0x080fe200030006ff */
[----:B------:R-:W-:Y:S01]  /*7f60*/  HADD2.F32 R49, -RZ, R48.H0_H0 ;  /* 0x20000030ff317230 */ /* 0x000fe20000004100 */
[----:B------:R-:W-:Y:S01]  /*7f70*/  F2FP.F16.E4M3.UNPACK_B R41, R42.H1 ;  /* 0x0000002aff29723e */ /* 0x000fe200030006ff */
[----:B------:R-:W-:Y:S01]  /*7f80*/  HADD2.F32 R65, -RZ, R62.H1_H1 ;  /* 0x3000003eff417230 */ /* 0x000fe20000004100 */
        /* <DEDUP_REMOVED lines=19> */
[----:B------:R-:W-:Y:S02]  /*80c0*/  HADD2.F32 R43, -RZ, R43.H1_H1 ;  /* 0x3000002bff2b7230 */ /* 0x000fe40000004100 */
[--C-:B------:R-:W-:Y:S01]  /*80d0*/  HADD2.F32 R41, -RZ, R42.reuse.H0_H0 ;  /* 0x2000002aff297230 */ /* 0x100fe20000004100 */
[----:B------:R-:W-:Y:S01]  /*80e0*/  F2FP.SATFINITE.E4M3.F32.PACK_AB_MERGE_C R63, R63, R68, RZ ;  /* 0x000000443f3f723e */ /* 0x000fe200048070ff */
[----:B------:R-:W-:Y:S02]  /*80f0*/  HADD2.F32 R42, -RZ, R42.H1_H1 ;  /* 0x3000002aff2a7230 */ /* 0x000fe40000004100 */
[----:B------:R-:W-:Y:S01]  /*8100*/  FMUL.FTZ R65, R43, R62 ;  /* 0x0000003e2b417220 */ /* 0x000fe20000410000 */
[----:B------:R-:W-:-:S02]  /*8110*/  HADD2.F32 R64, -RZ, R64.H0_H0 ;  /* 0x20000040ff407230 */ /* 0x000fc40000004100 */
[----:B------:R-:W-:Y:S01]  /*8120*/  FMUL.FTZ R62, R48, R62 ;  /* 0x0000003e303e7220 */ /* 0x000fe20000410000 */
[----:B------:R-:W-:Y:S01]  /*8130*/  HADD2.F32 R59, -RZ, R59.H0_H0 ;  /* 0x2000003bff3b7230 */ /* 0x000fe20000004100 */
[----:B------:R-:W-:Y:S01]  /*8140*/  F2FP.SATFINITE.E4M3.F32.PACK_AB_MERGE_C R60, R60, R69, RZ ;  /* 0x000000453c3c723e */ /* 0x000fe200048070ff */
[----:B------:R-:W-:Y:S02]  /*8150*/  HADD2.F32 R61, -RZ, R61.H0_H0 ;  /* 0x2000003dff3d7230 */ /* 0x000fe40000004100 */
[-C--:B------:R-:W-:Y:S01]  /*8160*/  FMUL.FTZ R58, R42, R64.reuse ;  /* 0x000000402a3a7220 */ /* 0x080fe20000410000 */
[----:B------:R-:W-:Y:S01]  /*8170*/  FMUL.FTZ R49, R41, R64 ;  /* 0x0000004029317220 */ /* 0x000fe20000410000 */
[-C--:B------:R-:W-:Y:S01]  /*8180*/  FFMA.FTZ R65, R48, R59.reuse, -R65 ;  /* 0x0000003b30417223 */ /* 0x080fe20000010841 */
[----:B------:R-:W-:Y:S01]  /*8190*/  FFMA.FTZ R62, R43, R59, R62 ;  /* 0x0000003b2b3e7223 */ /* 0x000fe2000001003e */
[-C--:B------:R-:W-:Y:S01]  /*81a0*/  FFMA.FTZ R58, R41, R61.reuse, -R58 ;  /* 0x0000003d293a7223 */ /* 0x080fe2000001083a */
[----:B------:R-:W-:Y:S01]  /*81b0*/  FFMA.FTZ R49, R42, R61, R49 ;  /* 0x0000003d2a317223 */ /* 0x000fe20000010031 */
[----:B------:R-:W-:-:S02]  /*81c0*/  F2FP.SATFINITE.E4M3.F32.PACK_AB_MERGE_C R41, R67, R40, R71 ;  /* 0x000000284329723e */ /* 0x000fc40004807047 */
[----:B------:R-:W-:Y:S02]  /*81d0*/  F2FP.SATFINITE.E4M3.F32.PACK_AB_MERGE_C R40, R135, R66, R70 ;  /* 0x000000428728723e */ /* 0x000fe40004807046 */
[----:B------:R-:W-:Y:S02]  /*81e0*/  F2FP.SATFINITE.E4M3.F32.PACK_AB_MERGE_C R42, R49, R58, R63 ;  /* 0x0000003a312a723e */ /* 0x000fe4000480703f */
[----:B------:R-:W-:-:S07]  /*81f0*/  F2FP.SATFINITE.E4M3.F32.PACK_AB_MERGE_C R43, R62, R65, R60 ;  /* 0x000000413e2b723e */ /* 0x000fce000480703c */
.L_x_1385:
[----:B------:R-:W-:Y:S05]  /*8200*/  BSYNC B2 ;  /* 0x0000000000027941 */ /* 0x000fea0003800000 */
.L_x_1384:
[----:B-1----:R0:W-:Y:S02]  /*8210*/  STG.E.128 desc[UR60][R44.64+0x60], R40 ;  /* 0x000060282c007986 */ /* 0x0021e4000c101d3c */
.L_x_1383:
[----:B------:R-:W-:Y:S05]  /*8220*/  BSYNC B1 ;  /* 0x0000000000017941 */ /* 0x000fea0003800000 */
.L_x_1382:
        /* <DEDUP_REMOVED lines=9> */
[----:B------:R-:W-:Y:S01]  /*82c0*/  LOP3.LUT R47, R55, 0xff0000ff, RZ, 0xc0, !PT ;  /* 0xff0000ff372f7812 */ /* 0x000fe200078ec0ff */
[----:B------:R-:W-:Y:S01]  /*82d0*/  IMAD.MOV.U32 R48, RZ, RZ, R42 ;  /* 0x000000ffff307224 */ /* 0x000fe200078e002a */
[----:B------:R-:W-:Y:S01]  /*82e0*/  SHF.R.U32.HI R56, RZ, 0x10, R55 ;  /* 0x00000010ff387819 */ /* 0x000fe20000011637 */
[----:B------:R-:W-:Y:S01]  /*82f0*/  IMAD.SHL.U32 R42, R59, 0x100, RZ ;  /* 0x000001003b2a7824 */ /* 0x000fe200078e00ff */
[--C-:B------:R-:W-:Y:S02]  /*8300*/  SHF.R.U32.HI R55, RZ, 0x8, R57.reuse ;  /* 0x00000008ff377819 */ /* 0x100fe40000011639 */
[----:B------:R-:W-:Y:S02]  /*8310*/  LOP3.LUT R54, R57, 0xff0000ff, RZ, 0xc0, !PT ;  /* 0xff0000ff39367812 */ /* 0x000fe400078ec0ff */
[----:B------:R-:W-:Y:S01]  /*8320*/  SHF.R.U32.HI R58, RZ, 0x10, R57 ;  /* 0x00000010ff3a7819 */ /* 0x000fe20000011639 */
[----:B------:R-:W-:Y:S01]  /*8330*/  IMAD.SHL.U32 R43, R55, 0x100, RZ ;  /* 0x00000100372b7824 */ /* 0x000fe200078e00ff */
[----:B------:R-:W-:-:S02]  /*8340*/  LOP3.LUT R47, R47, 0xff00, R42, 0xf8, !PT ;  /* 0x0000ff002f2f7812 */ /* 0x000fc400078ef82a */
[----:B------:R-:W-:Y:S01]  /*8350*/  F2FP.F16.E4M3.UNPACK_B R55, R91.H1 ;  /* 0x0000005bff37723e */ /* 0x000fe200030006ff */
[----:B------:R-:W-:Y:S01]  /*8360*/  IMAD.U32 R58, R58, 0x10000, RZ ;  /* 0x000100003a3a7824 */ /* 0x000fe200078e00ff */
[----:B------:R-:W-:Y:S01]  /*8370*/  LOP3.LUT R43, R54, 0xff00, R43, 0xf8, !PT ;  /* 0x0000ff00362b7812 */ /* 0x000fe200078ef82b */
[----:B------:R-:W-:Y:S01]  /*8380*/  IMAD.U32 R54, R56, 0x10000, RZ ;  /* 0x0001000038367824 */ /* 0x000fe200078e00ff */
[-C--:B------:R-:W-:Y:S01]  /*8390*/  F2FP.F16.E4M3.UNPACK_B R42, R41.reuse ;  /* 0x00000029ff2a723e */ /* 0x080fe200020006ff */
[--C-:B------:R-:W-:Y:S01]  /*83a0*/  HADD2.F32 R57, -RZ, R55.reuse.H0_H0 ;  /* 0x20000037ff397230 */ /* 0x100fe20000004100 */
[----:B------:R-:W-:Y:S01]  /*83b0*/  LOP3.LUT R59, R43, 0xff0000, R58, 0xf8, !PT ;  /* 0x00ff00002b3b7812 */ /* 0x000fe200078ef83a */
[----:B------:R-:W-:Y:S01]  /*83c0*/  HADD2.F32 R58, -RZ, R55.H1_H1 ;  /* 0x30000037ff3a7230 */ /* 0x000fe20000004100 */
[----:B------:R-:W-:Y:S01]  /*83d0*/  LOP3.LUT R56, R47, 0xff0000, R54, 0xf8, !PT ;  /* 0x00ff00002f387812 */ /* 0x000fe200078ef836 */
[--C-:B------:R-:W-:Y:S01]  /*83e0*/  HADD2.F32 R43, -RZ, R42.reuse.H1_H1 ;  /* 0x3000002aff2b7230 */ /* 0x100fe20000004100 */
[----:B------:R-:W-:Y:S01]  /*83f0*/  F2FP.F16.E4M3.UNPACK_B R54, R90.H1 ;  /* 0x0000005aff36723e */ /* 0x000fe200030006ff */
[----:B------:R-:W-:Y:S01]  /*8400*/  HADD2.F32 R42, -RZ, R42.H0_H0 ;  /* 0x2000002aff2a7230 */ /* 0x000fe20000004100 */
[----:B------:R-:W-:-:S02]  /*8410*/  F2FP.F16.E4M3.UNPACK_B R41, R41.H1 ;  /* 0x00000029ff29723e */ /* 0x000fc400030006ff */
[-C--:B------:R-:W-:Y:S01]  /*8420*/  FMUL.FTZ R61, R43, R57.reuse ;  /* 0x000000392b3d7220 */ /* 0x080fe20000410000 */
[--C-:B------:R-:W-:Y:S02]  /*8430*/  HADD2.F32 R55, -RZ, R54.reuse.H0_H0 ;  /* 0x20000036ff377230 */ /* 0x100fe40000004100 */
[C---:B------:R-:W-:Y:S01]  /*8440*/  FMUL.FTZ R60, R42.reuse, R57 ;  /* 0x000000392a3c7220 */ /* 0x040fe20000410000 */
[--C-:B------:R-:W-:Y:S01]  /*8450*/  HADD2.F32 R47, -RZ, R41.reuse.H1_H1 ;  /* 0x30000029ff2f7230 */ /* 0x100fe20000004100 */
[----:B------:R-:W-:Y:S01]  /*8460*/  F2FP.F16.E4M3.UNPACK_B R91, R91 ;  /* 0x0000005bff5b723e */ /* 0x000fe200020006ff */
[----:B------:R-:W-:Y:S02]  /*8470*/  HADD2.F32 R41, -RZ, R41.H0_H0 ;  /* 0x20000029ff297230 */ /* 0x000fe40000004100 */
[-C--:B------:R-:W-:Y:S01]  /*8480*/  FFMA.FTZ R61, R42, R55.reuse, -R61 ;  /* 0x000000372a3d7223 */ /* 0x080fe2000001083d */
[----:B------:R-:W-:Y:S02]  /*8490*/  HADD2.F32 R54, -RZ, R54.H1_H1 ;  /* 0x30000036ff367230 */ /* 0x000fe40000004100 */
[-C--:B------:R-:W-:Y:S01]  /*84a0*/  FMUL.FTZ R42, R47, R58.reuse ;  /* 0x0000003a2f2a7220 */ /* 0x080fe20000410000 */
[----:B------:R-:W-:Y:S01]  /*84b0*/  FFMA.FTZ R62, R43, R55, R60 ;  /* 0x000000372b3e7223 */ /* 0x000fe2000001003c */
[C---:B------:R-:W-:Y:S01]  /*84c0*/  FMUL.FTZ R58, R41.reuse, R58 ;  /* 0x0000003a293a7220 */ /* 0x040fe20000410000 */
[----:B------:R-:W-:Y:S01]  /*84d0*/  F2FP.F16.E4M3.UNPACK_B R90, R90 ;  /* 0x0000005aff5a723e */ /* 0x000fe200020006ff */
[----:B------:R-:W-:Y:S01]  /*84e0*/  FFMA.FTZ R57, R41, R54, -R42 ;  /* 0x0000003629397223 */ /* 0x000fe2000001082a */
[----:B------:R-:W-:Y:S01]  /*84f0*/  F2FP.F16.E4M3.UNPACK_B R41, R40.H1 ;  /* 0x00000028ff29723e */ /* 0x000fe200030006ff */
        /* <DEDUP_REMOVED lines=10> */
[----:B------:R-:W-:-:S02]  /*85a0*/  HADD2.F32 R91, -RZ, R91.H0_H0 ;  /* 0x2000005bff5b7230 */ /* 0x000fc40000004100 */
[----:B------:R-:W-:Y:S02]  /*85b0*/  HADD2.F32 R40, -RZ, R40.H1_H1 ;  /* 0x30000028ff287230 */ /* 0x000fe40000004100 */
        /* <DEDUP_REMOVED lines=11> */
[----:B------:R-:W-:Y:S01]  /*8670*/  HADD2.F32 R54, -RZ, R47.H1_H1 ;  /* 0x3000002fff367230 */ /* 0x000fe20000004100 */
[----:B------:R-:W-:-:S02]  /*8680*/  F2FP.F16.E4M3.UNPACK_B R55, R59.H1 ;  /* 0x0000003bff37723e */ /* 0x000fc400030006ff */
[-C--:B------:R-:W-:Y:S01]  /*8690*/  F2FP.F16.E4M3.UNPACK_B R40, R48.reuse.H1 ;  /* 0x00000030ff28723e */ /* 0x080fe200030006ff */
[----:B------:R-:W-:Y:S01]  /*86a0*/  HADD2.F32 R43, -RZ, R41.H1_H1 ;  /* 0x30000029ff2b7230 */ /* 0x000fe20000004100 */
[----:B------:R-:W-:Y:S01]  /*86b0*/  F2FP.F16.E4M3.UNPACK_B R59, R59 ;  /* 0x0000003bff3b723e */ /* 0x000fe200020006ff */
[----:B------:R-:W-:Y:S01]  /*86c0*/  HADD2.F32 R58, -RZ, R55.H1_H1 ;  /* 0x30000037ff3a7230 */ /* 0x000fe20000004100 */
[----:B------:R-:W-:Y:S01]  /*86d0*/  F2FP.F16.E4M3.UNPACK_B R49, R49 ;  /* 0x00000031ff31723e */ /* 0x000fe200020006ff */
[----:B------:R-:W-:Y:S01]  /*86e0*/  HADD2.F32 R42, -RZ, R41.H0_H0 ;  /* 0x20000029ff2a7230 */ /* 0x000fe20000004100 */
[----:B------:R-:W-:Y:S01]  /*86f0*/  F2FP.F16.E4M3.UNPACK_B R48, R48 ;  /* 0x00000030ff30723e */ /* 0x000fe200020006ff */
[----:B------:R-:W-:Y:S02]  /*8700*/  HADD2.F32 R41, -RZ, R40.H1_H1 ;  /* 0x30000028ff297230 */ /* 0x000fe40000004100 */
[----:B------:R-:W-:Y:S01]  /*8710*/  FMUL.FTZ R63, R43, R58 ;  /* 0x0000003a2b3f7220 */ /* 0x000fe20000410000 */
[----:B------:R-:W-:-:S02]  /*8720*/  HADD2.F32 R57, -RZ, R59.H1_H1 ;  /* 0x3000003bff397230 */ /* 0x000fc40000004100 */
[C---:B------:R-:W-:Y:S01]  /*8730*/  FMUL.FTZ R66, R42.reuse, R58 ;  /* 0x0000003a2a427220 */ /* 0x040fe20000410000 */
[----:B------:R-:W-:Y:S02]  /*8740*/  HADD2.F32 R40, -RZ, R40.H0_H0 ;  /* 0x20000028ff287230 */ /* 0x000fe40000004100 */
[-C--:B------:R-:W-:Y:S01]  /*8750*/  FFMA.FTZ R64, R42, R54.reuse, -R63 ;  /* 0x000000362a407223 */ /* 0x080fe2000001083f */
[----:B------:R-:W-:Y:S02]  /*8760*/  HADD2.F32 R42, -RZ, R56.H1_H1 ;  /* 0x30000038ff2a7230 */ /* 0x000fe40000004100 */
[-C--:B------:R-:W-:Y:S01]  /*8770*/  FMUL.FTZ R63, R41, R57.reuse ;  /* 0x00000039293f7220 */ /* 0x080fe20000410000 */
[----:B------:R-:W-:Y:S02]  /*8780*/  HADD2.F32 R59, -RZ, R59.H0_H0 ;  /* 0x2000003bff3b7230 */ /* 0x000fe40000004100 */
[C---:B------:R-:W-:Y:S01]  /*8790*/  FMUL.FTZ R58, R40.reuse, R57 ;  /* 0x00000039283a7220 */ /* 0x040fe20000410000 */
[----:B------:R-:W-:Y:S01]  /*87a0*/  FFMA.FTZ R57, R43, R54, R66 ;  /* 0x000000362b397223 */ /* 0x000fe20000010042 */
[----:B------:R-:W-:Y:S01]  /*87b0*/  FFMA.FTZ R63, R40, R42, -R63 ;  /* 0x0000002a283f7223 */ /* 0x000fe2000001083f */
[----:B------:R-:W-:-:S02]  /*87c0*/  HADD2.F32 R40, -RZ, R48.H0_H0 ;  /* 0x20000030ff287230 */ /* 0x000fc40000004100 */
[----:B------:R-:W-:Y:S01]  /*87d0*/  FFMA.FTZ R58, R41, R42, R58 ;  /* 0x0000002a293a7223 */ /* 0x000fe2000001003a */
[--C-:B------:R-:W-:Y:S01]  /*87e0*/  HADD2.F32 R41, -RZ, R49.reuse.H0_H0 ;  /* 0x20000031ff297230 */ /* 0x100fe20000004100 */
[----:B------:R-:W-:Y:S01]  /*87f0*/  F2FP.SATFINITE.E4M3.F32.PACK_AB_MERGE_C R57, R57, R64, RZ ;  /* 0x000000403939723e */ /* 0x000fe200048070ff */
[----:B------:R-:W-:Y:S02]  /*8800*/  HADD2.F32 R49, -RZ, R49.H1_H1 ;  /* 0x30000031ff317230 */ /* 0x000fe40000004100 */
[----:B------:R-:W-:Y:S01]  /*8810*/  HADD2.F32 R54, -RZ, R55.H0_H0 ;  /* 0x20000037ff367230 */ /* 0x000fe20000004100 */
[----:B------:R-:W-:Y:S01]  /*8820*/  F2FP.SATFINITE.E4M3.F32.PACK_AB_MERGE_C R58, R58, R63, RZ ;  /* 0x0000003f3a3a723e */ /* 0x000fe200048070ff */
[----:B------:R-:W-:Y:S02]  /*8830*/  HADD2.F32 R48, -RZ, R48.H1_H1 ;  /* 0x30000030ff307230 */ /* 0x000fe40000004100 */
[----:B------:R-:W-:Y:S02]  /*8840*/  HADD2.F32 R42, -RZ, R47.H0_H0 ;  /* 0x2000002fff2a7230 */ /* 0x000fe40000004100 */
[----:B------:R-:W-:-:S02]  /*8850*/  HADD2.F32 R43, -RZ, R56.H0_H0 ;  /* 0x20000038ff2b7230 */ /* 0x000fc40000004100 */
[-C--:B------:R-:W-:Y:S01]  /*8860*/  FMUL.FTZ R56, R49, R54.reuse ;  /* 0x0000003631387220 */ /* 0x080fe20000410000 */
[-C--:B------:R-:W-:Y:S01]  /*8870*/  FMUL.FTZ R47, R48, R59.reuse ;  /* 0x0000003b302f7220 */ /* 0x080fe20000410000 */
[C---:B------:R-:W-:Y:S01]  /*8880*/  FMUL.FTZ R54, R41.reuse, R54 ;  /* 0x0000003629367220 */ /* 0x040fe20000410000 */
[C---:B------:R-:W-:Y:S01]  /*8890*/  FMUL.FTZ R59, R40.reuse, R59 ;  /* 0x0000003b283b7220 */ /* 0x040fe20000410000 */
[-C--:B------:R-:W-:Y:S01]  /*88a0*/  FFMA.FTZ R56, R41, R42.reuse, -R56 ;  /* 0x0000002a29387223 */ /* 0x080fe20000010838 */
[-C--:B------:R-:W-:Y:S01]  /*88b0*/  FFMA.FTZ R47, R40, R43.reuse, -R47 ;  /* 0x0000002b282f7223 */ /* 0x080fe2000001082f */
[----:B------:R-:W-:Y:S01]  /*88c0*/  FFMA.FTZ R49, R49, R42, R54 ;  /* 0x0000002a31317223 */ /* 0x000fe20000010036 */
[----:B------:R-:W-:Y:S01]  /*88d0*/  FFMA.FTZ R48, R48, R43, R59 ;  /* 0x0000002b30307223 */ /* 0x000fe2000001003b */
[----:B------:R-:W-:Y:S02]  /*88e0*/  F2FP.SATFINITE.E4M3.F32.PACK_AB_MERGE_C R41, R62, R61, R67 ;  /* 0x0000003d3e29723e */ /* 0x000fe40004807043 */
[----:B------:R-:W-:-:S02]  /*88f0*/  F2FP.SATFINITE.E4M3.F32.PACK_AB_MERGE_C R40, R91, R60, R65 ;  /* 0x0000003c5b28723e */ /* 0x000fc40004807041 */
[----:B------:R-:W-:Y:S02]  /*8900*/  F2FP.SATFINITE.E4M3.F32.PACK_AB_MERGE_C R42, R48, R47, R58 ;  /* 0x0000002f302a723e */ /* 0x000fe4000480703a */
[----:B------:R-:W-:-:S07]  /*8910*/  F2FP.SATFINITE.E4M3.F32.PACK_AB_MERGE_C R43, R49, R56, R57 ;  /* 0x00000038312b723e */ /* 0x000fce0004807039 */
.L_x_1389:
[----:B------:R-:W-:Y:S05]  /*8920*/  BSYNC B2 ;  /* 0x0000000000027941 */ /* 0x000fea0003800000 */
.L_x_1388:
[----:B-1----:R0:W-:Y:S02]  /*8930*/  STG.E.128 desc[UR60][R44.64+0x80], R40 ;  /* 0x000080282c007986 */ /* 0x0021e4000c101d3c */
.L_x_1387:
[----:B------:R-:W-:Y:S05]  /*8940*/  BSYNC B1 ;  /* 0x0000000000017941 */ /* 0x000fea0003800000 */
.L_x_1386:
[----:B------:R-:W-:-:S13]  /*8950*/  ISETP.NE.AND P2, PT, R39, RZ, PT ;  /* 0x000000ff2700720c */ /* 0x000fda0003f45270 */
[----:B------:R-:W-:Y:S05]  /*8960*/  @!P2 BRA `(.L_x_1369) ;  /* 0x000000700020a947 */ /* 0x000fea0003800000 */
[----:B01-34-:R0:W1:Y:S01]  /*8970*/  LDS.128 R40, [R46+0x21400] ;  /* 0x021400002e287984 */ /* 0x01b0620000000c00 */
[----:B------:R-:W-:Y:S01]  /*8980*/  ISETP.GE.AND P2, PT, R202, R127, PT ;  /* 0x0000007fca00720c */ /* 0x000fe20003f46270 */
[----:B------:R-:W-:-:S12]  /*8990*/  BSSY B1, `(.L_x_1390) ;  /* 0x000006b000017945 */ /* 0x000fd80003800000 */
[----:B0-----:R-:W-:Y:S05]  /*89a0*/  @P2 BRA `(.L_x_1391) ;  /* 0x0000000400a42947 */ /* 0x001fea0003800000 */
[----:B------:R-:W-:Y:S01]  /*89b0*/  SHF.R.U32.HI R52, RZ, 0x8, R51 ;  /* 0x00000008ff347819 */ /* 0x000fe20000011633 */
[----:B-1----:R-:W-:Y:S01]  /*89c0*/  IMAD.MOV.U32 R47, RZ, RZ, R42 ;  /* 0x000000ffff2f7224 */ /* 0x002fe200078e002a */
[----:B------:R-:W-:Y:S01]  /*89d0*/  SHF.R.U32.HI R46, RZ, 0x8, R53 ;  /* 0x00000008ff2e7819 */ /* 0x000fe20000011635 */
[----:B------:R-:W-:Y:S01]  /*89e0*/  IMAD.MOV.U32 R48, RZ, RZ, R43 ;  /* 0x000000ffff307224 */ /* 0x000fe200078e002b */
        /* <DEDUP_REMOVED lines=15> */
[----:B------:R-:W-:Y:S01]  /*8ae0*/  HADD2.F32 R43, -RZ, R42.H1_H1 ;  /* 0x3000002aff2b7230 */ /* 0x000fe20000004100 */
[----:B------:R-:W-:Y:S01]  /*8af0*/  F2FP.F16.E4M3.UNPACK_B R49, R88.H1 ;  /* 0x00000058ff31723e */ /* 0x000fe200030006ff */
[----:B------:R-:W-:Y:S01]  /*8b00*/  HADD2.F32 R53, -RZ, R50.H1_H1 ;  /* 0x30000032ff357230 */ /* 0x000fe20000004100 */
[----:B------:R-:W-:Y:S01]  /*8b10*/  F2FP.F16.E4M3.UNPACK_B R41, R41.H1 ;  /* 0x00000029ff29723e */ /* 0x000fe200030006ff */
[----:B------:R-:W-:-:S02]  /*8b20*/  HADD2.F32 R42, -RZ, R42.H0_H0 ;  /* 0x2000002aff2a7230 */ /* 0x000fc40000004100 */
[CC--:B------:R-:W-:Y:S01]  /*8b30*/  FMUL.FTZ R55, R43.reuse, R52.reuse ;  /* 0x000000342b377220 */ /* 0x0c0fe20000410000 */
[----:B------:R-:W-:Y:S01]  /*8b40*/  HADD2.F32 R50, -RZ, R49.H0_H0 ;  /* 0x20000031ff327230 */ /* 0x000fe20000004100 */
[----:B------:R-:W-:Y:S01]  /*8b50*/  F2FP.F16.E4M3.UNPACK_B R89, R89 ;  /* 0x00000059ff59723e */ /* 0x000fe200020006ff */
[--C-:B------:R-:W-:Y:S02]  /*8b60*/  HADD2.F32 R46, -RZ, R41.reuse.H1_H1 ;  /* 0x30000029ff2e7230 */ /* 0x100fe40000004100 */
[C---:B------:R-:W-:Y:S01]  /*8b70*/  FMUL.FTZ R52, R42.reuse, R52 ;  /* 0x000000342a347220 */ /* 0x040fe20000410000 */
[----:B------:R-:W-:Y:S02]  /*8b80*/  HADD2.F32 R41, -RZ, R41.H0_H0 ;  /* 0x20000029ff297230 */ /* 0x000fe40000004100 */
[-C--:B------:R-:W-:Y:S01]  /*8b90*/  FFMA.FTZ R56, R42, R50.reuse, -R55 ;  /* 0x000000322a387223 */ /* 0x080fe20000010837 */
[----:B------:R-:W-:Y:S02]  /*8ba0*/  HADD2.F32 R49, -RZ, R49.H1_H1 ;  /* 0x30000031ff317230 */ /* 0x000fe40000004100 */
[CC--:B------:R-:W-:Y:S01]  /*8bb0*/  FMUL.FTZ R42, R46.reuse, R53.reuse ;  /* 0x000000352e2a7220 */ /* 0x0c0fe20000410000 */
[----:B------:R-:W-:Y:S01]  /*8bc0*/  FFMA.FTZ R57, R43, R50, R52 ;  /* 0x000000322b397223 */ /* 0x000fe20000010034 */
[C---:B------:R-:W-:Y:S01]  /*8bd0*/  FMUL.FTZ R53, R41.reuse, R53 ;  /* 0x0000003529357220 */ /* 0x040fe20000410000 */
[----:B------:R-:W-:Y:S01]  /*8be0*/  F2FP.F16.E4M3.UNPACK_B R88, R88 ;  /* 0x00000058ff58723e */ /* 0x000fe200020006ff */
        /* <DEDUP_REMOVED lines=19> */
[----:B------:R-:W-:Y:S01]  /*8d20*/  FFMA.FTZ R55, R41, R88, -R50 ;  /* 0x0000005829377223 */ /* 0x000fe20000010832 */
[----:B------:R-:W-:Y:S01]  /*8d30*/  F2FP.F16.E4M3.UNPACK_B R41, R48.H1 ;  /* 0x00000030ff29723e */ /* 0x000fe200030006ff */
[----:B------:R-:W-:Y:S01]  /*8d40*/  FFMA.FTZ R88, R40, R88, R89 ;  /* 0x0000005828587223 */ /* 0x000fe20000010059 */
[----:B------:R-:W-:-:S02]  /*8d50*/  F2FP.F16.E4M3.UNPACK_B R50, R54.H1 ;  /* 0x00000036ff32723e */ /* 0x000fc400030006ff */
[----:B------:R-:W-:Y:S01]  /*8d60*/  F2FP.SATFINITE.E4M3.F32.PACK_AB_MERGE_C R60, R52, R53, RZ ;  /* 0x00000035343c723e */ /* 0x000fe200048070ff */
[--C-:B------:R-:W-:Y:S01]  /*8d70*/  HADD2.F32 R43, -RZ, R41.reuse.H1_H1 ;  /* 0x30000029ff2b7230 */ /* 0x100fe20000004100 */
[----:B------:R-:W-:Y:S01]  /*8d80*/  F2FP.F16.E4M3.UNPACK_B R46, R51.H1 ;  /* 0x00000033ff2e723e */ /* 0x000fe200030006ff */
[----:B------:R-:W-:Y:S01]  /*8d90*/  HADD2.F32 R53, -RZ, R50.H1_H1 ;  /* 0x30000032ff357230 */ /* 0x000fe20000004100 */
[----:B------:R-:W-:Y:S01]  /*8da0*/  F2FP.F16.E4M3.UNPACK_B R40, R47.H1 ;  /* 0x0000002fff28723e */ /* 0x000fe200030006ff */
[----:B------:R-:W-:Y:S01]  /*8db0*/  HADD2.F32 R42, -RZ, R41.H0_H0 ;  /* 0x20000029ff2a7230 */ /* 0x000fe20000004100 */
[----:B------:R-:W-:Y:S01]  /*8dc0*/  F2FP.F16.E4M3.UNPACK_B R54, R54 ;  /* 0x00000036ff36723e */ /* 0x000fe200020006ff */
[----:B------:R-:W-:Y:S01]  /*8dd0*/  HADD2.F32 R49, -RZ, R46.H1_H1 ;  /* 0x3000002eff317230 */ /* 0x000fe20000004100 */
[----:B------:R-:W-:Y:S01]  /*8de0*/  F2FP.F16.E4M3.UNPACK_B R51, R51 ;  /* 0x00000033ff33723e */ /* 0x000fe200020006ff */
[----:B------:R-:W-:Y:S01]  /*8df0*/  FMUL.FTZ R59, R43, R53 ;  /* 0x000000352b3b7220 */ /* 0x000fe20000410000 */
[----:B------:R-:W-:-:S02]  /*8e00*/  HADD2.F32 R41, -RZ, R40.H1_H1 ;  /* 0x30000028ff297230 */ /* 0x000fc40000004100 */
        /* <DEDUP_REMOVED lines=15> */
[--C-:B------:R-:W-:Y:S02]  /*8f00*/  HADD2.F32 R41, -RZ, R48.reuse.H0_H0 ;  /* 0x20000030ff297230 */ /* 0x100fe40000004100 */
        /* <DEDUP_REMOVED lines=13> */
[----:B------:R-:W-:-:S02]  /*8fe0*/  F2FP.SATFINITE.E4M3.F32.PACK_AB_MERGE_C R58, R58, R59, RZ ;  /* 0x0000003b3a3a723e */ /* 0x000fc400048070ff */
[----:B------:R-:W-:Y:S02]  /*8ff0*/  F2FP.SATFINITE.E4M3.F32.PACK_AB_MERGE_C R52, R54, R43, R52 ;  /* 0x0000002b3634723e */ /* 0x000fe40004807034 */
[----:B------:R-:W-:Y:S02]  /*9000*/  F2FP.SATFINITE.E4M3.F32.PACK_AB_MERGE_C R43, R49, R42, R58 ;  /* 0x0000002a312b723e */ /* 0x000fe4000480703a */
[----:B------:R-:W-:Y:S01]  /*9010*/  F2FP.SATFINITE.E4M3.F32.PACK_AB_MERGE_C R41, R57, R56, R61 ;  /* 0x000000383929723e */ /* 0x000fe2000480703d */
[----:B------:R-:W-:Y:S01]  /*9020*/  IMAD.MOV.U32 R42, RZ, RZ, R52 ;  /* 0x000000ffff2a7224 */ /* 0x000fe200078e0034 */
[----:B------:R-:W-:-:S07]  /*9030*/  F2FP.SATFINITE.E4M3.F32.PACK_AB_MERGE_C R40, R88, R55, R60 ;  /* 0x000000375828723e */ /* 0x000fce000480703c */
.L_x_1391:
[----:B------:R-:W-:Y:S05]  /*9040*/  BSYNC B1 ;  /* 0x0000000000017941 */ /* 0x000fea0003800000 */
.L_x_1390:
[----:B-1----:R0:W-:Y:S01]  /*9050*/  STG.E.128 desc[UR60][R44.64+0xa0], R40 ;  /* 0x0000a0282c007986 */ /* 0x0021e2000c101d3c */
[----:B------:R-:W-:Y:S05]  /*9060*/  BRA `(.L_x_1369) ;  /* 0x0000006800607947 */ /* 0x000fea0003800000 */
.L_x_1337:
        /* <DEDUP_REMOVED lines=43> */
.L_x_1393:
[----:B------:R-:W-:Y:S05]  /*9320*/  BSYNC B1 ;  /* 0x0000000000017941 */ /* 0x000fea0003800000 */
.L_x_1392:
[----:B------:R-:W-:Y:S01]  /*9330*/  ISETP.GE.AND P2, PT, R224, R96, PT ;  /* 0x00000060e000720c */ /* 0x000fe20003f46270 */
[----:B------:R-:W-:Y:S01]  /*9340*/  BSSY B1, `(.L_x_1394) ;  /* 0x000002e000017945 */ /* 0x000fe20003800000 */
[----:B0-----:R-:W-:Y:S02]  /*9350*/  CS2R R66, SRZ ;  /* 0x0000000000427805 */ /* 0x001fe4000001ff00 */
        /* <DEDUP_REMOVED lines=44> */
.L_x_1395:
[----:B------:R-:W-:Y:S05]  /*9620*/  BSYNC B1 ;  /* 0x0000000000017941 */ /* 0x000fea0003800000 */
.L_x_1394:
        /* <DEDUP_REMOVED lines=26> */
.L_x_1396:
[----:B------:R-:W-:Y:S01]  /*97d0*/  IMAD R97, R19, 0x8, R16 ;  /* 0x0000000813617824 */ /* 0x000fe200078e0210 */
[----:B------:R-:W-:Y:S01]  /*97e0*/  SHF.L.U32 R98, R197, 0x1f, RZ ;  /* 0x0000001fc5627819 */ /* 0x000fe200000006ff */
[----:B------:R-:W1:Y:S01]  /*97f0*/  LDC R150, c[0x0][0x2f4] ;  /* 0x0000bd00ff967b82 */ /* 0x000e620000000800 */
[----:B------:R-:W-:Y:S02]  /*9800*/  BSSY B1, `(.L_x_1397) ;  /* 0x0000004000017945 */ /* 0x000fe40003800000 */
[----:B------:R-:W2:Y:S05]  /*9810*/  SYNCS.PHASECHK.TRANS64.TRYWAIT P5, [R97+URZ+0x29890], R98 ;  /* 0x02989062610075a7 */ /* 0x000eaa00080a017f */
[----:B------:R-:W3:Y:S01]  /*9820*/  LDC.64 R130, c[0x0][0x300] ;  /* 0x0000c000ff827b82 */ /* 0x000ee20000000a00 */
[----:B--2---:R-:W-:Y:S05]  /*9830*/  @!P5 BRA `(.L_x_1398) ;  /* 0x000002cc005cd947 */ /* 0x004fea0003800000 */
.L_x_1748:
[----:B------:R-:W-:Y:S05]  /*9840*/  BSYNC B1 ;  /* 0x0000000000017941 */ /* 0x000fea0003800000 */
.L_x_1397:
[----:B------:R-:W-:Y:S01]  /*9850*/  BSSY B1, `(.L_x_1399) ;  /* 0x00002f0000017945 */ /* 0x000fe20003800000 */
[----:B-1----:R-:W-:Y:S02]  /*9860*/  IMAD.IADD R155, R150, 0x1, -R99 ;  /* 0x00000001969b7824 */ /* 0x002fe400078e0a63 */
[----:B------:R-:W-:Y:S01]  /*9870*/  IMAD.MOV.U32 R133, RZ, RZ, R92 ;  /* 0x000000ffff857224 */ /* 0x000fe200078e005c */
[----:B------:R-:W-:Y:S06]  /*9880*/  @P4 BRA `(.L_x_1400) ;  /* 0x0000002c00b04947 */ /* 0x000fec0003800000 */
[----:B------:R-:W-:Y:S01]  /*9890*/  ISETP.NE.AND P4, PT, R34, RZ, PT ;  /* 0x000000ff2200720c */ /* 0x000fe20003f85270 */
[-C--:B0--3--:R-:W-:Y:S01]  /*98a0*/  IMAD R88, R226, R130.reuse, RZ ;  /* 0x00000082e2587224 */ /* 0x089fe200078e02ff */
[----:B------:R-:W-:Y:S01]  /*98b0*/  BSSY B2, `(.L_x_1401) ;  /* 0x00000f8000027945 */ /* 0x000fe20003800000 */
[----:B------:R-:W-:-:S04]  /*98c0*/  IMAD.WIDE.U32 R134, R192, R130, R132 ;  /* 0x00000082c0867225 */ /* 0x000fc800078e0084 */
[----:B------:R-:W-:-:S04]  /*98d0*/  IMAD R89, R192, R131, R88 ;  /* 0x00000083c0597224 */ /* 0x000fc800078e0258 */
[----:B------:R-:W-:Y:S02]  /*98e0*/  IMAD.IADD R168, R89, 0x1, R135 ;  /* 0x0000000159a87824 */ /* 0x000fe400078e0287 */
[----:B------:R-:W-:Y:S05]  /*98f0*/  @!P4 BRA `(.L_x_1402) ;  /* 0x0000000c00ccc947 */ /* 0x000fea0003800000 */
[----:B------:R-:W-:Y:S01]  /*9900*/  SEL R88, R99, R155, !P0 ;  /* 0x0000009b63587207 */ /* 0x000fe20004000000 */
[----:B------:R-:W-:Y:S01]  /*9910*/  BSSY B3, `(.L_x_1403) ;  /* 0x00000e5000037945 */ /* 0x000fe20003800000 */
[----:B------:R-:W-:Y:S02]  /*9920*/  ISETP.GE.AND P4, PT, R22, R127, PT ;  /* 0x0000007f1600720c */ /* 0x000fe40003f86270 */
        /* <DEDUP_REMOVED lines=20> */
[----:B------:R-:W-:Y:S02]  /*9a70*/  LOP3.LUT R52, R53, 0xff0000ff, RZ, 0xc0, !PT ;  /* 0xff0000ff35347812 */ /* 0x000fe400078ec0ff */
[--C-:B------:R-:W-:Y:S01]  /*9a80*/  SHF.R.U32.HI R42, RZ, 0x10, R55.reuse ;  /* 0x00000010ff2a7819 */ /* 0x100fe20000011637 */
[----:B------:R-:W-:Y:S01]  /*9a90*/  IMAD.SHL.U32 R181, R54, 0x100, RZ ;  /* 0x0000010036b57824 */ /* 0x000fe200078e00ff */
[----:B------:R-:W-:Y:S02]  /*9aa0*/  SHF.R.U32.HI R53, RZ, 0x8, R55 ;  /* 0x00000008ff357819 */ /* 0x000fe40000011637 */
[----:B------:R-:W-:Y:S01]  /*9ab0*/  LOP3.LUT R179, R55, 0xff0000ff, RZ, 0xc0, !PT ;  /* 0xff0000ff37b37812 */ /* 0x000fe200078ec0ff */
[----:B------:R-:W-:Y:S01]  /*9ac0*/  IMAD.U32 R42, R42, 0x10000, RZ ;  /* 0x000100002a2a7824 */ /* 0x000fe200078e00ff */
[----:B------:R-:W-:Y:S01]  /*9ad0*/  SHF.R.U32.HI R55, RZ, 0x8, R41 ;  /* 0x00000008ff377819 */ /* 0x000fe20000011629 */
[----:B------:R-:W-:Y:S01]  /*9ae0*/  IMAD.SHL.U32 R182, R53, 0x100, RZ ;  /* 0x0000010035b67824 */ /* 0x000fe200078e00ff */
[----:B------:R-:W-:-:S02]  /*9af0*/  LOP3.LUT R180, R41, 0xff0000ff, RZ, 0xc0, !PT ;  /* 0xff0000ff29b47812 */ /* 0x000fc400078ec0ff */
[----:B------:R-:W-:Y:S01]  /*9b00*/  SHF.R.U32.HI R178, RZ, 0x10, R41 ;  /* 0x00000010ffb27819 */ /* 0x000fe20000011629 */
[----:B------:R-:W-:Y:S01]  /*9b10*/  IMAD.SHL.U32 R53, R55, 0x100, RZ ;  /* 0x0000010037357824 */ /* 0x000fe200078e00ff */
[----:B------:R-:W-:Y:S02]  /*9b20*/  LOP3.LUT R55, R179, 0xff00, R182, 0xf8, !PT ;  /* 0x0000ff00b3377812 */ /* 0x000fe400078ef8b6 */
[----:B------:R-:W-:Y:S02]  /*9b30*/  LOP3.LUT R52, R52, 0xff00, R181, 0xf8, !PT ;  /* 0x0000ff0034347812 */ /* 0x000fe400078ef8b5 */
[----:B------:R-:W-:Y:S01]  /*9b40*/  LOP3.LUT R179, R180, 0xff00, R53, 0xf8, !PT ;  /* 0x0000ff00b4b37812 */ /* 0x000fe200078ef835 */
[----:B------:R-:W-:Y:S01]  /*9b50*/  IMAD.U32 R53, R40, 0x10000, RZ ;  /* 0x0001000028357824 */ /* 0x000fe200078e00ff */
[--C-:B------:R-:W-:Y:S01]  /*9b60*/  SHF.R.U32.HI R54, RZ, 0x8, R43.reuse ;  /* 0x00000008ff367819 */ /* 0x100fe2000001162b */
[----:B------:R-:W-:Y:S01]  /*9b70*/  IMAD.U32 R40, R178, 0x10000, RZ ;  /* 0x00010000b2287824 */ /* 0x000fe200078e00ff */
[----:B------:R-:W-:-:S02]  /*9b80*/  SHF.R.U32.HI R41, RZ, 0x10, R43 ;  /* 0x00000010ff297819 */ /* 0x000fc4000001162b */
[----:B------:R-:W-:Y:S01]  /*9b90*/  LOP3.LUT R178, R52, 0xff0000, R53, 0xf8, !PT ;  /* 0x00ff000034b27812 */ /* 0x000fe200078ef835 */
[----:B------:R-:W-:Y:S01]  /*9ba0*/  IMAD.SHL.U32 R54, R54, 0x100, RZ ;  /* 0x0000010036367824 */ /* 0x000fe200078e00ff */
[----:B------:R-:W-:Y:S01]  /*9bb0*/  LOP3.LUT R40, R179, 0xff0000, R40, 0xf8, !PT ;  /* 0x00ff0000b3287812 */ /* 0x000fe200078ef828 */
[----:B------:R-:W-:Y:S01]  /*9bc0*/  IMAD.U32 R41, R41, 0x10000, RZ ;  /* 0x0001000029297824 */ /* 0x000fe200078e00ff */
[----:B-1----:R-:W-:Y:S02]  /*9bd0*/  F2FP.F16.E4M3.UNPACK_B R179, R93 ;  /* 0x0000005dffb3723e */ /* 0x002fe400020006ff */
[----:B------:R-:W-:Y:S02]  /*9be0*/  F2FP.F16.E4M3.UNPACK_B R181, R40 ;  /* 0x00000028ffb5723e */ /* 0x000fe400020006ff */
[----:B0-----:R-:W-:Y:S01]  /*9bf0*/  F2FP.F16.E4M3.UNPACK_B R52, R89 ;  /* 0x00000059ff34723e */ /* 0x001fe200020006ff */
        /* <DEDUP_REMOVED lines=15> */
[----:B------:R-:W-:-:S04]  /*9cf0*/  LOP3.LUT R43, R43, 0xff0000ff, RZ, 0xc0, !PT ;  /* 0xff0000ff2b2b7812 */ /* 0x000fc800078ec0ff */
[-C--:B------:R-:W-:Y:S01]  /*9d00*/  FMUL.FTZ R179, R183, R181.reuse ;  /* 0x000000b5b7b37220 */ /* 0x080fe20000410000 */
[C---:B------:R-:W-:Y:S01]  /*9d10*/  FMUL.FTZ R181, R52.reuse, R181 ;  /* 0x000000b534b57220 */ /* 0x040fe20000410000 */
[----:B------:R-:W-:Y:S02]  /*9d20*/  LOP3.LUT R43, R43, 0xff00, R54, 0xf8, !PT ;  /* 0x0000ff002b2b7812 */ /* 0x000fe400078ef836 */
        /* <DEDUP_REMOVED lines=57> */
[----:B------:R-:W-:-:S02]  /*a0c0*/  HADD2.F32 R42, -RZ, R42.H1_H1 ;  /* 0x3000002aff2a7230 */ /* 0x000fc40000004100 */
[--C-:B------:R-:W-:Y:S02]  /*a0d0*/  HADD2.F32 R182, -RZ, R55.reuse.H0_H0 ;  /* 0x20000037ffb67230 */ /* 0x100fe40000004100 */
        /* <DEDUP_REMOVED lines=48> */
[CC--:B------:R-:W-:Y:S01]  /*a3e0*/  FMUL.FTZ R89, R92.reuse, R173.reuse ;  /* 0x000000ad5c597220 */ /* 0x0c0fe20000410000 */
[-C--:B------:R-:W-:Y:S01]  /*a3f0*/  F2FP.F16.E4M3.UNPACK_B R95, R176.reuse.H1 ;  /* 0x000000b0ff5f723e */ /* 0x080fe200030006ff */
        /* <DEDUP_REMOVED lines=42> */
[-C--:B------:R-:W-:Y:S01]  /*a6a0*/  FMUL.FTZ R92, R94, R174.reuse ;  /* 0x000000ae5e5c7220 */ /* 0x080fe20000410000 */
[----:B------:R-:W-:Y:S01]  /*a6b0*/  F2FP.SATFINITE.E4M3.F32.PACK_AB_MERGE_C R88, R88, R185, RZ ;  /* 0x000000b95858723e */ /* 0x000fe200048070ff */
[----:B------:R-:W-:Y:S01]  /*a6c0*/  FMUL.FTZ R174, R90, R174 ;  /* 0x000000ae5aae7220 */ /* 0x000fe20000410000 */
[----:B------:R-:W-:Y:S01]  /*a6d0*/  F2FP.SATFINITE.E4M3.F32.PACK_AB_MERGE_C R93, R52, R53, R40 ;  /* 0x00000035345d723e */ /* 0x000fe20004807028 */
[-C--:B------:R-:W-:Y:S01]  /*a6e0*/  FFMA.FTZ R92, R90, R176.reuse, -R92 ;  /* 0x000000b05a5c7223 */ /* 0x080fe2000001085c */
[----:B------:R-:W-:Y:S01]  /*a6f0*/  F2FP.SATFINITE.E4M3.F32.PACK_AB_MERGE_C R95, R43, R183, R42 ;  /* 0x000000b72b5f723e */ /* 0x000fe2000480702a */
[----:B------:R-:W-:-:S03]  /*a700*/  FFMA.FTZ R174, R94, R176, R174 ;  /* 0x000000b05eae7223 */ /* 0x000fc600000100ae */
[----:B------:R-:W-:Y:S01]  /*a710*/  F2FP.SATFINITE.E4M3.F32.PACK_AB_MERGE_C R90, R92, R173, R89 ;  /* 0x000000ad5c5a723e */ /* 0x000fe20004807059 */
[----:B------:R-:W-:Y:S01]  /*a720*/  IMAD.MOV.U32 R89, RZ, RZ, R179 ;  /* 0x000000ffff597224 */ /* 0x000fe200078e00b3 */
[----:B------:R-:W-:Y:S01]  /*a730*/  F2FP.SATFINITE.E4M3.F32.PACK_AB_MERGE_C R94, R174, R175, R88 ;  /* 0x000000afae5e723e */ /* 0x000fe20004807058 */
[----:B------:R-:W-:Y:S02]  /*a740*/  IMAD.MOV.U32 R88, RZ, RZ, R178 ;  /* 0x000000ffff587224 */ /* 0x000fe400078e00b2 */
[----:B------:R-:W-:-:S07]  /*a750*/  IMAD.MOV.U32 R92, RZ, RZ, R41 ;  /* 0x000000ffff5c7224 */ /* 0x000fce00078e0029 */
.L_x_1404:
[----:B------:R-:W-:Y:S05]  /*a760*/  BSYNC B3 ;  /* 0x0000000000037941 */ /* 0x000fea0003800000 */
.L_x_1403:
        /* <DEDUP_REMOVED lines=9> */
[----:B0-----:R0:W-:Y:S01]  /*a800*/  STG.E.128 desc[UR60][R40.64], R88 ;  /* 0x0000005828007986 */ /* 0x0011e2000c101d3c */
[----:B------:R-:W-:-:S05]  /*a810*/  @!P4 IMAD.X R43, R52, 0x1, R121, P5 ;  /* 0x00000001342bc824 */ /* 0x000fca00028e0679 */
[----:B-1----:R0:W-:Y:S03]  /*a820*/  @!P4 STG.E.128 desc[UR60][R42.64], R92 ;  /* 0x0000005c2a00c986 */ /* 0x0021e6000c101d3c */
.L_x_1402:
[----:B------:R-:W-:Y:S05]  /*a830*/  BSYNC B2 ;  /* 0x0000000000027941 */ /* 0x000fea0003800000 */
.L_x_1401:
[----:B------:R-:W-:Y:S01]  /*a840*/  ISETP.NE.AND P4, PT, R35, RZ, PT ;  /* 0x000000ff2300720c */ /* 0x000fe20003f85270 */
[----:B------:R-:W-:-:S12]  /*a850*/  BSSY B2, `(.L_x_1405) ;  /* 0x00000f6000027945 */ /* 0x000fd80003800000 */
[----:B------:R-:W-:Y:S05]  /*a860*/  @!P4 BRA `(.L_x_1406) ;  /* 0x0000000c00d0c947 */ /* 0x000fea0003800000 */
[----:B0-----:R-:W-:Y:S01]  /*a870*/  SEL R40, R99, R155, !P3 ;  /* 0x0000009b63287207 */ /* 0x001fe20005800000 */
        /* <DEDUP_REMOVED lines=23> */
[----:B------:R-:W-:Y:S02]  /*a9f0*/  LOP3.LUT R44, R57, 0xff0000ff, RZ, 0xc0, !PT ;  /* 0xff0000ff392c7812 */ /* 0x000fe400078ec0ff */
[----:B------:R-:W-:Y:S02]  /*aa00*/  SHF.R.U32.HI R58, RZ, 0x10, R57 ;  /* 0x00000010ff3a7819 */ /* 0x000fe40000011639 */
[--C-:B------:R-:W-:Y:S02]  /*aa10*/  SHF.R.U32.HI R57, RZ, 0x8, R45.reuse ;  /* 0x00000008ff397819 */ /* 0x100fe4000001162d */
[----:B------:R-:W-:Y:S02]  /*aa20*/  SHF.R.U32.HI R56, RZ, 0x10, R45 ;  /* 0x00000010ff387819 */ /* 0x000fe4000001162d */
[----:B------:R-:W-:Y:S01]  /*aa30*/  LOP3.LUT R46, R45, 0xff0000ff, RZ, 0xc0, !PT ;  /* 0xff0000ff2d2e7812 */ /* 0x000fe200078ec0ff */
[----:B------:R-:W-:-:S02]  /*aa40*/  IMAD.SHL.U32 R57, R57, 0x100, RZ ;  /* 0x0000010039397824 */ /* 0x000fc400078e00ff */
[----:B------:R-:W-:Y:S02]  /*aa50*/  IMAD.SHL.U32 R45, R91, 0x100, RZ ;  /* 0x000001005b2d7824 */ /* 0x000fe400078e00ff */
[----:B------:R-:W-:Y:S01]  /*aa60*/  IMAD.U32 R56, R56, 0x10000, RZ ;  /* 0x0001000038387824 */ /* 0x000fe200078e00ff */
[----:B------:R-:W-:Y:S01]  /*aa70*/  LOP3.LUT R57, R46, 0xff00, R57, 0xf8, !PT ;  /* 0x0000ff002e397812 */ /* 0x000fe200078ef839 */
[----:B------:R-:W-:Y:S01]  /*aa80*/  IMAD.U32 R46, R58, 0x10000, RZ ;  /* 0x000100003a2e7824 */ /* 0x000fe200078e00ff */
[----:B------:R-:W-:Y:S01]  /*aa90*/  LOP3.LUT R45, R44, 0xff00, R45, 0xf8, !PT ;  /* 0x0000ff002c2d7812 */ /* 0x000fe200078ef82d */
[----:B-1----:R-:W-:Y:S01]  /*aaa0*/  IMAD.MOV.U32 R58, RZ, RZ, R53 ;  /* 0x000000ffff3a7224 */ /* 0x002fe200078e0035 */
[----:B------:R-:W-:Y:S02]  /*aab0*/  LOP3.LUT R44, R57, 0xff0000, R56, 0xf8, !PT ;  /* 0x00ff0000392c7812 */ /* 0x000fe400078ef838 */
[----:B0-----:R-:W-:Y:S02]  /*aac0*/  F2FP.F16.E4M3.UNPACK_B R53, R41 ;  /* 0x00000029ff35723e */ /* 0x001fe400020006ff */
[----:B------:R-:W-:-:S02]  /*aad0*/  F2FP.F16.E4M3.UNPACK_B R91, R58 ;  /* 0x0000003aff5b723e */ /* 0x000fc400020006ff */
[----:B------:R-:W-:Y:S01]  /*aae0*/  F2FP.F16.E4M3.UNPACK_B R92, R44 ;  /* 0x0000002cff5c723e */ /* 0x000fe200020006ff */
[----:B------:R-:W-:Y:S01]  /*aaf0*/  HADD2.F32 R56, -RZ, R53.H0_H0 ;  /* 0x20000035ff387230 */ /* 0x000fe20000004100 */
[----:B------:R-:W-:Y:S01]  /*ab00*/  LOP3.LUT R57, R45, 0xff0000, R46, 0xf8, !PT ;  /* 0x00ff00002d397812 */ /* 0x000fe200078ef82e */
[--C-:B------:R-:W-:Y:S01]  /*ab10*/  HADD2.F32 R46, -RZ, R91.reuse.H0_H0 ;  /* 0x2000005bff2e7230 */ /* 0x100fe20000004100 */
[----:B------:R-:W-:Y:S01]  /*ab20*/  F2FP.F16.E4M3.UNPACK_B R58, R58.H1 ;  /* 0x0000003aff3a723e */ /* 0x000fe200030006ff */
[----:B------:R-:W-:Y:S01]  /*ab30*/  HADD2.F32 R91, -RZ, R91.H1_H1 ;  /* 0x3000005bff5b7230 */ /* 0x000fe20000004100 */
[-C--:B------:R-:W-:Y:S01]  /*ab40*/  F2FP.F16.E4M3.UNPACK_B R45, R57.reuse ;  /* 0x00000039ff2d723e */ /* 0x080fe200020006ff */
[--C-:B------:R-:W-:Y:S01]  /*ab50*/  HADD2.F32 R94, -RZ, R92.reuse.H1_H1 ;  /* 0x3000005cff5e7230 */ /* 0x100fe20000004100 */
[----:B------:R-:W-:Y:S01]  /*ab60*/  F2FP.F16.E4M3.UNPACK_B R57, R57.H1 ;  /* 0x00000039ff39723e */ /* 0x000fe200030006ff */
[----:B------:R-:W-:Y:S02]  /*ab70*/  HADD2.F32 R53, -RZ, R53.H1_H1 ;  /* 0x30000035ff357230 */ /* 0x000fe40000004100 */
[----:B------:R-:W-:-:S02]  /*ab80*/  HADD2.F32 R95, -RZ, R92.H0_H0 ;  /* 0x2000005cff5f7230 */ /* 0x000fc40000004100 */
[-C--:B------:R-:W-:Y:S01]  /*ab90*/  FMUL.FTZ R174, R91, R94.reuse ;  /* 0x0000005e5bae7220 */ /* 0x080fe20000410000 */
[--C-:B------:R-:W-:Y:S02]  /*aba0*/  HADD2.F32 R92, -RZ, R45.reuse.H1_H1 ;  /* 0x3000002dff5c7230 */ /* 0x100fe40000004100 */
[C---:B------:R-:W-:Y:S01]  /*abb0*/  FMUL.FTZ R94, R53.reuse, R94 ;  /* 0x0000005e355e7220 */ /* 0x040fe20000410000 */
[----:B------:R-:W-:Y:S02]  /*abc0*/  HADD2.F32 R93, -RZ, R45.H0_H0 ;  /* 0x2000002dff5d7230 */ /* 0x000fe40000004100 */
[-C--:B------:R-:W-:Y:S01]  /*abd0*/  FMUL.FTZ R173, R46, R95.reuse ;  /* 0x0000005f2ead7220 */ /* 0x080fe20000410000 */
[C---:B------:R-:W-:Y:S01]  /*abe0*/  FMUL.FTZ R95, R56.reuse, R95 ;  /* 0x0000005f385f7220 */ /* 0x040fe20000410000 */
[-C--:B------:R-:W-:Y:S01]  /*abf0*/  FFMA.FTZ R53, R53, R92.reuse, -R174 ;  /* 0x0000005c35357223 */ /* 0x080fe200000108ae */
[----:B------:R-:W-:Y:S01]  /*ac00*/  FFMA.FTZ R45, R91, R92, R94 ;  /* 0x0000005c5b2d7223 */ /* 0x000fe2000001005e */
[----:B------:R-:W-:Y:S01]  /*ac10*/  F2FP.F16.E4M3.UNPACK_B R92, R44.H1 ;  /* 0x0000002cff5c723e */ /* 0x000fe200030006ff */
[----:B------:R-:W-:Y:S01]  /*ac20*/  FFMA.FTZ R56, R56, R93, -R173 ;  /* 0x0000005d38387223 */ /* 0x000fe200000108ad */
[----:B------:R-:W-:Y:S01]  /*ac30*/  F2FP.F16.E4M3.UNPACK_B R91, R41.H1 ;  /* 0x00000029ff5b723e */ /* 0x000fe200030006ff */
[----:B------:R-:W-:-:S02]  /*ac40*/  HADD2.F32 R41, -RZ, R58.H0_H0 ;  /* 0x2000003aff297230 */ /* 0x000fc40000004100 */
[----:B------:R-:W-:Y:S01]  /*ac50*/  FFMA.FTZ R46, R46, R93, R95 ;  /* 0x0000005d2e2e7223 */ /* 0x000fe2000001005f */
[----:B------:R-:W-:Y:S02]  /*ac60*/  HADD2.F32 R94, -RZ, R92.H0_H0 ;  /* 0x2000005cff5e7230 */ /* 0x000fe40000004100 */
[----:B------:R-:W-:Y:S02]  /*ac70*/  HADD2.F32 R44, -RZ, R91.H0_H0 ;  /* 0x2000005bff2c7230 */ /* 0x000fe40000004100 */
[----:B------:R-:W-:Y:S02]  /*ac80*/  HADD2.F32 R93, -RZ, R57.H0_H0 ;  /* 0x20000039ff5d7230 */ /* 0x000fe40000004100 */
[-C--:B------:R-:W-:Y:S01]  /*ac90*/  FMUL.FTZ R95, R41, R94.reuse ;  /* 0x0000005e295f7220 */ /* 0x080fe20000410000 */
[----:B------:R-:W-:Y:S02]  /*aca0*/  HADD2.F32 R91, -RZ, R91.H1_H1 ;  /* 0x3000005bff5b7230 */ /* 0x000fe40000004100 */
[C---:B------:R-:W-:Y:S01]  /*acb0*/  FMUL.FTZ R94, R44.reuse, R94 ;  /* 0x0000005e2c5e7220 */ /* 0x040fe20000410000 */
[----:B------:R-:W-:-:S03]  /*acc0*/  FFMA.FTZ R44, R44, R93, -R95 ;  /* 0x0000005d2c2c7223 */ /* 0x000fc6000001085f */
[----:B------:R-:W-:Y:S01]  /*acd0*/  FFMA.FTZ R41, R41, R93, R94 ;  /* 0x0000005d29297223 */ /* 0x000fe2000001005e */
[----:B------:R-:W-:Y:S02]  /*ace0*/  HADD2.F32 R93, -RZ, R58.H1_H1 ;  /* 0x3000003aff5d7230 */ /* 0x000fe40000004100 */
[----:B------:R-:W-:Y:S02]  /*acf0*/  HADD2.F32 R58, -RZ, R92.H1_H1 ;  /* 0x3000005cff3a7230 */ /* 0x000fe40000004100 */
[----:B------:R-:W-:-:S03]  /*ad00*/  HADD2.F32 R92, -RZ, R57.H1_H1 ;  /* 0x30000039ff5c7230 */ /* 0x000fc60000004100 */
[-C--:B------:R-:W-:Y:S01]  /*ad10*/  FMUL.FTZ R94, R93, R58.reuse ;  /* 0x0000003a5d5e7220 */ /* 0x080fe20000410000 */
[----:B------:R-:W-:-:S03]  /*ad20*/  FMUL.FTZ R174, R91, R58 ;  /* 0x0000003a5bae7220 */ /* 0x000fc60000410000 */
[-C--:B------:R-:W-:Y:S01]  /*ad30*/  FFMA.FTZ R58, R91, R92.reuse, -R94 ;  /* 0x0000005c5b3a7223 */ /* 0x080fe2000001085e */
[----:B------:R-:W-:Y:S01]  /*ad40*/  SHF.R.U32.HI R94, RZ, 0x8, R47 ;  /* 0x00000008ff5e7819 */ /* 0x000fe2000001162f */
[----:B------:R-:W-:Y:S01]  /*ad50*/  FFMA.FTZ R57, R93, R92, R174 ;  /* 0x0000005c5d397223 */ /* 0x000fe200000100ae */
[----:B------:R-:W-:Y:S02]  /*ad60*/  SHF.R.U32.HI R92, RZ, 0x8, R59 ;  /* 0x00000008ff5c7819 */ /* 0x000fe4000001163b */
[----:B------:R-:W-:Y:S01]  /*ad70*/  SHF.R.U32.HI R174, RZ, 0x10, R47 ;  /* 0x00000010ffae7819 */ /* 0x000fe2000001162f */
[----:B------:R-:W-:Y:S01]  /*ad80*/  IMAD.SHL.U32 R94, R94, 0x100, RZ ;  /* 0x000001005e5e7824 */ /* 0x000fe200078e00ff */
[----:B------:R-:W-:Y:S01]  /*ad90*/  LOP3.LUT R91, R59, 0xff0000ff, RZ, 0xc0, !PT ;  /* 0xff0000ff3b5b7812 */ /* 0x000fe200078ec0ff */
[----:B------:R-:W-:Y:S01]  /*ada0*/  IMAD.SHL.U32 R92, R92, 0x100, RZ ;  /* 0x000001005c5c7824 */ /* 0x000fe200078e00ff */
[----:B------:R-:W-:Y:S01]  /*adb0*/  SHF.R.U32.HI R93, RZ, 0x10, R59 ;  /* 0x00000010ff5d7819 */ /* 0x000fe2000001163b */
[----:B------:R-:W-:Y:S01]  /*adc0*/  IMAD.U32 R174, R174, 0x10000, RZ ;  /* 0x00010000aeae7824 */ /* 0x000fe200078e00ff */
[----:B------:R-:W-:Y:S01]  /*add0*/  LOP3.LUT R59, R47, 0xff0000ff, RZ, 0xc0, !PT ;  /* 0xff0000ff2f3b7812 */ /* 0x000fe200078ec0ff */
[----:B------:R-:W-:Y:S01]  /*ade0*/  IMAD.MOV.U32 R47, RZ, RZ, R55 ;  /* 0x000000ffff2f7224 */ /* 0x000fe200078e0037 */
[----:B------:R-:W-:Y:S01]  /*adf0*/  LOP3.LUT R91, R91, 0xff00, R92, 0xf8, !PT ;  /* 0x0000ff005b5b7812 */ /* 0x000fe200078ef85c */
[----:B------:R-:W-:Y:S01]  /*ae00*/  IMAD.U32 R92, R93, 0x10000, RZ ;  /* 0x000100005d5c7824 */ /* 0x000fe200078e00ff */
[----:B------:R-:W-:-:S02]  /*ae10*/  LOP3.LUT R59, R59, 0xff00, R94, 0xf8, !PT ;  /* 0x0000ff003b3b7812 */ /* 0x000fc400078ef85e */
[----:B------:R-:W-:Y:S02]  /*ae20*/  F2FP.F16.E4M3.UNPACK_B R94, R47 ;  /* 0x0000002fff5e723e */ /* 0x000fe400020006ff */
[----:B------:R-:W-:Y:S02]  /*ae30*/  LOP3.LUT R174, R59, 0xff0000, R174, 0xf8, !PT ;  /* 0x00ff00003bae7812 */ /* 0x000fe400078ef8ae */
[----:B------:R-:W-:Y:S01]  /*ae40*/  LOP3.LUT R175, R91, 0xff0000, R92, 0xf8, !PT ;  /* 0x00ff00005baf7812 */ /* 0x000fe200078ef85c */
[--C-:B------:R-:W-:Y:S01]  /*ae50*/  HADD2.F32 R55, -RZ, R94.reuse.H0_H0 ;  /* 0x2000005eff377230 */ /* 0x100fe20000004100 */
[-C--:B------:R-:W-:Y:S01]  /*ae60*/  F2FP.F16.E4M3.UNPACK_B R95, R174.reuse ;  /* 0x000000aeff5f723e */ /* 0x080fe200020006ff */
[----:B------:R-:W-:Y:S01]  /*ae70*/  HADD2.F32 R94, -RZ, R94.H1_H1 ;  /* 0x3000005eff5e7230 */ /* 0x000fe20000004100 */
[----:B------:R-:W-:Y:S02]  /*ae80*/  F2FP.F16.E4M3.UNPACK_B R93, R43 ;  /* 0x0000002bff5d723e */ /* 0x000fe400020006ff */
[----:B------:R-:W-:Y:S01]  /*ae90*/  F2FP.F16.E4M3.UNPACK_B R173, R175 ;  /* 0x000000afffad723e */ /* 0x000fe200020006ff */
[----:B------:R-:W-:Y:S01]  /*aea0*/  HADD2.F32 R176, -RZ, R95.H0_H0 ;  /* 0x2000005fffb07230 */ /* 0x000fe20000004100 */
[----:B------:R-:W-:Y:S01]  /*aeb0*/  F2FP.F16.E4M3.UNPACK_B R91, R47.H1 ;  /* 0x0000002fff5b723e */ /* 0x000fe200030006ff */
[----:B------:R-:W-:Y:S01]  /*aec0*/  HADD2.F32 R59, -RZ, R93.H0_H0 ;  /* 0x2000005dff3b7230 */ /* 0x000fe20000004100 */
[----:B------:R-:W-:Y:S01]  /*aed0*/  F2FP.F16.E4M3.UNPACK_B R174, R174.H1 ;  /* 0x000000aeffae723e */ /* 0x000fe200030006ff */
[----:B------:R-:W-:-:S02]  /*aee0*/  HADD2.F32 R92, -RZ, R173.H0_H0 ;  /* 0x200000adff5c7230 */ /* 0x000fc40000004100 */
[-C--:B------:R-:W-:Y:S01]  /*aef0*/  FMUL.FTZ R178, R55, R176.reuse ;  /* 0x000000b037b27220 */ /* 0x080fe20000410000 */
[----:B------:R-:W-:Y:S01]  /*af00*/  F2FP.F16.E4M3.UNPACK_B R175, R175.H1 ;  /* 0x000000afffaf723e */ /* 0x000fe200030006ff */
[C---:B------:R-:W-:Y:S01]  /*af10*/  FMUL.FTZ R176, R59.reuse, R176 ;  /* 0x000000b03bb07220 */ /* 0x040fe20000410000 */
[----:B------:R-:W-:Y:S02]  /*af20*/  HADD2.F32 R47, -RZ, R91.H0_H0 ;  /* 0x2000005bff2f7230 */ /* 0x000fe40000004100 */
[-C--:B------:R-:W-:Y:S01]  /*af30*/  FFMA.FTZ R59, R59, R92.reuse, -R178 ;  /* 0x0000005c3b3b7223 */ /* 0x080fe200000108b2 */
[----:B------:R-:W-:Y:S02]  /*af40*/  HADD2.F32 R177, -RZ, R174.H0_H0 ;  /* 0x200000aeffb17230 */ /* 0x000fe40000004100 */
[----:B------:R-:W-:Y:S01]  /*af50*/  FFMA.FTZ R55, R55, R92, R176 ;  /* 0x0000005c37377223 */ /* 0x000fe200000100b0 */
[----:B------:R-:W-:Y:S01]  /*af60*/  F2FP.F16.E4M3.UNPACK_B R92, R43.H1 ;  /* 0x0000002bff5c723e */ /* 0x000fe200030006ff */
[----:B------:R-:W-:Y:S01]  /*af70*/  HADD2.F32 R176, -RZ, R175.H0_H0 ;  /* 0x200000afffb07230 */ /* 0x000fe20000004100 */
[----:B------:R-:W-:Y:S01]  /*af80*/  F2FP.SATFINITE.E4M3.F32.PACK_AB_MERGE_C R44, R58, R44, RZ ;  /* 0x0000002c3a2c723e */ /* 0x000fe200048070ff */
[----:B------:R-:W-:Y:S01]  /*af90*/  FMUL.FTZ R178, R47, R177 ;  /* 0x000000b12fb27220 */ /* 0x000fe20000410000 */
[----:B------:R-:W-:Y:S01]  /*afa0*/  HADD2.F32 R91, -RZ, R91.H1_H1 ;  /* 0x3000005bff5b7230 */ /* 0x000fe20000004100 */
[----:B------:R-:W-:Y:S01]  /*afb0*/  F2FP.SATFINITE.E4M3.F32.PACK_AB_MERGE_C R57, R57, R41, RZ ;  /* 0x000000293939723e */ /* 0x000fe200048070ff */
[----:B------:R-:W-:Y:S01]  /*afc0*/  HADD2.F32 R43, -RZ, R92.H0_H0 ;  /* 0x2000005cff2b7230 */ /* 0x000fe20000004100 */
[----:B------:R-:W-:Y:S01]  /*afd0*/  F2FP.SATFINITE.E4M3.F32.PACK_AB_MERGE_C R41, R53, R56, R44 ;  /* 0x000000383529723e */ /* 0x000fe2000480702c */
[----:B------:R-:W-:Y:S01]  /*afe0*/  HADD2.F32 R174, -RZ, R174.H1_H1 ;  /* 0x300000aeffae7230 */ /* 0x000fe20000004100 */
[----:B------:R-:W-:-:S02]  /*aff0*/  F2FP.SATFINITE.E4M3.F32.PACK_AB_MERGE_C R53, R45, R46, R57 ;  /* 0x0000002e2d35723e */ /* 0x000fc40004807039 */
[C---:B------:R-:W-:Y:S01]  /*b000*/  FMUL.FTZ R177, R43.reuse, R177 ;  /* 0x000000b12bb17220 */ /* 0x040fe20000410000 */
[----:B------:R-:W-:Y:S01]  /*b010*/  FFMA.FTZ R43, R43, R176, -R178 ;  /* 0x000000b02b2b7223 */ /* 0x000fe200000108b2 */
[----:B------:R-:W-:Y:S02]  /*b020*/  F2FP.F16.E4M3.UNPACK_B R178, R170.H1 ;  /* 0x000000aaffb2723e */ /* 0x000fe400030006ff */
[----:B------:R-:W-:Y:S01]  /*b030*/  FFMA.FTZ R47, R47, R176, R177 ;  /* 0x000000b02f2f7223 */ /* 0x000fe200000100b1 */
[----:B------:R-:W-:Y:S02]  /*b040*/  HADD2.F32 R177, -RZ, R92.H1_H1 ;  /* 0x3000005cffb17230 */ /* 0x000fe40000004100 */
[----:B------:R-:W-:Y:S01]  /*b050*/  FMUL.FTZ R92, R91, R174 ;  /* 0x000000ae5b5c7220 */ /* 0x000fe20000410000 */
[----:B------:R-:W-:Y:S01]  /*b060*/  HADD2.F32 R176, -RZ, R175.H1_H1 ;  /* 0x300000afffb07230 */ /* 0x000fe20000004100 */
[----:B------:R-:W-:Y:S01]  /*b070*/  F2FP.F16.E4M3.UNPACK_B R170, R170 ;  /* 0x000000aaffaa723e */ /* 0x000fe200020006ff */
[----:B------:R-:W-:-:S02]  /*b080*/  HADD2.F32 R175, -RZ, R95.H1_H1 ;  /* 0x3000005fffaf7230 */ /* 0x000fc40000004100 */
[C---:B------:R-:W-:Y:S01]  /*b090*/  FMUL.FTZ R174, R177.reuse, R174 ;  /* 0x000000aeb1ae7220 */ /* 0x040fe20000410000 */
[----:B------:R-:W-:Y:S02]  /*b0a0*/  HADD2.F32 R95, -RZ, R173.H1_H1 ;  /* 0x300000adff5f7230 */ /* 0x000fe40000004100 */
[----:B------:R-:W-:Y:S01]  /*b0b0*/  FFMA.FTZ R92, R177, R176, -R92 ;  /* 0x000000b0b15c7223 */ /* 0x000fe2000001085c */
[----:B------:R-:W-:Y:S01]  /*b0c0*/  F2FP.F16.E4M3.UNPACK_B R173, R172.H1 ;  /* 0x000000acffad723e */ /* 0x000fe200030006ff */
[----:B------:R-:W-:Y:S01]  /*b0d0*/  FFMA.FTZ R91, R91, R176, R174 ;  /* 0x000000b05b5b7223 */ /* 0x000fe200000100ae */
[----:B------:R-:W-:Y:S02]  /*b0e0*/  HADD2.F32 R176, -RZ, R93.H1_H1 ;  /* 0x3000005dffb07230 */ /* 0x000fe40000004100 */
[----:B------:R-:W-:Y:S01]  /*b0f0*/  FMUL.FTZ R93, R94, R175 ;  /* 0x000000af5e5d7220 */ /* 0x000fe20000410000 */
[----:B------:R-:W-:Y:S01]  /*b100*/  IMAD.MOV.U32 R174, RZ, RZ, R52 ;  /* 0x000000ffffae7224 */ /* 0x000fe200078e0034 */
[----:B------:R-:W-:Y:S01]  /*b110*/  F2FP.F16.E4M3.UNPACK_B R172, R172 ;  /* 0x000000acffac723e */ /* 0x000fe200020006ff */
[----:B------:R-:W-:-:S02]  /*b120*/  HADD2.F32 R182, -RZ, R173.H0_H0 ;  /* 0x200000adffb67230 */ /* 0x000fc40000004100 */
[C---:B------:R-:W-:Y:S01]  /*b130*/  FMUL.FTZ R52, R176.reuse, R175 ;  /* 0x000000afb0347220 */ /* 0x040fe20000410000 */
[-C--:B------:R-:W-:Y:S01]  /*b140*/  FFMA.FTZ R93, R176, R95.reuse, -R93 ;  /* 0x0000005fb05d7223 */ /* 0x080fe2000001085d */
[----:B------:R-:W-:Y:S01]  /*b150*/  F2FP.F16.E4M3.UNPACK_B R176, R174.H1 ;  /* 0x000000aeffb0723e */ /* 0x000fe200030006ff */
[----:B------:R-:W-:Y:S01]  /*b160*/  HADD2.F32 R180, -RZ, R178.H0_H0 ;  /* 0x200000b2ffb47230 */ /* 0x000fe20000004100 */
[----:B------:R-:W-:Y:S01]  /*b170*/  F2FP.F16.E4M3.UNPACK_B R175, R40.H1 ;  /* 0x00000028ffaf723e */ /* 0x000fe200030006ff */
[----:B------:R-:W-:Y:S01]  /*b180*/  HADD2.F32 R173, -RZ, R173.H1_H1 ;  /* 0x300000adffad7230 */ /* 0x000fe20000004100 */
[----:B------:R-:W-:Y:S01]  /*b190*/  F2FP.F16.E4M3.UNPACK_B R174, R174 ;  /* 0x000000aeffae723e */ /* 0x000fe200020006ff */
[--C-:B------:R-:W-:Y:S01]  /*b1a0*/  HADD2.F32 R177, -RZ, R176.reuse.H0_H0 ;  /* 0x200000b0ffb17230 */ /* 0x100fe20000004100 */
[----:B------:R-:W-:Y:S01]  /*b1b0*/  F2FP.F16.E4M3.UNPACK_B R40, R40 ;  /* 0x00000028ff28723e */ /* 0x000fe200020006ff */
[----:B------:R-:W-:Y:S02]  /*b1c0*/  HADD2.F32 R179, -RZ, R175.H0_H0 ;  /* 0x200000afffb37230 */ /* 0x000fe40000004100 */
[----:B------:R-:W-:Y:S01]  /*b1d0*/  FFMA.FTZ R52, R94, R95, R52 ;  /* 0x0000005f5e347223 */ /* 0x000fe20000010034 */
[----:B------:R-:W-:-:S02]  /*b1e0*/  HADD2.F32 R176, -RZ, R176.H1_H1 ;  /* 0x300000b0ffb07230 */ /* 0x000fc40000004100 */
[-C--:B------:R-:W-:Y:S01]  /*b1f0*/  FMUL.FTZ R181, R177, R182.reuse ;  /* 0x000000b6b1b57220 */ /* 0x080fe20000410000 */
[----:B------:R-:W-:Y:S02]  /*b200*/  HADD2.F32 R175, -RZ, R175.H1_H1 ;  /* 0x300000afffaf7230 */ /* 0x000fe40000004100 */
[C---:B------:R-:W-:Y:S01]  /*b210*/  FMUL.FTZ R182, R179.reuse, R182 ;  /* 0x000000b6b3b67220 */ /* 0x040fe20000410000 */
[----:B------:R-:W-:Y:S02]  /*b220*/  HADD2.F32 R178, -RZ, R178.H1_H1 ;  /* 0x300000b2ffb27230 */ /* 0x000fe40000004100 */
[-C--:B------:R-:W-:Y:S01]  /*b230*/  FFMA.FTZ R181, R179, R180.reuse, -R181 ;  /* 0x000000b4b3b57223 */ /* 0x080fe200000108b5 */
[----:B------:R-:W-:Y:S01]  /*b240*/  F2FP.SATFINITE.E4M3.F32.PACK_AB_MERGE_C R47, R91, R47, RZ ;  /* 0x0000002f5b2f723e */ /* 0x000fe200048070ff */
[----:B------:R-:W-:Y:S01]  /*b250*/  FFMA.FTZ R182, R177, R180, R182 ;  /* 0x000000b4b1b67223 */ /* 0x000fe200000100b6 */
[-C--:B------:R-:W-:Y:S01]  /*b260*/  FMUL.FTZ R177, R176, R173.reuse ;  /* 0x000000adb0b17220 */ /* 0x080fe20000410000 */
[C---:B------:R-:W-:Y:S01]  /*b270*/  FMUL.FTZ R173, R175.reuse, R173 ;  /* 0x000000adafad7220 */ /* 0x040fe20000410000 */
[----:B------:R-:W-:Y:S01]  /*b280*/  HADD2.F32 R180, -RZ, R172.H0_H0 ;  /* 0x200000acffb47230 */ /* 0x000fe20000004100 */
[----:B------:R-:W-:Y:S01]  /*b290*/  F2FP.SATFINITE.E4M3.F32.PACK_AB_MERGE_C R92, R92, R43, RZ ;  /* 0x0000002b5c5c723e */ /* 0x000fe200048070ff */
        /* <DEDUP_REMOVED lines=17> */
[C---:B------:R-:W-:Y:S01]  /*b3b0*/  FMUL.FTZ R172, R40.reuse, R172 ;  /* 0x000000ac28ac7220 */ /* 0x040fe20000410000 */
[----:B------:R-:W-:Y:S01]  /*b3c0*/  F2FP.SATFINITE.E4M3.F32.PACK_AB_MERGE_C R43, R93, R59, R92 ;  /* 0x0000003b5d2b723e */ /* 0x000fe2000480705c */
[-C--:B------:R-:W-:Y:S02]  /*b3d0*/  FFMA.FTZ R176, R40, R170.reuse, -R176 ;  /* 0x000000aa28b07223 */ /* 0x080fe400000108b0 */
[----:B------:R-:W-:Y:S01]  /*b3e0*/  FFMA.FTZ R40, R174, R170, R172 ;  /* 0x000000aaae287223 */ /* 0x000fe200000100ac */
[----:B------:R-:W-:Y:S01]  /*b3f0*/  IMAD.MOV.U32 R170, RZ, RZ, R42 ;  /* 0x000000ffffaa7224 */ /* 0x000fe200078e002a */
[----:B------:R-:W-:Y:S02]  /*b400*/  F2FP.F16.E4M3.UNPACK_B R42, R171.H1 ;  /* 0x000000abff2a723e */ /* 0x000fe400030006ff */
[----:B------:R-:W-:-:S02]  /*b410*/  F2FP.F16.E4M3.UNPACK_B R174, R54.H1 ;  /* 0x00000036ffae723e */ /* 0x000fc400030006ff */
[----:B------:R-:W-:Y:S01]  /*b420*/  F2FP.F16.E4M3.UNPACK_B R172, R170.H1 ;  /* 0x000000aaffac723e */ /* 0x000fe200030006ff */
[----:B------:R-:W-:Y:S01]  /*b430*/  HADD2.F32 R183, -RZ, R42.H0_H0 ;  /* 0x2000002affb77230 */ /* 0x000fe20000004100 */
[----:B------:R-:W-:Y:S01]  /*b440*/  F2FP.SATFINITE.E4M3.F32.PACK_AB_MERGE_C R179, R176, R179, R175 ;  /* 0x000000b3b0b3723e */ /* 0x000fe200048070af */
[----:B------:R-:W-:Y:S01]  /*b450*/  HADD2.F32 R175, -RZ, R174.H0_H0 ;  /* 0x200000aeffaf7230 */ /* 0x000fe20000004100 */
[----:B------:R-:W-:Y:S01]  /*b460*/  F2FP.F16.E4M3.UNPACK_B R176, R169.H1 ;  /* 0x000000a9ffb0723e */ /* 0x000fe200030006ff */
[----:B------:R-:W-:Y:S01]  /*b470*/  HADD2.F32 R177, -RZ, R172.H0_H0 ;  /* 0x200000acffb17230 */ /* 0x000fe20000004100 */
[----:B------:R-:W-:Y:S01]  /*b480*/  F2FP.F16.E4M3.UNPACK_B R171, R171 ;  /* 0x000000abffab723e */ /* 0x000fe200020006ff */
[----:B------:R-:W-:Y:S02]  /*b490*/  HADD2.F32 R42, -RZ, R42.H1_H1 ;  /* 0x3000002aff2a7230 */ /* 0x000fe40000004100 */
[----:B------:R-:W-:Y:S01]  /*b4a0*/  FMUL.FTZ R181, R175, R183 ;  /* 0x000000b7afb57220 */ /* 0x000fe20000410000 */
[----:B------:R-:W-:-:S02]  /*b4b0*/  HADD2.F32 R178, -RZ, R176.H0_H0 ;  /* 0x200000b0ffb27230 */ /* 0x000fc40000004100 */
[----:B------:R-:W-:Y:S01]  /*b4c0*/  FMUL.FTZ R183, R177, R183 ;  /* 0x000000b7b1b77220 */ /* 0x000fe20000410000 */
[----:B------:R-:W-:Y:S01]  /*b4d0*/  HADD2.F32 R174, -RZ, R174.H1_H1 ;  /* 0x300000aeffae7230 */ /* 0x000fe20000004100 */
[----:B------:R-:W-:Y:S01]  /*b4e0*/  F2FP.F16.E4M3.UNPACK_B R54, R54 ;  /* 0x00000036ff36723e */ /* 0x000fe200020006ff */
[----:B------:R-:W-:Y:S02]  /*b4f0*/  HADD2.F32 R172, -RZ, R172.H1_H1 ;  /* 0x300000acffac7230 */ /* 0x000fe40000004100 */
[----:B------:R-:W-:Y:S01]  /*b500*/  FFMA.FTZ R183, R175, R178, R183 ;  /* 0x000000b2afb77223 */ /* 0x000fe200000100b7 */
[----:B------:R-:W-:Y:S02]  /*b510*/  HADD2.F32 R176, -RZ, R176.H1_H1 ;  /* 0x300000b0ffb07230 */ /* 0x000fe40000004100 */
[----:B------:R-:W-:Y:S01]  /*b520*/  FMUL.FTZ R175, R174, R42 ;  /* 0x0000002aaeaf7220 */ /* 0x000fe20000410000 */
[----:B------:R-:W-:Y:S01]  /*b530*/  F2FP.F16.E4M3.UNPACK_B R170, R170 ;  /* 0x000000aaffaa723e */ /* 0x000fe200020006ff */
[C---:B------:R-:W-:Y:S01]  /*b540*/  FMUL.FTZ R42, R172.reuse, R42 ;  /* 0x0000002aac2a7220 */ /* 0x040fe20000410000 */
[----:B------:R-:W-:Y:S01]  /*b550*/  FFMA.FTZ R181, R177, R178, -R181 ;  /* 0x000000b2b1b57223 */ /* 0x000fe200000108b5 */
[-C--:B------:R-:W-:Y:S01]  /*b560*/  FFMA.FTZ R172, R172, R176.reuse, -R175 ;  /* 0x000000b0acac7223 */ /* 0x080fe200000108af */
[----:B------:R-:W-:Y:S01]  /*b570*/  F2FP.F16.E4M3.UNPACK_B R169, R169 ;  /* 0x000000a9ffa9723e */ /* 0x000fe200020006ff */
[----:B------:R-:W-:Y:S01]  /*b580*/  FFMA.FTZ R42, R174, R176, R42 ;  /* 0x000000b0ae2a7223 */ /* 0x000fe2000001002a */
[----:B------:R-:W-:Y:S01]  /*b590*/  HADD2.F32 R178, -RZ, R171.H0_H0 ;  /* 0x200000abffb27230 */ /* 0x000fe20000004100 */
[----:B------:R-:W-:Y:S01]  /*b5a0*/  F2FP.SATFINITE.E4M3.F32.PACK_AB_MERGE_C R180, R40, R180, R173 ;  /* 0x000000b428b4723e */ /* 0x000fe200048070ad */
[----:B------:R-:W-:Y:S01]  /*b5b0*/  HADD2.F32 R174, -RZ, R54.H0_H0 ;  /* 0x20000036ffae7230 */ /* 0x000fe20000004100 */
[----:B------:R-:W-:Y:S01]  /*b5c0*/  F2FP.SATFINITE.E4M3.F32.PACK_AB_MERGE_C R172, R172, R181, RZ ;  /* 0x000000b5acac723e */ /* 0x000fe200048070ff */
[----:B------:R-:W-:-:S02]  /*b5d0*/  HADD2.F32 R176, -RZ, R170.H0_H0 ;  /* 0x200000aaffb07230 */ /* 0x000fc40000004100 */
[----:B------:R-:W-:Y:S02]  /*b5e0*/  HADD2.F32 R175, -RZ, R169.H0_H0 ;  /* 0x200000a9ffaf7230 */ /* 0x000fe40000004100 */
        /* <DEDUP_REMOVED lines=9> */
[----:B------:R-:W-:Y:S02]  /*b680*/  IMAD.MOV.U32 R40, RZ, RZ, R179 ;  /* 0x000000ffff287224 */ /* 0x000fe400078e00b3 */
[C---:B------:R-:W-:Y:S01]  /*b690*/  FMUL.FTZ R171, R170.reuse, R171 ;  /* 0x000000abaaab7220 */ /* 0x040fe20000410000 */
[----:B------:R-:W-:Y:S02]  /*b6a0*/  IMAD.MOV.U32 R52, RZ, RZ, R180 ;  /* 0x000000ffff347224 */ /* 0x000fe400078e00b4 */
[-C--:B------:R-:W-:Y:S01]  /*b6b0*/  FFMA.FTZ R170, R170, R169.reuse, -R175 ;  /* 0x000000a9aaaa7223 */ /* 0x080fe200000108af */
[----:B------:R-:W-:Y:S01]  /*b6c0*/  FFMA.FTZ R171, R54, R169, R171 ;  /* 0x000000a936ab7223 */ /* 0x000fe200000100ab */
[----:B------:R-:W-:-:S03]  /*b6d0*/  F2FP.SATFINITE.E4M3.F32.PACK_AB_MERGE_C R54, R42, R183, RZ ;  /* 0x000000b72a36723e */ /* 0x000fc600048070ff */
[----:B------:R-:W-:Y:S02]  /*b6e0*/  F2FP.SATFINITE.E4M3.F32.PACK_AB_MERGE_C R42, R170, R177, R172 ;  /* 0x000000b1aa2a723e */ /* 0x000fe400048070ac */
[----:B------:R-:W-:-:S07]  /*b6f0*/  F2FP.SATFINITE.E4M3.F32.PACK_AB_MERGE_C R54, R171, R178, R54 ;  /* 0x000000b2ab36723e */ /* 0x000fce0004807036 */
.L_x_1408:
[----:B------:R-:W-:Y:S05]  /*b700*/  BSYNC B3 ;  /* 0x0000000000037941 */ /* 0x000fea0003800000 */
.L_x_1407:
[----:B------:R-:W-:-:S13]  /*b710*/  ISETP.GE.AND P4, PT, R90, R150, PT ;  /* 0x000000965a00720c */ /* 0x000fda0003f86270 */
[--C-:B------:R-:W-:Y:S02]  /*b720*/  @!P4 SHF.R.S32.HI R44, RZ, 0x1f, R90.reuse ;  /* 0x0000001fff2cc819 */ /* 0x100fe4000001145a */
[----:B------:R-:W-:-:S04]  /*b730*/  @!P4 IADD3 R47, P5, P6, R116, R134, R90 ;  /* 0x00000086742fc210 */ /* 0x000fc80007ebe05a */
[----:B------:R-:W-:Y:S02]  /*b740*/  @!P4 IADD3.X R56, R3, R168, R44, P5, P6 ;  /* 0x000000a80338c210 */ /* 0x000fe40002fec42c */
[----:B------:R-:W-:-:S05]  /*b750*/  IADD3 R44, P5, R89, R120, RZ ;  /* 0x00000078592c7210 */ /* 0x000fca0007fbe0ff */
[----:B------:R-:W-:Y:S01]  /*b760*/  IMAD.X R45, R88, 0x1, R121, P5 ;  /* 0x00000001582d7824 */ /* 0x000fe200028e0679 */
[----:B------:R-:W-:-:S04]  /*b770*/  @!P4 IADD3 R46, P5, R47, R120, RZ ;  /* 0x000000782f2ec210 */ /* 0x000fc80007fbe0ff */
[----:B0-----:R3:W-:Y:S01]  /*b780*/  STG.E.128 desc[UR60][R44.64], R40 ;  /* 0x000000282c007986 */ /* 0x0017e2000c101d3c */
[----:B------:R-:W-:-:S05]  /*b790*/  @!P4 IMAD.X R47, R56, 0x1, R121, P5 ;  /* 0x00000001382fc824 */ /* 0x000fca00028e0679 */
[----:B-1----:R3:W-:Y:S03]  /*b7a0*/  @!P4 STG.E.128 desc[UR60][R46.64], R52 ;  /* 0x000000342e00c986 */ /* 0x0027e6000c101d3c */
.L_x_1406:
[----:B------:R-:W-:Y:S05]  /*b7b0*/  BSYNC B2 ;  /* 0x0000000000027941 */ /* 0x000fea0003800000 */
.L_x_1405:
[----:B------:R-:W-:-:S13]  /*b7c0*/  ISETP.NE.AND P4, PT, R36, RZ, PT ;  /* 0x000000ff2400720c */ /* 0x000fda0003f85270 */
[----:B------:R-:W-:Y:S05]  /*b7d0*/  @!P4 BRA `(.L_x_1400) ;  /* 0x0000000c00dcc947 */ /* 0x000fea0003800000 */
[----:B------:R-:W-:Y:S01]  /*b7e0*/  LOP3.LUT P6, RZ, R17, 0x1, RZ, 0xc0, !PT ;  /* 0x0000000111ff7812 */ /* 0x000fe200078cc0ff */
[----:B------:R-:W-:Y:S01]  /*b7f0*/  BSSY B2, `(.L_x_1409) ;  /* 0x00000eb000027945 */ /* 0x000fe20003800000 */
[----:B---3--:R-:W-:Y:S02]  /*b800*/  IADD3 R53, P4, P5, R116, R134, R29 ;  /* 0x0000008674357210 */ /* 0x008fe40007d9e01d */
[----:B0-----:R-:W-:Y:S02]  /*b810*/  SEL R40, R99, R155, !P6 ;  /* 0x0000009b63287207 */ /* 0x001fe40007000000 */
[----:B------:R-:W-:Y:S02]  /*b820*/  IADD3.X R52, R3, R168, R32, P4, P5 ;  /* 0x000000a803347210 */ /* 0x000fe400027ea420 */
[----:B------:R-:W-:Y:S02]  /*b830*/  SHF.R.S32.HI R41, RZ, 0x1f, R40 ;  /* 0x0000001fff297819 */ /* 0x000fe40000011428 */
[----:B------:R-:W-:-:S02]  /*b840*/  ISETP.GE.AND P4, PT, R6, R127, PT ;  /* 0x0000007f0600720c */ /* 0x000fc40003f86270 */
[----:B------:R-:W-:-:S04]  /*b850*/  LEA.HI R41, R41, R40, RZ, 0x5 ;  /* 0x0000002829297211 */ /* 0x000fc800078f28ff */
        /* <DEDUP_REMOVED lines=16> */
[----:B------:R-:W-:Y:S01]  /*b960*/  SHF.R.U32.HI R48, RZ, 0x8, R61 ;  /* 0x00000008ff307819 */ /* 0x000fe2000001163d */
[----:B0-----:R-:W-:Y:S01]  /*b970*/  IMAD.MOV.U32 R54, RZ, RZ, R40 ;  /* 0x000000ffff367224 */ /* 0x001fe200078e0028 */
[----:B------:R-:W-:Y:S01]  /*b980*/  LOP3.LUT R59, R61, 0xff0000ff, RZ, 0xc0, !PT ;  /* 0xff0000ff3d3b7812 */ /* 0x000fe200078ec0ff */
[----:B-1----:R-:W-:Y:S01]  /*b990*/  IMAD.MOV.U32 R56, RZ, RZ, R44 ;  /* 0x000000ffff387224 */ /* 0x002fe200078e002c */
[----:B------:R-:W-:Y:S01]  /*b9a0*/  SHF.R.U32.HI R88, RZ, 0x8, R63 ;  /* 0x00000008ff587819 */ /* 0x000fe2000001163f */
[----:B------:R-:W-:Y:S01]  /*b9b0*/  IMAD.SHL.U32 R40, R48, 0x100, RZ ;  /* 0x0000010030287824 */ /* 0x000fe200078e00ff */
[----:B------:R-:W-:Y:S01]  /*b9c0*/  SHF.R.U32.HI R89, RZ, 0x10, R61 ;  /* 0x00000010ff597819 */ /* 0x000fe2000001163d */
[----:B------:R-:W-:Y:S01]  /*b9d0*/  IMAD.MOV.U32 R48, RZ, RZ, R42 ;  /* 0x000000ffff307224 */ /* 0x000fe200078e002a */
[----:B------:R-:W-:Y:S02]  /*b9e0*/  SHF.R.U32.HI R58, RZ, 0x10, R63 ;  /* 0x00000010ff3a7819 */ /* 0x000fe4000001163f */
[----:B------:R-:W-:Y:S01]  /*b9f0*/  LOP3.LUT R59, R59, 0xff00, R40, 0xf8, !PT ;  /* 0x0000ff003b3b7812 */ /* 0x000fe200078ef828 */
[----:B------:R-:W-:Y:S01]  /*ba00*/  IMAD.SHL.U32 R40, R88, 0x100, RZ ;  /* 0x0000010058287824 */ /* 0x000fe200078e00ff */
[----:B------:R-:W-:Y:S01]  /*ba10*/  LOP3.LUT R61, R63, 0xff0000ff, RZ, 0xc0, !PT ;  /* 0xff0000ff3f3d7812 */ /* 0x000fe200078ec0ff */
[----:B------:R-:W-:Y:S01]  /*ba20*/  IMAD.U32 R44, R89, 0x10000, RZ ;  /* 0x00010000592c7824 */ /* 0x000fe200078e00ff */
[----:B------:R-:W-:-:S02]  /*ba30*/  SHF.R.U32.HI R62, RZ, 0x8, R49 ;  /* 0x00000008ff3e7819 */ /* 0x000fc40000011631 */
[----:B------:R-:W-:Y:S02]  /*ba40*/  SHF.R.U32.HI R60, RZ, 0x8, R51 ;  /* 0x00000008ff3c7819 */ /* 0x000fe40000011633 */
[----:B------:R-:W-:Y:S01]  /*ba50*/  LOP3.LUT R61, R61, 0xff00, R40, 0xf8, !PT ;  /* 0x0000ff003d3d7812 */ /* 0x000fe200078ef828 */
[----:B------:R-:W-:Y:S01]  /*ba60*/  IMAD.U32 R40, R58, 0x10000, RZ ;  /* 0x000100003a287824 */ /* 0x000fe200078e00ff */
[----:B------:R-:W-:Y:S01]  /*ba70*/  SHF.R.U32.HI R50, RZ, 0x10, R49 ;  /* 0x00000010ff327819 */ /* 0x000fe20000011631 */
[----:B------:R-:W-:Y:S01]  /*ba80*/  IMAD.SHL.U32 R42, R62, 0x100, RZ ;  /* 0x000001003e2a7824 */ /* 0x000fe200078e00ff */
[----:B------:R-:W-:Y:S01]  /*ba90*/  LOP3.LUT R63, R49, 0xff0000ff, RZ, 0xc0, !PT ;  /* 0xff0000ff313f7812 */ /* 0x000fe200078ec0ff */
[----:B------:R-:W-:Y:S01]  /*baa0*/  IMAD.MOV.U32 R49, RZ, RZ, R46 ;  /* 0x000000ffff317224 */ /* 0x000fe200078e002e */
[----:B------:R-:W-:Y:S01]  /*bab0*/  LOP3.LUT R44, R59, 0xff0000, R44, 0xf8, !PT ;  /* 0x00ff00003b2c7812 */ /* 0x000fe200078ef82c */
[----:B------:R-:W-:Y:S01]  /*bac0*/  IMAD.SHL.U32 R46, R60, 0x100, RZ ;  /* 0x000001003c2e7824 */ /* 0x000fe200078e00ff */
[----:B------:R-:W-:-:S02]  /*bad0*/  SHF.R.U32.HI R57, RZ, 0x10, R51 ;  /* 0x00000010ff397819 */ /* 0x000fc40000011633 */
[----:B------:R-:W-:Y:S02]  /*bae0*/  F2FP.F16.E4M3.UNPACK_B R62, R164.H1 ;  /* 0x000000a4ff3e723e */ /* 0x000fe400030006ff */
[----:B------:R-:W-:Y:S02]  /*baf0*/  F2FP.F16.E4M3.UNPACK_B R59, R56.H1 ;  /* 0x00000038ff3b723e */ /* 0x000fe400030006ff */
[----:B------:R-:W-:Y:S02]  /*bb00*/  LOP3.LUT R51, R51, 0xff0000ff, RZ, 0xc0, !PT ;  /* 0xff0000ff33337812 */ /* 0x000fe400078ec0ff */
[----:B------:R-:W-:Y:S01]  /*bb10*/  F2FP.F16.E4M3.UNPACK_B R58, R54.H1 ;  /* 0x00000036ff3a723e */ /* 0x000fe200030006ff */
[----:B------:R-:W-:Y:S01]  /*bb20*/  HADD2.F32 R60, -RZ, R59.H0_H0 ;  /* 0x2000003bff3c7230 */ /* 0x000fe20000004100 */
[----:B------:R-:W-:Y:S02]  /*bb30*/  LOP3.LUT R40, R61, 0xff0000, R40, 0xf8, !PT ;  /* 0x00ff00003d287812 */ /* 0x000fe400078ef828 */
[----:B------:R-:W-:Y:S01]  /*bb40*/  LOP3.LUT R63, R63, 0xff00, R42, 0xf8, !PT ;  /* 0x0000ff003f3f7812 */ /* 0x000fe200078ef82a */
[----:B------:R-:W-:Y:S01]  /*bb50*/  HADD2.F32 R42, -RZ, R62.H0_H0 ;  /* 0x2000003eff2a7230 */ /* 0x000fe20000004100 */
[----:B------:R-:W-:-:S02]  /*bb60*/  F2FP.F16.E4M3.UNPACK_B R61, R166.H1 ;  /* 0x000000a6ff3d723e */ /* 0x000fc400030006ff */
[----:B------:R-:W-:Y:S01]  /*bb70*/  LOP3.LUT R89, R51, 0xff00, R46, 0xf8, !PT ;  /* 0x0000ff0033597812 */ /* 0x000fe200078ef82e */
[--C-:B------:R-:W-:Y:S02]  /*bb80*/  HADD2.F32 R51, -RZ, R58.reuse.H0_H0 ;  /* 0x2000003aff337230 */ /* 0x100fe40000004100 */
[----:B------:R-:W-:Y:S01]  /*bb90*/  FMUL.FTZ R88, R60, R42 ;  /* 0x0000002a3c587220 */ /* 0x000fe20000410000 */
[----:B------:R-:W-:Y:S01]  /*bba0*/  IMAD.U32 R46, R50, 0x10000, RZ ;  /* 0x00010000322e7824 */ /* 0x000fe200078e00ff */
[----:B------:R-:W-:Y:S01]  /*bbb0*/  F2FP.F16.E4M3.UNPACK_B R164, R164 ;  /* 0x000000a4ffa4723e */ /* 0x000fe200020006ff */
[----:B------:R-:W-:Y:S02]  /*bbc0*/  IMAD.U32 R50, R57, 0x10000, RZ ;  /* 0x0001000039327824 */ /* 0x000fe400078e00ff */
[----:B------:R-:W-:Y:S01]  /*bbd0*/  FMUL.FTZ R91, R51, R42 ;  /* 0x0000002a335b7220 */ /* 0x000fe20000410000 */
[--C-:B------:R-:W-:Y:S01]  /*bbe0*/  HADD2.F32 R57, -RZ, R61.reuse.H0_H0 ;  /* 0x2000003dff397230 */ /* 0x100fe20000004100 */
[----:B------:R-:W-:Y:S01]  /*bbf0*/  LOP3.LUT R46, R63, 0xff0000, R46, 0xf8, !PT ;  /* 0x00ff00003f2e7812 */ /* 0x000fe200078ef82e */
[----:B------:R-:W-:Y:S01]  /*bc00*/  HADD2.F32 R58, -RZ, R58.H1_H1 ;  /* 0x3000003aff3a7230 */ /* 0x000fe20000004100 */
[----:B------:R-:W-:Y:S01]  /*bc10*/  LOP3.LUT R42, R89, 0xff0000, R50, 0xf8, !PT ;  /* 0x00ff0000592a7812 */ /* 0x000fe200078ef832 */
[----:B------:R-:W-:-:S02]  /*bc20*/  HADD2.F32 R63, -RZ, R61.H1_H1 ;  /* 0x3000003dff3f7230 */ /* 0x000fc40000004100 */
[-C--:B------:R-:W-:Y:S01]  /*bc30*/  FFMA.FTZ R50, R51, R57.reuse, -R88 ;  /* 0x0000003933327223 */ /* 0x080fe20000010858 */
[----:B------:R-:W-:Y:S01]  /*bc40*/  FFMA.FTZ R51, R60, R57, R91 ;  /* 0x000000393c337223 */ /* 0x000fe2000001005b */
[----:B------:R-:W-:Y:S01]  /*bc50*/  HADD2.F32 R57, -RZ, R62.H1_H1 ;  /* 0x3000003eff397230 */ /* 0x000fe20000004100 */
[----:B------:R-:W-:Y:S01]  /*bc60*/  F2FP.F16.E4M3.UNPACK_B R60, R56 ;  /* 0x00000038ff3c723e */ /* 0x000fe200020006ff */
[----:B------:R-:W-:Y:S01]  /*bc70*/  HADD2.F32 R62, -RZ, R59.H1_H1 ;  /* 0x3000003bff3e7230 */ /* 0x000fe20000004100 */
[----:B------:R-:W-:Y:S01]  /*bc80*/  F2FP.F16.E4M3.UNPACK_B R59, R54 ;  /* 0x00000036ff3b723e */ /* 0x000fe200020006ff */
[----:B------:R-:W-:Y:S02]  /*bc90*/  HADD2.F32 R88, -RZ, R164.H0_H0 ;  /* 0x200000a4ff587230 */ /* 0x000fe40000004100 */
[-C--:B------:R-:W-:Y:S01]  /*bca0*/  FMUL.FTZ R91, R58, R57.reuse ;  /* 0x000000393a5b7220 */ /* 0x080fe20000410000 */
[----:B------:R-:W-:Y:S01]  /*bcb0*/  F2FP.F16.E4M3.UNPACK_B R166, R166 ;  /* 0x000000a6ffa6723e */ /* 0x000fe200020006ff */
[----:B------:R-:W-:Y:S01]  /*bcc0*/  FMUL.FTZ R89, R62, R57 ;  /* 0x000000393e597220 */ /* 0x000fe20000410000 */
[----:B------:R-:W-:-:S02]  /*bcd0*/  HADD2.F32 R61, -RZ, R60.H0_H0 ;  /* 0x2000003cff3d7230 */ /* 0x000fc40000004100 */
[-C--:B------:R-:W-:Y:S01]  /*bce0*/  FFMA.FTZ R54, R62, R63.reuse, R91 ;  /* 0x0000003f3e367223 */ /* 0x080fe2000001005b */
[--C-:B------:R-:W-:Y:S02]  /*bcf0*/  HADD2.F32 R56, -RZ, R59.reuse.H0_H0 ;  /* 0x2000003bff387230 */ /* 0x100fe40000004100 */
[----:B------:R-:W-:Y:S01]  /*bd00*/  FFMA.FTZ R57, R58, R63, -R89 ;  /* 0x0000003f3a397223 */ /* 0x000fe20000010859 */
[----:B------:R-:W-:Y:S02]  /*bd10*/  HADD2.F32 R164, -RZ, R164.H1_H1 ;  /* 0x300000a4ffa47230 */ /* 0x000fe40000004100 */
[-C--:B------:R-:W-:Y:S01]  /*bd20*/  FMUL.FTZ R63, R61, R88.reuse ;  /* 0x000000583d3f7220 */ /* 0x080fe20000410000 */
[----:B------:R-:W-:Y:S02]  /*bd30*/  HADD2.F32 R62, -RZ, R60.H1_H1 ;  /* 0x3000003cff3e7230 */ /* 0x000fe40000004100 */
[----:B------:R-:W-:Y:S01]  /*bd40*/  FMUL.FTZ R88, R56, R88 ;  /* 0x0000005838587220 */ /* 0x000fe20000410000 */
[----:B------:R-:W-:Y:S01]  /*bd50*/  HADD2.F32 R58, -RZ, R166.H0_H0 ;  /* 0x200000a6ff3a7230 */ /* 0x000fe20000004100 */
[----:B------:R-:W-:Y:S01]  /*bd60*/  F2FP.F16.E4M3.UNPACK_B R89, R165.H1 ;  /* 0x000000a5ff59723e */ /* 0x000fe200030006ff */
[----:B------:R-:W-:-:S02]  /*bd70*/  HADD2.F32 R59, -RZ, R59.H1_H1 ;  /* 0x3000003bff3b7230 */ /* 0x000fc40000004100 */
[----:B------:R-:W-:Y:S01]  /*bd80*/  FMUL.FTZ R60, R62, R164 ;  /* 0x000000a43e3c7220 */ /* 0x000fe20000410000 */
[----:B------:R-:W-:Y:S02]  /*bd90*/  HADD2.F32 R166, -RZ, R166.H1_H1 ;  /* 0x300000a6ffa67230 */ /* 0x000fe40000004100 */
[-C--:B------:R-:W-:Y:S01]  /*bda0*/  FFMA.FTZ R56, R56, R58.reuse, -R63 ;  /* 0x0000003a38387223 */ /* 0x080fe2000001083f */
[----:B------:R-:W-:Y:S01]  /*bdb0*/  FFMA.FTZ R58, R61, R58, R88 ;  /* 0x0000003a3d3a7223 */ /* 0x000fe20000010058 */
[----:B------:R-:W-:Y:S01]  /*bdc0*/  F2FP.F16.E4M3.UNPACK_B R63, R49.H1 ;  /* 0x00000031ff3f723e */ /* 0x000fe200030006ff */
[C---:B------:R-:W-:Y:S01]  /*bdd0*/  FMUL.FTZ R91, R59.reuse, R164 ;  /* 0x000000a43b5b7220 */ /* 0x040fe20000410000 */
[----:B------:R-:W-:Y:S01]  /*bde0*/  FFMA.FTZ R61, R59, R166, -R60 ;  /* 0x000000a63b3d7223 */ /* 0x000fe2000001083c */
[----:B------:R-:W-:Y:S01]  /*bdf0*/  F2FP.F16.E4M3.UNPACK_B R60, R48.H1 ;  /* 0x00000030ff3c723e */ /* 0x000fe200030006ff */
[----:B------:R-:W-:Y:S01]  /*be00*/  HADD2.F32 R93, -RZ, R89.H0_H0 ;  /* 0x20000059ff5d7230 */ /* 0x000fe20000004100 */
[----:B------:R-:W-:Y:S01]  /*be10*/  F2FP.F16.E4M3.UNPACK_B R90, R167.H1 ;  /* 0x000000a7ff5a723e */ /* 0x000fe200030006ff */
[----:B------:R-:W-:-:S02]  /*be20*/  HADD2.F32 R88, -RZ, R63.H0_H0 ;  /* 0x2000003fff587230 */ /* 0x000fc40000004100 */
[----:B------:R-:W-:Y:S01]  /*be30*/  FFMA.FTZ R59, R62, R166, R91 ;  /* 0x000000a63e3b7223 */ /* 0x000fe2000001005b */
[----:B------:R-:W-:Y:S01]  /*be40*/  HADD2.F32 R62, -RZ, R60.H0_H0 ;  /* 0x2000003cff3e7230 */ /* 0x000fe20000004100 */
[----:B------:R-:W-:Y:S01]  /*be50*/  F2FP.F16.E4M3.UNPACK_B R165, R165 ;  /* 0x000000a5ffa5723e */ /* 0x000fe200020006ff */
[----:B------:R-:W-:Y:S02]  /*be60*/  HADD2.F32 R92, -RZ, R89.H1_H1 ;  /* 0x30000059ff5c7230 */ /* 0x000fe40000004100 */
[-C--:B------:R-:W-:Y:S01]  /*be70*/  FMUL.FTZ R95, R88, R93.reuse ;  /* 0x0000005d585f7220 */ /* 0x080fe20000410000 */
[----:B------:R-:W-:Y:S02]  /*be80*/  HADD2.F32 R91, -RZ, R90.H0_H0 ;  /* 0x2000005aff5b7230 */ /* 0x000fe40000004100 */
[----:B------:R-:W-:Y:S01]  /*be90*/  FMUL.FTZ R93, R62, R93 ;  /* 0x0000005d3e5d7220 */ /* 0x000fe20000410000 */
[----:B------:R-:W-:Y:S01]  /*bea0*/  HADD2.F32 R89, -RZ, R63.H1_H1 ;  /* 0x3000003fff597230 */ /* 0x000fe20000004100 */
[----:B------:R-:W-:Y:S01]  /*beb0*/  F2FP.F16.E4M3.UNPACK_B R48, R48 ;  /* 0x00000030ff30723e */ /* 0x000fe200020006ff */
[----:B------:R-:W-:-:S02]  /*bec0*/  HADD2.F32 R63, -RZ, R60.H1_H1 ;  /* 0x3000003cff3f7230 */ /* 0x000fc40000004100 */
[-C--:B------:R-:W-:Y:S01]  /*bed0*/  FFMA.FTZ R60, R62, R91.reuse, -R95 ;  /* 0x0000005b3e3c7223 */ /* 0x080fe2000001085f */
[----:B------:R-:W-:Y:S02]  /*bee0*/  HADD2.F32 R90, -RZ, R90.H1_H1 ;  /* 0x3000005aff5a7230 */ /* 0x000fe40000004100 */
[-C--:B------:R-:W-:Y:S01]  /*bef0*/  FMUL.FTZ R94, R89, R92.reuse ;  /* 0x0000005c595e7220 */ /* 0x080fe20000410000 */
[----:B------:R-:W-:Y:S01]  /*bf00*/  FFMA.FTZ R62, R88, R91, R93 ;  /* 0x0000005b583e7223 */ /* 0x000fe2000001005d */
[----:B------:R-:W-:Y:S01]  /*bf10*/  FMUL.FTZ R92, R63, R92 ;  /* 0x0000005c3f5c7220 */ /* 0x000fe20000410000 */
[----:B------:R-:W-:Y:S01]  /*bf20*/  F2FP.F16.E4M3.UNPACK_B R88, R49 ;  /* 0x00000031ff58723e */ /* 0x000fe200020006ff */
[----:B------:R-:W-:Y:S01]  /*bf30*/  HADD2.F32 R49, -RZ, R48.H0_H0 ;  /* 0x20000030ff317230 */ /* 0x000fe20000004100 */
[----:B------:R-:W-:Y:S01]  /*bf40*/  F2FP.F16.E4M3.UNPACK_B R167, R167 ;  /* 0x000000a7ffa7723e */ /* 0x000fe200020006ff */
[----:B------:R-:W-:Y:S01]  /*bf50*/  FFMA.FTZ R93, R89, R90, R92 ;  /* 0x0000005a595d7223 */ /* 0x000fe2000001005c */
[----:B------:R-:W-:-:S02]  /*bf60*/  HADD2.F32 R92, -RZ, R165.H0_H0 ;  /* 0x200000a5ff5c7230 */ /* 0x000fc40000004100 */
[----:B------:R-:W-:Y:S01]  /*bf70*/  FFMA.FTZ R63, R63, R90, -R94 ;  /* 0x0000005a3f3f7223 */ /* 0x000fe2000001085e */
[--C-:B------:R-:W-:Y:S01]  /*bf80*/  HADD2.F32 R89, -RZ, R88.reuse.H0_H0 ;  /* 0x20000058ff597230 */ /* 0x100fe20000004100 */
[----:B------:R-:W-:Y:S01]  /*bf90*/  F2FP.SATFINITE.E4M3.F32.PACK_AB_MERGE_C R50, R57, R50, RZ ;  /* 0x000000323932723e */ /* 0x000fe200048070ff */
[----:B------:R-:W-:Y:S01]  /*bfa0*/  HADD2.F32 R165, -RZ, R165.H1_H1 ;  /* 0x300000a5ffa57230 */ /* 0x000fe20000004100 */
[----:B------:R-:W-:Y:S01]  /*bfb0*/  F2FP.SATFINITE.E4M3.F32.PACK_AB_MERGE_C R54, R54, R51, RZ ;  /* 0x000000333636723e */ /* 0x000fe200048070ff */
[----:B------:R-:W-:Y:S02]  /*bfc0*/  HADD2.F32 R88, -RZ, R88.H1_H1 ;  /* 0x30000058ff587230 */ /* 0x000fe40000004100 */
[-C--:B------:R-:W-:Y:S01]  /*bfd0*/  FMUL.FTZ R94, R89, R92.reuse ;  /* 0x0000005c595e7220 */ /* 0x080fe20000410000 */
[----:B------:R-:W-:Y:S02]  /*bfe0*/  HADD2.F32 R48, -RZ, R48.H1_H1 ;  /* 0x30000030ff307230 */ /* 0x000fe40000004100 */
[----:B------:R-:W-:Y:S01]  /*bff0*/  FMUL.FTZ R92, R49, R92 ;  /* 0x0000005c315c7220 */ /* 0x000fe20000410000 */
[----:B------:R-:W-:-:S02]  /*c000*/  HADD2.F32 R90, -RZ, R167.H0_H0 ;  /* 0x200000a7ff5a7230 */ /* 0x000fc40000004100 */
[-C--:B------:R-:W-:Y:S01]  /*c010*/  FMUL.FTZ R91, R88, R165.reuse ;  /* 0x000000a5585b7220 */ /* 0x080fe20000410000 */
[----:B------:R-:W-:Y:S02]  /*c020*/  HADD2.F32 R167, -RZ, R167.H1_H1 ;  /* 0x300000a7ffa77230 */ /* 0x000fe40000004100 */
[C---:B------:R-:W-:Y:S01]  /*c030*/  FMUL.FTZ R165, R48.reuse, R165 ;  /* 0x000000a530a57220 */ /* 0x040fe20000410000 */
[----:B------:R-:W-:Y:S01]  /*c040*/  F2FP.SATFINITE.E4M3.F32.PACK_AB_MERGE_C R60, R63, R60, RZ ;  /* 0x0000003c3f3c723e */ /* 0x000fe200048070ff */
[----:B------:R-:W-:Y:S01]  /*c050*/  FFMA.FTZ R49, R49, R90, -R94 ;  /* 0x0000005a31317223 */ /* 0x000fe2000001085e */
[----:B------:R-:W-:Y:S01]  /*c060*/  F2FP.SATFINITE.E4M3.F32.PACK_AB_MERGE_C R51, R61, R56, R50 ;  /* 0x000000383d33723e */ /* 0x000fe20004807032 */
[----:B------:R-:W-:Y:S01]  /*c070*/  FFMA.FTZ R48, R48, R167, -R91 ;  /* 0x000000a730307223 */ /* 0x000fe2000001085b */
[----:B------:R-:W-:Y:S01]  /*c080*/  F2FP.F16.E4M3.UNPACK_B R57, R45 ;  /* 0x0000002dff39723e */ /* 0x000fe200020006ff */
[----:B------:R-:W-:Y:S01]  /*c090*/  FFMA.FTZ R92, R89, R90, R92 ;  /* 0x0000005a595c7223 */ /* 0x000fe2000001005c */
[----:B------:R-:W-:Y:S01]  /*c0a0*/  F2FP.F16.E4M3.UNPACK_B R63, R46 ;  /* 0x0000002eff3f723e */ /* 0x000fe200020006ff */
[----:B------:R-:W-:Y:S01]  /*c0b0*/  FFMA.FTZ R165, R88, R167, R165 ;  /* 0x000000a758a57223 */ /* 0x000fe200000100a5 */
[----:B------:R-:W-:-:S02]  /*c0c0*/  F2FP.F16.E4M3.UNPACK_B R56, R41 ;  /* 0x00000029ff38723e */ /* 0x000fc400020006ff */
[----:B------:R-:W-:Y:S02]  /*c0d0*/  F2FP.SATFINITE.E4M3.F32.PACK_AB_MERGE_C R62, R93, R62, RZ ;  /* 0x0000003e5d3e723e */ /* 0x000fe400048070ff */
[----:B------:R-:W-:Y:S01]  /*c0e0*/  F2FP.SATFINITE.E4M3.F32.PACK_AB_MERGE_C R50, R59, R58, R54 ;  /* 0x0000003a3b32723e */ /* 0x000fe20004807036 */
[----:B------:R-:W-:Y:S01]  /*c0f0*/  HADD2.F32 R59, -RZ, R57.H0_H0 ;  /* 0x20000039ff3b7230 */ /* 0x000fe20000004100 */
[----:B------:R-:W-:Y:S01]  /*c100*/  F2FP.F16.E4M3.UNPACK_B R61, R44 ;  /* 0x0000002cff3d723e */ /* 0x000fe200020006ff */
[----:B------:R-:W-:Y:S01]  /*c110*/  HADD2.F32 R58, -RZ, R63.H0_H0 ;  /* 0x2000003fff3a7230 */ /* 0x000fe20000004100 */
[----:B------:R-:W-:Y:S01]  /*c120*/  F2FP.SATFINITE.E4M3.F32.PACK_AB_MERGE_C R49, R48, R49, R60 ;  /* 0x000000313031723e */ /* 0x000fe2000480703c */
[----:B------:R-:W-:Y:S01]  /*c130*/  HADD2.F32 R54, -RZ, R56.H0_H0 ;  /* 0x20000038ff367230 */ /* 0x000fe20000004100 */
[----:B------:R-:W-:Y:S01]  /*c140*/  F2FP.SATFINITE.E4M3.F32.PACK_AB_MERGE_C R48, R165, R92, R62 ;  /* 0x0000005ca530723e */ /* 0x000fe2000480703e */
        /* <DEDUP_REMOVED lines=8> */
[----:B------:R-:W-:Y:S02]  /*c1d0*/  HADD2.F32 R61, -RZ, R61.H1_H1 ;  /* 0x3000003dff3d7230 */ /* 0x000fe40000004100 */
[----:B------:R-:W-:Y:S01]  /*c1e0*/  FMUL.FTZ R89, R60, R63 ;  /* 0x0000003f3c597220 */ /* 0x000fe20000410000 */
[----:B------:R-:W-:Y:S01]  /*c1f0*/  F2FP.F16.E4M3.UNPACK_B R59, R45.H1 ;  /* 0x0000002dff3b723e */ /* 0x000fe200030006ff */
[----:B------:R-:W-:Y:S01]  /*c200*/  FMUL.FTZ R63, R58, R63 ;  /* 0x0000003f3a3f7220 */ /* 0x000fe20000410000 */
[----:B------:R-:W-:-:S02]  /*c210*/  F2FP.F16.E4M3.UNPACK_B R62, R46.H1 ;  /* 0x0000002eff3e723e */ /* 0x000fc400030006ff */
[----:B------:R-:W-:Y:S01]  /*c220*/  F2FP.F16.E4M3.UNPACK_B R57, R41.H1 ;  /* 0x00000029ff39723e */ /* 0x000fe200030006ff */
[-C--:B------:R-:W-:Y:S01]  /*c230*/  FFMA.FTZ R41, R58, R61.reuse, -R89 ;  /* 0x0000003d3a297223 */ /* 0x080fe20000010859 */
[----:B------:R-:W-:Y:S01]  /*c240*/  FFMA.FTZ R45, R60, R61, R63 ;  /* 0x0000003d3c2d7223 */ /* 0x000fe2000001003f */
[----:B------:R-:W-:Y:S01]  /*c250*/  HADD2.F32 R58, -RZ, R59.H0_H0 ;  /* 0x2000003bff3a7230 */ /* 0x000fe20000004100 */
[----:B------:R-:W-:Y:S01]  /*c260*/  F2FP.F16.E4M3.UNPACK_B R44, R44.H1 ;  /* 0x0000002cff2c723e */ /* 0x000fe200030006ff */
[--C-:B------:R-:W-:Y:S01]  /*c270*/  HADD2.F32 R63, -RZ, R62.reuse.H0_H0 ;  /* 0x2000003eff3f7230 */ /* 0x100fe20000004100 */
[-C--:B------:R-:W-:Y:S01]  /*c280*/  F2FP.F16.E4M3.UNPACK_B R93, R42.reuse.H1 ;  /* 0x0000002aff5d723e */ /* 0x080fe200030006ff */
[----:B------:R-:W-:Y:S01]  /*c290*/  HADD2.F32 R46, -RZ, R57.H0_H0 ;  /* 0x20000039ff2e7230 */ /* 0x000fe20000004100 */
[----:B------:R-:W-:Y:S01]  /*c2a0*/  F2FP.F16.E4M3.UNPACK_B R92, R42 ;  /* 0x0000002aff5c723e */ /* 0x000fe200020006ff */
[----:B------:R-:W-:Y:S02]  /*c2b0*/  HADD2.F32 R59, -RZ, R59.H1_H1 ;  /* 0x3000003bff3b7230 */ /* 0x000fe40000004100 */
[----:B------:R-:W-:Y:S01]  /*c2c0*/  FMUL.FTZ R89, R58, R63 ;  /* 0x0000003f3a597220 */ /* 0x000fe20000410000 */
[----:B------:R-:W-:-:S02]  /*c2d0*/  HADD2.F32 R62, -RZ, R62.H1_H1 ;  /* 0x3000003eff3e7230 */ /* 0x000fc40000004100 */
[----:B------:R-:W-:Y:S01]  /*c2e0*/  FMUL.FTZ R63, R46, R63 ;  /* 0x0000003f2e3f7220 */ /* 0x000fe20000410000 */
[----:B------:R-:W-:Y:S01]  /*c2f0*/  HADD2.F32 R57, -RZ, R57.H1_H1 ;  /* 0x30000039ff397230 */ /* 0x000fe20000004100 */
[----:B------:R-:W-:Y:S01]  /*c300*/  F2FP.F16.E4M3.UNPACK_B R90, R40.H1 ;  /* 0x00000028ff5a723e */ /* 0x000fe200030006ff */
[--C-:B------:R-:W-:Y:S02]  /*c310*/  HADD2.F32 R60, -RZ, R44.reuse.H1_H1 ;  /* 0x3000002cff3c7230 */ /* 0x100fe40000004100 */
[-C--:B------:R-:W-:Y:S01]  /*c320*/  FMUL.FTZ R88, R59, R62.reuse ;  /* 0x0000003e3b587220 */ /* 0x080fe20000410000 */
[----:B------:R-:W-:Y:S02]  /*c330*/  HADD2.F32 R61, -RZ, R44.H0_H0 ;  /* 0x2000002cff3d7230 */ /* 0x000fe40000004100 */
[C---:B------:R-:W-:Y:S01]  /*c340*/  FMUL.FTZ R62, R57.reuse, R62 ;  /* 0x0000003e393e7220 */ /* 0x040fe20000410000 */
[----:B------:R-:W-:Y:S02]  /*c350*/  HADD2.F32 R95, -RZ, R93.H0_H0 ;  /* 0x2000005dff5f7230 */ /* 0x000fe40000004100 */
[----:B------:R-:W-:Y:S01]  /*c360*/  FFMA.FTZ R57, R57, R60, -R88 ;  /* 0x0000003c39397223 */ /* 0x000fe20000010858 */
[----:B------:R-:W-:-:S02]  /*c370*/  HADD2.F32 R91, -RZ, R90.H0_H0 ;  /* 0x2000005aff5b7230 */ /* 0x000fc40000004100 */
[----:B------:R-:W-:Y:S01]  /*c380*/  FFMA.FTZ R59, R59, R60, R62 ;  /* 0x0000003c3b3b7223 */ /* 0x000fe2000001003e */
[----:B------:R-:W-:Y:S01]  /*c390*/  F2FP.F16.E4M3.UNPACK_B R62, R47.H1 ;  /* 0x0000002fff3e723e */ /* 0x000fe200030006ff */
[-C--:B------:R-:W-:Y:S01]  /*c3a0*/  FFMA.FTZ R44, R46, R61.reuse, -R89 ;  /* 0x0000003d2e2c7223 */ /* 0x080fe20000010859 */
[----:B------:R-:W-:Y:S01]  /*c3b0*/  FFMA.FTZ R46, R58, R61, R63 ;  /* 0x0000003d3a2e7223 */ /* 0x000fe2000001003f */
[----:B------:R-:W-:Y:S01]  /*c3c0*/  F2FP.F16.E4M3.UNPACK_B R58, R43 ;  /* 0x0000002bff3a723e */ /* 0x000fe200020006ff */
[----:B------:R-:W-:Y:S01]  /*c3d0*/  HADD2.F32 R93, -RZ, R93.H1_H1 ;  /* 0x3000005dff5d7230 */ /* 0x000fe20000004100 */
[----:B------:R-:W-:Y:S01]  /*c3e0*/  F2FP.F16.E4M3.UNPACK_B R61, R47 ;  /* 0x0000002fff3d723e */ /* 0x000fe200020006ff */
[--C-:B------:R-:W-:Y:S01]  /*c3f0*/  HADD2.F32 R88, -RZ, R62.reuse.H0_H0 ;  /* 0x2000003eff587230 */ /* 0x100fe20000004100 */
[----:B------:R-:W-:Y:S01]  /*c400*/  F2FP.F16.E4M3.UNPACK_B R43, R43.H1 ;  /* 0x0000002bff2b723e */ /* 0x000fe200030006ff */
[----:B------:R-:W-:Y:S01]  /*c410*/  HADD2.F32 R62, -RZ, R62.H1_H1 ;  /* 0x3000003eff3e7230 */ /* 0x000fe20000004100 */
[----:B------:R-:W-:Y:S01]  /*c420*/  F2FP.F16.E4M3.UNPACK_B R89, R40 ;  /* 0x00000028ff59723e */ /* 0x000fe200020006ff */
[----:B------:R-:W-:-:S02]  /*c430*/  HADD2.F32 R63, -RZ, R61.H0_H0 ;  /* 0x2000003dff3f7230 */ /* 0x000fc40000004100 */
[-C--:B------:R-:W-:Y:S01]  /*c440*/  FMUL.FTZ R165, R88, R95.reuse ;  /* 0x0000005f58a57220 */ /* 0x080fe20000410000 */
[--C-:B------:R-:W-:Y:S01]  /*c450*/  HADD2.F32 R60, -RZ, R43.reuse.H0_H0 ;  /* 0x2000002bff3c7230 */ /* 0x100fe20000004100 */
[----:B------:R-:W-:Y:S01]  /*c460*/  F2FP.SATFINITE.E4M3.F32.PACK_AB_MERGE_C R44, R57, R44, RZ ;  /* 0x0000002c392c723e */ /* 0x000fe200048070ff */
[----:B------:R-:W-:Y:S01]  /*c470*/  HADD2.F32 R40, -RZ, R92.H0_H0 ;  /* 0x2000005cff287230 */ /* 0x000fe20000004100 */
[----:B------:R-:W-:Y:S01]  /*c480*/  F2FP.SATFINITE.E4M3.F32.PACK_AB_MERGE_C R46, R59, R46, RZ ;  /* 0x0000002e3b2e723e */ /* 0x000fe200048070ff */
[----:B------:R-:W-:Y:S02]  /*c490*/  HADD2.F32 R43, -RZ, R43.H1_H1 ;  /* 0x3000002bff2b7230 */ /* 0x000fe40000004100 */
[----:B------:R-:W-:Y:S01]  /*c4a0*/  FMUL.FTZ R95, R60, R95 ;  /* 0x0000005f3c5f7220 */ /* 0x000fe20000410000 */
[----:B------:R-:W-:Y:S02]  /*c4b0*/  HADD2.F32 R47, -RZ, R58.H0_H0 ;  /* 0x2000003aff2f7230 */ /* 0x000fe40000004100 */
[----:B------:R-:W-:Y:S01]  /*c4c0*/  FMUL.FTZ R94, R63, R40 ;  /* 0x000000283f5e7220 */ /* 0x000fe20000410000 */
[----:B------:R-:W-:-:S02]  /*c4d0*/  HADD2.F32 R42, -RZ, R89.H0_H0 ;  /* 0x20000059ff2a7230 */ /* 0x000fc40000004100 */
[----:B------:R-:W-:Y:S01]  /*c4e0*/  FFMA.FTZ R165, R60, R91, -R165 ;  /* 0x0000005b3ca57223 */ /* 0x000fe200000108a5 */
[----:B------:R-:W-:Y:S02]  /*c4f0*/  HADD2.F32 R61, -RZ, R61.H1_H1 ;  /* 0x3000003dff3d7230 */ /* 0x000fe40000004100 */
[-C--:B------:R-:W-:Y:S01]  /*c500*/  FMUL.FTZ R60, R62, R93.reuse ;  /* 0x0000005d3e3c7220 */ /* 0x080fe20000410000 */
[----:B------:R-:W-:Y:S02]  /*c510*/  HADD2.F32 R92, -RZ, R92.H1_H1 ;  /* 0x3000005cff5c7230 */ /* 0x000fe40000004100 */
[----:B------:R-:W-:Y:S01]  /*c520*/  FMUL.FTZ R93, R43, R93 ;  /* 0x0000005d2b5d7220 */ /* 0x000fe20000410000 */
[----:B------:R-:W-:Y:S02]  /*c530*/  HADD2.F32 R90, -RZ, R90.H1_H1 ;  /* 0x3000005aff5a7230 */ /* 0x000fe40000004100 */
[----:B------:R-:W-:Y:S01]  /*c540*/  FMUL.FTZ R164, R47, R40 ;  /* 0x000000282fa47220 */ /* 0x000fe20000410000 */
[----:B------:R-:W-:-:S02]  /*c550*/  HADD2.F32 R58, -RZ, R58.H1_H1 ;  /* 0x3000003aff3a7230 */ /* 0x000fc40000004100 */
[----:B------:R-:W-:Y:S01]  /*c560*/  FFMA.FTZ R40, R47, R42, -R94 ;  /* 0x0000002a2f287223 */ /* 0x000fe2000001085e */
[----:B------:R-:W-:Y:S02]  /*c570*/  HADD2.F32 R89, -RZ, R89.H1_H1 ;  /* 0x30000059ff597230 */ /* 0x000fe40000004100 */
[----:B------:R-:W-:Y:S01]  /*c580*/  FMUL.FTZ R47, R61, R92 ;  /* 0x0000005c3d2f7220 */ /* 0x000fe20000410000 */
[----:B------:R-:W-:Y:S01]  /*c590*/  FFMA.FTZ R60, R43, R90, -R60 ;  /* 0x0000005a2b3c7223 */ /* 0x000fe2000001083c */
[----:B------:R-:W-:Y:S01]  /*c5a0*/  FFMA.FTZ R95, R88, R91, R95 ;  /* 0x0000005b585f7223 */ /* 0x000fe2000001005f */
[----:B------:R-:W-:Y:S01]  /*c5b0*/  FMUL.FTZ R92, R58, R92 ;  /* 0x0000005c3a5c7220 */ /* 0x000fe20000410000 */
[----:B------:R-:W-:Y:S01]  /*c5c0*/  FFMA.FTZ R62, R62, R90, R93 ;  /* 0x0000005a3e3e7223 */ /* 0x000fe2000001005d */
[-C--:B------:R-:W-:Y:S01]  /*c5d0*/  FFMA.FTZ R47, R58, R89.reuse, -R47 ;  /* 0x000000593a2f7223 */ /* 0x080fe2000001082f */
[----:B------:R-:W-:Y:S01]  /*c5e0*/  FFMA.FTZ R42, R63, R42, R164 ;  /* 0x0000002a3f2a7223 */ /* 0x000fe200000100a4 */
[----:B------:R-:W-:Y:S01]  /*c5f0*/  FFMA.FTZ R61, R61, R89, R92 ;  /* 0x000000593d3d7223 */ /* 0x000fe2000001005c */
[----:B------:R-:W-:-:S02]  /*c600*/  F2FP.SATFINITE.E4M3.F32.PACK_AB_MERGE_C R60, R60, R165, RZ ;  /* 0x000000a53c3c723e */ /* 0x000fc400048070ff */
[----:B------:R-:W-:Y:S02]  /*c610*/  F2FP.SATFINITE.E4M3.F32.PACK_AB_MERGE_C R62, R62, R95, RZ ;  /* 0x0000005f3e3e723e */ /* 0x000fe400048070ff */
[----:B------:R-:W-:Y:S01]  /*c620*/  F2FP.SATFINITE.E4M3.F32.PACK_AB_MERGE_C R43, R47, R40, R60 ;  /* 0x000000282f2b723e */ /* 0x000fe2000480703c */
[----:B------:R-:W-:Y:S01]  /*c630*/  IMAD.MOV.U32 R40, RZ, RZ, R51 ;  /* 0x000000ffff287224 */ /* 0x000fe200078e0033 */
[----:B------:R-:W-:Y:S01]  /*c640*/  F2FP.SATFINITE.E4M3.F32.PACK_AB_MERGE_C R41, R41, R54, R44 ;  /* 0x000000362929723e */ /* 0x000fe2000480702c */
[----:B------:R-:W-:Y:S01]  /*c650*/  IMAD.MOV.U32 R44, RZ, RZ, R50 ;  /* 0x000000ffff2c7224 */ /* 0x000fe200078e0032 */
[----:B------:R-:W-:Y:S01]  /*c660*/  F2FP.SATFINITE.E4M3.F32.PACK_AB_MERGE_C R45, R45, R56, R46 ;  /* 0x000000382d2d723e */ /* 0x000fe2000480702e */
[----:B------:R-:W-:Y:S01]  /*c670*/  IMAD.MOV.U32 R46, RZ, RZ, R48 ;  /* 0x000000ffff2e7224 */ /* 0x000fe200078e0030 */
[----:B------:R-:W-:Y:S01]  /*c680*/  F2FP.SATFINITE.E4M3.F32.PACK_AB_MERGE_C R47, R61, R42, R62 ;  /* 0x0000002a3d2f723e */ /* 0x000fe2000480703e */
[----:B------:R-:W-:-:S07]  /*c690*/  IMAD.MOV.U32 R42, RZ, RZ, R49 ;  /* 0x000000ffff2a7224 */ /* 0x000fce00078e0031 */
.L_x_1410:
[----:B------:R-:W-:Y:S05]  /*c6a0*/  BSYNC B2 ;  /* 0x0000000000027941 */ /* 0x000fea0003800000 */
.L_x_1409:
        /* <DEDUP_REMOVED lines=10> */
.L_x_1400:
[----:B------:R-:W-:Y:S05]  /*c750*/  BSYNC B1 ;  /* 0x0000000000017941 */ /* 0x000fea0003800000 */
.L_x_1399:
[-C--:B0--34-:R-:W-:Y:S02]  /*c760*/  IMAD R40, R145, R130.reuse, RZ ;  /* 0x0000008291287224 */ /* 0x099fe400078e02ff */
        /* <DEDUP_REMOVED lines=12> */
[----:B------:R-:W-:-:S04]  /*c830*/  LEA.HI R40, R41, R40, RZ, 0x5 ;  /* 0x0000002829287211 */ /* 0x000fc800078f28ff */
[----:B------:R-:W-:-:S05]  /*c840*/  LEA.HI.SX32 R41, R40, R21, 0x1b ;  /* 0x0000001528297211 */ /* 0x000fca00078fdaff */
[----:B------:R-:W-:-:S05]  /*c850*/  IMAD.SHL.U32 R43, R41, 0x10, RZ ;  /* 0x00000010292b7824 */ /* 0x000fca00078e00ff */
[----:B------:R-:W-:-:S13]  /*c860*/  ISETP.GE.AND P2, PT, R43, R150, PT ;  /* 0x000000962b00720c */ /* 0x000fda0003f46270 */
[--C-:B------:R-:W-:Y:S02]  /*c870*/  @!P2 SHF.R.S32.HI R40, RZ, 0x1f, R43.reuse ;  /* 0x0000001fff28a819 */ /* 0x100fe4000001142b */
[----:B------:R-:W-:-:S04]  /*c880*/  @!P2 IADD3 R51, P4, P5, R116, R132, R43 ;  /* 0x000000847433a210 */ /* 0x000fc80007d9e02b */
[----:B------:R-:W-:Y:S02]  /*c890*/  @!P2 IADD3.X R40, R3, R52, R40, P4, P5 ;  /* 0x000000340328a210 */ /* 0x000fe400027ea428 */
[----:B------:R-:W-:-:S05]  /*c8a0*/  IADD3 R48, P4, R49, R120, RZ ;  /* 0x0000007831307210 */ /* 0x000fca0007f9e0ff */
[----:B------:R-:W-:Y:S01]  /*c8b0*/  IMAD.X R49, R42, 0x1, R121, P4 ;  /* 0x000000012a317824 */ /* 0x000fe200020e0679 */
[----:B------:R-:W-:-:S05]  /*c8c0*/  @!P2 IADD3 R50, P4, R51, R120, RZ ;  /* 0x000000783332a210 */ /* 0x000fca0007f9e0ff */
[----:B------:R-:W-:Y:S01]  /*c8d0*/  @!P2 IMAD.X R51, R40, 0x1, R121, P4 ;  /* 0x000000012833a824 */ /* 0x000fe200020e0679 */
[----:B------:R-:W-:Y:S02]  /*c8e0*/  SHF.R.S32.HI R40, RZ, 0x1f, R41 ;  /* 0x0000001fff287819 */ /* 0x000fe40000011429 */
[----:B------:R-:W-:Y:S02]  /*c8f0*/  ISETP.GE.AND P4, PT, R22, R127, PT ;  /* 0x0000007f1600720c */ /* 0x000fe40003f86270 */
        /* <DEDUP_REMOVED lines=15> */
[----:B------:R-:W-:Y:S01]  /*c9f0*/  SHF.R.U32.HI R62, RZ, 0x8, R65 ;  /* 0x00000008ff3e7819 */ /* 0x000fe20000011641 */
[----:B------:R-:W-:Y:S01]  /*ca00*/  IMAD.MOV.U32 R53, RZ, RZ, R41 ;  /* 0x000000ffff357224 */ /* 0x000fe200078e0029 */
[----:B------:R-:W-:Y:S01]  /*ca10*/  SHF.R.U32.HI R66, RZ, 0x10, R77 ;  /* 0x00000010ff427819 */ /* 0x000fe2000001164d */
[----:B------:R-:W-:Y:S01]  /*ca20*/  IMAD.SHL.U32 R40, R54, 0x100, RZ ;  /* 0x0000010036287824 */ /* 0x000fe200078e00ff */
[----:B------:R-:W-:Y:S01]  /*ca30*/  SHF.R.U32.HI R61, RZ, 0x8, R67 ;  /* 0x00000008ff3d7819 */ /* 0x000fe20000011643 */
[----:B------:R-:W-:Y:S01]  /*ca40*/  IMAD.MOV.U32 R54, RZ, RZ, R42 ;  /* 0x000000ffff367224 */ /* 0x000fe200078e002a */
[----:B------:R-:W-:Y:S01]  /*ca50*/  LOP3.LUT R55, R77, 0xff0000ff, RZ, 0xc0, !PT ;  /* 0xff0000ff4d377812 */ /* 0x000fe200078ec0ff */
[----:B------:R-:W-:Y:S01]  /*ca60*/  IMAD.SHL.U32 R42, R62, 0x100, RZ ;  /* 0x000001003e2a7824 */ /* 0x000fe200078e00ff */
[--C-:B------:R-:W-:Y:S01]  /*ca70*/  SHF.R.U32.HI R64, RZ, 0x8, R79.reuse ;  /* 0x00000008ff407819 */ /* 0x100fe2000001164f */
[----:B------:R-:W-:Y:S01]  /*ca80*/  IMAD.U32 R41, R66, 0x10000, RZ ;  /* 0x0001000042297824 */ /* 0x000fe200078e00ff */
[----:B------:R-:W-:Y:S01]  /*ca90*/  LOP3.LUT R59, R65, 0xff0000ff, RZ, 0xc0, !PT ;  /* 0xff0000ff413b7812 */ /* 0x000fe200078ec0ff */
[----:B------:R-:W-:Y:S01]  /*caa0*/  IMAD.SHL.U32 R61, R61, 0x100, RZ ;  /* 0x000001003d3d7824 */ /* 0x000fe200078e00ff */
[----:B------:R-:W-:Y:S01]  /*cab0*/  SHF.R.U32.HI R63, RZ, 0x10, R79 ;  /* 0x00000010ff3f7819 */ /* 0x000fe2000001164f */
[----:B-1----:R-:W-:Y:S01]  /*cac0*/  IMAD.MOV.U32 R58, RZ, RZ, R44 ;  /* 0x000000ffff3a7224 */ /* 0x002fe200078e002c */
[----:B------:R-:W-:Y:S01]  /*cad0*/  LOP3.LUT R40, R55, 0xff00, R40, 0xf8, !PT ;  /* 0x0000ff0037287812 */ /* 0x000fe200078ef828 */
[----:B------:R-:W-:Y:S01]  /*cae0*/  IMAD.SHL.U32 R55, R64, 0x100, RZ ;  /* 0x0000010040377824 */ /* 0x000fe200078e00ff */
[----:B------:R-:W-:-:S02]  /*caf0*/  LOP3.LUT R60, R67, 0xff0000ff, RZ, 0xc0, !PT ;  /* 0xff0000ff433c7812 */ /* 0x000fc400078ec0ff */
[----:B------:R-:W-:Y:S02]  /*cb00*/  LOP3.LUT R56, R79, 0xff0000ff, RZ, 0xc0, !PT ;  /* 0xff0000ff4f387812 */ /* 0x000fe400078ec0ff */
[----:B------:R-:W-:Y:S02]  /*cb10*/  LOP3.LUT R44, R59, 0xff00, R42, 0xf8, !PT ;  /* 0x0000ff003b2c7812 */ /* 0x000fe400078ef82a */
[----:B------:R-:W-:Y:S01]  /*cb20*/  LOP3.LUT R42, R40, 0xff0000, R41, 0xf8, !PT ;  /* 0x00ff0000282a7812 */ /* 0x000fe200078ef829 */
[----:B------:R-:W-:Y:S01]  /*cb30*/  IMAD.U32 R40, R63, 0x10000, RZ ;  /* 0x000100003f287824 */ /* 0x000fe200078e00ff */
[----:B------:R-:W-:Y:S02]  /*cb40*/  LOP3.LUT R64, R60, 0xff00, R61, 0xf8, !PT ;  /* 0x0000ff003c407812 */ /* 0x000fe400078ef83d */
[----:B------:R-:W-:Y:S02]  /*cb50*/  LOP3.LUT R55, R56, 0xff00, R55, 0xf8, !PT ;  /* 0x0000ff0038377812 */ /* 0x000fe400078ef837 */
[----:B------:R-:W-:-:S02]  /*cb60*/  F2FP.F16.E4M3.UNPACK_B R63, R158.H1 ;  /* 0x0000009eff3f723e */ /* 0x000fc400030006ff */
[----:B------:R-:W-:Y:S02]  /*cb70*/  F2FP.F16.E4M3.UNPACK_B R61, R58.H1 ;  /* 0x0000003aff3d723e */ /* 0x000fe400030006ff */
[----:B------:R-:W-:Y:S01]  /*cb80*/  F2FP.F16.E4M3.UNPACK_B R59, R57.H1 ;  /* 0x00000039ff3b723e */ /* 0x000fe200030006ff */
[----:B------:R-:W-:Y:S01]  /*cb90*/  HADD2.F32 R41, -RZ, R63.H0_H0 ;  /* 0x2000003fff297230 */ /* 0x000fe20000004100 */
[----:B------:R-:W-:Y:S01]  /*cba0*/  SHF.R.U32.HI R65, RZ, 0x10, R65 ;  /* 0x00000010ff417819 */ /* 0x000fe20000011641 */
[----:B------:R-:W-:Y:S01]  /*cbb0*/  HADD2.F32 R56, -RZ, R61.H0_H0 ;  /* 0x2000003dff387230 */ /* 0x000fe20000004100 */
[----:B------:R-:W-:Y:S01]  /*cbc0*/  SHF.R.U32.HI R67, RZ, 0x10, R67 ;  /* 0x00000010ff437819 */ /* 0x000fe20000011643 */
[----:B------:R-:W-:Y:S01]  /*cbd0*/  HADD2.F32 R63, -RZ, R63.H1_H1 ;  /* 0x3000003fff3f7230 */ /* 0x000fe20000004100 */
[----:B------:R-:W-:Y:S01]  /*cbe0*/  LOP3.LUT R40, R55, 0xff0000, R40, 0xf8, !PT ;  /* 0x00ff000037287812 */ /* 0x000fe200078ef828 */
[----:B------:R-:W-:Y:S01]  /*cbf0*/  HADD2.F32 R55, -RZ, R59.H0_H0 ;  /* 0x2000003bff377230 */ /* 0x000fe20000004100 */
[----:B------:R-:W-:Y:S01]  /*cc00*/  F2FP.F16.E4M3.UNPACK_B R60, R160.H1 ;  /* 0x000000a0ff3c723e */ /* 0x000fe200030006ff */
[----:B------:R-:W-:-:S02]  /*cc10*/  IMAD.U32 R65, R65, 0x10000, RZ ;  /* 0x0001000041417824 */ /* 0x000fc400078e00ff */
[-C--:B------:R-:W-:Y:S01]  /*cc20*/  FMUL.FTZ R66, R56, R41.reuse ;  /* 0x0000002938427220 */ /* 0x080fe20000410000 */
[----:B------:R-:W-:Y:S02]  /*cc30*/  IMAD.U32 R67, R67, 0x10000, RZ ;  /* 0x0001000043437824 */ /* 0x000fe400078e00ff */
[C---:B------:R-:W-:Y:S01]  /*cc40*/  FMUL.FTZ R77, R55.reuse, R41 ;  /* 0x00000029374d7220 */ /* 0x040fe20000410000 */
[--C-:B------:R-:W-:Y:S01]  /*cc50*/  HADD2.F32 R62, -RZ, R60.reuse.H0_H0 ;  /* 0x2000003cff3e7230 */ /* 0x100fe20000004100 */
[----:B------:R-:W-:Y:S01]  /*cc60*/  LOP3.LUT R44, R44, 0xff0000, R65, 0xf8, !PT ;  /* 0x00ff00002c2c7812 */ /* 0x000fe200078ef841 */
[----:B------:R-:W-:Y:S01]  /*cc70*/  HADD2.F32 R65, -RZ, R60.H1_H1 ;  /* 0x3000003cff417230 */ /* 0x000fe20000004100 */
[----:B------:R-:W-:Y:S01]  /*cc80*/  LOP3.LUT R41, R64, 0xff0000, R67, 0xf8, !PT ;  /* 0x00ff000040297812 */ /* 0x000fe200078ef843 */
[----:B------:R-:W-:Y:S02]  /*cc90*/  HADD2.F32 R60, -RZ, R59.H1_H1 ;  /* 0x3000003bff3c7230 */ /* 0x000fe40000004100 */
[-C--:B------:R-:W-:Y:S01]  /*cca0*/  FFMA.FTZ R55, R55, R62.reuse, -R66 ;  /* 0x0000003e37377223 */ /* 0x080fe20000010842 */
[----:B------:R-:W-:Y:S01]  /*ccb0*/  FFMA.FTZ R56, R56, R62, R77 ;  /* 0x0000003e38387223 */ /* 0x000fe2000001004d */
[----:B------:R-:W-:Y:S01]  /*ccc0*/  HADD2.F32 R64, -RZ, R61.H1_H1 ;  /* 0x3000003dff407230 */ /* 0x000fe20000004100 */
[----:B------:R-:W-:Y:S01]  /*ccd0*/  F2FP.F16.E4M3.UNPACK_B R158, R158 ;  /* 0x0000009eff9e723e */ /* 0x000fe200020006ff */
[----:B------:R-:W-:Y:S01]  /*cce0*/  FMUL.FTZ R67, R60, R63 ;  /* 0x0000003f3c437220 */ /* 0x000fe20000410000 */
[----:B------:R-:W-:-:S02]  /*ccf0*/  F2FP.F16.E4M3.UNPACK_B R62, R58 ;  /* 0x0000003aff3e723e */ /* 0x000fc400020006ff */
[----:B------:R-:W-:Y:S01]  /*cd00*/  F2FP.F16.E4M3.UNPACK_B R61, R57 ;  /* 0x00000039ff3d723e */ /* 0x000fe200020006ff */
[----:B------:R-:W-:Y:S01]  /*cd10*/  FMUL.FTZ R57, R64, R63 ;  /* 0x0000003f40397220 */ /* 0x000fe20000410000 */
[----:B------:R-:W-:Y:S01]  /*cd20*/  F2FP.F16.E4M3.UNPACK_B R160, R160 ;  /* 0x000000a0ffa0723e */ /* 0x000fe200020006ff */
[----:B------:R-:W-:Y:S02]  /*cd30*/  HADD2.F32 R66, -RZ, R158.H0_H0 ;  /* 0x2000009eff427230 */ /* 0x000fe40000004100 */
[----:B------:R-:W-:Y:S02]  /*cd40*/  HADD2.F32 R63, -RZ, R62.H0_H0 ;  /* 0x2000003eff3f7230 */ /* 0x000fe40000004100 */
[-C--:B------:R-:W-:Y:S01]  /*cd50*/  FFMA.FTZ R58, R60, R65.reuse, -R57 ;  /* 0x000000413c3a7223 */ /* 0x080fe20000010839 */
[----:B------:R-:W-:Y:S02]  /*cd60*/  HADD2.F32 R59, -RZ, R61.H0_H0 ;  /* 0x2000003dff3b7230 */ /* 0x000fe40000004100 */
[----:B------:R-:W-:Y:S01]  /*cd70*/  FFMA.FTZ R57, R64, R65, R67 ;  /* 0x0000004140397223 */ /* 0x000fe20000010043 */
[----:B------:R-:W-:-:S02]  /*cd80*/  HADD2.F32 R60, -RZ, R160.H0_H0 ;  /* 0x200000a0ff3c7230 */ /* 0x000fc40000004100 */
[-C--:B------:R-:W-:Y:S01]  /*cd90*/  FMUL.FTZ R76, R63, R66.reuse ;  /* 0x000000423f4c7220 */ /* 0x080fe20000410000 */
[----:B------:R-:W-:Y:S02]  /*cda0*/  HADD2.F32 R158, -RZ, R158.H1_H1 ;  /* 0x3000009eff9e7230 */ /* 0x000fe40000004100 */
[C---:B------:R-:W-:Y:S01]  /*cdb0*/  FMUL.FTZ R66, R59.reuse, R66 ;  /* 0x000000423b427220 */ /* 0x040fe20000410000 */
[----:B------:R-:W-:Y:S02]  /*cdc0*/  HADD2.F32 R64, -RZ, R62.H1_H1 ;  /* 0x3000003eff407230 */ /* 0x000fe40000004100 */
[----:B------:R-:W-:Y:S01]  /*cdd0*/  FFMA.FTZ R59, R59, R60, -R76 ;  /* 0x0000003c3b3b7223 */ /* 0x000fe2000001084c */
[----:B------:R-:W-:Y:S01]  /*cde0*/  HADD2.F32 R61, -RZ, R61.H1_H1 ;  /* 0x3000003dff3d7230 */ /* 0x000fe20000004100 */
[----:B------:R-:W-:Y:S01]  /*cdf0*/  F2FP.F16.E4M3.UNPACK_B R76, R159.H1 ;  /* 0x0000009fff4c723e */ /* 0x000fe200030006ff */
[----:B------:R-:W-:Y:S01]  /*ce00*/  HADD2.F32 R160, -RZ, R160.H1_H1 ;  /* 0x300000a0ffa07230 */ /* 0x000fe20000004100 */
[----:B------:R-:W-:Y:S01]  /*ce10*/  F2FP.F16.E4M3.UNPACK_B R65, R46.H1 ;  /* 0x0000002eff41723e */ /* 0x000fe200030006ff */
[----:B------:R-:W-:Y:S01]  /*ce20*/  FFMA.FTZ R60, R63, R60, R66 ;  /* 0x0000003c3f3c7223 */ /* 0x000fe20000010042 */
[-C--:B------:R-:W-:Y:S01]  /*ce30*/  FMUL.FTZ R62, R64, R158.reuse ;  /* 0x0000009e403e7220 */ /* 0x080fe20000410000 */
[----:B------:R-:W-:Y:S01]  /*ce40*/  FMUL.FTZ R77, R61, R158 ;  /* 0x0000009e3d4d7220 */ /* 0x000fe20000410000 */
[----:B------:R-:W-:Y:S01]  /*ce50*/  F2FP.F16.E4M3.UNPACK_B R67, R161.H1 ;  /* 0x000000a1ff43723e */ /* 0x000fe200030006ff */
[----:B------:R-:W-:Y:S01]  /*ce60*/  HADD2.F32 R79, -RZ, R76.H0_H0 ;  /* 0x2000004cff4f7230 */ /* 0x000fe20000004100 */
[----:B------:R-:W-:Y:S01]  /*ce70*/  F2FP.F16.E4M3.UNPACK_B R63, R54.H1 ;  /* 0x00000036ff3f723e */ /* 0x000fe200030006ff */
[----:B------:R-:W-:-:S02]  /*ce80*/  HADD2.F32 R66, -RZ, R65.H0_H0 ;  /* 0x20000041ff427230 */ /* 0x000fc40000004100 */
[-C--:B------:R-:W-:Y:S01]  /*ce90*/  FFMA.FTZ R62, R61, R160.reuse, -R62 ;  /* 0x000000a03d3e7223 */ /* 0x080fe2000001083e */
[----:B------:R-:W-:Y:S01]  /*cea0*/  FFMA.FTZ R61, R64, R160, R77 ;  /* 0x000000a0403d7223 */ /* 0x000fe2000001004d */
[----:B------:R-:W-:Y:S01]  /*ceb0*/  HADD2.F32 R77, -RZ, R67.H0_H0 ;  /* 0x20000043ff4d7230 */ /* 0x000fe20000004100 */
[----:B------:R-:W-:Y:S01]  /*cec0*/  F2FP.F16.E4M3.UNPACK_B R159, R159 ;  /* 0x0000009fff9f723e */ /* 0x000fe200020006ff */
[----:B------:R-:W-:Y:S02]  /*ced0*/  HADD2.F32 R64, -RZ, R63.H0_H0 ;  /* 0x2000003fff407230 */ /* 0x000fe40000004100 */
[-C--:B------:R-:W-:Y:S01]  /*cee0*/  FMUL.FTZ R89, R66, R79.reuse ;  /* 0x0000004f42597220 */ /* 0x080fe20000410000 */
[----:B------:R-:W-:Y:S01]  /*cef0*/  HADD2.F32 R76, -RZ, R76.H1_H1 ;  /* 0x3000004cff4c7230 */ /* 0x000fe20000004100 */
[----:B------:R-:W-:Y:S01]  /*cf00*/  F2FP.F16.E4M3.UNPACK_B R54, R54 ;  /* 0x00000036ff36723e */ /* 0x000fe200020006ff */
[----:B------:R-:W-:Y:S02]  /*cf10*/  HADD2.F32 R65, -RZ, R65.H1_H1 ;  /* 0x30000041ff417230 */ /* 0x000fe40000004100 */
[C---:B------:R-:W-:Y:S01]  /*cf20*/  FMUL.FTZ R79, R64.reuse, R79 ;  /* 0x0000004f404f7220 */ /* 0x040fe20000410000 */
[----:B------:R-:W-:Y:S01]  /*cf30*/  FFMA.FTZ R89, R64, R77, -R89 ;  /* 0x0000004d40597223 */ /* 0x000fe20000010859 */
[----:B------:R-:W-:Y:S01]  /*cf40*/  HADD2.F32 R63, -RZ, R63.H1_H1 ;  /* 0x3000003fff3f7230 */ /* 0x000fe20000004100 */
[----:B------:R-:W-:Y:S01]  /*cf50*/  F2FP.F16.E4M3.UNPACK_B R161, R161 ;  /* 0x000000a1ffa1723e */ /* 0x000fe200020006ff */
[----:B------:R-:W-:-:S02]  /*cf60*/  HADD2.F32 R64, -RZ, R67.H1_H1 ;  /* 0x30000043ff407230 */ /* 0x000fc40000004100 */
[-C--:B------:R-:W-:Y:S01]  /*cf70*/  FMUL.FTZ R78, R65, R76.reuse ;  /* 0x0000004c414e7220 */ /* 0x080fe20000410000 */
[--C-:B------:R-:W-:Y:S02]  /*cf80*/  HADD2.F32 R67, -RZ, R159.reuse.H0_H0 ;  /* 0x2000009fff437230 */ /* 0x100fe40000004100 */
[C---:B------:R-:W-:Y:S01]  /*cf90*/  FMUL.FTZ R88, R63.reuse, R76 ;  /* 0x0000004c3f587220 */ /* 0x040fe20000410000 */
[----:B------:R-:W-:Y:S02]  /*cfa0*/  HADD2.F32 R159, -RZ, R159.H1_H1 ;  /* 0x3000009fff9f7230 */ /* 0x000fe40000004100 */
[----:B------:R-:W-:Y:S01]  /*cfb0*/  FFMA.FTZ R78, R63, R64, -R78 ;  /* 0x000000403f4e7223 */ /* 0x000fe2000001084e */
[----:B------:R-:W-:Y:S01]  /*cfc0*/  F2FP.F16.E4M3.UNPACK_B R63, R46 ;  /* 0x0000002eff3f723e */ /* 0x000fe200020006ff */
[----:B------:R-:W-:Y:S01]  /*cfd0*/  FFMA.FTZ R91, R65, R64, R88 ;  /* 0x00000040415b7223 */ /* 0x000fe20000010058 */
[--C-:B------:R-:W-:Y:S02]  /*cfe0*/  HADD2.F32 R46, -RZ, R54.reuse.H0_H0 ;  /* 0x20000036ff2e7230 */ /* 0x100fe40000004100 */
[----:B------:R-:W-:Y:S01]  /*cff0*/  FFMA.FTZ R76, R66, R77, R79 ;  /* 0x0000004d424c7223 */ /* 0x000fe2000001004f */
[----:B------:R-:W-:Y:S01]  /*d000*/  HADD2.F32 R54, -RZ, R54.H1_H1 ;  /* 0x30000036ff367230 */ /* 0x000fe20000004100 */
[----:B------:R-:W-:Y:S01]  /*d010*/  F2FP.SATFINITE.E4M3.F32.PACK_AB_MERGE_C R55, R58, R55, RZ ;  /* 0x000000373a37723e */ /* 0x000fe200048070ff */
[--C-:B------:R-:W-:Y:S01]  /*d020*/  HADD2.F32 R64, -RZ, R63.reuse.H0_H0 ;  /* 0x2000003fff407230 */ /* 0x100fe20000004100 */
[----:B------:R-:W-:Y:S01]  /*d030*/  F2FP.SATFINITE.E4M3.F32.PACK_AB_MERGE_C R57, R57, R56, RZ ;  /* 0x000000383939723e */ /* 0x000fe200048070ff */
[----:B------:R-:W-:-:S02]  /*d040*/  HADD2.F32 R63, -RZ, R63.H1_H1 ;  /* 0x3000003fff3f7230 */ /* 0x000fc40000004100 */
[----:B------:R-:W-:Y:S01]  /*d050*/  FMUL.FTZ R66, R54, R159 ;  /* 0x0000009f36427220 */ /* 0x000fe20000410000 */
[--C-:B------:R-:W-:Y:S02]  /*d060*/  HADD2.F32 R65, -RZ, R161.reuse.H0_H0 ;  /* 0x200000a1ff417230 */ /* 0x100fe40000004100 */
[----:B------:R-:W-:Y:S01]  /*d070*/  FMUL.FTZ R77, R64, R67 ;  /* 0x00000043404d7220 */ /* 0x000fe20000410000 */
[----:B------:R-:W-:Y:S02]  /*d080*/  HADD2.F32 R161, -RZ, R161.H1_H1 ;  /* 0x300000a1ffa17230 */ /* 0x000fe40000004100 */
[C---:B------:R-:W-:Y:S01]  /*d090*/  FMUL.FTZ R79, R63.reuse, R159 ;  /* 0x0000009f3f4f7220 */ /* 0x040fe20000410000 */
[C---:B------:R-:W-:Y:S01]  /*d0a0*/  FMUL.FTZ R67, R46.reuse, R67 ;  /* 0x000000432e437220 */ /* 0x040fe20000410000 */
[----:B------:R-:W-:Y:S01]  /*d0b0*/  FFMA.FTZ R77, R46, R65, -R77 ;  /* 0x000000412e4d7223 */ /* 0x000fe2000001084d */
[----:B------:R-:W-:Y:S01]  /*d0c0*/  F2FP.F16.E4M3.UNPACK_B R58, R53 ;  /* 0x00000035ff3a723e */ /* 0x000fe200020006ff */
[----:B------:R-:W-:Y:S01]  /*d0d0*/  FFMA.FTZ R54, R54, R161, -R79 ;  /* 0x000000a136367223 */ /* 0x000fe2000001084f */
[----:B------:R-:W-:Y:S01]  /*d0e0*/  FFMA.FTZ R46, R64, R65, R67 ;  /* 0x00000041402e7223 */ /* 0x000fe20000010043 */
[----:B------:R-:W-:Y:S01]  /*d0f0*/  FFMA.FTZ R161, R63, R161, R66 ;  /* 0x000000a13fa17223 */ /* 0x000fe20000010042 */
[----:B------:R-:W-:-:S02]  /*d100*/  F2FP.F16.E4M3.UNPACK_B R63, R45 ;  /* 0x0000002dff3f723e */ /* 0x000fc400020006ff */
[----:B------:R-:W-:Y:S02]  /*d110*/  F2FP.F16.E4M3.UNPACK_B R64, R44 ;  /* 0x0000002cff40723e */ /* 0x000fe400020006ff */
[----:B------:R-:W-:Y:S01]  /*d120*/  F2FP.SATFINITE.E4M3.F32.PACK_AB_MERGE_C R56, R62, R59, R55 ;  /* 0x0000003b3e38723e */ /* 0x000fe20004807037 */
[--C-:B------:R-:W-:Y:S01]  /*d130*/  HADD2.F32 R59, -RZ, R63.reuse.H0_H0 ;  /* 0x2000003fff3b7230 */ /* 0x100fe20000004100 */
[----:B------:R-:W-:Y:S01]  /*d140*/  F2FP.SATFINITE.E4M3.F32.PACK_AB_MERGE_C R55, R61, R60, R57 ;  /* 0x0000003c3d37723e */ /* 0x000fe20004807039 */
[----:B------:R-:W-:Y:S01]  /*d150*/  HADD2.F32 R60, -RZ, R64.H0_H0 ;  /* 0x20000040ff3c7230 */ /* 0x000fe20000004100 */
[----:B------:R-:W-:Y:S01]  /*d160*/  F2FP.SATFINITE.E4M3.F32.PACK_AB_MERGE_C R76, R91, R76, RZ ;  /* 0x0000004c5b4c723e */ /* 0x000fe200048070ff */
[----:B------:R-:W-:Y:S01]  /*d170*/  HADD2.F32 R57, -RZ, R58.H0_H0 ;  /* 0x2000003aff397230 */ /* 0x000fe20000004100 */
[----:B------:R-:W-:Y:S01]  /*d180*/  F2FP.F16.E4M3.UNPACK_B R61, R42 ;  /* 0x0000002aff3d723e */ /* 0x000fe200020006ff */
[----:B------:R-:W-:Y:S01]  /*d190*/  HADD2.F32 R63, -RZ, R63.H1_H1 ;  /* 0x3000003fff3f7230 */ /* 0x000fe20000004100 */
[----:B------:R-:W-:Y:S01]  /*d1a0*/  F2FP.SATFINITE.E4M3.F32.PACK_AB_MERGE_C R46, R161, R46, R76 ;  /* 0x0000002ea12e723e */ /* 0x000fe2000480704c */
[-C--:B------:R-:W-:Y:S01]  /*d1b0*/  FMUL.FTZ R66, R59, R60.reuse ;  /* 0x0000003c3b427220 */ /* 0x080fe20000410000 */
[----:B------:R-:W-:Y:S01]  /*d1c0*/  FMUL.FTZ R76, R57, R60 ;  /* 0x0000003c394c7220 */ /* 0x000fe20000410000 */
[----:B------:R-:W-:Y:S01]  /*d1d0*/  HADD2.F32 R62, -RZ, R61.H0_H0 ;  /* 0x2000003dff3e7230 */ /* 0x000fe20000004100 */
[----:B------:R-:W-:Y:S01]  /*d1e0*/  F2FP.F16.E4M3.UNPACK_B R53, R53.H1 ;  /* 0x00000035ff35723e */ /* 0x000fe200030006ff */
[----:B------:R-:W-:Y:S01]  /*d1f0*/  HADD2.F32 R64, -RZ, R64.H1_H1 ;  /* 0x30000040ff407230 */ /* 0x000fe20000004100 */
[----:B------:R-:W-:Y:S01]  /*d200*/  F2FP.F16.E4M3.UNPACK_B R42, R42.H1 ;  /* 0x0000002aff2a723e */ /* 0x000fe200030006ff */
[----:B------:R-:W-:-:S02]  /*d210*/  HADD2.F32 R60, -RZ, R58.H1_H1 ;  /* 0x3000003aff3c7230 */ /* 0x000fc40000004100 */
[-C--:B------:R-:W-:Y:S01]  /*d220*/  FFMA.FTZ R57, R57, R62.reuse, -R66 ;  /* 0x0000003e39397223 */ /* 0x080fe20000010842 */
[----:B------:R-:W-:Y:S01]  /*d230*/  FFMA.FTZ R58, R59, R62, R76 ;  /* 0x0000003e3b3a7223 */ /* 0x000fe2000001004c */
[----:B------:R-:W-:Y:S02]  /*d240*/  HADD2.F32 R61, -RZ, R61.H1_H1 ;  /* 0x3000003dff3d7230 */ /* 0x000fe40000004100 */
[CC--:B------:R-:W-:Y:S01]  /*d250*/  FMUL.FTZ R65, R63.reuse, R64.reuse ;  /* 0x000000403f417220 */ /* 0x0c0fe20000410000 */
[C---:B------:R-:W-:Y:S01]  /*d260*/  FMUL.FTZ R64, R60.reuse, R64 ;  /* 0x000000403c407220 */ /* 0x040fe20000410000 */
[----:B------:R-:W-:Y:S02]  /*d270*/  F2FP.F16.E4M3.UNPACK_B R59, R45.H1 ;  /* 0x0000002dff3b723e */ /* 0x000fe400030006ff */
[----:B------:R-:W-:Y:S01]  /*d280*/  F2FP.F16.E4M3.UNPACK_B R62, R44.H1 ;  /* 0x0000002cff3e723e */ /* 0x000fe200030006ff */
[-C--:B------:R-:W-:Y:S01]  /*d290*/  FFMA.FTZ R60, R60, R61.reuse, -R65 ;  /* 0x0000003d3c3c7223 */ /* 0x080fe20000010841 */
[----:B------:R-:W-:Y:S01]  /*d2a0*/  FFMA.FTZ R45, R63, R61, R64 ;  /* 0x0000003d3f2d7223 */ /* 0x000fe20000010040 */
[----:B------:R-:W-:Y:S01]  /*d2b0*/  HADD2.F32 R61, -RZ, R59.H0_H0 ;  /* 0x2000003bff3d7230 */ /* 0x000fe20000004100 */
[----:B------:R-:W-:Y:S01]  /*d2c0*/  F2FP.SATFINITE.E4M3.F32.PACK_AB_MERGE_C R78, R78, R89, RZ ;  /* 0x000000594e4e723e */ /* 0x000fe200048070ff */
[----:B------:R-:W-:Y:S01]  /*d2d0*/  HADD2.F32 R63, -RZ, R62.H0_H0 ;  /* 0x2000003eff3f7230 */ /* 0x000fe20000004100 */
[----:B------:R-:W-:Y:S01]  /*d2e0*/  F2FP.F16.E4M3.UNPACK_B R67, R41 ;  /* 0x00000029ff43723e */ /* 0x000fe200020006ff */
[----:B------:R-:W-:Y:S01]  /*d2f0*/  HADD2.F32 R44, -RZ, R53.H0_H0 ;  /* 0x20000035ff2c7230 */ /* 0x000fe20000004100 */
[----:B------:R-:W-:Y:S01]  /*d300*/  F2FP.SATFINITE.E4M3.F32.PACK_AB_MERGE_C R54, R54, R77, R78 ;  /* 0x0000004d3636723e */ /* 0x000fe2000480704e */
[----:B------:R-:W-:-:S02]  /*d310*/  HADD2.F32 R59, -RZ, R59.H1_H1 ;  /* 0x3000003bff3b7230 */ /* 0x000fc40000004100 */
[-C--:B------:R-:W-:Y:S01]  /*d320*/  FMUL.FTZ R65, R61, R63.reuse ;  /* 0x0000003f3d417220 */ /* 0x080fe20000410000 */
[----:B------:R-:W-:Y:S02]  /*d330*/  HADD2.F32 R66, -RZ, R62.H1_H1 ;  /* 0x3000003eff427230 */ /* 0x000fe40000004100 */
[C---:B------:R-:W-:Y:S01]  /*d340*/  FMUL.FTZ R76, R44.reuse, R63 ;  /* 0x0000003f2c4c7220 */ /* 0x040fe20000410000 */
[--C-:B------:R-:W-:Y:S02]  /*d350*/  HADD2.F32 R62, -RZ, R42.reuse.H0_H0 ;  /* 0x2000002aff3e7230 */ /* 0x100fe40000004100 */
[----:B------:R-:W-:Y:S02]  /*d360*/  HADD2.F32 R53, -RZ, R53.H1_H1 ;  /* 0x30000035ff357230 */ /* 0x000fe40000004100 */
[----:B------:R-:W-:Y:S01]  /*d370*/  FMUL.FTZ R78, R59, R66 ;  /* 0x000000423b4e7220 */ /* 0x000fe20000410000 */
[----:B------:R-:W-:Y:S02]  /*d380*/  HADD2.F32 R64, -RZ, R42.H1_H1 ;  /* 0x3000002aff407230 */ /* 0x000fe40000004100 */
[-C--:B------:R-:W-:Y:S01]  /*d390*/  FFMA.FTZ R42, R44, R62.reuse, -R65 ;  /* 0x0000003e2c2a7223 */ /* 0x080fe20000010841 */
[----:B------:R-:W-:Y:S01]  /*d3a0*/  FFMA.FTZ R44, R61, R62, R76 ;  /* 0x0000003e3d2c7223 */ /* 0x000fe2000001004c */
[C---:B------:R-:W-:Y:S01]  /*d3b0*/  FMUL.FTZ R66, R53.reuse, R66 ;  /* 0x0000004235427220 */ /* 0x040fe20000410000 */
[----:B------:R-:W-:Y:S01]  /*d3c0*/  F2FP.F16.E4M3.UNPACK_B R61, R47 ;  /* 0x0000002fff3d723e */ /* 0x000fe200020006ff */
[-C--:B------:R-:W-:Y:S01]  /*d3d0*/  FFMA.FTZ R79, R53, R64.reuse, -R78 ;  /* 0x00000040354f7223 */ /* 0x080fe2000001084e */
[----:B------:R-:W-:Y:S01]  /*d3e0*/  F2FP.F16.E4M3.UNPACK_B R53, R43 ;  /* 0x0000002bff35723e */ /* 0x000fe200020006ff */
[----:B------:R-:W-:Y:S01]  /*d3f0*/  FFMA.FTZ R89, R59, R64, R66 ;  /* 0x000000403b597223 */ /* 0x000fe20000010042 */
        /* <DEDUP_REMOVED lines=9> */
[----:B------:R-:W-:-:S02]  /*d490*/  HADD2.F32 R40, -RZ, R62.H0_H0 ;  /* 0x2000003eff287230 */ /* 0x000fc40000004100 */
[-C--:B------:R-:W-:Y:S01]  /*d4a0*/  FMUL.FTZ R88, R63, R78.reuse ;  /* 0x0000004e3f587220 */ /* 0x080fe20000410000 */
[----:B------:R-:W-:Y:S02]  /*d4b0*/  HADD2.F32 R59, -RZ, R43.H0_H0 ;  /* 0x2000002bff3b7230 */ /* 0x000fe40000004100 */
[----:B------:R-:W-:Y:S01]  /*d4c0*/  FMUL.FTZ R78, R47, R78 ;  /* 0x0000004e2f4e7220 */ /* 0x000fe20000410000 */
[----:B------:R-:W-:Y:S02]  /*d4d0*/  HADD2.F32 R66, -RZ, R41.H0_H0 ;  /* 0x20000029ff427230 */ /* 0x000fe40000004100 */
[-C--:B------:R-:W-:Y:S01]  /*d4e0*/  FMUL.FTZ R90, R40, R77.reuse ;  /* 0x0000004d285a7220 */ /* 0x080fe20000410000 */
[----:B------:R-:W-:Y:S02]  /*d4f0*/  HADD2.F32 R65, -RZ, R64.H0_H0 ;  /* 0x20000040ff417230 */ /* 0x000fe40000004100 */
[----:B------:R-:W-:Y:S01]  /*d500*/  FMUL.FTZ R77, R59, R77 ;  /* 0x0000004d3b4d7220 */ /* 0x000fe20000410000 */
[----:B------:R-:W-:-:S02]  /*d510*/  HADD2.F32 R62, -RZ, R62.H1_H1 ;  /* 0x3000003eff3e7230 */ /* 0x000fc40000004100 */
[-C--:B------:R-:W-:Y:S01]  /*d520*/  FFMA.FTZ R88, R47, R66.reuse, -R88 ;  /* 0x000000422f587223 */ /* 0x080fe20000010858 */
[----:B------:R-:W-:Y:S02]  /*d530*/  HADD2.F32 R76, -RZ, R76.H1_H1 ;  /* 0x3000004cff4c7230 */ /* 0x000fe40000004100 */
[----:B------:R-:W-:Y:S01]  /*d540*/  FFMA.FTZ R78, R63, R66, R78 ;  /* 0x000000423f4e7223 */ /* 0x000fe2000001004e */
[----:B------:R-:W-:Y:S02]  /*d550*/  HADD2.F32 R43, -RZ, R43.H1_H1 ;  /* 0x3000002bff2b7230 */ /* 0x000fe40000004100 */
[----:B------:R-:W-:Y:S01]  /*d560*/  FFMA.FTZ R77, R40, R65, R77 ;  /* 0x00000041284d7223 */ /* 0x000fe2000001004d */
[----:B------:R-:W-:Y:S02]  /*d570*/  HADD2.F32 R61, -RZ, R61.H1_H1 ;  /* 0x3000003dff3d7230 */ /* 0x000fe40000004100 */
[----:B------:R-:W-:Y:S01]  /*d580*/  FMUL.FTZ R92, R62, R76 ;  /* 0x0000004c3e5c7220 */ /* 0x000fe20000410000 */
[----:B------:R-:W-:-:S02]  /*d590*/  HADD2.F32 R66, -RZ, R67.H1_H1 ;  /* 0x30000043ff427230 */ /* 0x000fc40000004100 */
[----:B------:R-:W-:Y:S01]  /*d5a0*/  FFMA.FTZ R90, R59, R65, -R90 ;  /* 0x000000413b5a7223 */ /* 0x000fe2000001085a */
[----:B------:R-:W-:Y:S01]  /*d5b0*/  HADD2.F32 R53, -RZ, R53.H1_H1 ;  /* 0x30000035ff357230 */ /* 0x000fe20000004100 */
[----:B------:R-:W-:Y:S01]  /*d5c0*/  F2FP.SATFINITE.E4M3.F32.PACK_AB_MERGE_C R42, R79, R42, RZ ;  /* 0x0000002a4f2a723e */ /* 0x000fe200048070ff */
[----:B------:R-:W-:Y:S02]  /*d5d0*/  HADD2.F32 R40, -RZ, R41.H1_H1 ;  /* 0x30000029ff287230 */ /* 0x000fe40000004100 */
[----:B------:R-:W-:Y:S01]  /*d5e0*/  FMUL.FTZ R41, R43, R76 ;  /* 0x0000004c2b297220 */ /* 0x000fe20000410000 */
[----:B------:R-:W-:Y:S02]  /*d5f0*/  HADD2.F32 R64, -RZ, R64.H1_H1 ;  /* 0x30000040ff407230 */ /* 0x000fe40000004100 */
[-C--:B------:R-:W-:Y:S01]  /*d600*/  FMUL.FTZ R76, R61, R66.reuse ;  /* 0x000000423d4c7220 */ /* 0x080fe20000410000 */
[----:B------:R-:W-:Y:S01]  /*d610*/  FMUL.FTZ R66, R53, R66 ;  /* 0x0000004235427220 */ /* 0x000fe20000410000 */
[----:B------:R-:W-:Y:S01]  /*d620*/  F2FP.SATFINITE.E4M3.F32.PACK_AB_MERGE_C R44, R89, R44, RZ ;  /* 0x0000002c592c723e */ /* 0x000fe200048070ff */
[-C--:B------:R-:W-:Y:S01]  /*d630*/  FFMA.FTZ R43, R43, R64.reuse, -R92 ;  /* 0x000000402b2b7223 */ /* 0x080fe2000001085c */
[----:B------:R-:W-:Y:S01]  /*d640*/  FFMA.FTZ R62, R62, R64, R41 ;  /* 0x000000403e3e7223 */ /* 0x000fe20000010029 */
[-C--:B------:R-:W-:Y:S01]  /*d650*/  FFMA.FTZ R53, R53, R40.reuse, -R76 ;  /* 0x0000002835357223 */ /* 0x080fe2000001084c */
[----:B------:R-:W-:Y:S01]  /*d660*/  FFMA.FTZ R61, R61, R40, R66 ;  /* 0x000000283d3d7223 */ /* 0x000fe20000010042 */
[----:B------:R-:W-:Y:S01]  /*d670*/  F2FP.SATFINITE.E4M3.F32.PACK_AB_MERGE_C R41, R60, R57, R42 ;  /* 0x000000393c29723e */ /* 0x000fe2000480702a */
[----:B------:R-:W-:Y:S01]  /*d680*/  IMAD.MOV.U32 R40, RZ, RZ, R56 ;  /* 0x000000ffff287224 */ /* 0x000fe200078e0038 */
[----:B------:R-:W-:Y:S01]  /*d690*/  F2FP.SATFINITE.E4M3.F32.PACK_AB_MERGE_C R43, R43, R90, RZ ;  /* 0x0000005a2b2b723e */ /* 0x000fe200048070ff */
[----:B------:R-:W-:Y:S01]  /*d6a0*/  IMAD.MOV.U32 R42, RZ, RZ, R54 ;  /* 0x000000ffff2a7224 */ /* 0x000fe200078e0036 */
[----:B------:R-:W-:-:S02]  /*d6b0*/  F2FP.SATFINITE.E4M3.F32.PACK_AB_MERGE_C R62, R62, R77, RZ ;  /* 0x0000004d3e3e723e */ /* 0x000fc400048070ff */
[----:B------:R-:W-:Y:S01]  /*d6c0*/  F2FP.SATFINITE.E4M3.F32.PACK_AB_MERGE_C R45, R45, R58, R44 ;  /* 0x0000003a2d2d723e */ /* 0x000fe2000480702c */
[----:B------:R-:W-:Y:S01]  /*d6d0*/  IMAD.MOV.U32 R44, RZ, RZ, R55 ;  /* 0x000000ffff2c7224 */ /* 0x000fe200078e0037 */
[----:B------:R-:W-:Y:S02]  /*d6e0*/  F2FP.SATFINITE.E4M3.F32.PACK_AB_MERGE_C R43, R53, R88, R43 ;  /* 0x00000058352b723e */ /* 0x000fe4000480702b */
[----:B------:R-:W-:-:S07]  /*d6f0*/  F2FP.SATFINITE.E4M3.F32.PACK_AB_MERGE_C R47, R61, R78, R62 ;  /* 0x0000004e3d2f723e */ /* 0x000fce000480703e */
.L_x_1414:
[----:B------:R-:W-:Y:S05]  /*d700*/  BSYNC B2 ;  /* 0x0000000000027941 */ /* 0x000fea0003800000 */
.L_x_1413:
[----:B0-----:R0:W-:Y:S04]  /*d710*/  STG.E.128 desc[UR60][R48.64], R40 ;  /* 0x0000002830007986 */ /* 0x0011e8000c101d3c */
[----:B-1----:R0:W-:Y:S02]  /*d720*/  @!P2 STG.E.128 desc[UR60][R50.64], R44 ;  /* 0x0000002c3200a986 */ /* 0x0021e4000c101d3c */
.L_x_1412:
[----:B------:R-:W-:Y:S05]  /*d730*/  BSYNC B1 ;  /* 0x0000000000017941 */ /* 0x000fea0003800000 */
.L_x_1411:
        /* <DEDUP_REMOVED lines=42> */
[----:B------:R-:W-:Y:S01]  /*d9e0*/  SHF.R.U32.HI R67, RZ, 0x10, R81 ;  /* 0x00000010ff437819 */ /* 0x000fe20000011651 */
[----:B------:R-:W-:Y:S01]  /*d9f0*/  IMAD.MOV.U32 R53, RZ, RZ, R41 ;  /* 0x000000ffff357224 */ /* 0x000fe200078e0029 */
        /* <DEDUP_REMOVED lines=8> */
[----:B------:R-:W-:Y:S01]  /*da80*/  LOP3.LUT R61, R61, 0xff00, R40, 0xf8, !PT ;  /* 0x0000ff003d3d7812 */ /* 0x000fe200078ef828 */
[----:B------:R-:W-:Y:S01]  /*da90*/  IMAD.U32 R40, R66, 0x10000, RZ ;  /* 0x0001000042287824 */ /* 0x000fe200078e00ff */
[----:B------:R-:W-:Y:S01]  /*daa0*/  LOP3.LUT R67, R63, 0xff00, R44, 0xf8, !PT ;  /* 0x0000ff003f437812 */ /* 0x000fe200078ef82c */
[----:B------:R-:W-:Y:S01]  /*dab0*/  IMAD.SHL.U32 R41, R60, 0x100, RZ ;  /* 0x000001003c297824 */ /* 0x000fe200078e00ff */
[----:B------:R-:W-:Y:S02]  /*dac0*/  LOP3.LUT R56, R69, 0xff0000ff, RZ, 0xc0, !PT ;  /* 0xff0000ff45387812 */ /* 0x000fe400078ec0ff */
[----:B------:R-:W-:Y:S02]  /*dad0*/  F2FP.F16.E4M3.UNPACK_B R63, R151.H1 ;  /* 0x00000097ff3f723e */ /* 0x000fe400030006ff */
[----:B------:R-:W-:-:S02]  /*dae0*/  F2FP.F16.E4M3.UNPACK_B R60, R59.H1 ;  /* 0x0000003bff3c723e */ /* 0x000fc400030006ff */
[----:B------:R-:W-:Y:S02]  /*daf0*/  F2FP.F16.E4M3.UNPACK_B R58, R57.H1 ;  /* 0x00000039ff3a723e */ /* 0x000fe400030006ff */
[----:B------:R-:W-:Y:S02]  /*db00*/  SHF.R.U32.HI R62, RZ, 0x10, R69 ;  /* 0x00000010ff3e7819 */ /* 0x000fe40000011645 */
[----:B------:R-:W-:Y:S02]  /*db10*/  LOP3.LUT R40, R61, 0xff0000, R40, 0xf8, !PT ;  /* 0x00ff00003d287812 */ /* 0x000fe400078ef828 */
[----:B------:R-:W-:Y:S01]  /*db20*/  LOP3.LUT R65, R56, 0xff00, R41, 0xf8, !PT ;  /* 0x0000ff0038417812 */ /* 0x000fe200078ef829 */
[----:B------:R-:W-:Y:S01]  /*db30*/  HADD2.F32 R41, -RZ, R63.H0_H0 ;  /* 0x2000003fff297230 */ /* 0x000fe20000004100 */
[----:B------:R-:W-:Y:S01]  /*db40*/  LOP3.LUT R42, R55, 0xff0000, R42, 0xf8, !PT ;  /* 0x00ff0000372a7812 */ /* 0x000fe200078ef82a */
[----:B------:R-:W-:Y:S01]  /*db50*/  HADD2.F32 R56, -RZ, R60.H0_H0 ;  /* 0x2000003cff387230 */ /* 0x000fe20000004100 */
[----:B------:R-:W-:Y:S01]  /*db60*/  F2FP.F16.E4M3.UNPACK_B R61, R153.H1 ;  /* 0x00000099ff3d723e */ /* 0x000fe200030006ff */
[----:B------:R-:W-:Y:S01]  /*db70*/  HADD2.F32 R55, -RZ, R58.H0_H0 ;  /* 0x2000003aff377230 */ /* 0x000fe20000004100 */
[----:B------:R-:W-:Y:S01]  /*db80*/  SHF.R.U32.HI R64, RZ, 0x10, R71 ;  /* 0x00000010ff407819 */ /* 0x000fe20000011647 */
[----:B------:R-:W-:-:S02]  /*db90*/  IMAD.U32 R44, R62, 0x10000, RZ ;  /* 0x000100003e2c7824 */ /* 0x000fc400078e00ff */
[-C--:B------:R-:W-:Y:S01]  /*dba0*/  FMUL.FTZ R66, R56, R41.reuse ;  /* 0x0000002938427220 */ /* 0x080fe20000410000 */
[----:B------:R-:W-:Y:S02]  /*dbb0*/  HADD2.F32 R62, -RZ, R61.H0_H0 ;  /* 0x2000003dff3e7230 */ /* 0x000fe40000004100 */
[C---:B------:R-:W-:Y:S01]  /*dbc0*/  FMUL.FTZ R69, R55.reuse, R41 ;  /* 0x0000002937457220 */ /* 0x040fe20000410000 */
[----:B------:R-:W-:Y:S01]  /*dbd0*/  IMAD.U32 R64, R64, 0x10000, RZ ;  /* 0x0001000040407824 */ /* 0x000fe200078e00ff */
[----:B------:R-:W-:Y:S01]  /*dbe0*/  F2FP.F16.E4M3.UNPACK_B R151, R151 ;  /* 0x00000097ff97723e */ /* 0x000fe200020006ff */
[----:B------:R-:W-:Y:S02]  /*dbf0*/  HADD2.F32 R58, -RZ, R58.H1_H1 ;  /* 0x3000003aff3a7230 */ /* 0x000fe40000004100 */
[-C--:B------:R-:W-:Y:S01]  /*dc00*/  FFMA.FTZ R55, R55, R62.reuse, -R66 ;  /* 0x0000003e37377223 */ /* 0x080fe20000010842 */
[----:B------:R-:W-:Y:S01]  /*dc10*/  FFMA.FTZ R56, R56, R62, R69 ;  /* 0x0000003e38387223 */ /* 0x000fe20000010045 */
[----:B------:R-:W-:Y:S01]  /*dc20*/  HADD2.F32 R62, -RZ, R63.H1_H1 ;  /* 0x3000003fff3e7230 */ /* 0x000fe20000004100 */
[----:B------:R-:W-:Y:S01]  /*dc30*/  LOP3.LUT R41, R67, 0xff0000, R64, 0xf8, !PT ;  /* 0x00ff000043297812 */ /* 0x000fe200078ef840 */
[----:B------:R-:W-:Y:S01]  /*dc40*/  HADD2.F32 R63, -RZ, R60.H1_H1 ;  /* 0x3000003cff3f7230 */ /* 0x000fe20000004100 */
[----:B------:R-:W-:Y:S01]  /*dc50*/  F2FP.F16.E4M3.UNPACK_B R60, R59 ;  /* 0x0000003bff3c723e */ /* 0x000fe200020006ff */
[----:B------:R-:W-:Y:S01]  /*dc60*/  HADD2.F32 R64, -RZ, R61.H1_H1 ;  /* 0x3000003dff407230 */ /* 0x000fe20000004100 */
[----:B------:R-:W-:Y:S01]  /*dc70*/  F2FP.F16.E4M3.UNPACK_B R61, R57 ;  /* 0x00000039ff3d723e */ /* 0x000fe200020006ff */
[-C--:B------:R-:W-:Y:S01]  /*dc80*/  FMUL.FTZ R66, R58, R62.reuse ;  /* 0x0000003e3a427220 */ /* 0x080fe20000410000 */
[----:B------:R-:W-:Y:S01]  /*dc90*/  LOP3.LUT R44, R65, 0xff0000, R44, 0xf8, !PT ;  /* 0x00ff0000412c7812 */ /* 0x000fe200078ef82c */
[----:B------:R-:W-:Y:S01]  /*dca0*/  FMUL.FTZ R57, R63, R62 ;  /* 0x0000003e3f397220 */ /* 0x000fe20000410000 */
[----:B------:R-:W-:Y:S01]  /*dcb0*/  F2FP.F16.E4M3.UNPACK_B R153, R153 ;  /* 0x00000099ff99723e */ /* 0x000fe200020006ff */
[----:B------:R-:W-:Y:S01]  /*dcc0*/  HADD2.F32 R65, -RZ, R151.H0_H0 ;  /* 0x20000097ff417230 */ /* 0x000fe20000004100 */
[----:B------:R-:W-:Y:S01]  /*dcd0*/  F2FP.F16.E4M3.UNPACK_B R67, R152.H1 ;  /* 0x00000098ff43723e */ /* 0x000fe200030006ff */
[----:B------:R-:W-:-:S02]  /*dce0*/  HADD2.F32 R62, -RZ, R60.H0_H0 ;  /* 0x2000003cff3e7230 */ /* 0x000fc40000004100 */
[-C--:B------:R-:W-:Y:S01]  /*dcf0*/  FFMA.FTZ R58, R58, R64.reuse, -R57 ;  /* 0x000000403a3a7223 */ /* 0x080fe20000010839 */
[----:B------:R-:W-:Y:S02]  /*dd00*/  HADD2.F32 R59, -RZ, R61.H0_H0 ;  /* 0x2000003dff3b7230 */ /* 0x000fe40000004100 */
[----:B------:R-:W-:Y:S01]  /*dd10*/  FFMA.FTZ R57, R63, R64, R66 ;  /* 0x000000403f397223 */ /* 0x000fe20000010042 */
        /* <DEDUP_REMOVED lines=10> */
[----:B------:R-:W-:Y:S01]  /*ddc0*/  F2FP.F16.E4M3.UNPACK_B R64, R46.H1 ;  /* 0x0000002eff40723e */ /* 0x000fe200030006ff */
[C---:B------:R-:W-:Y:S01]  /*ddd0*/  FMUL.FTZ R76, R61.reuse, R66 ;  /* 0x000000423d4c7220 */ /* 0x040fe20000410000 */
[----:B------:R-:W-:Y:S01]  /*dde0*/  F2FP.F16.E4M3.UNPACK_B R66, R154.H1 ;  /* 0x0000009aff42723e */ /* 0x000fe200030006ff */
[----:B------:R-:W-:Y:S01]  /*ddf0*/  FFMA.FTZ R70, R61, R62, -R68 ;  /* 0x0000003e3d467223 */ /* 0x000fe20000010844 */
[----:B------:R-:W-:Y:S01]  /*de00*/  F2FP.F16.E4M3.UNPACK_B R61, R54.H1 ;  /* 0x00000036ff3d723e */ /* 0x000fe200030006ff */
[----:B------:R-:W-:-:S02]  /*de10*/  HADD2.F32 R68, -RZ, R67.H0_H0 ;  /* 0x20000043ff447230 */ /* 0x000fc40000004100 */
[----:B------:R-:W-:Y:S01]  /*de20*/  FFMA.FTZ R69, R63, R62, R76 ;  /* 0x0000003e3f457223 */ /* 0x000fe2000001004c */
[----:B------:R-:W-:Y:S01]  /*de30*/  HADD2.F32 R65, -RZ, R64.H0_H0 ;  /* 0x20000040ff417230 */ /* 0x000fe20000004100 */
[----:B------:R-:W-:Y:S01]  /*de40*/  F2FP.F16.E4M3.UNPACK_B R152, R152 ;  /* 0x00000098ff98723e */ /* 0x000fe200020006ff */
[----:B------:R-:W-:Y:S01]  /*de50*/  HADD2.F32 R62, -RZ, R61.H0_H0 ;  /* 0x2000003dff3e7230 */ /* 0x000fe20000004100 */
[----:B------:R-:W-:Y:S01]  /*de60*/  F2FP.F16.E4M3.UNPACK_B R54, R54 ;  /* 0x00000036ff36723e */ /* 0x000fe200020006ff */
        /* <DEDUP_REMOVED lines=10> */
[----:B------:R-:W-:Y:S01]  /*df10*/  F2FP.F16.E4M3.UNPACK_B R154, R154 ;  /* 0x0000009aff9a723e */ /* 0x000fe200020006ff */
[C---:B------:R-:W-:Y:S01]  /*df20*/  FMUL.FTZ R67, R61.reuse, R67 ;  /* 0x000000433d437220 */ /* 0x040fe20000410000 */
[--C-:B------:R-:W-:Y:S02]  /*df30*/  HADD2.F32 R65, -RZ, R152.reuse.H0_H0 ;  /* 0x20000098ff417230 */ /* 0x100fe40000004100 */
[----:B------:R-:W-:Y:S01]  /*df40*/  FFMA.FTZ R77, R61, R66, -R62 ;  /* 0x000000423d4d7223 */ /* 0x000fe2000001083e */
[----:B------:R-:W-:Y:S01]  /*df50*/  F2FP.F16.E4M3.UNPACK_B R61, R46 ;  /* 0x0000002eff3d723e */ /* 0x000fe200020006ff */
[----:B------:R-:W-:-:S02]  /*df60*/  HADD2.F32 R152, -RZ, R152.H1_H1 ;  /* 0x30000098ff987230 */ /* 0x000fc40000004100 */
[----:B------:R-:W-:Y:S01]  /*df70*/  FFMA.FTZ R79, R64, R66, R67 ;  /* 0x00000042404f7223 */ /* 0x000fe20000010043 */
[--C-:B------:R-:W-:Y:S01]  /*df80*/  HADD2.F32 R46, -RZ, R54.reuse.H0_H0 ;  /* 0x20000036ff2e7230 */ /* 0x100fe20000004100 */
[----:B------:R-:W-:Y:S01]  /*df90*/  F2FP.SATFINITE.E4M3.F32.PACK_AB_MERGE_C R55, R58, R55, RZ ;  /* 0x000000373a37723e */ /* 0x000fe200048070ff */
[--C-:B------:R-:W-:Y:S01]  /*dfa0*/  HADD2.F32 R62, -RZ, R61.reuse.H0_H0 ;  /* 0x2000003dff3e7230 */ /* 0x100fe20000004100 */
[----:B------:R-:W-:Y:S01]  /*dfb0*/  F2FP.SATFINITE.E4M3.F32.PACK_AB_MERGE_C R57, R57, R56, RZ ;  /* 0x000000383939723e */ /* 0x000fe200048070ff */
[----:B------:R-:W-:Y:S01]  /*dfc0*/  HADD2.F32 R61, -RZ, R61.H1_H1 ;  /* 0x3000003dff3d7230 */ /* 0x000fe20000004100 */
[----:B------:R-:W-:Y:S01]  /*dfd0*/  F2FP.F16.E4M3.UNPACK_B R58, R53 ;  /* 0x00000035ff3a723e */ /* 0x000fe200020006ff */
[----:B------:R-:W-:Y:S02]  /*dfe0*/  HADD2.F32 R54, -RZ, R54.H1_H1 ;  /* 0x30000036ff367230 */ /* 0x000fe40000004100 */
[----:B------:R-:W-:Y:S01]  /*dff0*/  FMUL.FTZ R67, R62, R65 ;  /* 0x000000413e437220 */ /* 0x000fe20000410000 */
[----:B------:R-:W-:-:S02]  /*e000*/  HADD2.F32 R63, -RZ, R154.H0_H0 ;  /* 0x2000009aff3f7230 */ /* 0x000fc40000004100 */
[----:B------:R-:W-:Y:S01]  /*e010*/  FMUL.FTZ R65, R46, R65 ;  /* 0x000000412e417220 */ /* 0x000fe20000410000 */
[----:B------:R-:W-:Y:S02]  /*e020*/  HADD2.F32 R154, -RZ, R154.H1_H1 ;  /* 0x3000009aff9a7230 */ /* 0x000fe40000004100 */
[CC--:B------:R-:W-:Y:S01]  /*e030*/  FMUL.FTZ R71, R61.reuse, R152.reuse ;  /* 0x000000983d477220 */ /* 0x0c0fe20000410000 */
[----:B------:R-:W-:Y:S01]  /*e040*/  FMUL.FTZ R152, R54, R152 ;  /* 0x0000009836987220 */ /* 0x000fe20000410000 */
[-C--:B------:R-:W-:Y:S01]  /*e050*/  FFMA.FTZ R67, R46, R63.reuse, -R67 ;  /* 0x0000003f2e437223 */ /* 0x080fe20000010843 */
[----:B------:R-:W-:Y:S01]  /*e060*/  FFMA.FTZ R46, R62, R63, R65 ;  /* 0x0000003f3e2e7223 */ /* 0x000fe20000010041 */
[----:B------:R-:W-:Y:S01]  /*e070*/  F2FP.F16.E4M3.UNPACK_B R63, R44 ;  /* 0x0000002cff3f723e */ /* 0x000fe200020006ff */
[-C--:B------:R-:W-:Y:S01]  /*e080*/  FFMA.FTZ R65, R61, R154.reuse, R152 ;  /* 0x0000009a3d417223 */ /* 0x080fe20000010098 */
[----:B------:R-:W-:Y:S01]  /*e090*/  F2FP.F16.E4M3.UNPACK_B R61, R45 ;  /* 0x0000002dff3d723e */ /* 0x000fe200020006ff */
[----:B------:R-:W-:Y:S01]  /*e0a0*/  FFMA.FTZ R54, R54, R154, -R71 ;  /* 0x0000009a36367223 */ /* 0x000fe20000010847 */
[----:B------:R-:W-:-:S02]  /*e0b0*/  F2FP.SATFINITE.E4M3.F32.PACK_AB_MERGE_C R56, R70, R59, R55 ;  /* 0x0000003b4638723e */ /* 0x000fc40004807037 */
[----:B------:R-:W-:Y:S01]  /*e0c0*/  F2FP.SATFINITE.E4M3.F32.PACK_AB_MERGE_C R55, R69, R60, R57 ;  /* 0x0000003c4537723e */ /* 0x000fe20004807039 */
[----:B------:R-:W-:Y:S01]  /*e0d0*/  HADD2.F32 R59, -RZ, R61.H0_H0 ;  /* 0x2000003dff3b7230 */ /* 0x000fe20000004100 */
[----:B------:R-:W-:Y:S01]  /*e0e0*/  F2FP.SATFINITE.E4M3.F32.PACK_AB_MERGE_C R68, R77, R68, RZ ;  /* 0x000000444d44723e */ /* 0x000fe200048070ff */
[----:B------:R-:W-:Y:S01]  /*e0f0*/  HADD2.F32 R60, -RZ, R63.H0_H0 ;  /* 0x2000003fff3c7230 */ /* 0x000fe20000004100 */
[----:B------:R-:W-:Y:S01]  /*e100*/  F2FP.F16.E4M3.UNPACK_B R62, R42 ;  /* 0x0000002aff3e723e */ /* 0x000fe200020006ff */
[----:B------:R-:W-:Y:S01]  /*e110*/  HADD2.F32 R57, -RZ, R58.H0_H0 ;  /* 0x2000003aff397230 */ /* 0x000fe20000004100 */
[----:B------:R-:W-:Y:S01]  /*e120*/  F2FP.SATFINITE.E4M3.F32.PACK_AB_MERGE_C R54, R54, R67, R68 ;  /* 0x000000433636723e */ /* 0x000fe20004807044 */
[----:B------:R-:W-:Y:S02]  /*e130*/  HADD2.F32 R61, -RZ, R61.H1_H1 ;  /* 0x3000003dff3d7230 */ /* 0x000fe40000004100 */
[----:B------:R-:W-:Y:S01]  /*e140*/  FMUL.FTZ R66, R59, R60 ;  /* 0x0000003c3b427220 */ /* 0x000fe20000410000 */
[----:B------:R-:W-:-:S02]  /*e150*/  HADD2.F32 R64, -RZ, R62.H0_H0 ;  /* 0x2000003eff407230 */ /* 0x000fc40000004100 */
[----:B------:R-:W-:Y:S01]  /*e160*/  FMUL.FTZ R68, R57, R60 ;  /* 0x0000003c39447220 */ /* 0x000fe20000410000 */
[----:B------:R-:W-:Y:S01]  /*e170*/  F2FP.SATFINITE.E4M3.F32.PACK_AB_MERGE_C R76, R79, R76, RZ ;  /* 0x0000004c4f4c723e */ /* 0x000fe200048070ff */
[----:B------:R-:W-:Y:S01]  /*e180*/  HADD2.F32 R63, -RZ, R63.H1_H1 ;  /* 0x3000003fff3f7230 */ /* 0x000fe20000004100 */
[----:B------:R-:W-:Y:S01]  /*e190*/  F2FP.F16.E4M3.UNPACK_B R53, R53.H1 ;  /* 0x00000035ff35723e */ /* 0x000fe200030006ff */
[----:B------:R-:W-:Y:S01]  /*e1a0*/  HADD2.F32 R60, -RZ, R58.H1_H1 ;  /* 0x3000003aff3c7230 */ /* 0x000fe20000004100 */
[----:B------:R-:W-:Y:S01]  /*e1b0*/  F2FP.SATFINITE.E4M3.F32.PACK_AB_MERGE_C R46, R65, R46, R76 ;  /* 0x0000002e412e723e */ /* 0x000fe2000480704c */
[-C--:B------:R-:W-:Y:S01]  /*e1c0*/  FFMA.FTZ R57, R57, R64.reuse, -R66 ;  /* 0x0000004039397223 */ /* 0x080fe20000010842 */
[----:B------:R-:W-:Y:S01]  /*e1d0*/  FFMA.FTZ R58, R59, R64, R68 ;  /* 0x000000403b3a7223 */ /* 0x000fe20000010044 */
[----:B------:R-:W-:Y:S02]  /*e1e0*/  HADD2.F32 R62, -RZ, R62.H1_H1 ;  /* 0x3000003eff3e7230 */ /* 0x000fe40000004100 */
[-C--:B------:R-:W-:Y:S01]  /*e1f0*/  FMUL.FTZ R65, R61, R63.reuse ;  /* 0x0000003f3d417220 */ /* 0x080fe20000410000 */
[----:B------:R-:W-:Y:S01]  /*e200*/  FMUL.FTZ R64, R60, R63 ;  /* 0x0000003f3c407220 */ /* 0x000fe20000410000 */
[----:B------:R-:W-:-:S02]  /*e210*/  F2FP.F16.E4M3.UNPACK_B R59, R45.H1 ;  /* 0x0000002dff3b723e */ /* 0x000fc400030006ff */
[----:B------:R-:W-:Y:S01]  /*e220*/  F2FP.F16.E4M3.UNPACK_B R63, R44.H1 ;  /* 0x0000002cff3f723e */ /* 0x000fe200030006ff */
[----:B------:R-:W-:Y:S01]  /*e230*/  FFMA.FTZ R45, R61, R62, R64 ;  /* 0x0000003e3d2d7223 */ /* 0x000fe20000010040 */
[----:B------:R-:W-:Y:S01]  /*e240*/  HADD2.F32 R44, -RZ, R53.H0_H0 ;  /* 0x20000035ff2c7230 */ /* 0x000fe20000004100 */
[----:B------:R-:W-:Y:S01]  /*e250*/  F2FP.F16.E4M3.UNPACK_B R42, R42.H1 ;  /* 0x0000002aff2a723e */ /* 0x000fe200030006ff */
[----:B------:R-:W-:Y:S02]  /*e260*/  HADD2.F32 R61, -RZ, R59.H0_H0 ;  /* 0x2000003bff3d7230 */ /* 0x000fe40000004100 */
[----:B------:R-:W-:Y:S01]  /*e270*/  FFMA.FTZ R60, R60, R62, -R65 ;  /* 0x0000003e3c3c7223 */ /* 0x000fe20000010841 */
[----:B------:R-:W-:Y:S01]  /*e280*/  HADD2.F32 R64, -RZ, R63.H0_H0 ;  /* 0x2000003fff407230 */ /* 0x000fe20000004100 */
[----:B------:R-:W-:Y:S01]  /*e290*/  F2FP.F16.E4M3.UNPACK_B R65, R41 ;  /* 0x00000029ff41723e */ /* 0x000fe200020006ff */
[----:B------:R-:W-:Y:S02]  /*e2a0*/  HADD2.F32 R59, -RZ, R59.H1_H1 ;  /* 0x3000003bff3b7230 */ /* 0x000fe40000004100 */
[----:B------:R-:W-:-:S02]  /*e2b0*/  HADD2.F32 R66, -RZ, R63.H1_H1 ;  /* 0x3000003fff427230 */ /* 0x000fc40000004100 */
[-C--:B------:R-:W-:Y:S01]  /*e2c0*/  FMUL.FTZ R63, R61, R64.reuse ;  /* 0x000000403d3f7220 */ /* 0x080fe20000410000 */
[----:B------:R-:W-:Y:S02]  /*e2d0*/  HADD2.F32 R53, -RZ, R53.H1_H1 ;  /* 0x30000035ff357230 */ /* 0x000fe40000004100 */
[----:B------:R-:W-:Y:S01]  /*e2e0*/  FMUL.FTZ R68, R44, R64 ;  /* 0x000000402c447220 */ /* 0x000fe20000410000 */
[--C-:B------:R-:W-:Y:S02]  /*e2f0*/  HADD2.F32 R62, -RZ, R42.reuse.H0_H0 ;  /* 0x2000002aff3e7230 */ /* 0x100fe40000004100 */
[----:B------:R-:W-:Y:S02]  /*e300*/  HADD2.F32 R64, -RZ, R42.H1_H1 ;  /* 0x3000002aff407230 */ /* 0x000fe40000004100 */
[-C--:B------:R-:W-:Y:S01]  /*e310*/  FMUL.FTZ R42, R59, R66.reuse ;  /* 0x000000423b2a7220 */ /* 0x080fe20000410000 */
[----:B------:R-:W-:Y:S01]  /*e320*/  FMUL.FTZ R66, R53, R66 ;  /* 0x0000004235427220 */ /* 0x000fe20000410000 */
[----:B------:R-:W-:Y:S01]  /*e330*/  FFMA.FTZ R70, R61, R62, R68 ;  /* 0x0000003e3d467223 */ /* 0x000fe20000010044 */
[----:B------:R-:W-:-:S02]  /*e340*/  HADD2.F32 R67, -RZ, R65.H0_H0 ;  /* 0x20000041ff437230 */ /* 0x000fc40000004100 */
[-C--:B------:R-:W-:Y:S01]  /*e350*/  FFMA.FTZ R76, R53, R64.reuse, -R42 ;  /* 0x00000040354c7223 */ /* 0x080fe2000001082a */
[----:B------:R-:W-:Y:S01]  /*e360*/  F2FP.F16.E4M3.UNPACK_B R53, R47 ;  /* 0x0000002fff35723e */ /* 0x000fe200020006ff */
[----:B------:R-:W-:Y:S01]  /*e370*/  FFMA.FTZ R71, R59, R64, R66 ;  /* 0x000000403b477223 */ /* 0x000fe20000010042 */
[----:B------:R-:W-:Y:S01]  /*e380*/  F2FP.F16.E4M3.UNPACK_B R66, R41.H1 ;  /* 0x00000029ff42723e */ /* 0x000fe200030006ff */
[----:B------:R-:W-:Y:S01]  /*e390*/  FFMA.FTZ R69, R44, R62, -R63 ;  /* 0x0000003e2c457223 */ /* 0x000fe2000001083f */
[----:B------:R-:W-:Y:S01]  /*e3a0*/  F2FP.F16.E4M3.UNPACK_B R42, R43 ;  /* 0x0000002bff2a723e */ /* 0x000fe200020006ff */
[----:B------:R-:W-:Y:S01]  /*e3b0*/  HADD2.F32 R61, -RZ, R53.H0_H0 ;  /* 0x20000035ff3d7230 */ /* 0x000fe20000004100 */
[----:B------:R-:W-:Y:S01]  /*e3c0*/  F2FP.F16.E4M3.UNPACK_B R59, R47.H1 ;  /* 0x0000002fff3b723e */ /* 0x000fe200030006ff */
[----:B------:R-:W-:Y:S01]  /*e3d0*/  HADD2.F32 R68, -RZ, R66.H0_H0 ;  /* 0x20000042ff447230 */ /* 0x000fe20000004100 */
[-C--:B------:R-:W-:Y:S01]  /*e3e0*/  F2FP.F16.E4M3.UNPACK_B R41, R40.reuse ;  /* 0x00000028ff29723e */ /* 0x080fe200020006ff */
[----:B------:R-:W-:Y:S01]  /*e3f0*/  HADD2.F32 R44, -RZ, R42.H0_H0 ;  /* 0x2000002aff2c7230 */ /* 0x000fe20000004100 */
[----:B------:R-:W-:Y:S01]  /*e400*/  F2FP.F16.E4M3.UNPACK_B R43, R43.H1 ;  /* 0x0000002bff2b723e */ /* 0x000fe200030006ff */
[----:B------:R-:W-:Y:S01]  /*e410*/  FMUL.FTZ R77, R61, R67 ;  /* 0x000000433d4d7220 */ /* 0x000fe20000410000 */
[----:B------:R-:W-:Y:S01]  /*e420*/  F2FP.F16.E4M3.UNPACK_B R62, R40.H1 ;  /* 0x00000028ff3e723e */ /* 0x000fe200030006ff */
[----:B------:R-:W-:-:S02]  /*e430*/  HADD2.F32 R40, -RZ, R59.H0_H0 ;  /* 0x2000003bff287230 */ /* 0x000fc40000004100 */
[----:B------:R-:W-:Y:S01]  /*e440*/  FMUL.FTZ R78, R44, R67 ;  /* 0x000000432c4e7220 */ /* 0x000fe20000410000 */
[----:B------:R-:W-:Y:S01]  /*e450*/  HADD2.F32 R63, -RZ, R41.H0_H0 ;  /* 0x20000029ff3f7230 */ /* 0x000fe20000004100 */
[----:B------:R-:W-:Y:S01]  /*e460*/  F2FP.SATFINITE.E4M3.F32.PACK_AB_MERGE_C R69, R76, R69, RZ ;  /* 0x000000454c45723e */ /* 0x000fe200048070ff */
[----:B------:R-:W-:Y:S02]  /*e470*/  HADD2.F32 R47, -RZ, R43.H0_H0 ;  /* 0x2000002bff2f7230 */ /* 0x000fe40000004100 */
[-C--:B------:R-:W-:Y:S01]  /*e480*/  FMUL.FTZ R80, R40, R68.reuse ;  /* 0x0000004428507220 */ /* 0x080fe20000410000 */
[----:B------:R-:W-:Y:S02]  /*e490*/  HADD2.F32 R59, -RZ, R59.H1_H1 ;  /* 0x3000003bff3b7230 */ /* 0x000fe40000004100 */
[----:B------:R-:W-:Y:S01]  /*e4a0*/  FFMA.FTZ R77, R44, R63, -R77 ;  /* 0x0000003f2c4d7223 */ /* 0x000fe2000001084d */
[----:B------:R-:W-:Y:S02]  /*e4b0*/  HADD2.F32 R66, -RZ, R66.H1_H1 ;  /* 0x30000042ff427230 */ /* 0x000fe40000004100 */
[----:B------:R-:W-:Y:S01]  /*e4c0*/  FMUL.FTZ R67, R47, R68 ;  /* 0x000000442f437220 */ /* 0x000fe20000410000 */
[----:B------:R-:W-:-:S02]  /*e4d0*/  HADD2.F32 R43, -RZ, R43.H1_H1 ;  /* 0x3000002bff2b7230 */ /* 0x000fc40000004100 */
[----:B------:R-:W-:Y:S01]  /*e4e0*/  FFMA.FTZ R78, R61, R63, R78 ;  /* 0x0000003f3d4e7223 */ /* 0x000fe2000001004e */
        /* <DEDUP_REMOVED lines=11> */
[----:B------:R-:W-:Y:S01]  /*e5a0*/  FMUL.FTZ R40, R42, R65 ;  /* 0x000000412a287220 */ /* 0x000fe20000410000 */
[----:B------:R-:W-:Y:S01]  /*e5b0*/  F2FP.SATFINITE.E4M3.F32.PACK_AB_MERGE_C R57, R60, R57, R69 ;  /* 0x000000393c39723e */ /* 0x000fe20004807045 */
[-C--:B------:R-:W-:Y:S01]  /*e5c0*/  FFMA.FTZ R43, R43, R62.reuse, -R44 ;  /* 0x0000003e2b2b7223 */ /* 0x080fe2000001082c */
[----:B------:R-:W-:Y:S01]  /*e5d0*/  FFMA.FTZ R66, R59, R62, R66 ;  /* 0x0000003e3b427223 */ /* 0x000fe20000010042 */
[-C--:B------:R-:W-:Y:S01]  /*e5e0*/  FFMA.FTZ R42, R42, R41.reuse, -R47 ;  /* 0x000000292a2a7223 */ /* 0x080fe2000001082f */
[----:B------:R-:W-:Y:S01]  /*e5f0*/  FFMA.FTZ R41, R53, R41, R40 ;  /* 0x0000002935297223 */ /* 0x000fe20000010028 */
[----:B------:R-:W-:Y:S01]  /*e600*/  F2FP.SATFINITE.E4M3.F32.PACK_AB_MERGE_C R70, R71, R70, RZ ;  /* 0x000000464746723e */ /* 0x000fe200048070ff */
[----:B------:R-:W-:Y:S01]  /*e610*/  IMAD.MOV.U32 R40, RZ, RZ, R56 ;  /* 0x000000ffff287224 */ /* 0x000fe200078e0038 */
[----:B------:R-:W-:Y:S01]  /*e620*/  F2FP.SATFINITE.E4M3.F32.PACK_AB_MERGE_C R43, R43, R80, RZ ;  /* 0x000000502b2b723e */ /* 0x000fe200048070ff */
[----:B------:R-:W-:Y:S01]  /*e630*/  IMAD.MOV.U32 R44, RZ, RZ, R55 ;  /* 0x000000ffff2c7224 */ /* 0x000fe200078e0037 */
[----:B------:R-:W-:-:S02]  /*e640*/  F2FP.SATFINITE.E4M3.F32.PACK_AB_MERGE_C R66, R66, R67, RZ ;  /* 0x000000434242723e */ /* 0x000fc400048070ff */
[----:B------:R-:W-:Y:S01]  /*e650*/  F2FP.SATFINITE.E4M3.F32.PACK_AB_MERGE_C R43, R42, R77, R43 ;  /* 0x0000004d2a2b723e */ /* 0x000fe2000480702b */
[----:B------:R-:W-:Y:S01]  /*e660*/  IMAD.MOV.U32 R42, RZ, RZ, R54 ;  /* 0x000000ffff2a7224 */ /* 0x000fe200078e0036 */
[----:B------:R-:W-:Y:S01]  /*e670*/  F2FP.SATFINITE.E4M3.F32.PACK_AB_MERGE_C R47, R41, R78, R66 ;  /* 0x0000004e292f723e */ /* 0x000fe20004807042 */
[----:B------:R-:W-:Y:S01]  /*e680*/  IMAD.MOV.U32 R41, RZ, RZ, R57 ;  /* 0x000000ffff297224 */ /* 0x000fe200078e0039 */
[----:B------:R-:W-:-:S07]  /*e690*/  F2FP.SATFINITE.E4M3.F32.PACK_AB_MERGE_C R45, R45, R58, R70 ;  /* 0x0000003a2d2d723e */ /* 0x000fce0004807046 */
.L_x_1418:
[----:B------:R-:W-:Y:S05]  /*e6a0*/  BSYNC B2 ;  /* 0x0000000000027941 */ /* 0x000fea0003800000 */
.L_x_1417:
[----:B0-----:R3:W-:Y:S04]  /*e6b0*/  STG.E.128 desc[UR60][R48.64], R40 ;  /* 0x0000002830007986 */ /* 0x0017e8000c101d3c */
[----:B-1----:R3:W-:Y:S02]  /*e6c0*/  @!P2 STG.E.128 desc[UR60][R50.64], R44 ;  /* 0x0000002c3200a986 */ /* 0x0027e4000c101d3c */
.L_x_1416:
[----:B------:R-:W-:Y:S05]  /*e6d0*/  BSYNC B1 ;  /* 0x0000000000017941 */ /* 0x000fea0003800000 */
.L_x_1415:
[----:B------:R-:W-:-:S13]  /*e6e0*/  ISETP.NE.AND P2, PT, R36, RZ, PT ;  /* 0x000000ff2400720c */ /* 0x000fda0003f45270 */
[----:B------:R-:W-:Y:S05]  /*e6f0*/  @!P2 BRA `(.L_x_1369) ;  /* 0x0000001000bca947 */ /* 0x000fea0003800000 */
[----:B------:R-:W-:Y:S01]  /*e700*/  LOP3.LUT P5, RZ, R17, 0x1, RZ, 0xc0, !PT ;  /* 0x0000000111ff7812 */ /* 0x000fe200078ac0ff */
[----:B------:R-:W-:Y:S01]  /*e710*/  BSSY B1, `(.L_x_1419) ;  /* 0x00000ed000017945 */ /* 0x000fe20003800000 */
[----:B0--3--:R-:W-:Y:S02]  /*e720*/  IADD3 R49, P2, P4, R116, R132, R29 ;  /* 0x0000008474317210 */ /* 0x009fe40007c5e01d */
[----:B------:R-:W-:Y:S02]  /*e730*/  SEL R155, R99, R155, !P5 ;  /* 0x0000009b639b7207 */ /* 0x000fe40006800000 */
[----:B------:R-:W-:Y:S02]  /*e740*/  IADD3.X R42, R3, R52, R32, P2, P4 ;  /* 0x00000034032a7210 */ /* 0x000fe400017e8420 */
[----:B------:R-:W-:Y:S02]  /*e750*/  SHF.R.S32.HI R40, RZ, 0x1f, R155 ;  /* 0x0000001fff287819 */ /* 0x000fe4000001149b */
[----:B------:R-:W-:-:S02]  /*e760*/  IADD3 R48, P2, R49, R120, RZ ;  /* 0x0000007831307210 */ /* 0x000fc40007f5e0ff */
[----:B------:R-:W-:-:S03]  /*e770*/  LEA.HI R155, R40, R155, RZ, 0x5 ;  /* 0x0000009b289b7211 */ /* 0x000fc600078f28ff */
[----:B------:R-:W-:Y:S01]  /*e780*/  IMAD.X R49, R42, 0x1, R121, P2 ;  /* 0x000000012a317824 */ /* 0x000fe200010e0679 */
[----:B------:R-:W-:Y:S02]  /*e790*/  LEA.HI.SX32 R155, R155, R28, 0x1b ;  /* 0x0000001c9b9b7211 */ /* 0x000fe400078fdaff */
[----:B------:R-:W-:Y:S02]  /*e7a0*/  ISETP.GE.AND P2, PT, R6, R127, PT ;  /* 0x0000007f0600720c */ /* 0x000fe40003f46270 */
        /* <DEDUP_REMOVED lines=15> */
[--C-:B------:R-:W-:Y:S01]  /*e8a0*/  SHF.R.U32.HI R55, RZ, 0x8, R85.reuse ;  /* 0x00000008ff377819 */ /* 0x100fe20000011655 */
[----:B-1----:R-:W-:Y:S01]  /*e8b0*/  IMAD.MOV.U32 R59, RZ, RZ, R44 ;  /* 0x000000ffff3b7224 */ /* 0x002fe200078e002c */
[----:B------:R-:W-:Y:S01]  /*e8c0*/  LOP3.LUT R54, R85, 0xff0000ff, RZ, 0xc0, !PT ;  /* 0xff0000ff55367812 */ /* 0x000fe200078ec0ff */
[----:B0-----:R-:W-:Y:S01]  /*e8d0*/  IMAD.MOV.U32 R56, RZ, RZ, R40 ;  /* 0x000000ffff387224 */ /* 0x001fe200078e0028 */
[----:B------:R-:W-:Y:S01]  /*e8e0*/  SHF.R.U32.HI R66, RZ, 0x10, R85 ;  /* 0x00000010ff427819 */ /* 0x000fe20000011655 */
[----:B------:R-:W-:Y:S01]  /*e8f0*/  IMAD.SHL.U32 R55, R55, 0x100, RZ ;  /* 0x0000010037377824 */ /* 0x000fe200078e00ff */
[----:B------:R-:W-:Y:S01]  /*e900*/  SHF.R.U32.HI R62, RZ, 0x8, R87 ;  /* 0x00000008ff3e7819 */ /* 0x000fe20000011657 */
[----:B------:R-:W-:Y:S01]  /*e910*/  IMAD.MOV.U32 R53, RZ, RZ, R46 ;  /* 0x000000ffff357224 */ /* 0x000fe200078e002e */
[----:B------:R-:W-:Y:S01]  /*e920*/  SHF.R.U32.HI R63, RZ, 0x8, R75 ;  /* 0x00000008ff3f7819 */ /* 0x000fe2000001164b */
[----:B------:R-:W-:Y:S01]  /*e930*/  IMAD.MOV.U32 R50, RZ, RZ, R42 ;  /* 0x000000ffff327224 */ /* 0x000fe200078e002a */
[----:B------:R-:W-:Y:S01]  /*e940*/  LOP3.LUT R44, R54, 0xff00, R55, 0xf8, !PT ;  /* 0x0000ff00362c7812 */ /* 0x000fe200078ef837 */
[----:B------:R-:W-:Y:S01]  /*e950*/  IMAD.U32 R55, R66, 0x10000, RZ ;  /* 0x0001000042377824 */ /* 0x000fe200078e00ff */
[----:B------:R-:W-:Y:S01]  /*e960*/  SHF.R.U32.HI R61, RZ, 0x8, R73 ;  /* 0x00000008ff3d7819 */ /* 0x000fe20000011649 */
[----:B------:R-:W-:Y:S01]  /*e970*/  IMAD.SHL.U32 R40, R62, 0x100, RZ ;  /* 0x000001003e287824 */ /* 0x000fe200078e00ff */
[----:B------:R-:W-:Y:S01]  /*e980*/  SHF.R.U32.HI R64, RZ, 0x10, R87 ;  /* 0x00000010ff407819 */ /* 0x000fe20000011657 */
[----:B------:R-:W-:Y:S01]  /*e990*/  IMAD.SHL.U32 R63, R63, 0x100, RZ ;  /* 0x000001003f3f7824 */ /* 0x000fe200078e00ff */
[----:B------:R-:W-:Y:S01]  /*e9a0*/  LOP3.LUT R57, R87, 0xff0000ff, RZ, 0xc0, !PT ;  /* 0xff0000ff57397812 */ /* 0x000fe200078ec0ff */
[----:B------:R-:W-:Y:S01]  /*e9b0*/  IMAD.SHL.U32 R61, R61, 0x100, RZ ;  /* 0x000001003d3d7824 */ /* 0x000fe200078e00ff */
[----:B------:R-:W-:-:S02]  /*e9c0*/  LOP3.LUT R60, R75, 0xff0000ff, RZ, 0xc0, !PT ;  /* 0xff0000ff4b3c7812 */ /* 0x000fc400078ec0ff */
[----:B------:R-:W-:Y:S01]  /*e9d0*/  LOP3.LUT R44, R44, 0xff0000, R55, 0xf8, !PT ;  /* 0x00ff00002c2c7812 */ /* 0x000fe200078ef837 */
[----:B------:R-:W-:Y:S01]  /*e9e0*/  IMAD.U32 R55, R64, 0x10000, RZ ;  /* 0x0001000040377824 */ /* 0x000fe200078e00ff */
[----:B------:R-:W-:Y:S02]  /*e9f0*/  LOP3.LUT R58, R73, 0xff0000ff, RZ, 0xc0, !PT ;  /* 0xff0000ff493a7812 */ /* 0x000fe400078ec0ff */
[----:B------:R-:W-:Y:S02]  /*ea00*/  LOP3.LUT R40, R57, 0xff00, R40, 0xf8, !PT ;  /* 0x0000ff0039287812 */ /* 0x000fe400078ef828 */
[----:B------:R-:W-:Y:S02]  /*ea10*/  LOP3.LUT R62, R60, 0xff00, R63, 0xf8, !PT ;  /* 0x0000ff003c3e7812 */ /* 0x000fe400078ef83f */
[----:B------:R-:W-:Y:S02]  /*ea20*/  F2FP.F16.E4M3.UNPACK_B R63, R146.H1 ;  /* 0x00000092ff3f723e */ /* 0x000fe400030006ff */
[----:B------:R-:W-:-:S02]  /*ea30*/  F2FP.F16.E4M3.UNPACK_B R60, R59.H1 ;  /* 0x0000003bff3c723e */ /* 0x000fc400030006ff */
[----:B------:R-:W-:Y:S01]  /*ea40*/  F2FP.F16.E4M3.UNPACK_B R57, R56.H1 ;  /* 0x00000038ff39723e */ /* 0x000fe200030006ff */
[----:B------:R-:W-:Y:S01]  /*ea50*/  HADD2.F32 R42, -RZ, R63.H0_H0 ;  /* 0x2000003fff2a7230 */ /* 0x000fe20000004100 */
[----:B------:R-:W-:Y:S02]  /*ea60*/  LOP3.LUT R46, R58, 0xff00, R61, 0xf8, !PT ;  /* 0x0000ff003a2e7812 */ /* 0x000fe400078ef83d */
[----:B------:R-:W-:Y:S01]  /*ea70*/  SHF.R.U32.HI R67, RZ, 0x10, R75 ;  /* 0x00000010ff437819 */ /* 0x000fe2000001164b */
[----:B------:R-:W-:Y:S01]  /*ea80*/  HADD2.F32 R54, -RZ, R57.H0_H0 ;  /* 0x20000039ff367230 */ /* 0x000fe20000004100 */
[----:B------:R-:W-:Y:S01]  /*ea90*/  LOP3.LUT R40, R40, 0xff0000, R55, 0xf8, !PT ;  /* 0x00ff000028287812 */ /* 0x000fe200078ef837 */
[----:B------:R-:W-:Y:S01]  /*eaa0*/  HADD2.F32 R55, -RZ, R60.H0_H0 ;  /* 0x2000003cff377230 */ /* 0x000fe20000004100 */
[----:B------:R-:W-:Y:S01]  /*eab0*/  F2FP.F16.E4M3.UNPACK_B R58, R148.H1 ;  /* 0x00000094ff3a723e */ /* 0x000fe200030006ff */
[----:B------:R-:W-:Y:S01]  /*eac0*/  IMAD.U32 R67, R67, 0x10000, RZ ;  /* 0x0001000043437824 */ /* 0x000fe200078e00ff */
[----:B------:R-:W-:Y:S01]  /*ead0*/  SHF.R.U32.HI R65, RZ, 0x10, R73 ;  /* 0x00000010ff417819 */ /* 0x000fe20000011649 */
[-C--:B------:R-:W-:Y:S01]  /*eae0*/  FMUL.FTZ R64, R54, R42.reuse ;  /* 0x0000002a36407220 */ /* 0x080fe20000410000 */
[----:B------:R-:W-:Y:S01]  /*eaf0*/  FMUL.FTZ R69, R55, R42 ;  /* 0x0000002a37457220 */ /* 0x000fe20000410000 */
[--C-:B------:R-:W-:Y:S01]  /*eb00*/  HADD2.F32 R61, -RZ, R58.reuse.H0_H0 ;  /* 0x2000003aff3d7230 */ /* 0x100fe20000004100 */
[----:B------:R-:W-:Y:S01]  /*eb10*/  LOP3.LUT R42, R62, 0xff0000, R67, 0xf8, !PT ;  /* 0x00ff00003e2a7812 */ /* 0x000fe200078ef843 */
[----:B------:R-:W-:Y:S01]  /*eb20*/  IMAD.U32 R65, R65, 0x10000, RZ ;  /* 0x0001000041417824 */ /* 0x000fe200078e00ff */
[----:B------:R-:W-:Y:S01]  /*eb30*/  F2FP.F16.E4M3.UNPACK_B R146, R146 ;  /* 0x00000092ff92723e */ /* 0x000fe200020006ff */
[----:B------:R-:W-:-:S02]  /*eb40*/  HADD2.F32 R62, -RZ, R58.H1_H1 ;  /* 0x3000003aff3e7230 */ /* 0x000fc40000004100 */
[-C--:B------:R-:W-:Y:S01]  /*eb50*/  FFMA.FTZ R54, R54, R61.reuse, -R69 ;  /* 0x0000003d36367223 */ /* 0x080fe20000010845 */
[----:B------:R-:W-:Y:S01]  /*eb60*/  FFMA.FTZ R55, R55, R61, R64 ;  /* 0x0000003d37377223 */ /* 0x000fe20000010040 */
[----:B------:R-:W-:Y:S01]  /*eb70*/  HADD2.F32 R64, -RZ, R63.H1_H1 ;  /* 0x3000003fff407230 */ /* 0x000fe20000004100 */
[----:B------:R-:W-:Y:S01]  /*eb80*/  F2FP.F16.E4M3.UNPACK_B R59, R59 ;  /* 0x0000003bff3b723e */ /* 0x000fe200020006ff */
[----:B------:R-:W-:Y:S01]  /*eb90*/  HADD2.F32 R61, -RZ, R60.H1_H1 ;  /* 0x3000003cff3d7230 */ /* 0x000fe20000004100 */
[----:B------:R-:W-:Y:S01]  /*eba0*/  F2FP.F16.E4M3.UNPACK_B R56, R56 ;  /* 0x00000038ff38723e */ /* 0x000fe200020006ff */
[----:B------:R-:W-:Y:S01]  /*ebb0*/  HADD2.F32 R58, -RZ, R57.H1_H1 ;  /* 0x30000039ff3a7230 */ /* 0x000fe20000004100 */
[----:B------:R-:W-:Y:S01]  /*ebc0*/  LOP3.LUT R46, R46, 0xff0000, R65, 0xf8, !PT ;  /* 0x00ff00002e2e7812 */ /* 0x000fe200078ef841 */
[----:B------:R-:W-:Y:S02]  /*ebd0*/  HADD2.F32 R63, -RZ, R146.H0_H0 ;  /* 0x20000092ff3f7230 */ /* 0x000fe40000004100 */
[----:B------:R-:W-:Y:S01]  /*ebe0*/  FMUL.FTZ R65, R61, R64 ;  /* 0x000000403d417220 */ /* 0x000fe20000410000 */
[----:B------:R-:W-:Y:S01]  /*ebf0*/  F2FP.F16.E4M3.UNPACK_B R148, R148 ;  /* 0x00000094ff94723e */ /* 0x000fe200020006ff */
[----:B------:R-:W-:Y:S01]  /*ec00*/  FMUL.FTZ R64, R58, R64 ;  /* 0x000000403a407220 */ /* 0x000fe20000410000 */
        /* <DEDUP_REMOVED lines=14> */
[----:B------:R-:W-:Y:S01]  /*ecf0*/  F2FP.F16.E4M3.UNPACK_B R57, R147.H1 ;  /* 0x00000093ff39723e */ /* 0x000fe200030006ff */
[C---:B------:R-:W-:Y:S01]  /*ed00*/  FMUL.FTZ R146, R56.reuse, R146 ;  /* 0x0000009238927220 */ /* 0x040fe20000410000 */
[----:B------:R-:W-:Y:S01]  /*ed10*/  F2FP.F16.E4M3.UNPACK_B R58, R53.H1 ;  /* 0x00000035ff3a723e */ /* 0x000fe200030006ff */
[----:B------:R-:W-:Y:S01]  /*ed20*/  FFMA.FTZ R67, R56, R148, -R61 ;  /* 0x0000009438437223 */ /* 0x000fe2000001083d */
[----:B------:R-:W-:Y:S01]  /*ed30*/  F2FP.F16.E4M3.UNPACK_B R61, R149.H1 ;  /* 0x00000095ff3d723e */ /* 0x000fe200030006ff */
[----:B------:R-:W-:Y:S01]  /*ed40*/  HADD2.F32 R62, -RZ, R57.H0_H0 ;  /* 0x20000039ff3e7230 */ /* 0x000fe20000004100 */
[----:B------:R-:W-:Y:S01]  /*ed50*/  F2FP.F16.E4M3.UNPACK_B R56, R50.H1 ;  /* 0x00000032ff38723e */ /* 0x000fe200030006ff */
[----:B------:R-:W-:-:S02]  /*ed60*/  HADD2.F32 R60, -RZ, R58.H0_H0 ;  /* 0x2000003aff3c7230 */ /* 0x000fc40000004100 */
[----:B------:R-:W-:Y:S01]  /*ed70*/  FFMA.FTZ R146, R59, R148, R146 ;  /* 0x000000943b927223 */ /* 0x000fe20000010092 */
[----:B------:R-:W-:Y:S01]  /*ed80*/  HADD2.F32 R63, -RZ, R57.H1_H1 ;  /* 0x30000039ff3f7230 */ /* 0x000fe20000004100 */
[----:B------:R-:W-:Y:S01]  /*ed90*/  F2FP.F16.E4M3.UNPACK_B R147, R147 ;  /* 0x00000093ff93723e */ /* 0x000fe200020006ff */
[----:B------:R-:W-:Y:S02]  /*eda0*/  HADD2.F32 R57, -RZ, R56.H0_H0 ;  /* 0x20000038ff397230 */ /* 0x000fe40000004100 */
[----:B------:R-:W-:Y:S01]  /*edb0*/  FMUL.FTZ R68, R60, R62 ;  /* 0x0000003e3c447220 */ /* 0x000fe20000410000 */
[----:B------:R-:W-:Y:S01]  /*edc0*/  HADD2.F32 R59, -RZ, R61.H0_H0 ;  /* 0x2000003dff3b7230 */ /* 0x000fe20000004100 */
[----:B------:R-:W-:Y:S01]  /*edd0*/  F2FP.F16.E4M3.UNPACK_B R50, R50 ;  /* 0x00000032ff32723e */ /* 0x000fe200020006ff */
[----:B------:R-:W-:Y:S02]  /*ede0*/  HADD2.F32 R58, -RZ, R58.H1_H1 ;  /* 0x3000003aff3a7230 */ /* 0x000fe40000004100 */
[----:B------:R-:W-:Y:S01]  /*edf0*/  FMUL.FTZ R71, R57, R62 ;  /* 0x0000003e39477220 */ /* 0x000fe20000410000 */
[----:B------:R-:W-:-:S02]  /*ee00*/  HADD2.F32 R56, -RZ, R56.H1_H1 ;  /* 0x30000038ff387230 */ /* 0x000fc40000004100 */
[----:B------:R-:W-:Y:S01]  /*ee10*/  FFMA.FTZ R68, R57, R59, -R68 ;  /* 0x0000003b39447223 */ /* 0x000fe20000010844 */
[----:B------:R-:W-:Y:S02]  /*ee20*/  HADD2.F32 R61, -RZ, R61.H1_H1 ;  /* 0x3000003dff3d7230 */ /* 0x000fe40000004100 */
[----:B------:R-:W-:Y:S01]  /*ee30*/  FMUL.FTZ R57, R58, R63 ;  /* 0x0000003f3a397220 */ /* 0x000fe20000410000 */
[----:B------:R-:W-:Y:S01]  /*ee40*/  FFMA.FTZ R71, R60, R59, R71 ;  /* 0x0000003b3c477223 */ /* 0x000fe20000010047 */
[C---:B------:R-:W-:Y:S01]  /*ee50*/  FMUL.FTZ R73, R56.reuse, R63 ;  /* 0x0000003f38497220 */ /* 0x040fe20000410000 */
[--C-:B------:R-:W-:Y:S02]  /*ee60*/  HADD2.F32 R60, -RZ, R147.reuse.H0_H0 ;  /* 0x20000093ff3c7230 */ /* 0x100fe40000004100 */
[----:B------:R-:W-:Y:S01]  /*ee70*/  FFMA.FTZ R63, R56, R61, -R57 ;  /* 0x0000003d383f7223 */ /* 0x000fe20000010839 */
[----:B------:R-:W-:Y:S01]  /*ee80*/  F2FP.F16.E4M3.UNPACK_B R56, R53 ;  /* 0x00000035ff38723e */ /* 0x000fe200020006ff */
[----:B------:R-:W-:Y:S01]  /*ee90*/  HADD2.F32 R53, -RZ, R50.H0_H0 ;  /* 0x20000032ff357230 */ /* 0x000fe20000004100 */
[----:B------:R-:W-:Y:S01]  /*eea0*/  F2FP.F16.E4M3.UNPACK_B R149, R149 ;  /* 0x00000095ff95723e */ /* 0x000fe200020006ff */
[----:B------:R-:W-:Y:S01]  /*eeb0*/  FFMA.FTZ R70, R58, R61, R73 ;  /* 0x0000003d3a467223 */ /* 0x000fe20000010049 */
[----:B------:R-:W-:Y:S01]  /*eec0*/  HADD2.F32 R147, -RZ, R147.H1_H1 ;  /* 0x30000093ff937230 */ /* 0x000fe20000004100 */
[----:B------:R-:W-:Y:S01]  /*eed0*/  F2FP.SATFINITE.E4M3.F32.PACK_AB_MERGE_C R68, R63, R68, RZ ;  /* 0x000000443f44723e */ /* 0x000fe200048070ff */
[--C-:B------:R-:W-:Y:S01]  /*eee0*/  HADD2.F32 R57, -RZ, R56.reuse.H0_H0 ;  /* 0x20000038ff397230 */ /* 0x100fe20000004100 */
[----:B------:R-:W-:Y:S01]  /*eef0*/  F2FP.SATFINITE.E4M3.F32.PACK_AB_MERGE_C R54, R69, R54, RZ ;  /* 0x000000364536723e */ /* 0x000fe200048070ff */
[----:B------:R-:W-:Y:S01]  /*ef00*/  HADD2.F32 R56, -RZ, R56.H1_H1 ;  /* 0x30000038ff387230 */ /* 0x000fe20000004100 */
[----:B------:R-:W-:Y:S01]  /*ef10*/  F2FP.F16.E4M3.UNPACK_B R63, R46 ;  /* 0x0000002eff3f723e */ /* 0x000fe200020006ff */
[----:B------:R-:W-:-:S02]  /*ef20*/  HADD2.F32 R58, -RZ, R149.H0_H0 ;  /* 0x20000095ff3a7230 */ /* 0x000fc40000004100 */
[-C--:B------:R-:W-:Y:S01]  /*ef30*/  FMUL.FTZ R62, R57, R60.reuse ;  /* 0x0000003c393e7220 */ /* 0x080fe20000410000 */
[----:B------:R-:W-:Y:S02]  /*ef40*/  HADD2.F32 R50, -RZ, R50.H1_H1 ;  /* 0x30000032ff327230 */ /* 0x000fe40000004100 */
[C---:B------:R-:W-:Y:S01]  /*ef50*/  FMUL.FTZ R60, R53.reuse, R60 ;  /* 0x0000003c353c7220 */ /* 0x040fe20000410000 */
[----:B------:R-:W-:Y:S02]  /*ef60*/  HADD2.F32 R149, -RZ, R149.H1_H1 ;  /* 0x30000095ff957230 */ /* 0x000fe40000004100 */
[-C--:B------:R-:W-:Y:S01]  /*ef70*/  FMUL.FTZ R59, R56, R147.reuse ;  /* 0x00000093383b7220 */ /* 0x080fe20000410000 */
[-C--:B------:R-:W-:Y:S01]  /*ef80*/  FFMA.FTZ R53, R53, R58.reuse, -R62 ;  /* 0x0000003a35357223 */ /* 0x080fe2000001083e */
[----:B------:R-:W-:Y:S01]  /*ef90*/  FFMA.FTZ R60, R57, R58, R60 ;  /* 0x0000003a393c7223 */ /* 0x000fe2000001003c */
[C---:B------:R-:W-:Y:S01]  /*efa0*/  FMUL.FTZ R147, R50.reuse, R147 ;  /* 0x0000009332937220 */ /* 0x040fe20000410000 */
[----:B------:R-:W-:Y:S01]  /*efb0*/  F2FP.F16.E4M3.UNPACK_B R58, R45 ;  /* 0x0000002dff3a723e */ /* 0x000fe200020006ff */
[----:B------:R-:W-:Y:S01]  /*efc0*/  FFMA.FTZ R50, R50, R149, -R59 ;  /* 0x0000009532327223 */ /* 0x000fe2000001083b */
[----:B------:R-:W-:Y:S01]  /*efd0*/  F2FP.SATFINITE.E4M3.F32.PACK_AB_MERGE_C R66, R66, R55, RZ ;  /* 0x000000374242723e */ /* 0x000fe200048070ff */
[----:B------:R-:W-:Y:S01]  /*efe0*/  FFMA.FTZ R147, R56, R149, R147 ;  /* 0x0000009538937223 */ /* 0x000fe20000010093 */
[----:B------:R-:W-:Y:S01]  /*eff0*/  F2FP.F16.E4M3.UNPACK_B R57, R41 ;  /* 0x00000029ff39723e */ /* 0x000fe200020006ff */
[--C-:B------:R-:W-:Y:S01]  /*f000*/  HADD2.F32 R59, -RZ, R58.reuse.H0_H0 ;  /* 0x2000003aff3b7230 */ /* 0x100fe20000004100 */
[----:B------:R-:W-:Y:S01]  /*f010*/  F2FP.SATFINITE.E4M3.F32.PACK_AB_MERGE_C R55, R67, R64, R54 ;  /* 0x000000404337723e */ /* 0x000fe20004807036 */
[----:B------:R-:W-:Y:S01]  /*f020*/  HADD2.F32 R64, -RZ, R63.H0_H0 ;  /* 0x2000003fff407230 */ /* 0x000fe20000004100 */
[----:B------:R-:W-:Y:S01]  /*f030*/  F2FP.F16.E4M3.UNPACK_B R61, R44 ;  /* 0x0000002cff3d723e */ /* 0x000fe200020006ff */
[----:B------:R-:W-:Y:S01]  /*f040*/  HADD2.F32 R56, -RZ, R57.H0_H0 ;  /* 0x20000039ff387230 */ /* 0x000fe20000004100 */
[----:B------:R-:W-:Y:S01]  /*f050*/  F2FP.SATFINITE.E4M3.F32.PACK_AB_MERGE_C R70, R70, R71, RZ ;  /* 0x000000474646723e */ /* 0x000fe200048070ff */
[----:B------:R-:W-:Y:S01]  /*f060*/  HADD2.F32 R63, -RZ, R63.H1_H1 ;  /* 0x3000003fff3f7230 */ /* 0x000fe20000004100 */
[----:B------:R-:W-:Y:S01]  /*f070*/  F2FP.SATFINITE.E4M3.F32.PACK_AB_MERGE_C R53, R50, R53, R68 ;  /* 0x000000353235723e */ /* 0x000fe20004807044 */
[----:B------:R-:W-:Y:S01]  /*f080*/  HADD2.F32 R62, -RZ, R61.H0_H0 ;  /* 0x2000003dff3e7230 */ /* 0x000fe20000004100 */
[----:B------:R-:W-:Y:S01]  /*f090*/  F2FP.SATFINITE.E4M3.F32.PACK_AB_MERGE_C R54, R146, R65, R66 ;  /* 0x000000419236723e */ /* 0x000fe20004807042 */
[----:B------:R-:W-:Y:S01]  /*f0a0*/  FMUL.FTZ R65, R59, R64 ;  /* 0x000000403b417220 */ /* 0x000fe20000410000 */
[----:B------:R-:W-:Y:S01]  /*f0b0*/  F2FP.SATFINITE.E4M3.F32.PACK_AB_MERGE_C R50, R147, R60, R70 ;  /* 0x0000003c9332723e */ /* 0x000fe20004807046 */
[----:B------:R-:W-:-:S02]  /*f0c0*/  HADD2.F32 R60, -RZ, R58.H1_H1 ;  /* 0x3000003aff3c7230 */ /* 0x000fc40000004100 */
[C---:B------:R-:W-:Y:S01]  /*f0d0*/  FMUL.FTZ R64, R56.reuse, R64 ;  /* 0x0000004038407220 */ /* 0x040fe20000410000 */
[-C--:B------:R-:W-:Y:S01]  /*f0e0*/  FFMA.FTZ R56, R56, R62.reuse, -R65 ;  /* 0x0000003e38387223 */ /* 0x080fe20000010841 */
[----:B------:R-:W-:Y:S01]  /*f0f0*/  HADD2.F32 R58, -RZ, R57.H1_H1 ;  /* 0x30000039ff3a7230 */ /* 0x000fe20000004100 */
[----:B------:R-:W-:Y:S01]  /*f100*/  F2FP.F16.E4M3.UNPACK_B R41, R41.H1 ;  /* 0x00000029ff29723e */ /* 0x000fe200030006ff */
[----:B------:R-:W-:Y:S02]  /*f110*/  HADD2.F32 R61, -RZ, R61.H1_H1 ;  /* 0x3000003dff3d7230 */ /* 0x000fe40000004100 */
[-C--:B------:R-:W-:Y:S01]  /*f120*/  FMUL.FTZ R65, R60, R63.reuse ;  /* 0x0000003f3c417220 */ /* 0x080fe20000410000 */
[----:B------:R-:W-:Y:S01]  /*f130*/  FFMA.FTZ R57, R59, R62, R64 ;  /* 0x0000003e3b397223 */ /* 0x000fe20000010040 */
[C---:B------:R-:W-:Y:S01]  /*f140*/  FMUL.FTZ R63, R58.reuse, R63 ;  /* 0x0000003f3a3f7220 */ /* 0x040fe20000410000 */
[----:B------:R-:W-:Y:S01]  /*f150*/  F2FP.F16.E4M3.UNPACK_B R59, R45.H1 ;  /* 0x0000002dff3b723e */ /* 0x000fe200030006ff */
[-C--:B------:R-:W-:Y:S01]  /*f160*/  FFMA.FTZ R67, R58, R61.reuse, -R65 ;  /* 0x0000003d3a437223 */ /* 0x080fe20000010841 */
[----:B------:R-:W-:Y:S01]  /*f170*/  F2FP.F16.E4M3.UNPACK_B R58, R46.H1 ;  /* 0x0000002eff3a723e */ /* 0x000fe200030006ff */
[----:B------:R-:W-:Y:S01]  /*f180*/  FFMA.FTZ R66, R60, R61, R63 ;  /* 0x0000003d3c427223 */ /* 0x000fe2000001003f */
[----:B------:R-:W-:Y:S01]  /*f190*/  HADD2.F32 R45, -RZ, R41.H0_H0 ;  /* 0x20000029ff2d7230 */ /* 0x000fe20000004100 */
[----:B------:R-:W-:Y:S01]  /*f1a0*/  F2FP.F16.E4M3.UNPACK_B R44, R44.H1 ;  /* 0x0000002cff2c723e */ /* 0x000fe200030006ff */
[----:B------:R-:W-:Y:S01]  /*f1b0*/  HADD2.F32 R46, -RZ, R59.H0_H0 ;  /* 0x2000003bff2e7230 */ /* 0x000fe20000004100 */
[----:B------:R-:W-:Y:S01]  /*f1c0*/  F2FP.F16.E4M3.UNPACK_B R63, R42.H1 ;  /* 0x0000002aff3f723e */ /* 0x000fe200030006ff */
[----:B------:R-:W-:-:S02]  /*f1d0*/  HADD2.F32 R60, -RZ, R58.H0_H0 ;  /* 0x2000003aff3c7230 */ /* 0x000fc40000004100 */
[----:B------:R-:W-:Y:S02]  /*f1e0*/  HADD2.F32 R59, -RZ, R59.H1_H1 ;  /* 0x3000003bff3b7230 */ /* 0x000fe40000004100 */
[----:B------:R-:W-:Y:S02]  /*f1f0*/  HADD2.F32 R62, -RZ, R58.H1_H1 ;  /* 0x3000003aff3e7230 */ /* 0x000fe40000004100 */
[-C--:B------:R-:W-:Y:S01]  /*f200*/  FMUL.FTZ R64, R46, R60.reuse ;  /* 0x0000003c2e407220 */ /* 0x080fe20000410000 */
[----:B------:R-:W-:Y:S02]  /*f210*/  HADD2.F32 R41, -RZ, R41.H1_H1 ;  /* 0x30000029ff297230 */ /* 0x000fe40000004100 */
[----:B------:R-:W-:Y:S01]  /*f220*/  FMUL.FTZ R61, R45, R60 ;  /* 0x0000003c2d3d7220 */ /* 0x000fe20000410000 */
[--C-:B------:R-:W-:Y:S02]  /*f230*/  HADD2.F32 R58, -RZ, R44.reuse.H0_H0 ;  /* 0x2000002cff3a7230 */ /* 0x100fe40000004100 */
[----:B------:R-:W-:Y:S01]  /*f240*/  FMUL.FTZ R60, R59, R62 ;  /* 0x0000003e3b3c7220 */ /* 0x000fe20000410000 */
[----:B------:R-:W-:-:S02]  /*f250*/  HADD2.F32 R44, -RZ, R44.H1_H1 ;  /* 0x3000002cff2c7230 */ /* 0x000fc40000004100 */
[----:B------:R-:W-:Y:S01]  /*f260*/  FMUL.FTZ R62, R41, R62 ;  /* 0x0000003e293e7220 */ /* 0x000fe20000410000 */
[----:B------:R-:W-:Y:S01]  /*f270*/  FFMA.FTZ R69, R46, R58, R61 ;  /* 0x0000003a2e457223 */ /* 0x000fe2000001003d */
[----:B------:R-:W-:Y:S02]  /*f280*/  F2FP.F16.E4M3.UNPACK_B R46, R47 ;  /* 0x0000002fff2e723e */ /* 0x000fe400020006ff */
[----:B------:R-:W-:Y:S01]  /*f290*/  FFMA.FTZ R70, R59, R44, R62 ;  /* 0x0000002c3b467223 */ /* 0x000fe2000001003e */
[----:B------:R-:W-:Y:S01]  /*f2a0*/  F2FP.F16.E4M3.UNPACK_B R62, R42 ;  /* 0x0000002aff3e723e */ /* 0x000fe200020006ff */
[----:B------:R-:W-:Y:S01]  /*f2b0*/  FFMA.FTZ R71, R41, R44, -R60 ;  /* 0x0000002c29477223 */ /* 0x000fe2000001083c */
[-C--:B------:R-:W-:Y:S01]  /*f2c0*/  F2FP.F16.E4M3.UNPACK_B R41, R43.reuse ;  /* 0x0000002bff29723e */ /* 0x080fe200020006ff */
[----:B------:R-:W-:Y:S01]  /*f2d0*/  FFMA.FTZ R68, R45, R58, -R64 ;  /* 0x0000003a2d447223 */ /* 0x000fe20000010840 */
[----:B------:R-:W-:Y:S01]  /*f2e0*/  F2FP.F16.E4M3.UNPACK_B R43, R43.H1 ;  /* 0x0000002bff2b723e */ /* 0x000fe200030006ff */
[----:B------:R-:W-:Y:S01]  /*f2f0*/  HADD2.F32 R58, -RZ, R46.H0_H0 ;  /* 0x2000002eff3a7230 */ /* 0x000fe20000004100 */
[-C--:B------:R-:W-:Y:S01]  /*f300*/  F2FP.F16.E4M3.UNPACK_B R42, R40.reuse ;  /* 0x00000028ff2a723e */ /* 0x080fe200020006ff */
[----:B------:R-:W-:Y:S01]  /*f310*/  HADD2.F32 R65, -RZ, R62.H0_H0 ;  /* 0x2000003eff417230 */ /* 0x000fe20000004100 */
[----:B------:R-:W-:Y:S01]  /*f320*/  F2FP.F16.E4M3.UNPACK_B R47, R47.H1 ;  /* 0x0000002fff2f723e */ /* 0x000fe200030006ff */
[----:B------:R-:W-:Y:S01]  /*f330*/  HADD2.F32 R44, -RZ, R41.H0_H0 ;  /* 0x20000029ff2c7230 */ /* 0x000fe20000004100 */
[----:B------:R-:W-:Y:S01]  /*f340*/  F2FP.F16.E4M3.UNPACK_B R59, R40.H1 ;  /* 0x00000028ff3b723e */ /* 0x000fe200030006ff */
[----:B------:R-:W-:-:S02]  /*f350*/  HADD2.F32 R45, -RZ, R43.H0_H0 ;  /* 0x2000002bff2d7230 */ /* 0x000fc40000004100 */
[-C--:B------:R-:W-:Y:S01]  /*f360*/  FMUL.FTZ R73, R58, R65.reuse ;  /* 0x000000413a497220 */ /* 0x080fe20000410000 */
[----:B------:R-:W-:Y:S02]  /*f370*/  HADD2.F32 R64, -RZ, R63.H0_H0 ;  /* 0x2000003fff407230 */ /* 0x000fe40000004100 */
[C---:B------:R-:W-:Y:S01]  /*f380*/  FMUL.FTZ R65, R44.reuse, R65 ;  /* 0x000000412c417220 */ /* 0x040fe20000410000 */
[----:B------:R-:W-:Y:S01]  /*f390*/  HADD2.F32 R61, -RZ, R42.H0_H0 ;  /* 0x2000002aff3d7230 */ /* 0x000fe20000004100 */
[----:B------:R-:W-:Y:S01]  /*f3a0*/  F2FP.SATFINITE.E4M3.F32.PACK_AB_MERGE_C R68, R71, R68, RZ ;  /* 0x000000444744723e */ /* 0x000fe200048070ff */
[----:B------:R-:W-:Y:S02]  /*f3b0*/  HADD2.F32 R40, -RZ, R47.H0_H0 ;  /* 0x2000002fff287230 */ /* 0x000fe40000004100 */
[----:B------:R-:W-:Y:S01]  /*f3c0*/  FMUL.FTZ R75, R45, R64 ;  /* 0x000000402d4b7220 */ /* 0x000fe20000410000 */
[----:B------:R-:W-:Y:S02]  /*f3d0*/  HADD2.F32 R60, -RZ, R59.H0_H0 ;  /* 0x2000003bff3c7230 */ /* 0x000fe40000004100 */
[----:B------:R-:W-:Y:S01]  /*f3e0*/  FFMA.FTZ R73, R44, R61, -R73 ;  /* 0x0000003d2c497223 */ /* 0x000fe20000010849 */
[----:B------:R-:W-:-:S02]  /*f3f0*/  HADD2.F32 R47, -RZ, R47.H1_H1 ;  /* 0x3000002fff2f7230 */ /* 0x000fc40000004100 */
[C---:B------:R-:W-:Y:S01]  /*f400*/  FMUL.FTZ R72, R40.reuse, R64 ;  /* 0x0000004028487220 */ /* 0x040fe20000410000 */
[----:B------:R-:W-:Y:S02]  /*f410*/  HADD2.F32 R44, -RZ, R63.H1_H1 ;  /* 0x3000003fff2c7230 */ /* 0x000fe40000004100 */
[-C--:B------:R-:W-:Y:S01]  /*f420*/  FFMA.FTZ R75, R40, R60.reuse, R75 ;  /* 0x0000003c284b7223 */ /* 0x080fe2000001004b */
[----:B------:R-:W-:Y:S02]  /*f430*/  HADD2.F32 R43, -RZ, R43.H1_H1 ;  /* 0x3000002bff2b7230 */ /* 0x000fe40000004100 */
[----:B------:R-:W-:Y:S01]  /*f440*/  FFMA.FTZ R65, R58, R61, R65 ;  /* 0x0000003d3a417223 */ /* 0x000fe20000010041 */
[----:B------:R-:W-:Y:S02]  /*f450*/  HADD2.F32 R46, -RZ, R46.H1_H1 ;  /* 0x3000002eff2e7230 */ /* 0x000fe40000004100 */
[----:B------:R-:W-:Y:S01]  /*f460*/  FFMA.FTZ R72, R45, R60, -R72 ;  /* 0x0000003c2d487223 */ /* 0x000fe20000010848 */
[----:B------:R-:W-:-:S02]  /*f470*/  HADD2.F32 R62, -RZ, R62.H1_H1 ;  /* 0x3000003eff3e7230 */ /* 0x000fc40000004100 */
[-C--:B------:R-:W-:Y:S01]  /*f480*/  FMUL.FTZ R58, R47, R44.reuse ;  /* 0x0000002c2f3a7220 */ /* 0x080fe20000410000 */
[----:B------:R-:W-:Y:S02]  /*f490*/  HADD2.F32 R41, -RZ, R41.H1_H1 ;  /* 0x30000029ff297230 */ /* 0x000fe40000004100 */
[----:B------:R-:W-:Y:S01]  /*f4a0*/  FMUL.FTZ R60, R43, R44 ;  /* 0x0000002c2b3c7220 */ /* 0x000fe20000410000 */
[----:B------:R-:W-:Y:S02]  /*f4b0*/  HADD2.F32 R40, -RZ, R59.H1_H1 ;  /* 0x3000003bff287230 */ /* 0x000fe40000004100 */
[-C--:B------:R-:W-:Y:S01]  /*f4c0*/  FMUL.FTZ R44, R46, R62.reuse ;  /* 0x0000003e2e2c7220 */ /* 0x080fe20000410000 */
[----:B------:R-:W-:Y:S02]  /*f4d0*/  HADD2.F32 R42, -RZ, R42.H1_H1 ;  /* 0x3000002aff2a7230 */ /* 0x000fe40000004100 */
        /* <DEDUP_REMOVED lines=16> */
.L_x_1420:
[----:B------:R-:W-:Y:S05]  /*f5e0*/  BSYNC B1 ;  /* 0x0000000000017941 */ /* 0x000fea0003800000 */
.L_x_1419:
[----:B0-----:R4:W-:Y:S01]  /*f5f0*/  STG.E.128 desc[UR60][R48.64], R40 ;  /* 0x0000002830007986 */ /* 0x0019e2000c101d3c */
[----:B------:R-:W-:-:S13]  /*f600*/  ISETP.GE.AND P2, PT, R51, R150, PT ;  /* 0x000000963300720c */ /* 0x000fda0003f46270 */
[----:B------:R-:W-:Y:S05]  /*f610*/  @P2 BRA `(.L_x_1369) ;  /* 0x0000000000f42947 */ /* 0x000fea0003800000 */
[--C-:B----4-:R-:W-:Y:S02]  /*f620*/  SHF.R.S32.HI R40, RZ, 0x1f, R51.reuse ;  /* 0x0000001fff287819 */ /* 0x110fe40000011433 */
[----:B------:R-:W-:-:S04]  /*f630*/  IADD3 R51, P2, P4, R116, R132, R51 ;  /* 0x0000008474337210 */ /* 0x000fc80007c5e033 */
[----:B------:R-:W-:Y:S02]  /*f640*/  IADD3.X R52, R3, R52, R40, P2, P4 ;  /* 0x0000003403347210 */ /* 0x000fe400017e8428 */
[----:B------:R-:W-:-:S05]  /*f650*/  IADD3 R120, P2, R51, R120, RZ ;  /* 0x0000007833787210 */ /* 0x000fca0007f5e0ff */
[----:B------:R-:W-:-:S05]  /*f660*/  IMAD.X R121, R52, 0x1, R121, P2 ;  /* 0x0000000134797824 */ /* 0x000fca00010e0679 */
[----:B-1----:R0:W-:Y:S01]  /*f670*/  STG.E.128 desc[UR60][R120.64], R44 ;  /* 0x0000002c78007986 */ /* 0x0021e2000c101d3c */
[----:B------:R-:W-:Y:S05]  /*f680*/  BRA `(.L_x_1369) ;  /* 0x0000000000d87947 */ /* 0x000fea0003800000 */
.L_x_1336:
[----:B------:R-:W-:-:S06]  /*f690*/  UISETP.NE.AND UP0, UPT, UR53, 0x3, UPT ;  /* 0x000000033500788c */ /* 0x000fcc000bf05270 */
[----:B------:R-:W-:-:S13]  /*f6a0*/  PLOP3.LUT P1, PT, PT, PT, UP0, 0x80, 0x0 ;  /* 0x000000000000781c */ /* 0x000fda0003f2f008 */
[----:B------:R-:W-:Y:S05]  /*f6b0*/  @!P1 BRA `(.L_x_1421) ;  /* 0x0000000000049947 */ /* 0x000fea0003800000 */
[----:B------:R-:W-:Y:S01]  /*f6c0*/  BPT.TRAP 0x1 ;  /* 0x000000040000795c */ /* 0x000fe20000300000 */
.L_x_1421:
[----:B------:R-:W-:Y:S01]  /*f6d0*/  IMAD R97, R19, 0x8, R16 ;  /* 0x0000000813617824 */ /* 0x000fe200078e0210 */
[----:B------:R-:W-:Y:S01]  /*f6e0*/  SHF.L.U32 R98, R197, 0x1f, RZ ;  /* 0x0000001fc5627819 */ /* 0x000fe200000006ff */
[----:B------:R-:W-:Y:S01]  /*f6f0*/  IMAD R96, R24, -0xa0, R2 ;  /* 0xffffff6018607824 */ /* 0x000fe200078e0202 */
[----:B------:R-:W-:Y:S02]  /*f700*/  BSSY B1, `(.L_x_1422) ;  /* 0x0000004000017945 */ /* 0x000fe40003800000 */
[----:B------:R-:W0:Y:S02]  /*f710*/  SYNCS.PHASECHK.TRANS64.TRYWAIT P2, [R97+URZ+0x29890], R98 ;  /* 0x02989062610075a7 */ /* 0x000e24000804017f */
[----:B------:R-:W-:Y:S01]  /*f720*/  VIMNMX R96, R96, 0xa0, PT ;  /* 0x000000a060607848 */ /* 0x000fe20003fe0100 */
[----:B0-----:R-:W-:Y:S06]  /*f730*/  @!P2 BRA `(.L_x_1423) ;  /* 0x0000026c00b0a947 */ /* 0x001fec0003800000 */
.L_x_1749:
[----:B------:R-:W-:Y:S05]  /*f740*/  BSYNC B1 ;  /* 0x0000000000017941 */ /* 0x000fea0003800000 */
.L_x_1422:
[----:B------:R-:W-:Y:S01]  /*f750*/  ISETP.GE.AND P2, PT, R192, R96, PT ;  /* 0x00000060c000720c */ /* 0x000fe20003f46270 */
[----:B------:R-:W-:-:S12]  /*f760*/  BSSY B1, `(.L_x_1424) ;  /* 0x0000014000017945 */ /* 0x000fd80003800000 */
[----:B------:R-:W-:Y:S05]  /*f770*/  @P2 BRA `(.L_x_1425) ;  /* 0x0000000000482947 */ /* 0x000fea0003800000 */
[----:B------:R-:W-:-:S13]  /*f780*/  ISETP.NE.AND P2, PT, R34, RZ, PT ;  /* 0x000000ff2200720c */ /* 0x000fda0003f45270 */
[----:B------:R-:W1:Y:S04]  /*f790*/  @P2 LDS.128 R40, [R47+0x1a400] ;  /* 0x01a400002f282984 */ /* 0x000e680000000c00 */
[----:B-1----:R-:W-:Y:S01]  /*f7a0*/  @P2 STG.E.128 desc[UR60][R48.64], R40 ;  /* 0x0000002830002986 */ /* 0x002fe2000c101d3c */
        /* <DEDUP_REMOVED lines=14> */
[----:B-1----:R1:W-:Y:S02]  /*f890*/  @P2 STG.E.128 desc[UR60][R48.64+0xa0], R40 ;  /* 0x0000a02830002986 */ /* 0x0023e4000c101d3c */
.L_x_1425:
[----:B------:R-:W-:Y:S05]  /*f8a0*/  BSYNC B1 ;  /* 0x0000000000017941 */ /* 0x000fea0003800000 */
.L_x_1424:
[----:B------:R-:W-:-:S13]  /*f8b0*/  ISETP.GE.AND P2, PT, R224, R96, PT ;  /* 0x00000060e000720c */ /* 0x000fda0003f46270 */
[----:B------:R-:W-:Y:S05]  /*f8c0*/  @P2 BRA `(.L_x_1369) ;  /* 0x0000000000482947 */ /* 0x000fea0003800000 */
[----:B------:R-:W-:-:S13]  /*f8d0*/  ISETP.NE.AND P2, PT, R34, RZ, PT ;  /* 0x000000ff2200720c */ /* 0x000fda0003f45270 */
[----:B-1----:R-:W1:Y:S04]  /*f8e0*/  @P2 LDS.128 R40, [R47+0x1c400] ;  /* 0x01c400002f282984 */ /* 0x002e680000000c00 */
        /* <DEDUP_REMOVED lines=16> */
.L_x_1369:
[----:B------:R-:W-:Y:S05]  /*f9f0*/  BSYNC B0 ;  /* 0x0000000000007941 */ /* 0x000fea0003800000 */
.L_x_1335:
[----:B01234-:R-:W0:Y:S01]  /*fa00*/  S2R R40, SR_TID.X ;  /* 0x0000000000287919 */ /* 0x01fe220000002100 */
        /* <DEDUP_REMOVED lines=11> */
[----:B------:R-:W-:-:S05]  /*fac0*/  @!P2 VIADD R40, R97, 0x298a0 ;  /* 0x000298a06128a836 */ /* 0x000fca0000000000 */
[----:B------:R-:W-:-:S04]  /*fad0*/  @!P2 PRMT R40, RZ, 0x654, R40 ;  /* 0x00000654ff28a816 */ /* 0x000fc80000000028 */
[----:B------:R0:W-:Y:S01]  /*fae0*/  @!P2 SYNCS.ARRIVE.TRANS64.RED.A1T0 RZ, [R40+URZ], RZ ;  /* 0x000000ff28ffa9a7 */ /* 0x0001e2000810043f */
[----:B------:R-:W-:Y:S05]  /*faf0*/  @!P1 BRA `(.L_x_1427) ;  /* 0x0000000000049947 */ /* 0x000fea0003800000 */
[----:B------:R-:W-:Y:S01]  /*fb00*/  BPT.TRAP 0x1 ;  /* 0x000000040000795c */ /* 0x000fe20000300000 */
.L_x_1427:
[----:B------:R-:W-:Y:S05]  /*fb10*/  BSYNC B0 ;  /* 0x0000000000007941 */ /* 0x000fea0003800000 */
.L_x_1426:
[----:B------:R-:W1:Y:S01]  /*fb20*/  SYNCS.PHASECHK.TRANS64.TRYWAIT P1, [R97+URZ+0x298b0], R98 ;  /* 0x0298b062610075a7 */ /* 0x000e62000802017f */
[----:B------:R-:W-:Y:S01]  /*fb30*/  ULDC UR42, c[0x0][0x320] ;  /* 0x0000c800002a7ab9 */ /* 0x000fe20000000800 */
[----:B------:R-:W-:Y:S01]  /*fb40*/  ULDC.64 UR38, c[0x0][0x328] ;  /* 0x0000ca0000267ab9 */ /* 0x000fe20000000a00 */
[----:B------:R-:W-:Y:S01]  /*fb50*/  ULDC.64 UR40, c[0x0][0x318] ;  /* 0x0000c60000287ab9 */ /* 0x000fe20000000a00 */
[----:B------:R-:W-:Y:S01]  /*fb60*/  BSSY B0, `(.L_x_1428) ;  /* 0x0000003000007945 */ /* 0x000fe20003800000 */
[----:B------:R-:W-:-:S03]  /*fb70*/  IMAD R41, R19, 0x5000, R219 ;  /* 0x0000500013297824 */ /* 0x000fc600078e02db */
[----:B-1----:R-:W-:Y:S05]  /*fb80*/  @!P1 BRA `(.L_x_1429) ;  /* 0x0000026800b09947 */ /* 0x002fea0003800000 */
.L_x_1750:
[----:B------:R-:W-:Y:S05]  /*fb90*/  BSYNC B0 ;  /* 0x0000000000007941 */ /* 0x000fea0003800000 */
.L_x_1428:
[----:B------:R-:W-:Y:S01]  /*fba0*/  ISETP.GE.AND P1, PT, R192, R96, PT ;  /* 0x00000060c000720c */ /* 0x000fe20003f26270 */
[----:B------:R-:W-:Y:S01]  /*fbb0*/  BSSY B0, `(.L_x_1430) ;  /* 0x000001a000007945 */ /* 0x000fe20003800000 */
[C---:B------:R-:W-:Y:S01]  /*fbc0*/  IMAD.IADD R48, R16.reuse, 0x1, R41 ;  /* 0x0000000110307824 */ /* 0x040fe200078e0229 */
[-C--:B------:R-:W-:Y:S01]  /*fbd0*/  IADD3 R49, R16, R41.reuse, R124 ;  /* 0x0000002910317210 */ /* 0x080fe20007ffe07c */
[----:B------:R-:W-:Y:S01]  /*fbe0*/  IMAD.WIDE R44, R24, 0xa0, R118 ;  /* 0x000000a0182c7825 */ /* 0x000fe200078e0276 */
[CC--:B------:R-:W-:Y:S02]  /*fbf0*/  IADD3 R50, R16.reuse, R41.reuse, R123 ;  /* 0x0000002910327210 */ /* 0x0c0fe40007ffe07b */
[----:B------:R-:W-:-:S06]  /*fc00*/  IADD3 R51, R16, R41, R137 ;  /* 0x0000002910337210 */ /* 0x000fcc0007ffe089 */
        /* <DEDUP_REMOVED lines=20> */
.L_x_1431:
[----:B------:R-:W-:Y:S05]  /*fd50*/  BSYNC B0 ;  /* 0x0000000000007941 */ /* 0x000fea0003800000 */
.L_x_1430:
[----:B------:R-:W-:Y:S01]  /*fd60*/  ISETP.GE.AND P1, PT, R224, R96, PT ;  /* 0x00000060e000720c */ /* 0x000fe20003f26270 */
[----:B------:R-:W-:-:S12]  /*fd70*/  BSSY B0, `(.L_x_1432) ;  /* 0x0000017000007945 */ /* 0x000fd80003800000 */
[----:B------:R-:W-:Y:S05]  /*fd80*/  @P1 BRA `(.L_x_1433) ;  /* 0x0000000000541947 */ /* 0x000fea0003800000 */
[----:B--2---:R-:W-:Y:S01]  /*fd90*/  IADD3 R43, P1, R44, 0x80, RZ ;  /* 0x000000802c2b7810 */ /* 0x004fe20007f3e0ff */
[----:B0-----:R-:W-:Y:S02]  /*fda0*/  IMAD.MOV.U32 R40, RZ, RZ, R114 ;  /* 0x000000ffff287224 */ /* 0x001fe400078e0072 */
[----:B------:R-:W-:Y:S02]  /*fdb0*/  IMAD.MOV.U32 R41, RZ, RZ, R33 ;  /* 0x000000ffff297224 */ /* 0x000fe400078e0021 */
        /* <DEDUP_REMOVED lines=18> */
.L_x_1433:
[----:B------:R-:W-:Y:S05]  /*fee0*/  BSYNC B0 ;  /* 0x0000000000007941 */ /* 0x000fea0003800000 */
.L_x_1432:
[----:B------:R-:W-:Y:S01]  /*fef0*/  @!PT LDS RZ, [RZ] ;  /* 0x00000000fffff984 */ /* 0x000fe20000000800 */
[----:B------:R-:W-:Y:S01]  /*ff00*/  @!PT LDS RZ, [RZ] ;  /* 0x00000000fffff984 */ /* 0x000fe20000000800 */
[----:B------:R-:W-:Y:S01]  /*ff10*/  @!PT LDS RZ, [RZ] ;  /* 0x00000000fffff984 */ /* 0x000fe20000000800 */
[----:B------:R-:W-:Y:S01]  /*ff20*/  @!PT LDS RZ, [RZ] ;  /* 0x00000000fffff984 */ /* 0x000fe20000000800 */
[----:B------:R4:W-:Y:S06]  /*ff30*/  MEMBAR.ALL.CTA ;  /* 0x0000000000007992 */ /* 0x0009ec0000008000 */
[----:B----4-:R-:W4:Y:S02]  /*ff40*/  FENCE.VIEW.ASYNC.S ;  /* 0x00000000000073c6 */ /* 0x010f240000000000 */
[----:B----4-:R4:W-:Y:S01]  /*ff50*/  BAR.SYNC.DEFER_BLOCKING R157, 0x80 ;  /* 0x0002009d0000751d */ /* 0x0109e20000010000 */
[----:B------:R-:W-:Y:S01]  /*ff60*/  LOP3.LUT P4, RZ, R17, 0x2, RZ, 0xc0, !PT ;  /* 0x0000000211ff7812 */ /* 0x000fe2000788c0ff */
[----:B------:R-:W-:-:S02]  /*ff70*/  VIADD R19, R19, 0x1 ;  /* 0x0000000113137836 */ /* 0x000fc40000000000 */
[----:B-1----:R-:W-:-:S03]  /*ff80*/  @!P2 VIADD R97, R97, 0x298c0 ;  /* 0x000298c06161a836 */ /* 0x002fc60000000000 */
[C---:B------:R-:W-:Y:S02]  /*ff90*/  ISETP.NE.AND P1, PT, R19.reuse, 0x2, PT ;  /* 0x000000021300780c */ /* 0x040fe40003f25270 */
[----:B------:R-:W-:Y:S02]  /*ffa0*/  @!P2 PRMT R97, RZ, 0x654, R97 ;  /* 0x00000654ff61a816 */ /* 0x000fe40000000061 */
[----:B0-23--:R-:W-:Y:S02]  /*ffb0*/  SEL R40, RZ, 0x1, P1 ;  /* 0x00000001ff287807 */ /* 0x00dfe40000800000 */
[----:B------:R-:W-:Y:S02]  /*ffc0*/  SEL R19, R19, RZ, P1 ;  /* 0x000000ff13137207 */ /* 0x000fe40000800000 */
[----:B------:R-:W-:Y:S01]  /*ffd0*/  LOP3.LUT R197, R197, R40, RZ, 0x3c, !PT ;  /* 0x00000028c5c57212 */ /* 0x000fe200078e3cff */
[----:B------:R4:W-:Y:S01]  /*ffe0*/  @!P2 SYNCS.ARRIVE.TRANS64.RED.A1T0 RZ, [R97+URZ], RZ ;  /* 0x000000ff61ffa9a7 */ /* 0x0009e2000810043f */
[----:B------:R-:W-:Y:S05]  /*fff0*/  @P4 BRA `(.L_x_1434) ;  /* 0xffffff2c00ec4947 */ /* 0x000fea000383ffff */
[----:B------:R-:W0:Y:S01]  /*10000*/  S2R R41, SR_TID.X ;  /* 0x0000000000297919 */ /* 0x000e220000002100 */
[----:B------:R-:W-:Y:S02]  /*10010*/  PLOP3.LUT P0, PT, PT, PT, PT, 0x8, 0x0 ;  /* 0x000000000000781c */ /* 0x000fe40003f0e170 */
[----:B0-----:R-:W-:-:S04]  /*10020*/  SHF.R.U32.HI R41, RZ, 0x7, R41 ;  /* 0x00000007ff297819 */ /* 0x001fc80000011629 */
[----:B------:R-:W-:-:S13]  /*10030*/  ISETP.NE.AND P4, PT, R41, 0x1, PT ;  /* 0x000000012900780c */ /* 0x000fda0003f85270 */
[----:B------:R-:W-:Y:S06]  /*10040*/  @!P4 BAR.ARV 0x9, 0x100 ;  /* 0x024400000000cb1d */ /* 0x000fec0000002000 */
.L_x_1330:
[----:B------:R-:W-:Y:S05]  /*10050*/  @P0 BRA `(.L_x_1435) ;  /* 0x00000000000c0947 */ /* 0x000fea0003800000 */
[----:B------:R-:W0:Y:S01]  /*10060*/  FENCE.VIEW.ASYNC.G ;  /* 0x00000000000073c6 */ /* 0x000e220000000100 */
[----:B------:R-:W-:Y:S05]  /*10070*/  WARPSYNC.ALL ;  /* 0x0000000000007948 */ /* 0x000fea0003800000 */
[----:B0-----:R-:W-:Y:S06]  /*10080*/  BAR.ARV 0xc, 0x180 ;  /* 0x0306000000007b1d */ /* 0x001fec0000002000 */
.L_x_1435:
[----:B------:R-:W-:Y:S01]  /*10090*/  ULDC.64 UR6, c[0x0][0x998] ;  /* 0x0002660000067ab9 */ /* 0x000fe20000000a00 */
[----:B------:R-:W-:Y:S01]  /*100a0*/  ULDC.64 UR4, c[0x0][0x990] ;  /* 0x0002640000047ab9 */ /* 0x000fe20000000a00 */
[----:B------:R-:W-:Y:S02]  /*100b0*/  ISETP.NE.U32.AND P1, PT, RZ, UR6, PT ;  /* 0x00000006ff007c0c */ /* 0x000fe4000bf25070 */
[----:B------:R-:W-:Y:S02]  /*100c0*/  ISETP.NE.U32.AND P0, PT, RZ, UR4, PT ;  /* 0x00000004ff007c0c */ /* 0x000fe4000bf05070 */
[----:B------:R-:W-:Y:S02]  /*100d0*/  ISETP.NE.AND.EX P1, PT, RZ, UR7, PT, P1 ;  /* 0x00000007ff007c0c */ /* 0x000fe4000bf25310 */
[----:B------:R-:W-:-:S11]  /*100e0*/  ISETP.NE.AND.EX P0, PT, RZ, UR5, PT, P0 ;  /* 0x00000005ff007c0c */ /* 0x000fd6000bf05300 */
[----:B------:R-:W0:Y:S01]  /*100f0*/  @P1 LDC.64 R8, c[0x0][0x9b8] ;  /* 0x00026e00ff081b82 */ /* 0x000e220000000a00 */
[--C-:B------:R-:W-:Y:S02]  /*10100*/  @P1 SHF.R.S32.HI R5, RZ, 0x1f, R215.reuse ;  /* 0x0000001fff051819 */ /* 0x100fe400000114d7 */
[----:B------:R-:W-:-:S05]  /*10110*/  @P0 SHF.R.S32.HI R3, RZ, 0x1f, R215 ;  /* 0x0000001fff030819 */ /* 0x000fca00000114d7 */
[----:B------:R-:W1:Y:S08]  /*10120*/  @P0 LDC.64 R6, c[0x0][0x9a8] ;  /* 0x00026a00ff060b82 */ /* 0x000e700000000a00 */
[----:B------:R-:W2:Y:S08]  /*10130*/  @P1 LDC.64 R12, c[0x0][0x9c0] ;  /* 0x00027000ff0c1b82 */ /* 0x000eb00000000a00 */
[----:B------:R-:W3:Y:S01]  /*10140*/  @P0 LDC.64 R10, c[0x0][0x9b0] ;  /* 0x00026c00ff0a0b82 */ /* 0x000ee20000000a00 */
[----:B0-----:R-:W-:-:S02]  /*10150*/  @P1 IMAD R2, R5, R8, RZ ;  /* 0x0000000805021224 */ /* 0x001fc400078e02ff */
[----:B------:R-:W-:-:S04]  /*10160*/  @P1 IMAD.WIDE.U32 R4, R215, R8, RZ ;  /* 0x00000008d7041225 */ /* 0x000fc800078e00ff */
[----:B------:R-:W-:Y:S02]  /*10170*/  @P1 IMAD R9, R215, R9, R2 ;  /* 0x00000009d7091224 */ /* 0x000fe400078e0202 */
[-C--:B-1----:R-:W-:Y:S02]  /*10180*/  @P0 IMAD R0, R3, R6.reuse, RZ ;  /* 0x0000000603000224 */ /* 0x082fe400078e02ff */
[----:B------:R-:W-:-:S04]  /*10190*/  @P0 IMAD.WIDE.U32 R2, R215, R6, RZ ;  /* 0x00000006d7020225 */ /* 0x000fc800078e00ff */
[----:B------:R-:W-:Y:S02]  /*101a0*/  @P0 IMAD R7, R215, R7, R0 ;  /* 0x00000007d7070224 */ /* 0x000fe400078e0200 */
[----:B------:R-:W-:Y:S02]  /*101b0*/  @P1 IMAD.IADD R5, R5, 0x1, R9 ;  /* 0x0000000105051824 */ /* 0x000fe400078e0209 */
[----:B------:R-:W-:Y:S02]  /*101c0*/  @P0 IMAD.IADD R3, R3, 0x1, R7 ;  /* 0x0000000103030824 */ /* 0x000fe400078e0207 */
[----:B--2---:R-:W-:-:S04]  /*101d0*/  @P1 IMAD.WIDE.U32 R6, R216, R12, R4 ;  /* 0x0000000cd8061225 */ /* 0x004fc800078e0004 */
[----:B---3--:R-:W-:Y:S01]  /*101e0*/  @P0 IMAD.WIDE.U32 R2, R216, R10, R2 ;  /* 0x0000000ad8020225 */ /* 0x008fe200078e0002 */
[----:B------:R-:W-:-:S03]  /*101f0*/  @P1 LEA R8, P3, R6, UR6, 0x2 ;  /* 0x0000000606081c11 */ /* 0x000fc6000f8610ff */
[----:B------:R-:W-:Y:S01]  /*10200*/  @P1 IMAD R5, R216, R13, R7 ;  /* 0x0000000dd8051224 */ /* 0x000fe200078e0207 */
[----:B------:R-:W-:Y:S01]  /*10210*/  @P0 LEA R4, P2, R2, UR4, 0x2 ;  /* 0x0000000402040c11 */ /* 0x000fe2000f8410ff */
[----:B------:R-:W-:Y:S01]  /*10220*/  @P0 IMAD R3, R216, R11, R3 ;  /* 0x0000000bd8030224 */ /* 0x000fe200078e0203 */
[----:B------:R-:W0:Y:S01]  /*10230*/  LDC.64 R12, c[0x0][0x9e0] ;  /* 0x00027800ff0c7b82 */ /* 0x000e220000000a00 */
[----:B------:R-:W-:Y:S01]  /*10240*/  IMAD.MOV.U32 R0, RZ, RZ, 0x3f800000 ;  /* 0x3f800000ff007424 */ /* 0x000fe200078e00ff */
[----:B------:R-:W-:Y:S01]  /*10250*/  @P1 LEA.HI.X R9, R6, UR7, R5, 0x2, P3 ;  /* 0x0000000706091c11 */ /* 0x000fe200098f1405 */
[----:B------:R-:W-:Y:S01]  /*10260*/  VIADD R7, R203, 0x7f ;  /* 0x0000007fcb077836 */ /* 0x000fe20000000000 */
[----:B------:R-:W-:Y:S01]  /*10270*/  @P0 LEA.HI.X R5, R2, UR5, R3, 0x2, P2 ;  /* 0x0000000502050c11 */ /* 0x000fe200090f1403 */
[----:B------:R-:W-:Y:S01]  /*10280*/  IMAD.MOV.U32 R3, RZ, RZ, 0x3f800000 ;  /* 0x3f800000ff037424 */ /* 0x000fe200078e00ff */
[----:B------:R-:W-:Y:S01]  /*10290*/  ULDC UR4, c[0x0][0x988] ;  /* 0x0002620000047ab9 */ /* 0x000fe20000000800 */
[----:B------:R-:W2:Y:S01]  /*102a0*/  @P1 LDG.E R0, desc[UR60][R8.64] ;  /* 0x0000003c08001981 */ /* 0x000ea2000c1e1900 */
[----:B------:R-:W1:Y:S03]  /*102b0*/  LDC R2, c[0x0][0x448] ;  /* 0x00011200ff027b82 */ /* 0x000e660000000800 */
[----:B------:R-:W2:Y:S01]  /*102c0*/  @P0 LDG.E R3, desc[UR60][R4.64] ;  /* 0x0000003c04030981 */ /* 0x000ea2000c1e1900 */
[----:B0-----:R-:W-:-:S02]  /*102d0*/  ISETP.GE.AND P2, PT, R13, 0x1, PT ;  /* 0x000000010d00780c */ /* 0x001fc40003f46270 */
[----:B-1----:R-:W-:-:S13]  /*102e0*/  ISETP.NE.AND P1, PT, R2, 0x1, PT ;  /* 0x000000010200780c */ /* 0x002fda0003f25270 */
[----:B------:R-:W0:Y:S08]  /*102f0*/  @P1 LDC R2, c[0x0][0x44c] ;  /* 0x00011300ff021b82 */ /* 0x000e300000000800 */
[----:B------:R-:W1:Y:S01]  /*10300*/  @P1 LDC R11, c[0x0][0x450] ;  /* 0x00011400ff0b1b82 */ /* 0x000e620000000800 */
[----:B0-----:R-:W-:-:S05]  /*10310*/  @P1 IMAD.HI.U32 R2, R7, R2, RZ ;  /* 0x0000000207021227 */ /* 0x001fca00078e00ff */
[----:B-1----:R-:W-:-:S05]  /*10320*/  @P1 SHF.R.U32.HI R7, RZ, R11, R2 ;  /* 0x0000000bff071219 */ /* 0x002fca0000011602 */
[----:B------:R-:W-:Y:S02]  /*10330*/  IMAD.IADD R7, R162, 0x1, R7 ;  /* 0x00000001a2077824 */ /* 0x000fe400078e0207 */
[----:B--2---:R-:W-:Y:S02]  /*10340*/  FMUL.FTZ R0, R3, R0 ;  /* 0x0000000003007220 */ /* 0x004fe40000410000 */
[----:B------:R-:W-:Y:S02]  /*10350*/  IMAD.IADD R3, R7, 0x1, R12 ;  /* 0x0000000107037824 */ /* 0x000fe400078e020c */
[----:B------:R-:W-:Y:S01]  /*10360*/  FMUL.FTZ R2, R0, UR4 ;  /* 0x0000000400027c20 */ /* 0x000fe20008410000 */
        /* <DEDUP_REMOVED lines=12> */
.L_x_1438:
[----:B------:R-:W-:-:S13]  /*10430*/  ISETP.NE.AND P0, PT, R13, 0x1, PT ;  /* 0x000000010d00780c */ /* 0x000fda0003f05270 */
[----:B------:R-:W0:Y:S02]  /*10440*/  @P0 LDC.64 R4, c[0x0][0x9e8] ;  /* 0x00027a00ff040b82 */ /* 0x000e240000000a00 */
[----:B0-----:R-:W-:-:S05]  /*10450*/  @P0 IMAD.HI.U32 R4, R0, R4, RZ ;  /* 0x0000000400040227 */ /* 0x001fca00078e00ff */
[----:B------:R-:W-:-:S07]  /*10460*/  @P0 SHF.R.U32.HI R0, RZ, R5, R4 ;  /* 0x00000005ff000219 */ /* 0x000fce0000011604 */
.L_x_1439:
[----:B------:R-:W-:Y:S05]  /*10470*/  BSYNC B0 ;  /* 0x0000000000007941 */ /* 0x000fea0003800000 */
.L_x_1437:
[----:B------:R-:W-:-:S05]  /*10480*/  IMAD R0, R0, R13, R13 ;  /* 0x0000000d00007224 */ /* 0x000fca00078e020d */
[----:B------:R-:W-:-:S07]  /*10490*/  VIMNMX R3, R3, R0, PT ;  /* 0x0000000003037248 */ /* 0x000fce0003fe0100 */
.L_x_1436:
[----:B------:R-:W0:Y:S01]  /*104a0*/  @P1 LDC R0, c[0x0][0x44c] ;  /* 0x00011300ff001b82 */ /* 0x000e220000000800 */
[----:B------:R-:W-:Y:S01]  /*104b0*/  VIADD R3, R3, 0x9f ;  /* 0x0000009f03037836 */ /* 0x000fe20000000000 */
[----:B------:R-:W-:Y:S01]  /*104c0*/  ULDC UR4, c[0x0][0x9dc] ;  /* 0x0002770000047ab9 */ /* 0x000fe20000000800 */
[----:B------:R-:W-:Y:S02]  /*104d0*/  IMAD.MOV.U32 R5, RZ, RZ, R203 ;  /* 0x000000ffff057224 */ /* 0x000fe400078e00cb */
[----:B------:R-:W-:-:S03]  /*104e0*/  IMAD.HI R3, R3, 0x66666667, RZ ;  /* 0x6666666703037827 */ /* 0x000fc600078e02ff */
[----:B------:R-:W1:Y:S01]  /*104f0*/  @P1 LDC R7, c[0x0][0x450] ;  /* 0x00011400ff071b82 */ /* 0x000e620000000800 */
[----:B0-----:R-:W-:Y:S01]  /*10500*/  @P1 IMAD.HI.U32 R4, R203, R0, RZ ;  /* 0x00000000cb041227 */ /* 0x001fe200078e00ff */
[----:B------:R-:W-:-:S04]  /*10510*/  SHF.R.U32.HI R0, RZ, 0x1f, R3 ;  /* 0x0000001fff007819 */ /* 0x000fc80000011603 */
[----:B------:R-:W-:Y:S02]  /*10520*/  LEA.HI.SX32 R0, R3, R0, 0x1a ;  /* 0x0000000003007211 */ /* 0x000fe400078fd2ff */
[----:B-1----:R-:W-:Y:S02]  /*10530*/  @P1 SHF.R.U32.HI R5, RZ, R7, R4 ;  /* 0x00000007ff051219 */ /* 0x002fe40000011604 */
[----:B------:R-:W-:-:S03]  /*10540*/  VIMNMX R163, R163, R0, PT ;  /* 0x00000000a3a37248 */ /* 0x000fc60003fe0100 */
        /* <DEDUP_REMOVED lines=13> */
.L_x_1442:
[----:B------:R-:W-:-:S13]  /*10620*/  ISETP.NE.AND P0, PT, R13, 0x1, PT ;  /* 0x000000010d00780c */ /* 0x000fda0003f05270 */
[----:B------:R-:W0:Y:S02]  /*10630*/  @P0 LDC.64 R4, c[0x0][0x9e8] ;  /* 0x00027a00ff040b82 */ /* 0x000e240000000a00 */
[----:B0-----:R-:W-:-:S05]  /*10640*/  @P0 IMAD.HI.U32 R4, R3, R4, RZ ;  /* 0x0000000403040227 */ /* 0x001fca00078e00ff */
[----:B------:R-:W-:-:S07]  /*10650*/  @P0 SHF.R.U32.HI R3, RZ, R5, R4 ;  /* 0x00000005ff030219 */ /* 0x000fce0000011604 */
.L_x_1443:
[----:B------:R-:W-:Y:S05]  /*10660*/  BSYNC B0 ;  /* 0x0000000000007941 */ /* 0x000fea0003800000 */
.L_x_1441:
[----:B------:R-:W-:-:S05]  /*10670*/  IMAD R3, R3, R13, RZ ;  /* 0x0000000d03037224 */ /* 0x000fca00078e02ff */
[----:B------:R-:W-:-:S07]  /*10680*/  VIMNMX R0, R0, R3, !PT ;  /* 0x0000000300007248 */ /* 0x000fce0007fe0100 */
.L_x_1440:
[----:B------:R-:W-:Y:S01]  /*10690*/  IMAD.HI R0, R0, 0x66666667, RZ ;  /* 0x6666666700007827 */ /* 0x000fe200078e02ff */
[----:B------:R-:W-:Y:S03]  /*106a0*/  BSSY B0, `(.L_x_1444) ;  /* 0x0000026000007945 */ /* 0x000fe60003800000 */
[----:B------:R-:W-:Y:S01]  /*106b0*/  IMAD.MOV.U32 R104, RZ, RZ, RZ ;  /* 0x000000ffff687224 */ /* 0x000fe200078e00ff */
[----:B------:R-:W-:-:S04]  /*106c0*/  SHF.R.U32.HI R3, RZ, 0x1f, R0 ;  /* 0x0000001fff037819 */ /* 0x000fc80000011600 */
[----:B------:R-:W-:-:S04]  /*106d0*/  LEA.HI.SX32 R3, R0, R3, 0x1a ;  /* 0x0000000300037211 */ /* 0x000fc800078fd2ff */
        /* <DEDUP_REMOVED lines=32> */
[----:B------:R-:W-:-:S05]  /*108e0*/  @!P1 LOP3.LUT R5, RZ, R8, RZ, 0x33, !PT ;  /* 0x00000008ff059212 */ /* 0x000fca00078e33ff */
[----:B------:R-:W-:-:S07]  /*108f0*/  IMAD.MOV.U32 R104, RZ, RZ, R5 ;  /* 0x000000ffff687224 */ /* 0x000fce00078e0005 */
.L_x_1445:
[----:B------:R-:W-:Y:S05]  /*10900*/  BSYNC B0 ;  /* 0x0000000000007941 */ /* 0x000fea0003800000 */
.L_x_1444:
[-C--:B------:R-:W-:Y:S01]  /*10910*/  IMAD R209, R225, R104.reuse, R209 ;  /* 0x00000068e1d17224 */ /* 0x080fe200078e02d1 */
[----:B------:R-:W-:Y:S02]  /*10920*/  PLOP3.LUT P0, PT, PT, PT, PT, 0x80, 0x0 ;  /* 0x000000000000781c */ /* 0x000fe40003f0f070 */
[----:B------:R-:W-:Y:S02]  /*10930*/  CS2R R28, SRZ ;  /* 0x00000000001c7805 */ /* 0x000fe4000001ff00 */
[----:B------:R-:W-:Y:S01]  /*10940*/  CS2R R88, SRZ ;  /* 0x0000000000587805 */ /* 0x000fe2000001ff00 */
[----:B------:R-:W-:Y:S01]  /*10950*/  IMAD.MOV.U32 R0, RZ, RZ, RZ ;  /* 0x000000ffff007224 */ /* 0x000fe200078e00ff */
[----:B------:R-:W-:Y:S02]  /*10960*/  VIADDMNMX R104, R209, R104, R163, PT ;  /* 0x00000068d1687246 */ /* 0x000fe400038001a3 */
[----:B------:R-:W-:Y:S02]  /*10970*/  CS2R R108, SRZ ;  /* 0x00000000006c7805 */ /* 0x000fe4000001ff00 */
[----:B------:R-:W-:Y:S01]  /*10980*/  CS2R R48, SRZ ;  /* 0x0000000000307805 */ /* 0x000fe2000001ff00 */
[----:B------:R-:W-:Y:S01]  /*10990*/  IMAD.MOV.U32 R11, RZ, RZ, RZ ;  /* 0x000000ffff0b7224 */ /* 0x000fe200078e00ff */
[----:B------:R-:W-:Y:S01]  /*109a0*/  ISETP.GT.AND P1, PT, R104, R209, PT ;  /* 0x000000d16800720c */ /* 0x000fe20003f24270 */
        /* <DEDUP_REMOVED lines=37> */
[----:B------:R-:W-:Y:S01]  /*10c00*/  IMAD.MOV.U32 R6, RZ, RZ, RZ ;  /* 0x000000ffff067224 */ /* 0x000fe200078e00ff */
[----:B------:R-:W-:Y:S06]  /*10c10*/  @!P1 BRA `(.L_x_1446) ;  /* 0x0000019800689947 */ /* 0x000fec0003800000 */
[----:B------:R-:W-:-:S03]  /*10c20*/  UMOV UR4, 0xffffffff ;  /* 0xffffffff00047882 */ /* 0x000fc60000000000 */
[----:B------:R-:W-:Y:S05]  /*10c30*/  BRA.DIV UR4, `(.L_x_1447) ;  /* 0x0000025a04987947 */ /* 0x000fea000b800000 */
[----:B------:R-:W0:Y:S02]  /*10c40*/  S2R R0, SR_TID.X ;  /* 0x0000000000007919 */ /* 0x000e240000002100 */
[C---:B0-----:R-:W-:Y:S02]  /*10c50*/  VIADD R3, R0.reuse, 0xffffff80 ;  /* 0xffffff8000037836 */ /* 0x041fe40000000000 */
[----:B------:R-:W-:-:S05]  /*10c60*/  VIADD R0, R0, 0xffffff80 ;  /* 0xffffff8000007836 */ /* 0x000fca0000000000 */
[----:B------:R-:W-:-:S04]  /*10c70*/  SHF.R.S32.HI R0, RZ, 0x1f, R0 ;  /* 0x0000001fff007819 */ /* 0x000fc80000011400 */
[----:B------:R-:W-:-:S04]  /*10c80*/  LEA.HI R0, R0, R3, RZ, 0x7 ;  /* 0x0000000300007211 */ /* 0x000fc800078f38ff */
[----:B------:R-:W-:-:S05]  /*10c90*/  SHF.R.S32.HI R0, RZ, 0x7, R0 ;  /* 0x00000007ff007819 */ /* 0x000fca0000011400 */
[----:B------:R0:W1:Y:S02]  /*10ca0*/  SHFL.IDX PT, R196, R0, RZ, 0x1f ;  /* 0x00001fff00c47589 */ /* 0x00006400000e0000 */
.L_x_1753:
        /* <DEDUP_REMOVED lines=24> */
[----:B-1--45:R-:W-:Y:S05]  /*10e30*/  CALL.ABS.NOINC R14 ;  /* 0x000000000e007343 */ /* 0x032fea0003c00000 */
.L_x_1448:
        /* <DEDUP_REMOVED lines=13> */
.L_x_1452:
[----:B-1----:R1:W2:Y:S02]  /*10f10*/  SYNCS.PHASECHK.TRANS64.TRYWAIT P0, [R16+URZ+0x29800], R3 ;  /* 0x02980003100075a7 */ /* 0x0022a4000800017f */
[----:B--2---:R-:W-:Y:S05]  /*10f20*/  @!P0 NANOSLEEP.SYNCS 0x989680 ;  /* 0x009896800000895d */ /* 0x004fea0003900000 */
[----:B------:R-:W2:Y:S02]  /*10f30*/  @!P0 SYNCS.PHASECHK.TRANS64 P0, [R16+URZ+0x29800], R3 ;  /* 0x02980003100085a7 */ /* 0x000ea4000800007f */
[----:B--2---:R-:W-:Y:S05]  /*10f40*/  @!P0 BRA `(.L_x_1452) ;  /* 0xfffffffc00f08947 */ /* 0x004fea000383ffff */
.L_x_1451:
[----:B------:R-:W-:Y:S05]  /*10f50*/  BSYNC B0 ;  /* 0x0000000000007941 */ /* 0x000fea0003800000 */
.L_x_1450:
[----:B------:R-:W-:Y:S05]  /*10f60*/  BRA `(.L_x_1453) ;  /* 0x0000006c00b87947 */ /* 0x000fea0003800000 */
.L_x_1449:
[----:B------:R-:W-:Y:S01]  /*10f70*/  ULOP3.LUT UP0, URZ, UR52, 0x1bf, URZ, 0xc0, !UPT ;  /* 0x000001bf343f7892 */ /* 0x000fe2000f80c03f */
[----:B-----5:R-:W-:Y:S01]  /*10f80*/  SHF.R.S32.HI R0, RZ, 0x1f, R144 ;  /* 0x0000001fff007819 */ /* 0x020fe20000011490 */
[----:B------:R-:W-:Y:S01]  /*10f90*/  ULDC.64 UR4, c[0x0][0x3f8] ;  /* 0x0000fe0000047ab9 */ /* 0x000fe20000000a00 */
[----:B------:R-:W-:Y:S01]  /*10fa0*/  ULDC.64 UR6, c[0x0][0x408] ;  /* 0x0001020000067ab9 */ /* 0x000fe20000000a00 */
[----:B------:R-:W-:Y:S02]  /*10fb0*/  IMAD.WIDE.U32 R24, R144, UR4, RZ ;  /* 0x0000000490187c25 */ /* 0x000fe4000f8e00ff */
[----:B------:R-:W-:Y:S02]  /*10fc0*/  PLOP3.LUT P0, PT, PT, PT, UP0, 0x80, 0x0 ;  /* 0x000000000000781c */ /* 0x000fe40003f0f008 */
[C---:B------:R-:W-:Y:S02]  /*10fd0*/  IMAD R3, R0.reuse, UR4, RZ ;  /* 0x0000000400037c24 */ /* 0x040fe4000f8e02ff */
[----:B------:R-:W-:-:S02]  /*10fe0*/  IMAD R5, R0, UR6, RZ ;  /* 0x0000000600057c24 */ /* 0x000fc4000f8e02ff */
[C---:B------:R-:W-:Y:S02]  /*10ff0*/  IMAD R3, R144.reuse, UR5, R3 ;  /* 0x0000000590037c24 */ /* 0x040fe4000f8e0203 */
[C---:B------:R-:W-:Y:S02]  /*11000*/  IMAD R5, R144.reuse, UR7, R5 ;  /* 0x0000000790057c24 */ /* 0x040fe4000f8e0205 */
[----:B------:R-:W-:-:S04]  /*11010*/  IMAD.WIDE.U32 R144, R144, UR6, RZ ;  /* 0x0000000690907c25 */ /* 0x000fc8000f8e00ff */
[----:B------:R-:W-:Y:S02]  /*11020*/  IMAD.IADD R27, R3, 0x1, R25 ;  /* 0x00000001031b7824 */ /* 0x000fe400078e0219 */
[----:B------:R-:W-:Y:S01]  /*11030*/  IMAD.IADD R29, R5, 0x1, R145 ;  /* 0x00000001051d7824 */ /* 0x000fe200078e0291 */
        /* <DEDUP_REMOVED lines=16> */
[----:B-1--4-:R-:W-:Y:S05]  /*11140*/  CALL.ABS.NOINC R14 ;  /* 0x000000000e007343 */ /* 0x012fea0003c00000 */
.L_x_1454:
[----:B------:R-:W-:Y:S01]  /*11150*/  ULDC.U8 UR4, c[0x0][0x410] ;  /* 0x0001040000047ab9 */ /* 0x000fe20000000000 */
[----:B------:R-:W-:Y:S01]  /*11160*/  BSSY B0, `(.L_x_1455) ;  /* 0x00006c6000007945 */ /* 0x000fe20003800000 */
[----:B------:R-:W-:Y:S01]  /*11170*/  ISETP.NE.AND P0, PT, RZ, UR4, PT ;  /* 0x00000004ff007c0c */ /* 0x000fe2000bf05270 */
[----:B------:R-:W-:-:S12]  /*11180*/  IMAD.IADD R10, R192, 0x1, R203 ;  /* 0x00000001c00a7824 */ /* 0x000fd800078e02cb */
[----:B------:R-:W-:Y:S05]  /*11190*/  @!P0 BRA `(.L_x_1456) ;  /* 0x00000034008c8947 */ /* 0x000fea0003800000 */
[----:B------:R-:W0:Y:S01]  /*111a0*/  LDC R20, c[0x0][0x448] ;  /* 0x00011200ff147b82 */ /* 0x000e220000000800 */
[----:B------:R-:W-:Y:S01]  /*111b0*/  IMAD.MOV.U32 R5, RZ, RZ, R10 ;  /* 0x000000ffff057224 */ /* 0x000fe200078e000a */
[----:B------:R-:W-:Y:S01]  /*111c0*/  ULDC.64 UR4, c[0x0][0x3f8] ;  /* 0x0000fe0000047ab9 */ /* 0x000fe20000000a00 */
[----:B------:R-:W-:Y:S01]  /*111d0*/  IMAD.MOV.U32 R6, RZ, RZ, R24 ;  /* 0x000000ffff067224 */ /* 0x000fe200078e0018 */
[----:B------:R-:W-:Y:S01]  /*111e0*/  ULDC.64 UR6, c[0x0][0x408] ;  /* 0x0001020000067ab9 */ /* 0x000fe20000000a00 */
[----:B------:R-:W-:Y:S01]  /*111f0*/  IMAD.MOV.U32 R8, RZ, RZ, R144 ;  /* 0x000000ffff087224 */ /* 0x000fe200078e0090 */
[----:B------:R-:W-:Y:S01]  /*11200*/  ULDC.64 UR8, c[0x0][0x400] ;  /* 0x0001000000087ab9 */ /* 0x000fe20000000a00 */
[----:B------:R-:W-:Y:S01]  /*11210*/  IMAD.MOV.U32 R9, RZ, RZ, R29 ;  /* 0x000000ffff097224 */ /* 0x000fe200078e001d */
[----:B0-----:R-:W-:-:S13]  /*11220*/  ISETP.NE.AND P0, PT, R20, 0x1, PT ;  /* 0x000000011400780c */ /* 0x001fda0003f05270 */
[----:B------:R-:W0:Y:S08]  /*11230*/  @P0 LDC R3, c[0x0][0x44c] ;  /* 0x00011300ff030b82 */ /* 0x000e300000000800 */
[----:B------:R-:W1:Y:S01]  /*11240*/  @P0 LDC R7, c[0x0][0x450] ;  /* 0x00011400ff070b82 */ /* 0x000e620000000800 */
[----:B0-----:R-:W-:-:S05]  /*11250*/  @P0 IMAD.HI.U32 R0, R10, R3, RZ ;  /* 0x000000030a000227 */ /* 0x001fca00078e00ff */
[----:B-1----:R-:W-:Y:S01]  /*11260*/  @P0 SHF.R.U32.HI R5, RZ, R7, R0 ;  /* 0x00000007ff050219 */ /* 0x002fe20000011600 */
[----:B------:R-:W-:-:S03]  /*11270*/  IMAD.MOV.U32 R7, RZ, RZ, R27 ;  /* 0x000000ffff077224 */ /* 0x000fc600078e001b */
[----:B------:R-:W-:Y:S01]  /*11280*/  SHF.R.S32.HI R0, RZ, 0x1f, R5 ;  /* 0x0000001fff007819 */ /* 0x000fe20000011405 */
[----:B------:R-:W-:-:S04]  /*11290*/  IMAD.WIDE.U32 R6, R5, UR4, R6 ;  /* 0x0000000405067c25 */ /* 0x000fc8000f8e0006 */
[----:B------:R-:W-:Y:S02]  /*112a0*/  IMAD R4, R0, UR4, RZ ;  /* 0x0000000400047c24 */ /* 0x000fe4000f8e02ff */
[----:B------:R-:W-:-:S04]  /*112b0*/  IMAD.WIDE.U32 R8, R5, UR6, R8 ;  /* 0x0000000605087c25 */ /* 0x000fc8000f8e0008 */
[----:B------:R-:W-:Y:S02]  /*112c0*/  IMAD R0, R0, UR6, RZ ;  /* 0x0000000600007c24 */ /* 0x000fe4000f8e02ff */
[C---:B------:R-:W-:Y:S01]  /*112d0*/  IMAD R13, R5.reuse, UR5, R4 ;  /* 0x00000005050d7c24 */ /* 0x040fe2000f8e0204 */
[----:B------:R-:W-:Y:S01]  /*112e0*/  ULDC.64 UR4, c[0x0][0x3e8] ;  /* 0x0000fa0000047ab9 */ /* 0x000fe20000000a00 */
[----:B------:R-:W-:Y:S01]  /*112f0*/  IMAD R11, R5, UR7, R0 ;  /* 0x00000007050b7c24 */ /* 0x000fe2000f8e0200 */
[----:B------:R-:W-:Y:S01]  /*11300*/  IADD3 R3, P0, R6, UR4, RZ ;  /* 0x0000000406037c10 */ /* 0x000fe2000ff1e0ff */
[----:B------:R-:W-:Y:S01]  /*11310*/  UMOV UR4, 0xffffffff ;  /* 0xffffffff00047882 */ /* 0x000fe20000000000 */
[----:B------:R-:W-:Y:S02]  /*11320*/  IADD3 R5, P1, R8, UR8, RZ ;  /* 0x0000000808057c10 */ /* 0x000fe4000ff3e0ff */
[----:B------:R-:W-:Y:S02]  /*11330*/  IADD3.X R13, R7, UR5, R13, P0, !PT ;  /* 0x00000005070d7c10 */ /* 0x000fe400087fe40d */
[----:B------:R-:W-:Y:S01]  /*11340*/  IADD3.X R4, R9, UR9, R11, P1, !PT ;  /* 0x0000000909047c10 */ /* 0x000fe20008ffe40b */
[----:B------:R-:W-:Y:S08]  /*11350*/  BRA.DIV UR4, `(.L_x_1457) ;  /* 0x0000025604147947 */ /* 0x000ff0000b800000 */
[----:B------:R0:W1:Y:S04]  /*11360*/  SHFL.IDX PT, R0, R13, RZ, 0x1e1f ;  /* 0x001e1fff0d007589 */ /* 0x00006800000e0000 */
[----:B------:R-:W2:Y:S04]  /*11370*/  SHFL.IDX PT, R3, R3, RZ, 0x1e1f ;  /* 0x001e1fff03037589 */ /* 0x000ea800000e0000 */
[----:B------:R-:W3:Y:S04]  /*11380*/  SHFL.IDX PT, R4, R4, RZ, 0x1e1f ;  /* 0x001e1fff04047589 */ /* 0x000ee800000e0000 */
[----:B------:R0:W0:Y:S02]  /*11390*/  SHFL.IDX PT, R14, R5, RZ, 0x1e1f ;  /* 0x001e1fff050e7589 */ /* 0x00002400000e0000 */
.L_x_1759:
[----:B------:R-:W-:Y:S01]  /*113a0*/  IMAD R45, R193, R20, RZ ;  /* 0x00000014c12d7224 */ /* 0x000fe200078e02ff */
[----:B------:R-:W-:Y:S01]  /*113b0*/  BSSY B1, `(.L_x_1458) ;  /* 0x000004c000017945 */ /* 0x000fe20003800000 */
[----:B------:R-:W-:Y:S02]  /*113c0*/  CS2R R36, SRZ ;  /* 0x0000000000247805 */ /* 0x000fe4000001ff00 */
[----:B------:R-:W-:Y:S02]  /*113d0*/  CS2R R32, SRZ ;  /* 0x0000000000207805 */ /* 0x000fe4000001ff00 */
[----:B------:R-:W-:Y:S02]  /*113e0*/  CS2R R28, SRZ ;  /* 0x00000000001c7805 */ /* 0x000fe4000001ff00 */
[----:B------:R-:W-:Y:S02]  /*113f0*/  ISETP.GE.AND P0, PT, R10, R45, PT ;  /* 0x0000002d0a00720c */ /* 0x000fe40003f06270 */
        /* <DEDUP_REMOVED lines=8> */
[----:B0-----:R-:W-:Y:S01]  /*11480*/  CS2R R12, SRZ ;  /* 0x00000000000c7805 */ /* 0x001fe2000001ff00 */
        /* <DEDUP_REMOVED lines=8> */
[C---:B--2---:R-:W-:Y:S02]  /*11510*/  @!P4 IADD3 R6, P0, R198.reuse, R3, RZ ;  /* 0x00000003c606c210 */ /* 0x044fe40007f1e0ff */
[----:B------:R-:W-:-:S03]  /*11520*/  @!P4 IADD3 R8, P1, R198, R14, RZ ;  /* 0x0000000ec608c210 */ /* 0x000fc60007f3e0ff */
[--C-:B-1----:R-:W-:Y:S02]  /*11530*/  @!P4 IMAD.X R7, R0, 0x1, R5.reuse, P0 ;  /* 0x000000010007c824 */ /* 0x102fe400000e0605 */
[----:B---3--:R-:W-:Y:S01]  /*11540*/  @!P4 IMAD.X R9, R4, 0x1, R5, P1 ;  /* 0x000000010409c824 */ /* 0x008fe200008e0605 */
[----:B------:R-:W-:Y:S02]  /*11550*/  ISETP.GE.AND P1, PT, R199, UR4, PT ;  /* 0x00000004c7007c0c */ /* 0x000fe4000bf26270 */
[----:B------:R-:W5:Y:S01]  /*11560*/  @!P4 LD.E.64 R34, desc[UR60][R6.64] ;  /* 0x0000003c0622c980 */ /* 0x000f62000c101b00 */
[----:B------:R-:W-:-:S03]  /*11570*/  SHF.R.S32.HI R5, RZ, 0x1f, R200 ;  /* 0x0000001fff057819 */ /* 0x000fc600000114c8 */
[----:B------:R0:W5:Y:S01]  /*11580*/  @!P4 LD.E.64 R32, desc[UR60][R8.64] ;  /* 0x0000003c0820c980 */ /* 0x000162000c101b00 */
[CC--:B------:R-:W-:Y:S02]  /*11590*/  @!P3 IADD3 R12, P4, R200.reuse, R3.reuse, RZ ;  /* 0x00000003c80cb210 */ /* 0x0c0fe40007f9e0ff */
[----:B------:R-:W-:Y:S02]  /*115a0*/  CS2R R30, SRZ ;  /* 0x00000000001e7805 */ /* 0x000fe4000001ff00 */
[----:B------:R-:W-:Y:S02]  /*115b0*/  @!P3 IADD3 R42, P5, R200, R14, RZ ;  /* 0x0000000ec82ab210 */ /* 0x000fe40007fbe0ff */
[----:B------:R-:W-:Y:S02]  /*115c0*/  CS2R R28, SRZ ;  /* 0x00000000001c7805 */ /* 0x000fe4000001ff00 */
[----:B------:R-:W-:Y:S01]  /*115d0*/  SHF.R.S32.HI R11, RZ, 0x1f, R201 ;  /* 0x0000001fff0b7819 */ /* 0x000fe200000114c9 */
[--C-:B------:R-:W-:Y:S01]  /*115e0*/  @!P3 IMAD.X R13, R0, 0x1, R5.reuse, P4 ;  /* 0x00000001000db824 */ /* 0x100fe200020e0605 */
[----:B------:R-:W-:Y:S01]  /*115f0*/  ISETP.GE.AND P0, PT, R190, UR4, PT ;  /* 0x00000004be007c0c */ /* 0x000fe2000bf06270 */
[----:B------:R-:W-:Y:S01]  /*11600*/  @!P3 IMAD.X R43, R4, 0x1, R5, P5 ;  /* 0x00000001042bb824 */ /* 0x000fe200028e0605 */
[----:B------:R-:W-:-:S02]  /*11610*/  @!P2 IADD3 R46, P4, R201, R3, RZ ;  /* 0x00000003c92ea210 */ /* 0x000fc40007f9e0ff */
[-C--:B------:R-:W-:Y:S01]  /*11620*/  @!P2 IADD3 R48, P5, R201, R14.reuse, RZ ;  /* 0x0000000ec930a210 */ /* 0x080fe20007fbe0ff */
[----:B------:R1:W5:Y:S01]  /*11630*/  @!P3 LD.E.64 R30, desc[UR60][R12.64] ;  /* 0x0000003c0c1eb980 */ /* 0x000362000c101b00 */
[----:B------:R-:W-:Y:S01]  /*11640*/  SHF.R.S32.HI R15, RZ, 0x1f, R199 ;  /* 0x0000001fff0f7819 */ /* 0x000fe200000114c7 */
[--C-:B------:R-:W-:Y:S01]  /*11650*/  @!P2 IMAD.X R47, R0, 0x1, R11.reuse, P4 ;  /* 0x00000001002fa824 */ /* 0x100fe200020e060b */
[C---:B------:R-:W-:Y:S01]  /*11660*/  @!P1 IADD3 R50, P4, R199.reuse, R3, RZ ;  /* 0x00000003c7329210 */ /* 0x040fe20007f9e0ff */
[----:B------:R-:W-:Y:S01]  /*11670*/  @!P2 IMAD.X R49, R4, 0x1, R11, P5 ;  /* 0x000000010431a824 */ /* 0x000fe200028e060b */
[----:B------:R-:W-:Y:S02]  /*11680*/  @!P1 IADD3 R52, P5, R199, R14, RZ ;  /* 0x0000000ec7349210 */ /* 0x000fe40007fbe0ff */
[----:B------:R-:W-:Y:S02]  /*11690*/  CS2R R24, SRZ ;  /* 0x0000000000187805 */ /* 0x000fe4000001ff00 */
[----:B0-----:R-:W-:Y:S01]  /*116a0*/  SHF.R.S32.HI R9, RZ, 0x1f, R202 ;  /* 0x0000001fff097819 */ /* 0x001fe200000114ca */
[--C-:B------:R-:W-:Y:S01]  /*116b0*/  @!P1 IMAD.X R51, R0, 0x1, R15.reuse, P4 ;  /* 0x0000000100339824 */ /* 0x100fe200020e060f */
[----:B------:R-:W-:Y:S01]  /*116c0*/  ISETP.GE.AND P4, PT, R202, UR4, PT ;  /* 0x00000004ca007c0c */ /* 0x000fe2000bf86270 */
[----:B------:R-:W-:Y:S01]  /*116d0*/  @!P1 IMAD.X R53, R4, 0x1, R15, P5 ;  /* 0x0000000104359824 */ /* 0x000fe200028e060f */
[----:B------:R-:W-:-:S02]  /*116e0*/  @!P0 SHF.R.S32.HI R5, RZ, 0x1f, R190 ;  /* 0x0000001fff058819 */ /* 0x000fc400000114be */
[----:B------:R-:W-:Y:S02]  /*116f0*/  CS2R R26, SRZ ;  /* 0x00000000001a7805 */ /* 0x000fe4000001ff00 */
[----:B------:R-:W-:Y:S02]  /*11700*/  @!P0 IADD3 R6, P5, R190, R3, RZ ;  /* 0x00000003be068210 */ /* 0x000fe40007fbe0ff */
[----:B------:R-:W-:Y:S02]  /*11710*/  CS2R R10, SRZ ;  /* 0x00000000000a7805 */ /* 0x000fe4000001ff00 */
[----:B------:R-:W-:Y:S02]  /*11720*/  CS2R R20, SRZ ;  /* 0x0000000000147805 */ /* 0x000fe4000001ff00 */
[----:B------:R-:W-:Y:S02]  /*11730*/  CS2R R38, SRZ ;  /* 0x0000000000267805 */ /* 0x000fe4000001ff00 */
[----:B------:R-:W-:Y:S01]  /*11740*/  CS2R R36, SRZ ;  /* 0x0000000000247805 */ /* 0x000fe2000001ff00 */
[----:B------:R-:W-:Y:S01]  /*11750*/  @!P0 IMAD.X R7, R0, 0x1, R5, P5 ;  /* 0x0000000100078824 */ /* 0x000fe200028e0605 */
[----:B------:R-:W-:-:S02]  /*11760*/  @!P0 IADD3 R40, P5, R190, R14, RZ ;  /* 0x0000000ebe288210 */ /* 0x000fc40007fbe0ff */
[----:B-1----:R-:W-:Y:S01]  /*11770*/  CS2R R12, SRZ ;  /* 0x00000000000c7805 */ /* 0x002fe2000001ff00 */
[----:B------:R0:W5:Y:S02]  /*11780*/  @!P3 LD.E.64 R28, desc[UR60][R42.64] ;  /* 0x0000003c2a1cb980 */ /* 0x000164000c101b00 */
[----:B------:R-:W-:Y:S01]  /*11790*/  @!P0 IMAD.X R41, R4, 0x1, R5, P5 ;  /* 0x0000000104298824 */ /* 0x000fe200028e0605 */
[----:B------:R-:W-:Y:S01]  /*117a0*/  @!P4 IADD3 R54, P5, R202, R3, RZ ;  /* 0x00000003ca36c210 */ /* 0x000fe20007fbe0ff */
[----:B------:R0:W5:Y:S04]  /*117b0*/  @!P2 LD.E.64 R24, desc[UR60][R46.64] ;  /* 0x0000003c2e18a980 */ /* 0x000168000c101b00 */
[--C-:B------:R-:W-:Y:S01]  /*117c0*/  @!P4 IMAD.X R55, R0, 0x1, R9.reuse, P5 ;  /* 0x000000010037c824 */ /* 0x100fe200028e0609 */
[----:B------:R-:W-:Y:S01]  /*117d0*/  @!P4 IADD3 R14, P5, R202, R14, RZ ;  /* 0x0000000eca0ec210 */ /* 0x000fe20007fbe0ff */
[----:B------:R0:W5:Y:S04]  /*117e0*/  @!P2 LD.E.64 R26, desc[UR60][R48.64] ;  /* 0x0000003c301aa980 */ /* 0x000168000c101b00 */
[----:B------:R-:W-:Y:S01]  /*117f0*/  @!P4 IMAD.X R15, R4, 0x1, R9, P5 ;  /* 0x00000001040fc824 */ /* 0x000fe200028e0609 */
[----:B------:R-:W-:Y:S01]  /*11800*/  CS2R R8, SRZ ;  /* 0x0000000000087805 */ /* 0x000fe2000001ff00 */
[----:B------:R0:W5:Y:S04]  /*11810*/  @!P1 LD.E.64 R10, desc[UR60][R50.64] ;  /* 0x0000003c320a9980 */ /* 0x000168000c101b00 */
[----:B------:R0:W5:Y:S04]  /*11820*/  @!P1 LD.E.64 R20, desc[UR60][R52.64] ;  /* 0x0000003c34149980 */ /* 0x000168000c101b00 */
[----:B------:R0:W5:Y:S04]  /*11830*/  @!P0 LD.E.64 R38, desc[UR60][R6.64] ;  /* 0x0000003c06268980 */ /* 0x000168000c101b00 */
[----:B------:R0:W5:Y:S04]  /*11840*/  @!P0 LD.E.64 R36, desc[UR60][R40.64] ;  /* 0x0000003c28248980 */ /* 0x000168000c101b00 */
[----:B------:R0:W5:Y:S04]  /*11850*/  @!P4 LD.E.64 R12, desc[UR60][R54.64] ;  /* 0x0000003c360cc980 */ /* 0x000168000c101b00 */
[----:B------:R0:W5:Y:S02]  /*11860*/  @!P4 LD.E.64 R8, desc[UR60][R14.64] ;  /* 0x0000003c0e08c980 */ /* 0x000164000c101b00 */
.L_x_1459:
[----:B------:R-:W-:Y:S05]  /*11870*/  BSYNC B1 ;  /* 0x0000000000017941 */ /* 0x000fea0003800000 */
.L_x_1458:
[----:B------:R-:W-:Y:S01]  /*11880*/  ULEA.HI UR4, UR43, UR43, URZ, 0x1 ;  /* 0x0000002b2b047291 */ /* 0x000fe2000f8f083f */
[----:B--2---:R-:W-:Y:S01]  /*11890*/  VIADDMNMX R3, R45, -R203, 0x80, PT ;  /* 0x000000802d037446 */ /* 0x004fe200038009cb */
[----:B------:R-:W-:Y:S02]  /*118a0*/  BSSY B1, `(.L_x_1460) ;  /* 0x0000008000017945 */ /* 0x000fe40003800000 */
[----:B------:R-:W-:Y:S01]  /*118b0*/  ULOP3.LUT UR4, UR4, 0xfffffffe, URZ, 0xc0, !UPT ;  /* 0xfffffffe04047892 */ /* 0x000fe2000f8ec03f */
[----:B------:R-:W-:-:S03]  /*118c0*/  ISETP.GE.AND P1, PT, R192, R3, PT ;  /* 0x00000003c000720c */ /* 0x000fc60003f26270 */
[----:B------:R-:W-:-:S06]  /*118d0*/  UIADD3 UR4, UR43, -UR4, URZ ;  /* 0x800000042b047290 */ /* 0x000fcc000fffe03f */
[----:B------:R-:W-:-:S05]  /*118e0*/  IMAD.U32 R5, RZ, RZ, UR4 ;  /* 0x00000004ff057e24 */ /* 0x000fca000f8e00ff */
[----:B------:R-:W-:-:S04]  /*118f0*/  SHF.L.U32 R5, R5, 0x1f, RZ ;  /* 0x0000001f05057819 */ /* 0x000fc800000006ff */
[----:B------:R-:W2:Y:S02]  /*11900*/  SYNCS.PHASECHK.TRANS64.TRYWAIT P0, [R16+URZ+0x29800], R5 ;  /* 0x02980005100075a7 */ /* 0x000ea4000800017f */
[----:B--2---:R-:W-:Y:S05]  /*11910*/  @!P0 BRA `(.L_x_1461) ;  /* 0x0000025000108947 */ /* 0x004fea0003800000 */
.L_x_1760:
[----:B------:R-:W-:Y:S05]  /*11920*/  BSYNC B1 ;  /* 0x0000000000017941 */ /* 0x000fea0003800000 */
.L_x_1460:
[----:B------:R-:W-:Y:S05]  /*11930*/  @P1 BRA `(.L_x_1462) ;  /* 0x0000006400201947 */ /* 0x000fea0003800000 */
[----:B------:R-:W0:Y:S01]  /*11940*/  LDC R3, c[0x0][0x3f4] ;  /* 0x0000fd00ff037b82 */ /* 0x000e220000000800 */
[----:B------:R-:W-:Y:S01]  /*11950*/  BSSY B1, `(.L_x_1463) ;  /* 0x000007f000017945 */ /* 0x000fe20003800000 */
[----:B-1----:R-:W-:Y:S01]  /*11960*/  IMAD.IADD R0, R16, 0x1, R217 ;  /* 0x0000000110007824 */ /* 0x002fe200078e02d9 */
[-C--:B0-----:R-:W-:Y:S02]  /*11970*/  ISETP.GE.AND P0, PT, R190, R3.reuse, PT ;  /* 0x00000003be00720c */ /* 0x081fe40003f06270 */
[-C--:B------:R-:W-:Y:S02]  /*11980*/  ISETP.GE.AND P1, PT, R198, R3.reuse, PT ;  /* 0x00000003c600720c */ /* 0x080fe40003f26270 */
[-C--:B------:R-:W-:Y:S02]  /*11990*/  ISETP.GE.AND P2, PT, R200, R3.reuse, PT ;  /* 0x00000003c800720c */ /* 0x080fe40003f46270 */
[-C--:B------:R-:W-:Y:S02]  /*119a0*/  ISETP.GE.AND P3, PT, R201, R3.reuse, PT ;  /* 0x00000003c900720c */ /* 0x080fe40003f66270 */
[----:B------:R-:W-:-:S02]  /*119b0*/  ISETP.GE.AND P4, PT, R199, R3, PT ;  /* 0x00000003c700720c */ /* 0x000fc40003f86270 */
[----:B------:R-:W-:-:S03]  /*119c0*/  ISETP.GE.AND P5, PT, R202, R3, PT ;  /* 0x00000003ca00720c */ /* 0x000fc60003fa6270 */
[----:B------:R-:W-:Y:S10]  /*119d0*/  @P0 BRA `(.L_x_1464) ;  /* 0x0000000400d80947 */ /* 0x000ff40003800000 */
[----:B--23--:R-:W0:Y:S01]  /*119e0*/  LDS.128 R4, [R0+0x14400] ;  /* 0x0144000000047984 */ /* 0x00ce220000000c00 */
[----:B-----5:R-:W-:Y:S02]  /*119f0*/  SHF.R.U32.HI R14, RZ, 0x8, R38 ;  /* 0x00000008ff0e7819 */ /* 0x020fe40000011626 */
        /* <DEDUP_REMOVED lines=25> */
[----:B------:R-:W-:Y:S02]  /*11b90*/  F2FP.F16.E4M3.UNPACK_B R42, R45 ;  /* 0x0000002dff2a723e */ /* 0x000fe400020006ff */
[----:B------:R-:W-:Y:S01]  /*11ba0*/  F2FP.F16.E4M3.UNPACK_B R39, R41 ;  /* 0x00000029ff27723e */ /* 0x000fe200020006ff */
[----:B------:R-:W-:Y:S01]  /*11bb0*/  HADD2.F32 R14, -RZ, R3.H1_H1 ;  /* 0x30000003ff0e7230 */ /* 0x000fe20000004100 */
[--C-:B------:R-:W-:Y:S01]  /*11bc0*/  LOP3.LUT R43, R43, 0xff0000, R36.reuse, 0xf8, !PT ;  /* 0x00ff00002b2b7812 */ /* 0x100fe200078ef824 */
[--C-:B------:R-:W-:Y:S01]  /*11bd0*/  HADD2.F32 R46, -RZ, R42.reuse.H1_H1 ;  /* 0x3000002aff2e7230 */ /* 0x100fe20000004100 */
[----:B------:R-:W-:Y:S01]  /*11be0*/  F2FP.F16.E4M3.UNPACK_B R6, R6 ;  /* 0x00000006ff06723e */ /* 0x000fe200020006ff */
[----:B------:R-:W-:Y:S01]  /*11bf0*/  HADD2.F32 R40, -RZ, R39.H1_H1 ;  /* 0x30000027ff287230 */ /* 0x000fe20000004100 */
[----:B------:R-:W-:Y:S01]  /*11c00*/  LOP3.LUT R43, R43, 0xff000000, R36, 0xf8, !PT ;  /* 0xff0000002b2b7812 */ /* 0x000fe200078ef824 */
[----:B------:R-:W-:Y:S01]  /*11c10*/  HADD2.F32 R42, -RZ, R42.H0_H0 ;  /* 0x2000002aff2a7230 */ /* 0x000fe20000004100 */
[----:B------:R-:W-:Y:S01]  /*11c20*/  LOP3.LUT R38, R15, 0xff000000, R38, 0xf8, !PT ;  /* 0xff0000000f267812 */ /* 0x000fe200078ef826 */
[C---:B------:R-:W-:Y:S01]  /*11c30*/  FMUL.FTZ R48, R14.reuse, R46 ;  /* 0x0000002e0e307220 */ /* 0x040fe20000410000 */
[-C--:B------:R-:W-:Y:S01]  /*11c40*/  F2FP.F16.E4M3.UNPACK_B R36, R7.reuse ;  /* 0x00000007ff24723e */ /* 0x080fe200020006ff */
[----:B------:R-:W-:Y:S01]  /*11c50*/  FMUL.FTZ R47, R14, R40 ;  /* 0x000000280e2f7220 */ /* 0x000fe20000410000 */
[----:B------:R-:W-:Y:S01]  /*11c60*/  F2FP.F16.E4M3.UNPACK_B R37, R7.H1 ;  /* 0x00000007ff25723e */ /* 0x000fe200030006ff */
[----:B------:R-:W-:Y:S01]  /*11c70*/  HADD2.F32 R15, -RZ, R3.H0_H0 ;  /* 0x20000003ff0f7230 */ /* 0x000fe20000004100 */
        /* <DEDUP_REMOVED lines=76> */
.L_x_1464:
[----:B------:R-:W-:Y:S05]  /*12140*/  BSYNC B1 ;  /* 0x0000000000017941 */ /* 0x000fea0003800000 */
.L_x_1463:
[----:B------:R-:W-:Y:S04]  /*12150*/  BSSY B1, `(.L_x_1465) ;  /* 0x000007c000017945 */ /* 0x000fe80003800000 */
[----:B------:R-:W-:Y:S05]  /*12160*/  @P1 BRA `(.L_x_1466) ;  /* 0x0000000400e81947 */ /* 0x000fea0003800000 */
[----:B0-23--:R-:W0:Y:S01]  /*12170*/  LDS.128 R4, [R229] ;  /* 0x00000000e5047984 */ /* 0x00de220000000c00 */
[----:B-----5:R-:W-:Y:S02]  /*12180*/  SHF.R.U32.HI R15, RZ, 0x8, R35 ;  /* 0x00000008ff0f7819 */ /* 0x020fe40000011623 */
[----:B------:R-:W-:Y:S02]  /*12190*/  SHF.R.U32.HI R40, RZ, 0x8, R33 ;  /* 0x00000008ff287819 */ /* 0x000fe40000011621 */
[----:B------:R-:W-:Y:S02]  /*121a0*/  SHF.R.U32.HI R37, RZ, 0x8, R32 ;  /* 0x00000008ff257819 */ /* 0x000fe40000011620 */
        /* <DEDUP_REMOVED lines=10> */
[----:B------:R-:W-:Y:S02]  /*12250*/  LOP3.LUT R14, R34, 0xff, RZ, 0xc0, !PT ;  /* 0x000000ff220e7812 */ /* 0x000fe400078ec0ff */
[----:B------:R-:W-:Y:S02]  /*12260*/  LOP3.LUT R3, R3, 0xff, RZ, 0xc0, !PT ;  /* 0x000000ff03037812 */ /* 0x000fe400078ec0ff */
[----:B------:R-:W-:Y:S02]  /*12270*/  LOP3.LUT R36, R36, 0xff, RZ, 0xc0, !PT ;  /* 0x000000ff24247812 */ /* 0x000fe400078ec0ff */
[----:B------:R-:W-:Y:S02]  /*12280*/  LOP3.LUT R40, R40, 0xff, RZ, 0xc0, !PT ;  /* 0x000000ff28287812 */ /* 0x000fe400078ec0ff */
[----:B------:R-:W-:-:S02]  /*12290*/  LOP3.LUT R39, R32, 0xff, RZ, 0xc0, !PT ;  /* 0x000000ff20277812 */ /* 0x000fc400078ec0ff */
[----:B------:R-:W-:Y:S02]  /*122a0*/  PRMT R14, R3, 0x7604, R14 ;  /* 0x00007604030e7816 */ /* 0x000fe4000000000e */
[----:B------:R-:W-:Y:S02]  /*122b0*/  SHF.R.U32.HI R3, RZ, 0x10, R34 ;  /* 0x00000010ff037819 */ /* 0x000fe40000011622 */
[----:B------:R-:W-:Y:S02]  /*122c0*/  SHF.R.U32.HI R15, RZ, 0x10, R32 ;  /* 0x00000010ff0f7819 */ /* 0x000fe40000011620 */
[----:B------:R-:W-:Y:S02]  /*122d0*/  PRMT R37, R36, 0x7054, R37 ;  /* 0x0000705424257816 */ /* 0x000fe40000000025 */
        /* <DEDUP_REMOVED lines=12> */
[----:B------:R-:W-:Y:S01]  /*123a0*/  F2FP.F16.E4M3.UNPACK_B R6, R6 ;  /* 0x00000006ff06723e */ /* 0x000fe200020006ff */
[--C-:B------:R-:W-:Y:S01]  /*123b0*/  HADD2.F32 R40, -RZ, R38.reuse.H1_H1 ;  /* 0x30000026ff287230 */ /* 0x100fe20000004100 */
[----:B------:R-:W-:Y:S01]  /*123c0*/  LOP3.LUT R39, R39, 0xff000000, R32, 0xf8, !PT ;  /* 0xff00000027277812 */ /* 0x000fe200078ef820 */
[----:B------:R-:W-:Y:S01]  /*123d0*/  HADD2.F32 R36, -RZ, R35.H1_H1 ;  /* 0x30000023ff247230 */ /* 0x000fe20000004100 */
[----:B------:R-:W-:Y:S01]  /*123e0*/  LOP3.LUT R34, R15, 0xff000000, R34, 0xf8, !PT ;  /* 0xff0000000f227812 */ /* 0x000fe200078ef822 */
[----:B------:R-:W-:Y:S01]  /*123f0*/  HADD2.F32 R15, -RZ, R3.H0_H0 ;  /* 0x20000003ff0f7230 */ /* 0x000fe20000004100 */
[-C--:B------:R-:W-:Y:S01]  /*12400*/  F2FP.F16.E4M3.UNPACK_B R32, R7.reuse ;  /* 0x00000007ff20723e */ /* 0x080fe200020006ff */
[C---:B------:R-:W-:Y:S01]  /*12410*/  FMUL.FTZ R42, R14.reuse, R40 ;  /* 0x000000280e2a7220 */ /* 0x040fe20000410000 */
[----:B------:R-:W-:Y:S01]  /*12420*/  F2FP.F16.E4M3.UNPACK_B R33, R7.H1 ;  /* 0x00000007ff21723e */ /* 0x000fe200030006ff */
        /* <DEDUP_REMOVED lines=78> */
.L_x_1466:
[----:B------:R-:W-:Y:S05]  /*12910*/  BSYNC B1 ;  /* 0x0000000000017941 */ /* 0x000fea0003800000 */
.L_x_1465:
[----:B------:R-:W-:Y:S04]  /*12920*/  BSSY B1, `(.L_x_1467) ;  /* 0x0000078000017945 */ /* 0x000fe80003800000 */
[----:B------:R-:W-:Y:S05]  /*12930*/  @P2 BRA `(.L_x_1468) ;  /* 0x0000000400d82947 */ /* 0x000fea0003800000 */
[----:B0123--:R-:W0:Y:S01]  /*12940*/  LDS.128 R4, [R0+0x16400] ;  /* 0x0164000000047984 */ /* 0x00fe220000000c00 */
        /* <DEDUP_REMOVED lines=117> */
.L_x_1468:
[----:B------:R-:W-:Y:S05]  /*130a0*/  BSYNC B1 ;  /* 0x0000000000017941 */ /* 0x000fea0003800000 */
.L_x_1467:
[----:B------:R-:W-:Y:S04]  /*130b0*/  BSSY B1, `(.L_x_1469) ;  /* 0x000007c000017945 */ /* 0x000fe80003800000 */
[----:B------:R-:W-:Y:S05]  /*130c0*/  @P3 BRA `(.L_x_1470) ;  /* 0x0000000400e83947 */ /* 0x000fea0003800000 */
[----:B0123--:R-:W0:Y:S01]  /*130d0*/  LDS.128 R4, [R229+0x2000] ;  /* 0x00200000e5047984 */ /* 0x00fe220000000c00 */
        /* <DEDUP_REMOVED lines=121> */
.L_x_1470:
[----:B------:R-:W-:Y:S05]  /*13870*/  BSYNC B1 ;  /* 0x0000000000017941 */ /* 0x000fea0003800000 */
.L_x_1469:
        /* <DEDUP_REMOVED lines=33> */
[--C-:B------:R-:W-:Y:S01]  /*13a90*/  HADD2.F32 R11, -RZ, R3.reuse.H0_H0 ;  /* 0x20000003ff0b7230 */ /* 0x100fe20000004100 */
[----:B------:R-:W-:Y:S01]  /*13aa0*/  LOP3.LUT R24, R15, 0xff000000, R10, 0xf8, !PT ;  /* 0xff0000000f187812 */ /* 0x000fe200078ef80a */
[----:B------:R-:W-:Y:S01]  /*13ab0*/  HADD2.F32 R10, -RZ, R3.H1_H1 ;  /* 0x30000003ff0a7230 */ /* 0x000fe20000004100 */
[----:B------:R-:W-:Y:S01]  /*13ac0*/  F2FP.F16.E4M3.UNPACK_B R6, R6 ;  /* 0x00000006ff06723e */ /* 0x000fe200020006ff */
[----:B------:R-:W-:Y:S01]  /*13ad0*/  HADD2.F32 R28, -RZ, R26.H1_H1 ;  /* 0x3000001aff1c7230 */ /* 0x000fe20000004100 */
[-C--:B------:R-:W-:Y:S01]  /*13ae0*/  F2FP.F16.E4M3.UNPACK_B R14, R7.reuse ;  /* 0x00000007ff0e723e */ /* 0x080fe200020006ff */
[----:B------:R-:W-:Y:S01]  /*13af0*/  HADD2.F32 R21, -RZ, R20.H1_H1 ;  /* 0x30000014ff157230 */ /* 0x000fe20000004100 */
[----:B------:R-:W-:Y:S01]  /*13b00*/  F2FP.F16.E4M3.UNPACK_B R15, R7.H1 ;  /* 0x00000007ff0f723e */ /* 0x000fe200030006ff */
[----:B------:R-:W-:-:S02]  /*13b10*/  HADD2.F32 R26, -RZ, R26.H0_H0 ;  /* 0x2000001aff1a7230 */ /* 0x000fc40000004100 */
[CC--:B------:R-:W-:Y:S01]  /*13b20*/  FMUL.FTZ R30, R10.reuse, R28.reuse ;  /* 0x0000001c0a1e7220 */ /* 0x0c0fe20000410000 */
[----:B------:R-:W-:Y:S01]  /*13b30*/  F2FP.F16.E4M3.UNPACK_B R7, R5 ;  /* 0x00000005ff07723e */ /* 0x000fe200020006ff */
[----:B------:R-:W-:Y:S01]  /*13b40*/  FMUL.FTZ R31, R10, R21 ;  /* 0x000000150a1f7220 */ /* 0x000fe20000410000 */
[----:B------:R-:W-:Y:S01]  /*13b50*/  F2FP.F16.E4M3.UNPACK_B R10, R5.H1 ;  /* 0x00000005ff0a723e */ /* 0x000fe200030006ff */
[----:B------:R-:W-:Y:S02]  /*13b60*/  HADD2.F32 R5, -RZ, R6.H1_H1 ;  /* 0x30000006ff057230 */ /* 0x000fe40000004100 */
[C---:B------:R-:W-:Y:S01]  /*13b70*/  FFMA.FTZ R32, R11.reuse, R21, -R30 ;  /* 0x000000150b207223 */ /* 0x040fe2000001081e */
[----:B------:R-:W-:Y:S02]  /*13b80*/  HADD2.F32 R20, -RZ, R20.H0_H0 ;  /* 0x20000014ff147230 */ /* 0x000fe40000004100 */
[----:B------:R-:W-:Y:S01]  /*13b90*/  FFMA.FTZ R33, R11, R28, R31 ;  /* 0x0000001c0b217223 */ /* 0x000fe2000001001f */
[----:B------:R-:W-:Y:S01]  /*13ba0*/  HADD2.F32 R6, -RZ, R6.H0_H0 ;  /* 0x20000006ff067230 */ /* 0x000fe20000004100 */
[----:B------:R-:W-:Y:S01]  /*13bb0*/  F2FP.F16.E4M3.UNPACK_B R29, R29.H1 ;  /* 0x0000001dff1d723e */ /* 0x000fe200030006ff */
[C---:B------:R-:W-:Y:S01]  /*13bc0*/  FMUL.FTZ R11, R5.reuse, R26 ;  /* 0x0000001a050b7220 */ /* 0x040fe20000410000 */
[----:B------:R-:W-:Y:S01]  /*13bd0*/  F2FP.F16.E4M3.UNPACK_B R25, R25.H1 ;  /* 0x00000019ff19723e */ /* 0x000fe200030006ff */
[----:B------:R-:W-:Y:S01]  /*13be0*/  FMUL.FTZ R31, R5, R20 ;  /* 0x00000014051f7220 */ /* 0x000fe20000410000 */
[----:B------:R-:W-:-:S02]  /*13bf0*/  HADD2.F32 R5, -RZ, R14.H1_H1 ;  /* 0x3000000eff057230 */ /* 0x000fc40000004100 */
[C---:B------:R-:W-:Y:S01]  /*13c00*/  FFMA.FTZ R30, R6.reuse, R20, -R11 ;  /* 0x00000014061e7223 */ /* 0x040fe2000001080b */
[----:B------:R-:W-:Y:S02]  /*13c10*/  HADD2.F32 R21, -RZ, R29.H0_H0 ;  /* 0x2000001dff157230 */ /* 0x000fe40000004100 */
[----:B------:R-:W-:Y:S01]  /*13c20*/  FFMA.FTZ R31, R6, R26, R31 ;  /* 0x0000001a061f7223 */ /* 0x000fe2000001001f */
[----:B------:R-:W-:Y:S01]  /*13c30*/  HADD2.F32 R11, -RZ, R25.H0_H0 ;  /* 0x20000019ff0b7230 */ /* 0x000fe20000004100 */
[----:B------:R-:W-:Y:S01]  /*13c40*/  F2FP.F16.E4M3.UNPACK_B R3, R4 ;  /* 0x00000004ff03723e */ /* 0x000fe200020006ff */
        /* <DEDUP_REMOVED lines=59> */
.L_x_1472:
[----:B------:R-:W-:Y:S05]  /*14000*/  BSYNC B1 ;  /* 0x0000000000017941 */ /* 0x000fea0003800000 */
.L_x_1471:
[----:B------:R-:W-:Y:S05]  /*14010*/  @P5 BRA `(.L_x_1462) ;  /* 0x0000003c00685947 */ /* 0x000fea0003800000 */
[----:B0123--:R-:W0:Y:S01]  /*14020*/  LDS.128 R4, [R229+0x4000] ;  /* 0x00400000e5047984 */ /* 0x00fe220000000c00 */
[----:B-----5:R-:W-:Y:S02]  /*14030*/  SHF.R.U32.HI R10, RZ, 0x8, R13 ;  /* 0x00000008ff0a7819 */ /* 0x020fe4000001160d */
[----:B------:R-:W-:Y:S02]  /*14040*/  SHF.R.U32.HI R20, RZ, 0x8, R9 ;  /* 0x00000008ff147819 */ /* 0x000fe40000011609 */
[----:B------:R-:W-:Y:S02]  /*14050*/  LOP3.LUT R11, R13, 0xff, RZ, 0xc0, !PT ;  /* 0x000000ff0d0b7812 */ /* 0x000fe400078ec0ff */
[----:B------:R-:W-:Y:S02]  /*14060*/  LOP3.LUT R21, R9, 0xff, RZ, 0xc0, !PT ;  /* 0x000000ff09157812 */ /* 0x000fe400078ec0ff */
[----:B------:R-:W-:Y:S02]  /*14070*/  LOP3.LUT R10, R10, 0xff, RZ, 0xc0, !PT ;  /* 0x000000ff0a0a7812 */ /* 0x000fe400078ec0ff */
[----:B------:R-:W-:-:S02]  /*14080*/  LOP3.LUT R20, R20, 0xff, RZ, 0xc0, !PT ;  /* 0x000000ff14147812 */ /* 0x000fc400078ec0ff */
[----:B------:R-:W-:Y:S02]  /*14090*/  SHF.R.U32.HI R0, RZ, 0x8, R12 ;  /* 0x00000008ff007819 */ /* 0x000fe4000001160c */
[----:B------:R-:W-:Y:S02]  /*140a0*/  SHF.R.U32.HI R14, RZ, 0x8, R8 ;  /* 0x00000008ff0e7819 */ /* 0x000fe40000011608 */
        /* <DEDUP_REMOVED lines=33> */
[C---:B------:R-:W-:Y:S01]  /*142c0*/  FMUL.FTZ R27, R9.reuse, R25 ;  /* 0x00000019091b7220 */ /* 0x040fe20000410000 */
        /* <DEDUP_REMOVED lines=80> */
.L_x_1456:
[----:B------:R-:W0:Y:S01]  /*147d0*/  LDC R26, c[0x0][0x448] ;  /* 0x00011200ff1a7b82 */ /* 0x000e220000000800 */
[----:B------:R-:W-:Y:S01]  /*147e0*/  IMAD.MOV.U32 R9, RZ, RZ, R10 ;  /* 0x000000ffff097224 */ /* 0x000fe200078e000a */
[----:B------:R-:W-:Y:S01]  /*147f0*/  ULDC.64 UR4, c[0x0][0x3f8] ;  /* 0x0000fe0000047ab9 */ /* 0x000fe20000000a00 */
[----:B------:R-:W-:Y:S01]  /*14800*/  IMAD.MOV.U32 R4, RZ, RZ, R24 ;  /* 0x000000ffff047224 */ /* 0x000fe200078e0018 */
[----:B------:R-:W-:Y:S01]  /*14810*/  ULDC.64 UR6, c[0x0][0x408] ;  /* 0x0001020000067ab9 */ /* 0x000fe20000000a00 */
[----:B------:R-:W-:Y:S01]  /*14820*/  IMAD.MOV.U32 R5, RZ, RZ, R27 ;  /* 0x000000ffff057224 */ /* 0x000fe200078e001b */
[----:B------:R-:W-:Y:S01]  /*14830*/  ULDC.64 UR8, c[0x0][0x400] ;  /* 0x0001000000087ab9 */ /* 0x000fe20000000a00 */
[----:B------:R-:W-:Y:S02]  /*14840*/  IMAD.MOV.U32 R6, RZ, RZ, R144 ;  /* 0x000000ffff067224 */ /* 0x000fe400078e0090 */
[----:B------:R-:W-:Y:S01]  /*14850*/  IMAD.MOV.U32 R7, RZ, RZ, R29 ;  /* 0x000000ffff077224 */ /* 0x000fe200078e001d */
[----:B0-----:R-:W-:-:S13]  /*14860*/  ISETP.NE.AND P0, PT, R26, 0x1, PT ;  /* 0x000000011a00780c */ /* 0x001fda0003f05270 */
[----:B------:R-:W0:Y:S08]  /*14870*/  @P0 LDC R3, c[0x0][0x44c] ;  /* 0x00011300ff030b82 */ /* 0x000e300000000800 */
[----:B------:R-:W1:Y:S01]  /*14880*/  @P0 LDC R0, c[0x0][0x450] ;  /* 0x00011400ff000b82 */ /* 0x000e620000000800 */
[----:B0-----:R-:W-:-:S05]  /*14890*/  @P0 IMAD.HI.U32 R3, R10, R3, RZ ;  /* 0x000000030a030227 */ /* 0x001fca00078e00ff */
[----:B-1----:R-:W-:-:S04]  /*148a0*/  @P0 SHF.R.U32.HI R9, RZ, R0, R3 ;  /* 0x00000000ff090219 */ /* 0x002fc80000011603 */
[----:B------:R-:W-:Y:S01]  /*148b0*/  SHF.R.S32.HI R0, RZ, 0x1f, R9 ;  /* 0x0000001fff007819 */ /* 0x000fe20000011409 */
[----:B------:R-:W-:-:S04]  /*148c0*/  IMAD.WIDE.U32 R4, R9, UR4, R4 ;  /* 0x0000000409047c25 */ /* 0x000fc8000f8e0004 */
[----:B------:R-:W-:Y:S02]  /*148d0*/  IMAD R8, R0, UR4, RZ ;  /* 0x0000000400087c24 */ /* 0x000fe4000f8e02ff */
[----:B------:R-:W-:-:S04]  /*148e0*/  IMAD.WIDE.U32 R6, R9, UR6, R6 ;  /* 0x0000000609067c25 */ /* 0x000fc8000f8e0006 */
[----:B------:R-:W-:Y:S01]  /*148f0*/  IMAD R0, R0, UR6, RZ ;  /* 0x0000000600007c24 */ /* 0x000fe2000f8e02ff */
[----:B------:R-:W-:Y:S01]  /*14900*/  IADD3 R21, P1, R6, UR8, RZ ;  /* 0x0000000806157c10 */ /* 0x000fe2000ff3e0ff */
[C---:B------:R-:W-:Y:S01]  /*14910*/  IMAD R13, R9.reuse, UR5, R8 ;  /* 0x00000005090d7c24 */ /* 0x040fe2000f8e0208 */
[----:B------:R-:W-:Y:S01]  /*14920*/  ULDC.64 UR4, c[0x0][0x3e8] ;  /* 0x0000fa0000047ab9 */ /* 0x000fe20000000a00 */
[----:B------:R-:W-:Y:S01]  /*14930*/  IMAD R9, R9, UR7, R0 ;  /* 0x0000000709097c24 */ /* 0x000fe2000f8e0200 */
[----:B------:R-:W-:Y:S01]  /*14940*/  IADD3 R3, P0, R4, UR4, RZ ;  /* 0x0000000404037c10 */ /* 0x000fe2000ff1e0ff */
[----:B------:R-:W-:-:S03]  /*14950*/  UMOV UR4, 0xffffffff ;  /* 0xffffffff00047882 */ /* 0x000fc60000000000 */
[----:B------:R-:W-:Y:S02]  /*14960*/  IADD3.X R13, R5, UR5, R13, P0, !PT ;  /* 0x00000005050d7c10 */ /* 0x000fe400087fe40d */
[----:B------:R-:W-:Y:S01]  /*14970*/  IADD3.X R20, R7, UR9, R9, P1, !PT ;  /* 0x0000000907147c10 */ /* 0x000fe20008ffe409 */
[----:B------:R-:W-:Y:S06]  /*14980*/  BRA.DIV UR4, `(.L_x_1473) ;  /* 0x0000022204087947 */ /* 0x000fec000b800000 */
[----:B------:R0:W1:Y:S04]  /*14990*/  SHFL.IDX PT, R0, R13, RZ, 0x1e1f ;  /* 0x001e1fff0d007589 */ /* 0x00006800000e0000 */
[----:B------:R-:W2:Y:S04]  /*149a0*/  SHFL.IDX PT, R3, R3, RZ, 0x1e1f ;  /* 0x001e1fff03037589 */ /* 0x000ea800000e0000 */
[----:B------:R-:W3:Y:S04]  /*149b0*/  SHFL.IDX PT, R20, R20, RZ, 0x1e1f ;  /* 0x001e1fff14147589 */ /* 0x000ee800000e0000 */
[----:B------:R-:W0:Y:S02]  /*149c0*/  SHFL.IDX PT, R21, R21, RZ, 0x1e1f ;  /* 0x001e1fff15157589 */ /* 0x000e2400000e0000 */
.L_x_1766:
[----:B------:R-:W-:Y:S01]  /*149d0*/  IMAD R45, R193, R26, RZ ;  /* 0x0000001ac12d7224 */ /* 0x000fe200078e02ff */
[----:B------:R-:W-:Y:S01]  /*149e0*/  BSSY B1, `(.L_x_1474) ;  /* 0x0000038000017945 */ /* 0x000fe20003800000 */
[----:B------:R-:W-:Y:S02]  /*149f0*/  CS2R R4, SRZ ;  /* 0x0000000000047805 */ /* 0x000fe4000001ff00 */
[----:B------:R-:W-:Y:S02]  /*14a00*/  CS2R R6, SRZ ;  /* 0x0000000000067805 */ /* 0x000fe4000001ff00 */
[----:B------:R-:W-:Y:S02]  /*14a10*/  CS2R R8, SRZ ;  /* 0x0000000000087805 */ /* 0x000fe4000001ff00 */
[----:B------:R-:W-:Y:S02]  /*14a20*/  ISETP.GE.AND P0, PT, R10, R45, PT ;  /* 0x0000002d0a00720c */ /* 0x000fe40003f06270 */
[----:B------:R-:W-:-:S02]  /*14a30*/  CS2R R10, SRZ ;  /* 0x00000000000a7805 */ /* 0x000fc4000001ff00 */
[----:B0-----:R-:W-:Y:S02]  /*14a40*/  CS2R R12, SRZ ;  /* 0x00000000000c7805 */ /* 0x001fe4000001ff00 */
        /* <DEDUP_REMOVED lines=8> */
[C---:B------:R-:W-:Y:S01]  /*14ad0*/  VIADD R4, R22.reuse, 0x20 ;  /* 0x0000002016047836 */ /* 0x040fe20000000000 */
[----:B------:R-:W-:Y:S01]  /*14ae0*/  ULDC UR4, c[0x0][0x3f4] ;  /* 0x0000fd0000047ab9 */ /* 0x000fe20000000800 */
[C---:B------:R-:W-:Y:S01]  /*14af0*/  VIADD R5, R22.reuse, 0x40 ;  /* 0x0000004016057836 */ /* 0x040fe20000000000 */
[----:B------:R-:W-:Y:S02]  /*14b00*/  ISETP.GE.AND P2, PT, R22, UR4, PT ;  /* 0x0000000416007c0c */ /* 0x000fe4000bf46270 */
[----:B------:R-:W-:Y:S02]  /*14b10*/  CS2R R24, SRZ ;  /* 0x0000000000187805 */ /* 0x000fe4000001ff00 */
[----:B------:R-:W-:Y:S02]  /*14b20*/  ISETP.GE.AND P1, PT, R4, UR4, PT ;  /* 0x0000000404007c0c */ /* 0x000fe4000bf26270 */
[----:B------:R-:W-:Y:S02]  /*14b30*/  CS2R R26, SRZ ;  /* 0x00000000001a7805 */ /* 0x000fe4000001ff00 */
[----:B------:R-:W-:-:S02]  /*14b40*/  ISETP.GE.AND P0, PT, R5, UR4, PT ;  /* 0x0000000405007c0c */ /* 0x000fc4000bf06270 */
[----:B------:R-:W-:Y:S02]  /*14b50*/  CS2R R6, SRZ ;  /* 0x0000000000067805 */ /* 0x000fe4000001ff00 */
[----:B------:R-:W-:Y:S02]  /*14b60*/  CS2R R28, SRZ ;  /* 0x00000000001c7805 */ /* 0x000fe4000001ff00 */
[----:B------:R-:W-:Y:S02]  /*14b70*/  CS2R R30, SRZ ;  /* 0x00000000001e7805 */ /* 0x000fe4000001ff00 */
[----:B------:R-:W-:Y:S02]  /*14b80*/  @!P2 SHF.R.S32.HI R5, RZ, 0x1f, R22 ;  /* 0x0000001fff05a819 */ /* 0x000fe40000011416 */
[C---:B--2---:R-:W-:Y:S01]  /*14b90*/  @!P2 IADD3 R36, P3, R22.reuse, R3, RZ ;  /* 0x000000031624a210 */ /* 0x044fe20007f7e0ff */
[----:B------:R-:W-:Y:S01]  /*14ba0*/  @!P1 IMAD.SHL.U32 R42, R231, 0x10, RZ ;  /* 0x00000010e72a9824 */ /* 0x000fe200078e00ff */
[----:B------:R-:W-:Y:S01]  /*14bb0*/  @!P2 IADD3 R38, P4, R22, R21, RZ ;  /* 0x000000151626a210 */ /* 0x000fe20007f9e0ff */
[----:B------:R-:W-:-:S02]  /*14bc0*/  @!P0 IMAD.SHL.U32 R48, R233, 0x10, RZ ;  /* 0x00000010e9308824 */ /* 0x000fc400078e00ff */
[--C-:B-1----:R-:W-:Y:S01]  /*14bd0*/  @!P2 IMAD.X R37, R0, 0x1, R5.reuse, P3 ;  /* 0x000000010025a824 */ /* 0x102fe200018e0605 */
[-C--:B------:R-:W-:Y:S01]  /*14be0*/  @!P1 IADD3 R40, P5, R3, R42.reuse, RZ ;  /* 0x0000002a03289210 */ /* 0x080fe20007fbe0ff */
[----:B---3--:R-:W-:Y:S01]  /*14bf0*/  @!P2 IMAD.X R39, R20, 0x1, R5, P4 ;  /* 0x000000011427a824 */ /* 0x008fe200020e0605 */
[----:B------:R-:W-:Y:S02]  /*14c00*/  @!P1 SHF.R.S32.HI R5, RZ, 0x1f, R42 ;  /* 0x0000001fff059819 */ /* 0x000fe4000001142a */
[----:B------:R-:W-:Y:S02]  /*14c10*/  @!P1 IADD3 R42, P4, R21, R42, RZ ;  /* 0x0000002a152a9210 */ /* 0x000fe40007f9e0ff */
[----:B------:R-:W-:Y:S02]  /*14c20*/  CS2R R8, SRZ ;  /* 0x0000000000087805 */ /* 0x000fe4000001ff00 */
[-C--:B------:R-:W-:Y:S01]  /*14c30*/  @!P0 IADD3 R46, P3, R3, R48.reuse, RZ ;  /* 0x00000030032e8210 */ /* 0x080fe20007f7e0ff */
[--C-:B------:R-:W-:Y:S01]  /*14c40*/  @!P1 IMAD.X R41, R0, 0x1, R5.reuse, P5 ;  /* 0x0000000100299824 */ /* 0x100fe200028e0605 */
[----:B------:R-:W-:Y:S01]  /*14c50*/  @!P0 SHF.R.S32.HI R3, RZ, 0x1f, R48 ;  /* 0x0000001fff038819 */ /* 0x000fe20000011430 */
[----:B------:R-:W-:Y:S01]  /*14c60*/  @!P1 IMAD.X R43, R20, 0x1, R5, P4 ;  /* 0x00000001142b9824 */ /* 0x000fe200020e0605 */
[----:B------:R-:W-:-:S02]  /*14c70*/  @!P0 IADD3 R48, P5, R21, R48, RZ ;  /* 0x0000003015308210 */ /* 0x000fc40007fbe0ff */
[----:B------:R-:W-:Y:S02]  /*14c80*/  CS2R R4, SRZ ;  /* 0x0000000000047805 */ /* 0x000fe4000001ff00 */
[----:B------:R-:W-:Y:S02]  /*14c90*/  CS2R R10, SRZ ;  /* 0x00000000000a7805 */ /* 0x000fe4000001ff00 */
[----:B------:R-:W-:Y:S02]  /*14ca0*/  CS2R R32, SRZ ;  /* 0x0000000000207805 */ /* 0x000fe4000001ff00 */
[----:B------:R-:W-:Y:S02]  /*14cb0*/  CS2R R34, SRZ ;  /* 0x0000000000227805 */ /* 0x000fe4000001ff00 */
[----:B------:R-:W-:Y:S02]  /*14cc0*/  CS2R R12, SRZ ;  /* 0x00000000000c7805 */ /* 0x000fe4000001ff00 */
[----:B------:R-:W-:Y:S01]  /*14cd0*/  CS2R R14, SRZ ;  /* 0x00000000000e7805 */ /* 0x000fe2000001ff00 */
[--C-:B------:R-:W-:Y:S01]  /*14ce0*/  @!P0 IMAD.X R47, R0, 0x1, R3.reuse, P3 ;  /* 0x00000001002f8824 */ /* 0x100fe200018e0603 */
[----:B------:R0:W5:Y:S01]  /*14cf0*/  @!P2 LD.E.128 R24, desc[UR60][R36.64] ;  /* 0x0000003c2418a980 */ /* 0x000162000c101d00 */
[----:B------:R-:W-:-:S03]  /*14d00*/  @!P0 IMAD.X R49, R20, 0x1, R3, P5 ;  /* 0x0000000114318824 */ /* 0x000fc600028e0603 */
[----:B------:R0:W5:Y:S04]  /*14d10*/  @!P2 LD.E.128 R4, desc[UR60][R38.64] ;  /* 0x0000003c2604a980 */ /* 0x000168000c101d00 */
[----:B------:R0:W5:Y:S04]  /*14d20*/  @!P1 LD.E.128 R28, desc[UR60][R40.64] ;  /* 0x0000003c281c9980 */ /* 0x000168000c101d00 */
[----:B------:R0:W5:Y:S04]  /*14d30*/  @!P1 LD.E.128 R8, desc[UR60][R42.64] ;  /* 0x0000003c2a089980 */ /* 0x000168000c101d00 */
[----:B------:R0:W5:Y:S04]  /*14d40*/  @!P0 LD.E.128 R32, desc[UR60][R46.64] ;  /* 0x0000003c2e208980 */ /* 0x000168000c101d00 */
[----:B------:R0:W5:Y:S02]  /*14d50*/  @!P0 LD.E.128 R12, desc[UR60][R48.64] ;  /* 0x0000003c300c8980 */ /* 0x000164000c101d00 */
.L_x_1475:
[----:B------:R-:W-:Y:S05]  /*14d60*/  BSYNC B1 ;  /* 0x0000000000017941 */ /* 0x000fea0003800000 */
.L_x_1474:
        /* <DEDUP_REMOVED lines=10> */
.L_x_1767:
[----:B------:R-:W-:Y:S05]  /*14e10*/  BSYNC B1 ;  /* 0x0000000000017941 */ /* 0x000fea0003800000 */
.L_x_1476:
[----:B------:R-:W-:Y:S05]  /*14e20*/  @P1 BRA `(.L_x_1462) ;  /* 0x0000002c00e41947 */ /* 0x000fea0003800000 */
[----:B-1----:R-:W1:Y:S01]  /*14e30*/  LDC R0, c[0x0][0x3f4] ;  /* 0x0000fd00ff007b82 */ /* 0x002e620000000800 */
[C---:B------:R-:W-:Y:S01]  /*14e40*/  VIADD R3, R22.reuse, 0x20 ;  /* 0x0000002016037836 */ /* 0x040fe20000000000 */
[----:B------:R-:W-:Y:S01]  /*14e50*/  BSSY B1, `(.L_x_1478) ;  /* 0x00000fd000017945 */ /* 0x000fe20003800000 */
[C---:B--2---:R-:W-:Y:S01]  /*14e60*/  VIADD R21, R22.reuse, 0x40 ;  /* 0x0000004016157836 */ /* 0x044fe20000000000 */
[-C--:B-1----:R-:W-:Y:S02]  /*14e70*/  ISETP.GE.AND P0, PT, R22, R0.reuse, PT ;  /* 0x000000001600720c */ /* 0x082fe40003f06270 */
[-C--:B------:R-:W-:Y:S02]  /*14e80*/  ISETP.GE.AND P1, PT, R3, R0.reuse, PT ;  /* 0x000000000300720c */ /* 0x080fe40003f26270 */
[----:B------:R-:W-:-:S09]  /*14e90*/  ISETP.GE.AND P2, PT, R21, R0, PT ;  /* 0x000000001500720c */ /* 0x000fd20003f46270 */
[----:B------:R-:W-:Y:S05]  /*14ea0*/  @P0 BRA `(.L_x_1479) ;  /* 0x0000000c00dc0947 */ /* 0x000fea0003800000 */
[----:B------:R-:W2:Y:S01]  /*14eb0*/  LDL R68, [R1+0x8] ;  /* 0x0000080001447983 */ /* 0x000ea20000100800 */
[----:B-----5:R-:W-:Y:S02]  /*14ec0*/  SHF.R.U32.HI R3, RZ, 0x8, R24 ;  /* 0x00000008ff037819 */ /* 0x020fe40000011618 */
[----:B---3--:R-:W-:Y:S02]  /*14ed0*/  LOP3.LUT R20, R24, 0xff, RZ, 0xc0, !PT ;  /* 0x000000ff18147812 */ /* 0x008fe400078ec0ff */
[----:B------:R-:W-:Y:S02]  /*14ee0*/  LOP3.LUT R21, R3, 0xff, RZ, 0xc0, !PT ;  /* 0x000000ff03157812 */ /* 0x000fe400078ec0ff */
[----:B------:R-:W-:Y:S02]  /*14ef0*/  LEA.HI R3, R0, R232, RZ, 0x1c ;  /* 0x000000e800037211 */ /* 0x000fe400078fe0ff */
[----:B------:R-:W-:Y:S02]  /*14f00*/  PRMT R45, R21, 0x7604, R20 ;  /* 0x00007604152d7816 */ /* 0x000fe40000000014 */
[----:B0-----:R-:W-:-:S02]  /*14f10*/  SHF.R.U32.HI R39, RZ, 0x8, R26 ;  /* 0x00000008ff277819 */ /* 0x001fc4000001161a */
[----:B------:R-:W-:Y:S02]  /*14f20*/  SHF.R.S32.HI R20, RZ, 0x1f, R3 ;  /* 0x0000001fff147819 */ /* 0x000fe40000011403 */
[----:B------:R-:W-:Y:S02]  /*14f30*/  SHF.R.U32.HI R37, RZ, 0x8, R25 ;  /* 0x00000008ff257819 */ /* 0x000fe40000011619 */
[----:B------:R-:W-:Y:S02]  /*14f40*/  LOP3.LUT R38, R26, 0xff, RZ, 0xc0, !PT ;  /* 0x000000ff1a267812 */ /* 0x000fe400078ec0ff */
[----:B------:R-:W-:Y:S02]  /*14f50*/  LOP3.LUT R39, R39, 0xff, RZ, 0xc0, !PT ;  /* 0x000000ff27277812 */ /* 0x000fe400078ec0ff */
[----:B------:R-:W-:Y:S01]  /*14f60*/  LEA.HI R21, R20, R3, RZ, 0x2 ;  /* 0x0000000314157211 */ /* 0x000fe200078f10ff */
[----:B------:R-:W-:Y:S01]  /*14f70*/  IMAD.SHL.U32 R3, R3, 0x10, RZ ;  /* 0x0000001003037824 */ /* 0x000fe200078e00ff */
[----:B------:R-:W-:-:S02]  /*14f80*/  LOP3.LUT R36, R25, 0xff, RZ, 0xc0, !PT ;  /* 0x000000ff19247812 */ /* 0x000fc400078ec0ff */
[----:B------:R-:W-:Y:S01]  /*14f90*/  LOP3.LUT R37, R37, 0xff, RZ, 0xc0, !PT ;  /* 0x000000ff25257812 */ /* 0x000fe200078ec0ff */
[----:B------:R-:W-:Y:S01]  /*14fa0*/  IMAD.SHL.U32 R21, R21, 0x800, RZ ;  /* 0x0000080015157824 */ /* 0x000fe200078e00ff */
[----:B------:R-:W-:Y:S02]  /*14fb0*/  PRMT R47, R39, 0x7604, R38 ;  /* 0x00007604272f7816 */ /* 0x000fe40000000026 */
[----:B------:R-:W-:Y:S02]  /*14fc0*/  SHF.R.U32.HI R39, RZ, 0x8, R27 ;  /* 0x00000008ff277819 */ /* 0x000fe4000001161b */
[----:B------:R-:W-:Y:S02]  /*14fd0*/  LOP3.LUT R20, R204, 0x30, R3, 0xf8, !PT ;  /* 0x00000030cc147812 */ /* 0x000fe400078ef803 */
[----:B------:R-:W-:Y:S02]  /*14fe0*/  PRMT R46, R37, 0x7604, R36 ;  /* 0x00007604252e7816 */ /* 0x000fe40000000024 */
[----:B------:R-:W-:-:S02]  /*14ff0*/  LOP3.LUT R36, R27, 0xff, RZ, 0xc0, !PT ;  /* 0x000000ff1b247812 */ /* 0x000fc400078ec0ff */
[----:B------:R-:W-:Y:S02]  /*15000*/  LOP3.LUT R3, R39, 0xff, RZ, 0xc0, !PT ;  /* 0x000000ff27037812 */ /* 0x000fe400078ec0ff */
[----:B------:R-:W-:Y:S02]  /*15010*/  LOP3.LUT R20, R20, R205, RZ, 0x3c, !PT ;  /* 0x000000cd14147212 */ /* 0x000fe400078e3cff */
[----:B------:R-:W-:Y:S02]  /*15020*/  LOP3.LUT R21, R21, 0xffffe000, RZ, 0xc0, !PT ;  /* 0xffffe00015157812 */ /* 0x000fe400078ec0ff */
[----:B------:R-:W-:Y:S02]  /*15030*/  PRMT R48, R3, 0x7604, R36 ;  /* 0x0000760403307816 */ /* 0x000fe40000000024 */
[----:B------:R-:W-:Y:S02]  /*15040*/  IADD3 R3, R20, R206, R21 ;  /* 0x000000ce14037210 */ /* 0x000fe40007ffe015 */
[----:B------:R-:W-:-:S02]  /*15050*/  SHF.R.U32.HI R38, RZ, 0x8, R4 ;  /* 0x00000008ff267819 */ /* 0x000fc40000011604 */
[----:B------:R-:W-:Y:S01]  /*15060*/  LOP3.LUT R37, R4, 0xff, RZ, 0xc0, !PT ;  /* 0x000000ff04257812 */ /* 0x000fe200078ec0ff */
[----:B------:R-:W-:Y:S01]  /*15070*/  IMAD.IADD R3, R16, 0x1, R3 ;  /* 0x0000000110037824 */ /* 0x000fe200078e0203 */
[----:B------:R-:W-:Y:S02]  /*15080*/  LOP3.LUT R38, R38, 0xff, RZ, 0xc0, !PT ;  /* 0x000000ff26267812 */ /* 0x000fe400078ec0ff */
[----:B------:R-:W-:Y:S02]  /*15090*/  SHF.R.U32.HI R21, RZ, 0x8, R5 ;  /* 0x00000008ff157819 */ /* 0x000fe40000011605 */
[----:B------:R-:W0:Y:S01]  /*150a0*/  LDS.128 R40, [R3+0x14400] ;  /* 0x0144000003287984 */ /* 0x000e220000000c00 */
[----:B------:R-:W-:Y:S02]  /*150b0*/  PRMT R53, R38, 0x7604, R37 ;  /* 0x0000760426357816 */ /* 0x000fe40000000025 */
[----:B------:R-:W-:Y:S02]  /*150c0*/  SHF.R.U32.HI R50, RZ, 0x8, R6 ;  /* 0x00000008ff327819 */ /* 0x000fe40000011606 */
[----:B------:R-:W-:-:S02]  /*150d0*/  LOP3.LUT R20, R5, 0xff, RZ, 0xc0, !PT ;  /* 0x000000ff05147812 */ /* 0x000fc400078ec0ff */
[----:B------:R-:W-:Y:S02]  /*150e0*/  LOP3.LUT R21, R21, 0xff, RZ, 0xc0, !PT ;  /* 0x000000ff15157812 */ /* 0x000fe400078ec0ff */
[----:B------:R-:W-:Y:S02]  /*150f0*/  LOP3.LUT R49, R6, 0xff, RZ, 0xc0, !PT ;  /* 0x000000ff06317812 */ /* 0x000fe400078ec0ff */
[----:B------:R-:W-:Y:S02]  /*15100*/  LOP3.LUT R50, R50, 0xff, RZ, 0xc0, !PT ;  /* 0x000000ff32327812 */ /* 0x000fe400078ec0ff */
[----:B------:R-:W-:Y:S02]  /*15110*/  PRMT R20, R21, 0x7604, R20 ;  /* 0x0000760415147816 */ /* 0x000fe40000000014 */
[----:B------:R-:W-:Y:S02]  /*15120*/  SHF.R.U32.HI R55, RZ, 0x10, R5 ;  /* 0x00000010ff377819 */ /* 0x000fe40000011605 */
[----:B------:R-:W-:-:S02]  /*15130*/  SHF.R.U32.HI R21, RZ, 0x10, R25 ;  /* 0x00000010ff157819 */ /* 0x000fc40000011619 */
[----:B------:R-:W-:Y:S01]  /*15140*/  PRMT R57, R50, 0x7604, R49 ;  /* 0x0000760432397816 */ /* 0x000fe20000000031 */
[----:B------:R-:W-:Y:S01]  /*15150*/  IMAD.U32 R55, R55, 0x10000, RZ ;  /* 0x0001000037377824 */ /* 0x000fe200078e00ff */
[----:B------:R-:W-:Y:S01]  /*15160*/  SHF.R.U32.HI R49, RZ, 0x10, R27 ;  /* 0x00000010ff317819 */ /* 0x000fe2000001161b */
[----:B------:R-:W-:Y:S01]  /*15170*/  IMAD.U32 R21, R21, 0x10000, RZ ;  /* 0x0001000015157824 */ /* 0x000fe200078e00ff */
[----:B------:R-:W-:Y:S02]  /*15180*/  SHF.R.U32.HI R52, RZ, 0x8, R7 ;  /* 0x00000008ff347819 */ /* 0x000fe40000011607 */
[----:B------:R-:W-:Y:S01]  /*15190*/  LOP3.LUT R51, R7, 0xff, RZ, 0xc0, !PT ;  /* 0x000000ff07337812 */ /* 0x000fe200078ec0ff */
[----:B------:R-:W-:Y:S01]  /*151a0*/  IMAD.U32 R49, R49, 0x10000, RZ ;  /* 0x0001000031317824 */ /* 0x000fe200078e00ff */
[----:B------:R-:W-:Y:S02]  /*151b0*/  LOP3.LUT R52, R52, 0xff, RZ, 0xc0, !PT ;  /* 0x000000ff34347812 */ /* 0x000fe400078ec0ff */
[----:B------:R-:W-:-:S02]  /*151c0*/  LOP3.LUT R55, R20, 0xff0000, R55, 0xf8, !PT ;  /* 0x00ff000014377812 */ /* 0x000fc400078ef837 */
[----:B------:R-:W-:Y:S02]  /*151d0*/  LOP3.LUT R21, R46, 0xff0000, R21, 0xf8, !PT ;  /* 0x00ff00002e157812 */ /* 0x000fe400078ef815 */
[----:B------:R-:W-:Y:S02]  /*151e0*/  PRMT R52, R52, 0x7604, R51 ;  /* 0x0000760434347816 */ /* 0x000fe40000000033 */
[----:B------:R-:W-:Y:S02]  /*151f0*/  SHF.R.U32.HI R59, RZ, 0x10, R7 ;  /* 0x00000010ff3b7819 */ /* 0x000fe40000011607 */
[----:B------:R-:W-:Y:S02]  /*15200*/  LOP3.LUT R51, R48, 0xff0000, R49, 0xf8, !PT ;  /* 0x00ff000030337812 */ /* 0x000fe400078ef831 */
[----:B------:R-:W-:Y:S01]  /*15210*/  LOP3.LUT R47, R47, 0xff0000, R26, 0xf8, !PT ;  /* 0x00ff00002f2f7812 */ /* 0x000fe200078ef81a */
[----:B------:R-:W-:Y:S01]  /*15220*/  IMAD.U32 R59, R59, 0x10000, RZ ;  /* 0x000100003b3b7824 */ /* 0x000fe200078e00ff */
[----:B------:R-:W-:-:S02]  /*15230*/  LOP3.LUT R55, R55, 0xff000000, R5, 0xf8, !PT ;  /* 0xff00000037377812 */ /* 0x000fc400078ef805 */
[----:B------:R-:W-:Y:S02]  /*15240*/  LOP3.LUT R50, R21, 0xff000000, R25, 0xf8, !PT ;  /* 0xff00000015327812 */ /* 0x000fe400078ef819 */
[----:B------:R-:W-:Y:S02]  /*15250*/  LOP3.LUT R21, R53, 0xff0000, R4, 0xf8, !PT ;  /* 0x00ff000035157812 */ /* 0x000fe400078ef804 */
[----:B------:R-:W-:Y:S02]  /*15260*/  LOP3.LUT R45, R45, 0xff0000, R24, 0xf8, !PT ;  /* 0x00ff00002d2d7812 */ /* 0x000fe400078ef818 */
[----:B------:R-:W-:Y:S02]  /*15270*/  LOP3.LUT R53, R51, 0xff000000, R27, 0xf8, !PT ;  /* 0xff00000033357812 */ /* 0x000fe400078ef81b */
[----:B------:R-:W-:Y:S02]  /*15280*/  LOP3.LUT R20, R47, 0xff000000, R26, 0xf8, !PT ;  /* 0xff0000002f147812 */ /* 0x000fe400078ef81a */
[----:B------:R-:W-:-:S02]  /*15290*/  F2FP.F16.E4M3.UNPACK_B R56, R55 ;  /* 0x00000037ff38723e */ /* 0x000fc400020006ff */
[-C--:B0-----:R-:W-:Y:S02]  /*152a0*/  F2FP.F16.E4M3.UNPACK_B R27, R41.reuse ;  /* 0x00000029ff1b723e */ /* 0x081fe400020006ff */
[----:B------:R-:W-:Y:S01]  /*152b0*/  F2FP.F16.E4M3.UNPACK_B R26, R50 ;  /* 0x00000032ff1a723e */ /* 0x000fe200020006ff */
[----:B------:R-:W-:Y:S01]  /*152c0*/  HADD2.F32 R58, -RZ, R56.H0_H0 ;  /* 0x20000038ff3a7230 */ /* 0x000fe20000004100 */
[----:B------:R-:W-:Y:S01]  /*152d0*/  LOP3.LUT R49, R45, 0xff000000, R24, 0xf8, !PT ;  /* 0xff0000002d317812 */ /* 0x000fe200078ef818 */
[----:B------:R-:W-:Y:S01]  /*152e0*/  HADD2.F32 R5, -RZ, R27.H0_H0 ;  /* 0x2000001bff057230 */ /* 0x000fe20000004100 */
[----:B------:R-:W-:Y:S01]  /*152f0*/  LOP3.LUT R59, R52, 0xff0000, R59, 0xf8, !PT ;  /* 0x00ff0000343b7812 */ /* 0x000fe200078ef83b */
[----:B------:R-:W-:Y:S01]  /*15300*/  HADD2.F32 R52, -RZ, R26.H0_H0 ;  /* 0x2000001aff347230 */ /* 0x000fe20000004100 */
[----:B------:R-:W-:Y:S02]  /*15310*/  F2FP.F16.E4M3.UNPACK_B R46, R41.H1 ;  /* 0x00000029ff2e723e */ /* 0x000fe400030006ff */
[C---:B------:R-:W-:Y:S01]  /*15320*/  FMUL.FTZ R60, R5.reuse, R58 ;  /* 0x0000003a053c7220 */ /* 0x040fe20000410000 */
[----:B------:R-:W-:Y:S01]  /*15330*/  F2FP.F16.E4M3.UNPACK_B R50, R50.H1 ;  /* 0x00000032ff32723e */ /* 0x000fe200030006ff */
[----:B------:R-:W-:Y:S01]  /*15340*/  FMUL.FTZ R51, R5, R52 ;  /* 0x0000003405337220 */ /* 0x000fe20000410000 */
[----:B------:R-:W-:-:S02]  /*15350*/  LOP3.LUT R57, R57, 0xff0000, R6, 0xf8, !PT ;  /* 0x00ff000039397812 */ /* 0x000fc400078ef806 */
[----:B------:R-:W-:Y:S02]  /*15360*/  LOP3.LUT R59, R59, 0xff000000, R7, 0xf8, !PT ;  /* 0xff0000003b3b7812 */ /* 0x000fe400078ef807 */
[-C--:B------:R-:W-:Y:S02]  /*15370*/  F2FP.F16.E4M3.UNPACK_B R47, R43.reuse ;  /* 0x0000002bff2f723e */ /* 0x080fe400020006ff */
[----:B------:R-:W-:Y:S02]  /*15380*/  F2FP.F16.E4M3.UNPACK_B R48, R43.H1 ;  /* 0x0000002bff30723e */ /* 0x000fe400030006ff */
[-C--:B------:R-:W-:Y:S02]  /*15390*/  F2FP.F16.E4M3.UNPACK_B R7, R42.reuse ;  /* 0x0000002aff07723e */ /* 0x080fe400020006ff */
[----:B------:R-:W-:Y:S01]  /*153a0*/  F2FP.F16.E4M3.UNPACK_B R43, R42.H1 ;  /* 0x0000002aff2b723e */ /* 0x000fe200030006ff */
[--C-:B------:R-:W-:Y:S01]  /*153b0*/  HADD2.F32 R42, -RZ, R46.reuse.H0_H0 ;  /* 0x2000002eff2a7230 */ /* 0x100fe20000004100 */
[----:B------:R-:W-:Y:S01]  /*153c0*/  F2FP.F16.E4M3.UNPACK_B R55, R55.H1 ;  /* 0x00000037ff37723e */ /* 0x000fe200030006ff */
[----:B------:R-:W-:Y:S01]  /*153d0*/  HADD2.F32 R46, -RZ, R46.H1_H1 ;  /* 0x3000002eff2e7230 */ /* 0x000fe20000004100 */
[----:B------:R-:W-:Y:S01]  /*153e0*/  LOP3.LUT R6, R57, 0xff000000, R6, 0xf8, !PT ;  /* 0xff00000039067812 */ /* 0x000fe200078ef806 */
[----:B------:R-:W-:Y:S01]  /*153f0*/  HADD2.F32 R57, -RZ, R56.H1_H1 ;  /* 0x30000038ff397230 */ /* 0x000fe20000004100 */
[----:B------:R-:W-:Y:S01]  /*15400*/  LOP3.LUT R54, R21, 0xff000000, R4, 0xf8, !PT ;  /* 0xff00000015367812 */ /* 0x000fe200078ef804 */
[--C-:B------:R-:W-:Y:S01]  /*15410*/  HADD2.F32 R56, -RZ, R55.reuse.H0_H0 ;  /* 0x20000037ff387230 */ /* 0x100fe20000004100 */
[-C--:B------:R-:W-:Y:S01]  /*15420*/  F2FP.F16.E4M3.UNPACK_B R41, R40.reuse ;  /* 0x00000028ff29723e */ /* 0x080fe200020006ff */
[----:B------:R-:W-:Y:S01]  /*15430*/  HADD2.F32 R55, -RZ, R55.H1_H1 ;  /* 0x30000037ff377230 */ /* 0x000fe20000004100 */
[----:B------:R-:W-:Y:S01]  /*15440*/  F2FP.F16.E4M3.UNPACK_B R40, R40.H1 ;  /* 0x00000028ff28723e */ /* 0x000fe200030006ff */
[----:B--2---:R-:W0:Y:S02]  /*15450*/  LDS.128 R36, [R68+0x14400] ;  /* 0x0144000044247984 */ /* 0x004e240000000c00 */
[----:B0-----:R-:W-:-:S02]  /*15460*/  F2FP.F16.E4M3.UNPACK_B R24, R37 ;  /* 0x00000025ff18723e */ /* 0x001fc400020006ff */
[----:B------:R-:W-:Y:S02]  /*15470*/  F2FP.F16.E4M3.UNPACK_B R37, R37.H1 ;  /* 0x00000025ff25723e */ /* 0x000fe400030006ff */
[-C--:B------:R-:W-:Y:S01]  /*15480*/  F2FP.F16.E4M3.UNPACK_B R45, R39.reuse ;  /* 0x00000027ff2d723e */ /* 0x080fe200020006ff */
[----:B------:R-:W-:Y:S01]  /*15490*/  HADD2.F32 R25, -RZ, R24.H0_H0 ;  /* 0x20000018ff197230 */ /* 0x000fe20000004100 */
[----:B------:R-:W-:Y:S02]  /*154a0*/  F2FP.F16.E4M3.UNPACK_B R39, R39.H1 ;  /* 0x00000027ff27723e */ /* 0x000fe400030006ff */
[----:B------:R-:W-:Y:S02]  /*154b0*/  F2FP.F16.E4M3.UNPACK_B R21, R36 ;  /* 0x00000024ff15723e */ /* 0x000fe400020006ff */
[C---:B------:R-:W-:Y:S01]  /*154c0*/  FFMA.FTZ R5, R25.reuse, R52, -R60 ;  /* 0x0000003419057223 */ /* 0x040fe2000001083c */
[----:B------:R-:W-:Y:S01]  /*154d0*/  FFMA.FTZ R25, R25, R58, R51 ;  /* 0x0000003a19197223 */ /* 0x000fe20000010033 */
[----:B------:R-:W-:-:S02]  /*154e0*/  HADD2.F32 R51, -RZ, R26.H1_H1 ;  /* 0x3000001aff337230 */ /* 0x000fc40000004100 */
[C---:B------:R-:W-:Y:S01]  /*154f0*/  FMUL.FTZ R60, R42.reuse, R56 ;  /* 0x000000382a3c7220 */ /* 0x040fe20000410000 */
[----:B------:R-:W-:Y:S01]  /*15500*/  HADD2.F32 R26, -RZ, R24.H1_H1 ;  /* 0x30000018ff1a7230 */ /* 0x000fe20000004100 */
[----:B------:R-:W-:Y:S01]  /*15510*/  F2FP.F16.E4M3.UNPACK_B R36, R36.H1 ;  /* 0x00000024ff24723e */ /* 0x000fe200030006ff */
[----:B------:R-:W-:Y:S01]  /*15520*/  HADD2.F32 R52, -RZ, R50.H0_H0 ;  /* 0x20000032ff347230 */ /* 0x000fe20000004100 */
[-C--:B------:R-:W-:Y:S01]  /*15530*/  F2FP.F16.E4M3.UNPACK_B R4, R38.reuse ;  /* 0x00000026ff04723e */ /* 0x080fe200020006ff */
[----:B------:R-:W-:Y:S01]  /*15540*/  HADD2.F32 R24, -RZ, R27.H1_H1 ;  /* 0x3000001bff187230 */ /* 0x000fe20000004100 */
[----:B------:R-:W-:Y:S01]  /*15550*/  F2FP.F16.E4M3.UNPACK_B R38, R38.H1 ;  /* 0x00000026ff26723e */ /* 0x000fe200030006ff */
[----:B------:R-:W-:Y:S02]  /*15560*/  HADD2.F32 R27, -RZ, R37.H0_H0 ;  /* 0x20000025ff1b7230 */ /* 0x000fe40000004100 */
[----:B------:R-:W-:Y:S01]  /*15570*/  FMUL.FTZ R63, R42, R52 ;  /* 0x000000342a3f7220 */ /* 0x000fe20000410000 */
[----:B------:R-:W-:-:S02]  /*15580*/  HADD2.F32 R42, -RZ, R47.H0_H0 ;  /* 0x2000002fff2a7230 */ /* 0x000fc40000004100 */
[C---:B------:R-:W-:Y:S01]  /*15590*/  FMUL.FTZ R61, R24.reuse, R57 ;  /* 0x00000039183d7220 */ /* 0x040fe20000410000 */
[----:B------:R-:W-:Y:S01]  /*155a0*/  FMUL.FTZ R58, R24, R51 ;  /* 0x00000033183a7220 */ /* 0x000fe20000410000 */
[C---:B------:R-:W-:Y:S01]  /*155b0*/  FFMA.FTZ R63, R27.reuse, R56, R63 ;  /* 0x000000381b3f7223 */ /* 0x040fe2000001003f */
[----:B------:R-:W-:Y:S01]  /*155c0*/  F2FP.F16.E4M3.UNPACK_B R56, R59 ;  /* 0x0000003bff38723e */ /* 0x000fe200020006ff */
[C---:B------:R-:W-:Y:S01]  /*155d0*/  FFMA.FTZ R24, R26.reuse, R51, -R61 ;  /* 0x000000331a187223 */ /* 0x040fe2000001083d */
[----:B------:R-:W-:Y:S01]  /*155e0*/  F2FP.F16.E4M3.UNPACK_B R51, R53 ;  /* 0x00000035ff33723e */ /* 0x000fe200020006ff */
[----:B------:R-:W-:Y:S01]  /*155f0*/  FFMA.FTZ R26, R26, R57, R58 ;  /* 0x000000391a1a7223 */ /* 0x000fe2000001003a */
[----:B------:R-:W-:Y:S01]  /*15600*/  FFMA.FTZ R60, R27, R52, -R60 ;  /* 0x000000341b3c7223 */ /* 0x000fe2000001083c */
[----:B------:R-:W-:Y:S02]  /*15610*/  HADD2.F32 R57, -RZ, R56.H0_H0 ;  /* 0x20000038ff397230 */ /* 0x000fe40000004100 */
[----:B------:R-:W-:Y:S01]  /*15620*/  FMUL.FTZ R58, R46, R55 ;  /* 0x000000372e3a7220 */ /* 0x000fe20000410000 */
[----:B------:R-:W-:Y:S01]  /*15630*/  HADD2.F32 R52, -RZ, R51.H0_H0 ;  /* 0x20000033ff347230 */ /* 0x000fe20000004100 */
[----:B------:R-:W-:Y:S01]  /*15640*/  F2FP.F16.E4M3.UNPACK_B R59, R59.H1 ;  /* 0x0000003bff3b723e */ /* 0x000fe200030006ff */
[----:B------:R-:W-:-:S02]  /*15650*/  HADD2.F32 R50, -RZ, R50.H1_H1 ;  /* 0x30000032ff327230 */ /* 0x000fc40000004100 */
[CC--:B------:R-:W-:Y:S01]  /*15660*/  FMUL.FTZ R62, R42.reuse, R57.reuse ;  /* 0x000000392a3e7220 */ /* 0x0c0fe20000410000 */
[----:B------:R-:W-:Y:S02]  /*15670*/  HADD2.F32 R27, -RZ, R45.H0_H0 ;  /* 0x2000002dff1b7230 */ /* 0x000fe40000004100 */
[----:B------:R-:W-:Y:S01]  /*15680*/  FMUL.FTZ R42, R42, R52 ;  /* 0x000000342a2a7220 */ /* 0x000fe20000410000 */
[----:B------:R-:W-:Y:S02]  /*15690*/  HADD2.F32 R37, -RZ, R37.H1_H1 ;  /* 0x30000025ff257230 */ /* 0x000fe40000004100 */
[----:B------:R-:W-:Y:S01]  /*156a0*/  FMUL.FTZ R46, R46, R50 ;  /* 0x000000322e2e7220 */ /* 0x000fe20000410000 */
[----:B------:R-:W-:Y:S02]  /*156b0*/  HADD2.F32 R56, -RZ, R56.H1_H1 ;  /* 0x30000038ff387230 */ /* 0x000fe40000004100 */
[----:B------:R-:W-:Y:S01]  /*156c0*/  FFMA.FTZ R57, R27, R57, R42 ;  /* 0x000000391b397223 */ /* 0x000fe2000001002a */
[----:B------:R-:W-:Y:S01]  /*156d0*/  HADD2.F32 R47, -RZ, R47.H1_H1 ;  /* 0x3000002fff2f7230 */ /* 0x000fe20000004100 */
[----:B------:R-:W-:Y:S01]  /*156e0*/  F2FP.F16.E4M3.UNPACK_B R53, R53.H1 ;  /* 0x00000035ff35723e */ /* 0x000fe200030006ff */
[----:B------:R-:W-:-:S02]  /*156f0*/  HADD2.F32 R42, -RZ, R51.H1_H1 ;  /* 0x30000033ff2a7230 */ /* 0x000fc40000004100 */
[C---:B------:R-:W-:Y:S01]  /*15700*/  FFMA.FTZ R61, R37.reuse, R50, -R58 ;  /* 0x00000032253d7223 */ /* 0x040fe2000001083a */
[----:B------:R-:W-:Y:S01]  /*15710*/  FFMA.FTZ R58, R37, R55, R46 ;  /* 0x00000037253a7223 */ /* 0x000fe2000001002e */
[----:B------:R-:W-:Y:S01]  /*15720*/  FFMA.FTZ R62, R27, R52, -R62 ;  /* 0x000000341b3e7223 */ /* 0x000fe2000001083e */
[----:B------:R-:W-:Y:S02]  /*15730*/  HADD2.F32 R45, -RZ, R45.H1_H1 ;  /* 0x3000002dff2d7230 */ /* 0x000fe40000004100 */
[C---:B------:R-:W-:Y:S01]  /*15740*/  FMUL.FTZ R52, R47.reuse, R56 ;  /* 0x000000382f347220 */ /* 0x040fe20000410000 */
[----:B------:R-:W-:Y:S02]  /*15750*/  HADD2.F32 R50, -RZ, R59.H0_H0 ;  /* 0x2000003bff327230 */ /* 0x000fe40000004100 */
[-C--:B------:R-:W-:Y:S01]  /*15760*/  FMUL.FTZ R47, R47, R42.reuse ;  /* 0x0000002a2f2f7220 */ /* 0x080fe20000410000 */
[----:B------:R-:W-:Y:S02]  /*15770*/  HADD2.F32 R37, -RZ, R48.H0_H0 ;  /* 0x20000030ff257230 */ /* 0x000fe40000004100 */
[----:B------:R-:W-:Y:S01]  /*15780*/  FFMA.FTZ R55, R45, R42, -R52 ;  /* 0x0000002a2d377223 */ /* 0x000fe20000010834 */
[----:B------:R-:W-:-:S02]  /*15790*/  HADD2.F32 R46, -RZ, R53.H0_H0 ;  /* 0x20000035ff2e7230 */ /* 0x000fc40000004100 */
[----:B------:R-:W-:Y:S01]  /*157a0*/  FFMA.FTZ R56, R45, R56, R47 ;  /* 0x000000382d387223 */ /* 0x000fe2000001002f */
[----:B------:R-:W-:Y:S02]  /*157b0*/  HADD2.F32 R27, -RZ, R39.H0_H0 ;  /* 0x20000027ff1b7230 */ /* 0x000fe40000004100 */
[C---:B------:R-:W-:Y:S01]  /*157c0*/  FMUL.FTZ R64, R37.reuse, R50 ;  /* 0x0000003225407220 */ /* 0x040fe20000410000 */
[----:B------:R-:W-:Y:S01]  /*157d0*/  F2FP.F16.E4M3.UNPACK_B R45, R54.H1 ;  /* 0x00000036ff2d723e */ /* 0x000fe200030006ff */
[-C--:B------:R-:W-:Y:S01]  /*157e0*/  FMUL.FTZ R37, R37, R46.reuse ;  /* 0x0000002e25257220 */ /* 0x080fe20000410000 */
[-C--:B------:R-:W-:Y:S01]  /*157f0*/  F2FP.F16.E4M3.UNPACK_B R42, R49.reuse.H1 ;  /* 0x00000031ff2a723e */ /* 0x080fe200030006ff */
[----:B------:R-:W-:Y:S02]  /*15800*/  HADD2.F32 R53, -RZ, R53.H1_H1 ;  /* 0x30000035ff357230 */ /* 0x000fe40000004100 */
[C---:B------:R-:W-:Y:S01]  /*15810*/  FFMA.FTZ R64, R27.reuse, R46, -R64 ;  /* 0x0000002e1b407223 */ /* 0x040fe20000010840 */
[----:B------:R-:W-:Y:S01]  /*15820*/  FFMA.FTZ R65, R27, R50, R37 ;  /* 0x000000321b417223 */ /* 0x000fe20000010025 */
[----:B------:R-:W-:Y:S01]  /*15830*/  HADD2.F32 R59, -RZ, R59.H1_H1 ;  /* 0x3000003bff3b7230 */ /* 0x000fe20000004100 */
[----:B------:R-:W-:Y:S01]  /*15840*/  F2FP.F16.E4M3.UNPACK_B R54, R54 ;  /* 0x00000036ff36723e */ /* 0x000fe200020006ff */
[----:B------:R-:W-:Y:S01]  /*15850*/  HADD2.F32 R48, -RZ, R48.H1_H1 ;  /* 0x30000030ff307230 */ /* 0x000fe20000004100 */
[----:B------:R-:W-:Y:S01]  /*15860*/  F2FP.F16.E4M3.UNPACK_B R49, R49 ;  /* 0x00000031ff31723e */ /* 0x000fe200020006ff */
[----:B------:R-:W-:Y:S01]  /*15870*/  HADD2.F32 R50, -RZ, R45.H0_H0 ;  /* 0x2000002dff327230 */ /* 0x000fe20000004100 */
[----:B------:R-:W-:Y:S01]  /*15880*/  F2FP.SATFINITE.E4M3.F32.PACK_AB_MERGE_C R60, R61, R60, RZ ;  /* 0x0000003c3d3c723e */ /* 0x000fe200048070ff */
        /* <DEDUP_REMOVED lines=13> */
[C---:B------:R-:W-:Y:S01]  /*15960*/  FFMA.FTZ R67, R39.reuse, R53, -R52 ;  /* 0x0000003527437223 */ /* 0x040fe20000010834 */
[----:B------:R-:W-:Y:S01]  /*15970*/  FFMA.FTZ R66, R39, R59, R66 ;  /* 0x0000003b27427223 */ /* 0x000fe20000010042 */
[----:B------:R-:W-:Y:S02]  /*15980*/  HADD2.F32 R36, -RZ, R36.H1_H1 ;  /* 0x30000024ff247230 */ /* 0x000fe40000004100 */
[C---:B------:R-:W-:Y:S01]  /*15990*/  FMUL.FTZ R39, R40.reuse, R45 ;  /* 0x0000002d28277220 */ /* 0x040fe20000410000 */
[----:B------:R-:W-:Y:S01]  /*159a0*/  FMUL.FTZ R42, R40, R27 ;  /* 0x0000001b282a7220 */ /* 0x000fe20000410000 */
[----:B------:R-:W-:Y:S01]  /*159b0*/  HADD2.F32 R40, -RZ, R54.H0_H0 ;  /* 0x20000036ff287230 */ /* 0x000fe20000004100 */
[----:B------:R-:W-:Y:S01]  /*159c0*/  F2FP.SATFINITE.E4M3.F32.PACK_AB_MERGE_C R58, R58, R63, RZ ;  /* 0x0000003f3a3a723e */ /* 0x000fe200048070ff */
[----:B------:R-:W-:-:S02]  /*159d0*/  HADD2.F32 R37, -RZ, R41.H0_H0 ;  /* 0x20000029ff257230 */ /* 0x000fc40000004100 */
[C---:B------:R-:W-:Y:S01]  /*159e0*/  FFMA.FTZ R52, R36.reuse, R27, -R39 ;  /* 0x0000001b24347223 */ /* 0x040fe20000010827 */
[----:B------:R-:W-:Y:S01]  /*159f0*/  FFMA.FTZ R51, R36, R45, R42 ;  /* 0x0000002d24337223 */ /* 0x000fe2000001002a */
[----:B------:R-:W-:Y:S01]  /*15a00*/  HADD2.F32 R36, -RZ, R49.H0_H0 ;  /* 0x20000031ff247230 */ /* 0x000fe20000004100 */
[----:B------:R-:W-:Y:S01]  /*15a10*/  F2FP.F16.E4M3.UNPACK_B R39, R6.H1 ;  /* 0x00000006ff27723e */ /* 0x000fe200030006ff */
[----:B------:R-:W-:Y:S02]  /*15a20*/  HADD2.F32 R27, -RZ, R21.H0_H0 ;  /* 0x20000015ff1b7230 */ /* 0x000fe40000004100 */
[C---:B------:R-:W-:Y:S01]  /*15a30*/  FMUL.FTZ R42, R37.reuse, R40 ;  /* 0x00000028252a7220 */ /* 0x040fe20000410000 */
[----:B------:R-:W-:Y:S02]  /*15a40*/  HADD2.F32 R54, -RZ, R54.H1_H1 ;  /* 0x30000036ff367230 */ /* 0x000fe40000004100 */
[----:B------:R-:W-:Y:S01]  /*15a50*/  FMUL.FTZ R46, R37, R36 ;  /* 0x00000024252e7220 */ /* 0x000fe20000410000 */
[----:B------:R-:W-:-:S02]  /*15a60*/  HADD2.F32 R41, -RZ, R41.H1_H1 ;  /* 0x30000029ff297230 */ /* 0x000fc40000004100 */
[----:B------:R-:W-:Y:S01]  /*15a70*/  FFMA.FTZ R42, R27, R36, -R42 ;  /* 0x000000241b2a7223 */ /* 0x000fe2000001082a */
[----:B------:R-:W-:Y:S01]  /*15a80*/  HADD2.F32 R36, -RZ, R49.H1_H1 ;  /* 0x30000031ff247230 */ /* 0x000fe20000004100 */
[----:B------:R-:W-:Y:S01]  /*15a90*/  F2FP.F16.E4M3.UNPACK_B R37, R20.H1 ;  /* 0x00000014ff25723e */ /* 0x000fe200030006ff */
[----:B------:R-:W-:Y:S02]  /*15aa0*/  HADD2.F32 R21, -RZ, R21.H1_H1 ;  /* 0x30000015ff157230 */ /* 0x000fe40000004100 */
[----:B------:R-:W-:Y:S01]  /*15ab0*/  FMUL.FTZ R48, R41, R54 ;  /* 0x0000003629307220 */ /* 0x000fe20000410000 */
[----:B------:R-:W-:Y:S01]  /*15ac0*/  FFMA.FTZ R46, R27, R40, R46 ;  /* 0x000000281b2e7223 */ /* 0x000fe2000001002e */
[-C--:B------:R-:W-:Y:S01]  /*15ad0*/  FMUL.FTZ R45, R41, R36.reuse ;  /* 0x00000024292d7220 */ /* 0x080fe20000410000 */
[----:B------:R-:W-:Y:S02]  /*15ae0*/  HADD2.F32 R40, -RZ, R39.H0_H0 ;  /* 0x20000027ff287230 */ /* 0x000fe40000004100 */
[----:B------:R-:W-:Y:S01]  /*15af0*/  FFMA.FTZ R41, R21, R36, -R48 ;  /* 0x0000002415297223 */ /* 0x000fe20000010830 */
[----:B------:R-:W-:-:S02]  /*15b00*/  HADD2.F32 R27, -RZ, R43.H0_H0 ;  /* 0x2000002bff1b7230 */ /* 0x000fc40000004100 */
[----:B------:R-:W-:Y:S01]  /*15b10*/  FFMA.FTZ R45, R21, R54, R45 ;  /* 0x00000036152d7223 */ /* 0x000fe2000001002d */
[----:B------:R-:W-:Y:S01]  /*15b20*/  HADD2.F32 R36, -RZ, R37.H0_H0 ;  /* 0x20000025ff247230 */ /* 0x000fe20000004100 */
[----:B------:R-:W-:Y:S01]  /*15b30*/  F2FP.F16.E4M3.UNPACK_B R20, R20 ;  /* 0x00000014ff14723e */ /* 0x000fe200020006ff */
[----:B------:R-:W-:Y:S02]  /*15b40*/  HADD2.F32 R39, -RZ, R39.H1_H1 ;  /* 0x30000027ff277230 */ /* 0x000fe40000004100 */
[C---:B------:R-:W-:Y:S01]  /*15b50*/  FMUL.FTZ R48, R27.reuse, R40 ;  /* 0x000000281b307220 */ /* 0x040fe20000410000 */
[----:B------:R-:W-:Y:S02]  /*15b60*/  HADD2.F32 R43, -RZ, R43.H1_H1 ;  /* 0x3000002bff2b7230 */ /* 0x000fe40000004100 */
[----:B------:R-:W-:Y:S01]  /*15b70*/  FMUL.FTZ R54, R27, R36 ;  /* 0x000000241b367220 */ /* 0x000fe20000410000 */
[----:B------:R-:W-:Y:S01]  /*15b80*/  HADD2.F32 R21, -RZ, R38.H0_H0 ;  /* 0x20000026ff157230 */ /* 0x000fe20000004100 */
[----:B------:R-:W-:Y:S01]  /*15b90*/  F2FP.F16.E4M3.UNPACK_B R6, R6 ;  /* 0x00000006ff06723e */ /* 0x000fe200020006ff */
[----:B------:R-:W-:-:S02]  /*15ba0*/  HADD2.F32 R37, -RZ, R37.H1_H1 ;  /* 0x30000025ff257230 */ /* 0x000fc40000004100 */
[----:B------:R-:W-:Y:S01]  /*15bb0*/  FMUL.FTZ R27, R43, R39 ;  /* 0x000000272b1b7220 */ /* 0x000fe20000410000 */
[----:B------:R-:W-:Y:S02]  /*15bc0*/  HADD2.F32 R38, -RZ, R38.H1_H1 ;  /* 0x30000026ff267230 */ /* 0x000fe40000004100 */
[C---:B------:R-:W-:Y:S01]  /*15bd0*/  FFMA.FTZ R48, R21.reuse, R36, -R48 ;  /* 0x0000002415307223 */ /* 0x040fe20000010830 */
[----:B------:R-:W-:Y:S01]  /*15be0*/  FFMA.FTZ R54, R21, R40, R54 ;  /* 0x0000002815367223 */ /* 0x000fe20000010036 */
[-C--:B------:R-:W-:Y:S01]  /*15bf0*/  FMUL.FTZ R36, R43, R37.reuse ;  /* 0x000000252b247220 */ /* 0x080fe20000410000 */
[--C-:B------:R-:W-:Y:S02]  /*15c00*/  HADD2.F32 R21, -RZ, R20.reuse.H0_H0 ;  /* 0x20000014ff157230 */ /* 0x100fe40000004100 */
[C---:B------:R-:W-:Y:S01]  /*15c10*/  FFMA.FTZ R49, R38.reuse, R37, -R27 ;  /* 0x0000002526317223 */ /* 0x040fe2000001081b */
[----:B------:R-:W-:Y:S02]  /*15c20*/  HADD2.F32 R27, -RZ, R20.H1_H1 ;  /* 0x30000014ff1b7230 */ /* 0x000fe40000004100 */
[----:B------:R-:W-:Y:S01]  /*15c30*/  FFMA.FTZ R53, R38, R39, R36 ;  /* 0x0000002726357223 */ /* 0x000fe20000010024 */
[--C-:B------:R-:W-:Y:S01]  /*15c40*/  HADD2.F32 R37, -RZ, R6.reuse.H0_H0 ;  /* 0x20000006ff257230 */ /* 0x100fe20000004100 */
[----:B------:R-:W-:Y:S01]  /*15c50*/  F2FP.SATFINITE.E4M3.F32.PACK_AB_MERGE_C R50, R51, R50, RZ ;  /* 0x000000323332723e */ /* 0x000fe200048070ff */
[--C-:B------:R-:W-:Y:S01]  /*15c60*/  HADD2.F32 R20, -RZ, R7.reuse.H0_H0 ;  /* 0x20000007ff147230 */ /* 0x100fe20000004100 */
[----:B------:R-:W-:Y:S01]  /*15c70*/  F2FP.SATFINITE.E4M3.F32.PACK_AB_MERGE_C R48, R49, R48, RZ ;  /* 0x000000303130723e */ /* 0x000fe200048070ff */
[----:B------:R-:W-:Y:S01]  /*15c80*/  HADD2.F32 R36, -RZ, R6.H1_H1 ;  /* 0x30000006ff247230 */ /* 0x000fe20000004100 */
[----:B------:R-:W-:Y:S01]  /*15c90*/  F2FP.SATFINITE.E4M3.F32.PACK_AB_MERGE_C R53, R53, R54, RZ ;  /* 0x000000363535723e */ /* 0x000fe200048070ff */
[----:B------:R-:W-:-:S02]  /*15ca0*/  HADD2.F32 R7, -RZ, R7.H1_H1 ;  /* 0x30000007ff077230 */ /* 0x000fc40000004100 */
[C---:B------:R-:W-:Y:S01]  /*15cb0*/  FMUL.FTZ R39, R20.reuse, R37 ;  /* 0x0000002514277220 */ /* 0x040fe20000410000 */
[--C-:B------:R-:W-:Y:S02]  /*15cc0*/  HADD2.F32 R6, -RZ, R4.reuse.H0_H0 ;  /* 0x20000004ff067230 */ /* 0x100fe40000004100 */
[----:B------:R-:W-:Y:S01]  /*15cd0*/  FMUL.FTZ R20, R20, R21 ;  /* 0x0000001514147220 */ /* 0x000fe20000410000 */
[----:B------:R-:W-:Y:S02]  /*15ce0*/  HADD2.F32 R4, -RZ, R4.H1_H1 ;  /* 0x30000004ff047230 */ /* 0x000fe40000004100 */
[CC--:B------:R-:W-:Y:S01]  /*15cf0*/  FMUL.FTZ R43, R7.reuse, R36.reuse ;  /* 0x00000024072b7220 */ /* 0x0c0fe20000410000 */
[----:B------:R-:W-:Y:S01]  /*15d00*/  FMUL.FTZ R7, R7, R27 ;  /* 0x0000001b07077220 */ /* 0x000fe20000410000 */
        /* <DEDUP_REMOVED lines=17> */
.L_x_1479:
[----:B------:R-:W-:Y:S05]  /*15e20*/  BSYNC B1 ;  /* 0x0000000000017941 */ /* 0x000fea0003800000 */
.L_x_1478:
[----:B------:R-:W-:Y:S04]  /*15e30*/  BSSY B1, `(.L_x_1480) ;  /* 0x0000101000017945 */ /* 0x000fe80003800000 */
[----:B------:R-:W-:Y:S05]  /*15e40*/  @P1 BRA `(.L_x_1481) ;  /* 0x0000000c00fc1947 */ /* 0x000fea0003800000 */
[----:B------:R-:W2:Y:S01]  /*15e50*/  LDL R59, [R1+0x4] ;  /* 0x00000400013b7983 */ /* 0x000ea20000100800 */
[----:B-1---5:R-:W-:Y:S02]  /*15e60*/  SHF.R.U32.HI R3, RZ, 0x8, R28 ;  /* 0x00000008ff037819 */ /* 0x022fe4000001161c */
[----:B------:R-:W-:Y:S02]  /*15e70*/  LOP3.LUT R5, R28, 0xff, RZ, 0xc0, !PT ;  /* 0x000000ff1c057812 */ /* 0x000fe400078ec0ff */
[----:B------:R-:W-:Y:S02]  /*15e80*/  LOP3.LUT R4, R3, 0xff, RZ, 0xc0, !PT ;  /* 0x000000ff03047812 */ /* 0x000fe400078ec0ff */
[----:B------:R-:W-:Y:S02]  /*15e90*/  LEA.HI R3, R0, R231, RZ, 0x1c ;  /* 0x000000e700037211 */ /* 0x000fe400078fe0ff */
[----:B------:R-:W-:Y:S02]  /*15ea0*/  PRMT R21, R4, 0x7604, R5 ;  /* 0x0000760404157816 */ /* 0x000fe40000000005 */
[----:B------:R-:W-:-:S02]  /*15eb0*/  SHF.R.S32.HI R4, RZ, 0x1f, R3 ;  /* 0x0000001fff047819 */ /* 0x000fc40000011403 */
[----:B------:R-:W-:Y:S02]  /*15ec0*/  SHF.R.U32.HI R6, RZ, 0x8, R29 ;  /* 0x00000008ff067819 */ /* 0x000fe4000001161d */
[----:B------:R-:W-:Y:S01]  /*15ed0*/  LEA.HI R5, R4, R3, RZ, 0x2 ;  /* 0x0000000304057211 */ /* 0x000fe200078f10ff */
[----:B------:R-:W-:Y:S01]  /*15ee0*/  IMAD.SHL.U32 R3, R3, 0x10, RZ ;  /* 0x0000001003037824 */ /* 0x000fe200078e00ff */
[----:B------:R-:W-:Y:S02]  /*15ef0*/  SHF.R.U32.HI R26, RZ, 0x8, R31 ;  /* 0x00000008ff1a7819 */ /* 0x000fe4000001161f */
[----:B------:R-:W-:Y:S01]  /*15f00*/  SHF.R.U32.HI R24, RZ, 0x8, R8 ;  /* 0x00000008ff187819 */ /* 0x000fe20000011608 */
[----:B------:R-:W-:Y:S01]  /*15f10*/  IMAD.SHL.U32 R5, R5, 0x800, RZ ;  /* 0x0000080005057824 */ /* 0x000fe200078e00ff */
[----:B------:R-:W-:Y:S02]  /*15f20*/  LOP3.LUT R7, R29, 0xff, RZ, 0xc0, !PT ;  /* 0x000000ff1d077812 */ /* 0x000fe400078ec0ff */
[----:B------:R-:W-:-:S02]  /*15f30*/  LOP3.LUT R6, R6, 0xff, RZ, 0xc0, !PT ;  /* 0x000000ff06067812 */ /* 0x000fc400078ec0ff */
[----:B------:R-:W-:Y:S02]  /*15f40*/  LOP3.LUT R4, R204, 0x30, R3, 0xf8, !PT ;  /* 0x00000030cc047812 */ /* 0x000fe400078ef803 */
[----:B---3--:R-:W-:Y:S02]  /*15f50*/  LOP3.LUT R20, R31, 0xff, RZ, 0xc0, !PT ;  /* 0x000000ff1f147812 */ /* 0x008fe400078ec0ff */
[----:B------:R-:W-:Y:S02]  /*15f60*/  LOP3.LUT R25, R8, 0xff, RZ, 0xc0, !PT ;  /* 0x000000ff08197812 */ /* 0x000fe400078ec0ff */
[----:B------:R-:W-:Y:S02]  /*15f70*/  LOP3.LUT R3, R26, 0xff, RZ, 0xc0, !PT ;  /* 0x000000ff1a037812 */ /* 0x000fe400078ec0ff */
[----:B------:R-:W-:Y:S02]  /*15f80*/  LOP3.LUT R24, R24, 0xff, RZ, 0xc0, !PT ;  /* 0x000000ff18187812 */ /* 0x000fe400078ec0ff */
[----:B0-----:R-:W-:-:S02]  /*15f90*/  PRMT R37, R6, 0x7604, R7 ;  /* 0x0000760406257816 */ /* 0x001fc40000000007 */
[----:B------:R-:W-:Y:S02]  /*15fa0*/  LOP3.LUT R4, R4, R205, RZ, 0x3c, !PT ;  /* 0x000000cd04047212 */ /* 0x000fe400078e3cff */
[----:B------:R-:W-:Y:S02]  /*15fb0*/  LOP3.LUT R5, R5, 0xffffe000, RZ, 0xc0, !PT ;  /* 0xffffe00005057812 */ /* 0x000fe400078ec0ff */
[----:B------:R-:W-:Y:S02]  /*15fc0*/  SHF.R.U32.HI R6, RZ, 0x8, R30 ;  /* 0x00000008ff067819 */ /* 0x000fe4000001161e */
[----:B------:R-:W-:Y:S02]  /*15fd0*/  PRMT R41, R3, 0x7604, R20 ;  /* 0x0000760403297816 */ /* 0x000fe40000000014 */
[----:B------:R-:W-:Y:S02]  /*15fe0*/  PRMT R45, R24, 0x7604, R25 ;  /* 0x00007604182d7816 */ /* 0x000fe40000000019 */
[----:B------:R-:W-:-:S02]  /*15ff0*/  IADD3 R3, R4, R206, R5 ;  /* 0x000000ce04037210 */ /* 0x000fc40007ffe005 */
[----:B------:R-:W-:Y:S02]  /*16000*/  SHF.R.U32.HI R24, RZ, 0x8, R10 ;  /* 0x00000008ff187819 */ /* 0x000fe4000001160a */
[----:B------:R-:W-:Y:S01]  /*16010*/  SHF.R.U32.HI R26, RZ, 0x8, R11 ;  /* 0x00000008ff1a7819 */ /* 0x000fe2000001160b */
[----:B------:R-:W-:Y:S01]  /*16020*/  IMAD.IADD R3, R16, 0x1, R3 ;  /* 0x0000000110037824 */ /* 0x000fe200078e0203 */
[----:B------:R-:W-:Y:S02]  /*16030*/  LOP3.LUT R7, R30, 0xff, RZ, 0xc0, !PT ;  /* 0x000000ff1e077812 */ /* 0x000fe400078ec0ff */
[----:B------:R-:W-:Y:S02]  /*16040*/  LOP3.LUT R6, R6, 0xff, RZ, 0xc0, !PT ;  /* 0x000000ff06067812 */ /* 0x000fe400078ec0ff */
[----:B------:R-:W-:Y:S02]  /*16050*/  SHF.R.U32.HI R20, RZ, 0x8, R9 ;  /* 0x00000008ff147819 */ /* 0x000fe40000011609 */
[----:B------:R-:W-:-:S02]  /*16060*/  LOP3.LUT R25, R9, 0xff, RZ, 0xc0, !PT ;  /* 0x000000ff09197812 */ /* 0x000fc400078ec0ff */
[----:B------:R-:W-:Y:S02]  /*16070*/  LOP3.LUT R27, R10, 0xff, RZ, 0xc0, !PT ;  /* 0x000000ff0a1b7812 */ /* 0x000fe400078ec0ff */
[----:B------:R-:W-:Y:S02]  /*16080*/  LOP3.LUT R24, R24, 0xff, RZ, 0xc0, !PT ;  /* 0x000000ff18187812 */ /* 0x000fe400078ec0ff */
[----:B------:R-:W-:Y:S02]  /*16090*/  LOP3.LUT R26, R26, 0xff, RZ, 0xc0, !PT ;  /* 0x000000ff1a1a7812 */ /* 0x000fe400078ec0ff */
[----:B------:R-:W-:Y:S02]  /*160a0*/  LOP3.LUT R20, R20, 0xff, RZ, 0xc0, !PT ;  /* 0x000000ff14147812 */ /* 0x000fe400078ec0ff */
[----:B------:R-:W-:Y:S02]  /*160b0*/  LOP3.LUT R43, R11, 0xff, RZ, 0xc0, !PT ;  /* 0x000000ff0b2b7812 */ /* 0x000fe400078ec0ff */
[----:B------:R-:W-:-:S02]  /*160c0*/  PRMT R39, R6, 0x7604, R7 ;  /* 0x0000760406277816 */ /* 0x000fc40000000007 */
[----:B------:R-:W-:Y:S02]  /*160d0*/  PRMT R49, R20, 0x7604, R25 ;  /* 0x0000760414317816 */ /* 0x000fe40000000019 */
[----:B------:R-:W-:Y:S02]  /*160e0*/  PRMT R51, R24, 0x7604, R27 ;  /* 0x0000760418337816 */ /* 0x000fe4000000001b */
[----:B------:R-:W-:Y:S02]  /*160f0*/  PRMT R53, R26, 0x7604, R43 ;  /* 0x000076041a357816 */ /* 0x000fe4000000002b */
[----:B------:R-:W0:Y:S01]  /*16100*/  LDS.128 R24, [R3+0x14400] ;  /* 0x0144000003187984 */ /* 0x000e220000000c00 */
[----:B------:R-:W-:Y:S02]  /*16110*/  SHF.R.U32.HI R20, RZ, 0x10, R28 ;  /* 0x00000010ff147819 */ /* 0x000fe4000001161c */
[----:B------:R-:W-:Y:S02]  /*16120*/  SHF.R.U32.HI R36, RZ, 0x10, R29 ;  /* 0x00000010ff247819 */ /* 0x000fe4000001161d */
[----:B------:R-:W-:-:S02]  /*16130*/  SHF.R.U32.HI R38, RZ, 0x10, R30 ;  /* 0x00000010ff267819 */ /* 0x000fc4000001161e */
[----:B------:R-:W-:Y:S02]  /*16140*/  LOP3.LUT R20, R20, 0xff, RZ, 0xc0, !PT ;  /* 0x000000ff14147812 */ /* 0x000fe400078ec0ff */
[----:B------:R-:W-:Y:S02]  /*16150*/  LOP3.LUT R36, R36, 0xff, RZ, 0xc0, !PT ;  /* 0x000000ff24247812 */ /* 0x000fe400078ec0ff */
[----:B------:R-:W-:Y:S02]  /*16160*/  SHF.R.U32.HI R40, RZ, 0x10, R31 ;  /* 0x00000010ff287819 */ /* 0x000fe4000001161f */
[----:B------:R-:W-:Y:S02]  /*16170*/  LOP3.LUT R38, R38, 0xff, RZ, 0xc0, !PT ;  /* 0x000000ff26267812 */ /* 0x000fe400078ec0ff */
[----:B------:R-:W-:Y:S02]  /*16180*/  PRMT R21, R20, 0x7054, R21 ;  /* 0x0000705414157816 */ /* 0x000fe40000000015 */
[----:B------:R-:W-:-:S02]  /*16190*/  PRMT R37, R36, 0x7054, R37 ;  /* 0x0000705424257816 */ /* 0x000fc40000000025 */
[----:B------:R-:W-:Y:S02]  /*161a0*/  LOP3.LUT R40, R40, 0xff, RZ, 0xc0, !PT ;  /* 0x000000ff28287812 */ /* 0x000fe400078ec0ff */
[----:B------:R-:W-:Y:S02]  /*161b0*/  PRMT R39, R38, 0x7054, R39 ;  /* 0x0000705426277816 */ /* 0x000fe40000000027 */
[----:B------:R-:W-:Y:S02]  /*161c0*/  SHF.R.U32.HI R20, RZ, 0x10, R8 ;  /* 0x00000010ff147819 */ /* 0x000fe40000011608 */
[----:B------:R-:W-:Y:S02]  /*161d0*/  SHF.R.U32.HI R36, RZ, 0x10, R9 ;  /* 0x00000010ff247819 */ /* 0x000fe40000011609 */
[----:B------:R-:W-:Y:S02]  /*161e0*/  SHF.R.U32.HI R38, RZ, 0x10, R10 ;  /* 0x00000010ff267819 */ /* 0x000fe4000001160a */
[----:B------:R-:W-:-:S02]  /*161f0*/  PRMT R43, R40, 0x7054, R41 ;  /* 0x00007054282b7816 */ /* 0x000fc40000000029 */
        /* <DEDUP_REMOVED lines=8> */
[----:B------:R-:W-:Y:S02]  /*16280*/  LOP3.LUT R41, R37, 0xff000000, R29, 0xf8, !PT ;  /* 0xff00000025297812 */ /* 0x000fe400078ef81d */
[----:B------:R-:W-:Y:S02]  /*16290*/  LOP3.LUT R20, R39, 0xff000000, R30, 0xf8, !PT ;  /* 0xff00000027147812 */ /* 0x000fe400078ef81e */
[----:B------:R-:W-:Y:S02]  /*162a0*/  LOP3.LUT R47, R47, 0xff000000, R8, 0xf8, !PT ;  /* 0xff0000002f2f7812 */ /* 0x000fe400078ef808 */
[----:B------:R-:W-:-:S02]  /*162b0*/  LOP3.LUT R49, R49, 0xff000000, R9, 0xf8, !PT ;  /* 0xff00000031317812 */ /* 0x000fc400078ef809 */
[----:B------:R-:W-:Y:S02]  /*162c0*/  PRMT R53, R40, 0x7054, R53 ;  /* 0x0000705428357816 */ /* 0x000fe40000000035 */
[----:B------:R-:W-:Y:S02]  /*162d0*/  LOP3.LUT R8, R51, 0xff000000, R10, 0xf8, !PT ;  /* 0xff00000033087812 */ /* 0x000fe400078ef80a */
[----:B------:R-:W-:Y:S02]  /*162e0*/  LOP3.LUT R40, R21, 0xff000000, R28, 0xf8, !PT ;  /* 0xff00000015287812 */ /* 0x000fe400078ef81c */
[----:B------:R-:W-:Y:S02]  /*162f0*/  LOP3.LUT R45, R43, 0xff000000, R31, 0xf8, !PT ;  /* 0xff0000002b2d7812 */ /* 0x000fe400078ef81f */
[----:B------:R-:W-:Y:S02]  /*16300*/  F2FP.F16.E4M3.UNPACK_B R43, R49 ;  /* 0x00000031ff2b723e */ /* 0x000fe400020006ff */
[----:B------:R-:W-:-:S02]  /*16310*/  F2FP.F16.E4M3.UNPACK_B R42, R41 ;  /* 0x00000029ff2a723e */ /* 0x000fc400020006ff */
[----:B------:R-:W-:Y:S01]  /*16320*/  LOP3.LUT R53, R53, 0xff000000, R11, 0xf8, !PT ;  /* 0xff00000035357812 */ /* 0x000fe200078ef80b */
[----:B------:R-:W-:Y:S01]  /*16330*/  HADD2.F32 R48, -RZ, R43.H0_H0 ;  /* 0x2000002bff307230 */ /* 0x000fe20000004100 */
[----:B0-----:R-:W-:Y:S01]  /*16340*/  F2FP.F16.E4M3.UNPACK_B R31, R25.H1 ;  /* 0x00000019ff1f723e */ /* 0x001fe200030006ff */
[--C-:B------:R-:W-:Y:S01]  /*16350*/  HADD2.F32 R46, -RZ, R42.reuse.H0_H0 ;  /* 0x2000002aff2e7230 */ /* 0x100fe20000004100 */
[-C--:B------:R-:W-:Y:S01]  /*16360*/  F2FP.F16.E4M3.UNPACK_B R38, R27.reuse ;  /* 0x0000001bff26723e */ /* 0x080fe200020006ff */
[----:B------:R-:W-:Y:S01]  /*16370*/  HADD2.F32 R42, -RZ, R42.H1_H1 ;  /* 0x3000002aff2a7230 */ /* 0x000fe20000004100 */
[----:B------:R-:W-:Y:S02]  /*16380*/  F2FP.F16.E4M3.UNPACK_B R39, R27.H1 ;  /* 0x0000001bff27723e */ /* 0x000fe400030006ff */
[----:B------:R-:W-:Y:S02]  /*16390*/  F2FP.F16.E4M3.UNPACK_B R27, R24.H1 ;  /* 0x00000018ff1b723e */ /* 0x000fe400030006ff */
[----:B------:R-:W-:-:S02]  /*163a0*/  F2FP.F16.E4M3.UNPACK_B R49, R49.H1 ;  /* 0x00000031ff31723e */ /* 0x000fc400030006ff */
[----:B------:R-:W-:Y:S02]  /*163b0*/  F2FP.F16.E4M3.UNPACK_B R41, R41.H1 ;  /* 0x00000029ff29723e */ /* 0x000fe400030006ff */
[-C--:B------:R-:W-:Y:S02]  /*163c0*/  F2FP.F16.E4M3.UNPACK_B R36, R26.reuse ;  /* 0x0000001aff24723e */ /* 0x080fe400020006ff */
[----:B------:R-:W-:Y:S01]  /*163d0*/  F2FP.F16.E4M3.UNPACK_B R37, R26.H1 ;  /* 0x0000001aff25723e */ /* 0x000fe200030006ff */
[--C-:B------:R-:W-:Y:S02]  /*163e0*/  HADD2.F32 R26, -RZ, R31.reuse.H0_H0 ;  /* 0x2000001fff1a7230 */ /* 0x100fe40000004100 */
[----:B------:R-:W-:Y:S01]  /*163f0*/  HADD2.F32 R31, -RZ, R31.H1_H1 ;  /* 0x3000001fff1f7230 */ /* 0x000fe20000004100 */
[----:B--2---:R-:W0:Y:S02]  /*16400*/  LDS.128 R4, [R59+0x14400] ;  /* 0x014400003b047984 */ /* 0x004e240000000c00 */
[----:B0-----:R-:W-:-:S02]  /*16410*/  F2FP.F16.E4M3.UNPACK_B R29, R7 ;  /* 0x00000007ff1d723e */ /* 0x001fc400020006ff */
[----:B------:R-:W-:Y:S02]  /*16420*/  F2FP.F16.E4M3.UNPACK_B R30, R7.H1 ;  /* 0x00000007ff1e723e */ /* 0x000fe400030006ff */
[-C--:B------:R-:W-:Y:S02]  /*16430*/  F2FP.F16.E4M3.UNPACK_B R7, R4.reuse ;  /* 0x00000004ff07723e */ /* 0x080fe400020006ff */
[----:B------:R-:W-:Y:S02]  /*16440*/  F2FP.F16.E4M3.UNPACK_B R10, R4.H1 ;  /* 0x00000004ff0a723e */ /* 0x000fe400030006ff */
[-C--:B------:R-:W-:Y:S02]  /*16450*/  F2FP.F16.E4M3.UNPACK_B R4, R6.reuse ;  /* 0x00000006ff04723e */ /* 0x080fe400020006ff */
[----:B------:R-:W-:Y:S02]  /*16460*/  F2FP.F16.E4M3.UNPACK_B R28, R6.H1 ;  /* 0x00000006ff1c723e */ /* 0x000fe400030006ff */
[----:B------:R-:W-:-:S02]  /*16470*/  F2FP.F16.E4M3.UNPACK_B R6, R25 ;  /* 0x00000019ff06723e */ /* 0x000fc400020006ff */
[-C--:B------:R-:W-:Y:S02]  /*16480*/  F2FP.F16.E4M3.UNPACK_B R11, R5.reuse ;  /* 0x00000005ff0b723e */ /* 0x080fe400020006ff */
[----:B------:R-:W-:Y:S01]  /*16490*/  F2FP.F16.E4M3.UNPACK_B R21, R5.H1 ;  /* 0x00000005ff15723e */ /* 0x000fe200030006ff */
[--C-:B------:R-:W-:Y:S01]  /*164a0*/  HADD2.F32 R5, -RZ, R6.reuse.H0_H0 ;  /* 0x20000006ff057230 */ /* 0x100fe20000004100 */
[----:B------:R-:W-:Y:S01]  /*164b0*/  F2FP.F16.E4M3.UNPACK_B R25, R24 ;  /* 0x00000018ff19723e */ /* 0x000fe200020006ff */
[--C-:B------:R-:W-:Y:S02]  /*164c0*/  HADD2.F32 R9, -RZ, R11.reuse.H0_H0 ;  /* 0x2000000bff097230 */ /* 0x100fe40000004100 */
[----:B------:R-:W-:Y:S02]  /*164d0*/  HADD2.F32 R6, -RZ, R6.H1_H1 ;  /* 0x30000006ff067230 */ /* 0x000fe40000004100 */
[C---:B------:R-:W-:Y:S01]  /*164e0*/  FMUL.FTZ R24, R5.reuse, R48 ;  /* 0x0000003005187220 */ /* 0x040fe20000410000 */
[----:B------:R-:W-:Y:S01]  /*164f0*/  FMUL.FTZ R51, R5, R46 ;  /* 0x0000002e05337220 */ /* 0x000fe20000410000 */
[----:B------:R-:W-:-:S02]  /*16500*/  HADD2.F32 R11, -RZ, R11.H1_H1 ;  /* 0x3000000bff0b7230 */ /* 0x000fc40000004100 */
[C---:B------:R-:W-:Y:S01]  /*16510*/  FFMA.FTZ R5, R9.reuse, R46, -R24 ;  /* 0x0000002e09057223 */ /* 0x040fe20000010818 */
[----:B------:R-:W-:Y:S01]  /*16520*/  FFMA.FTZ R9, R9, R48, R51 ;  /* 0x0000003009097223 */ /* 0x000fe20000010033 */
[----:B------:R-:W-:Y:S02]  /*16530*/  HADD2.F32 R46, -RZ, R43.H1_H1 ;  /* 0x3000002bff2e7230 */ /* 0x000fe40000004100 */
[C---:B------:R-:W-:Y:S01]  /*16540*/  FMUL.FTZ R55, R6.reuse, R42 ;  /* 0x0000002a06377220 */ /* 0x040fe20000410000 */
[----:B------:R-:W-:Y:S02]  /*16550*/  HADD2.F32 R51, -RZ, R49.H0_H0 ;  /* 0x20000031ff337230 */ /* 0x000fe40000004100 */
[----:B------:R-:W-:Y:S02]  /*16560*/  HADD2.F32 R43, -RZ, R41.H0_H0 ;  /* 0x20000029ff2b7230 */ /* 0x000fe40000004100 */
[----:B------:R-:W-:Y:S01]  /*16570*/  FMUL.FTZ R48, R6, R46 ;  /* 0x0000002e06307220 */ /* 0x000fe20000410000 */
[----:B------:R-:W-:-:S02]  /*16580*/  HADD2.F32 R24, -RZ, R21.H0_H0 ;  /* 0x20000015ff187230 */ /* 0x000fc40000004100 */
[C---:B------:R-:W-:Y:S01]  /*16590*/  FMUL.FTZ R57, R26.reuse, R51 ;  /* 0x000000331a397220 */ /* 0x040fe20000410000 */
[C---:B------:R-:W-:Y:S01]  /*165a0*/  FFMA.FTZ R50, R11.reuse, R46, R55 ;  /* 0x0000002e0b327223 */ /* 0x040fe20000010037 */
[-C--:B------:R-:W-:Y:S01]  /*165b0*/  FMUL.FTZ R26, R26, R43.reuse ;  /* 0x0000002b1a1a7220 */ /* 0x080fe20000410000 */
[----:B------:R-:W-:Y:S02]  /*165c0*/  HADD2.F32 R46, -RZ, R49.H1_H1 ;  /* 0x30000031ff2e7230 */ /* 0x000fe40000004100 */
[C---:B------:R-:W-:Y:S01]  /*165d0*/  FFMA.FTZ R57, R24.reuse, R43, -R57 ;  /* 0x0000002b18397223 */ /* 0x040fe20000010839 */
[----:B------:R-:W-:Y:S01]  /*165e0*/  F2FP.F16.E4M3.UNPACK_B R43, R53 ;  /* 0x00000035ff2b723e */ /* 0x000fe200020006ff */
[----:B------:R-:W-:Y:S01]  /*165f0*/  FFMA.FTZ R51, R24, R51, R26 ;  /* 0x0000003318337223 */ /* 0x000fe2000001001a */
[----:B------:R-:W-:Y:S01]  /*16600*/  HADD2.F32 R26, -RZ, R41.H1_H1 ;  /* 0x30000029ff1a7230 */ /* 0x000fe20000004100 */
[----:B------:R-:W-:Y:S01]  /*16610*/  F2FP.F16.E4M3.UNPACK_B R41, R45 ;  /* 0x0000002dff29723e */ /* 0x000fe200020006ff */
[----:B------:R-:W-:Y:S01]  /*16620*/  FFMA.FTZ R6, R11, R42, -R48 ;  /* 0x0000002a0b067223 */ /* 0x000fe20000010830 */
[----:B------:R-:W-:-:S02]  /*16630*/  HADD2.F32 R48, -RZ, R43.H0_H0 ;  /* 0x2000002bff307230 */ /* 0x000fc40000004100 */
[C---:B------:R-:W-:Y:S01]  /*16640*/  FMUL.FTZ R52, R31.reuse, R46 ;  /* 0x0000002e1f347220 */ /* 0x040fe20000410000 */
[----:B------:R-:W-:Y:S02]  /*16650*/  HADD2.F32 R24, -RZ, R38.H0_H0 ;  /* 0x20000026ff187230 */ /* 0x000fe40000004100 */
[----:B------:R-:W-:Y:S01]  /*16660*/  FMUL.FTZ R31, R31, R26 ;  /* 0x0000001a1f1f7220 */ /* 0x000fe20000410000 */
[----:B------:R-:W-:Y:S01]  /*16670*/  HADD2.F32 R21, -RZ, R21.H1_H1 ;  /* 0x30000015ff157230 */ /* 0x000fe20000004100 */
[----:B------:R-:W-:Y:S01]  /*16680*/  F2FP.F16.E4M3.UNPACK_B R53, R53.H1 ;  /* 0x00000035ff35723e */ /* 0x000fe200030006ff */
        /* <DEDUP_REMOVED lines=8> */
[----:B------:R-:W-:Y:S01]  /*16710*/  HADD2.F32 R41, -RZ, R41.H1_H1 ;  /* 0x30000029ff297230 */ /* 0x000fe20000004100 */
[----:B------:R-:W-:Y:S01]  /*16720*/  F2FP.F16.E4M3.UNPACK_B R45, R45.H1 ;  /* 0x0000002dff2d723e */ /* 0x000fe200030006ff */
[----:B------:R-:W-:Y:S02]  /*16730*/  HADD2.F32 R26, -RZ, R53.H0_H0 ;  /* 0x20000035ff1a7230 */ /* 0x000fe40000004100 */
[C---:B------:R-:W-:Y:S01]  /*16740*/  FFMA.FTZ R54, R11.reuse, R42, -R54 ;  /* 0x0000002a0b367223 */ /* 0x040fe20000010836 */
[----:B------:R-:W-:Y:S02]  /*16750*/  HADD2.F32 R21, -RZ, R39.H0_H0 ;  /* 0x20000027ff157230 */ /* 0x000fe40000004100 */
[----:B------:R-:W-:Y:S01]  /*16760*/  FFMA.FTZ R49, R11, R48, R49 ;  /* 0x000000300b317223 */ /* 0x000fe20000010031 */
[----:B------:R-:W-:-:S02]  /*16770*/  HADD2.F32 R29, -RZ, R29.H1_H1 ;  /* 0x3000001dff1d7230 */ /* 0x000fc40000004100 */
[C---:B------:R-:W-:Y:S01]  /*16780*/  FMUL.FTZ R42, R38.reuse, R43 ;  /* 0x0000002b262a7220 */ /* 0x040fe20000410000 */
[--C-:B------:R-:W-:Y:S02]  /*16790*/  HADD2.F32 R24, -RZ, R45.reuse.H0_H0 ;  /* 0x2000002dff187230 */ /* 0x100fe40000004100 */
[-C--:B------:R-:W-:Y:S01]  /*167a0*/  FMUL.FTZ R38, R38, R41.reuse ;  /* 0x0000002926267220 */ /* 0x080fe20000410000 */
[----:B------:R-:W-:Y:S02]  /*167b0*/  HADD2.F32 R11, -RZ, R30.H0_H0 ;  /* 0x2000001eff0b7230 */ /* 0x000fe40000004100 */
[----:B------:R-:W-:Y:S01]  /*167c0*/  FMUL.FTZ R56, R21, R26 ;  /* 0x0000001a15387220 */ /* 0x000fe20000410000 */
[C---:B------:R-:W-:Y:S01]  /*167d0*/  FFMA.FTZ R55, R29.reuse, R41, -R42 ;  /* 0x000000291d377223 */ /* 0x040fe2000001082a */
[----:B------:R-:W-:Y:S01]  /*167e0*/  FFMA.FTZ R48, R29, R43, R38 ;  /* 0x0000002b1d307223 */ /* 0x000fe20000010026 */
[-C--:B------:R-:W-:Y:S01]  /*167f0*/  FMUL.FTZ R21, R21, R24.reuse ;  /* 0x0000001815157220 */ /* 0x080fe20000410000 */
[C---:B------:R-:W-:Y:S01]  /*16800*/  FFMA.FTZ R56, R11.reuse, R24, -R56 ;  /* 0x000000180b387223 */ /* 0x040fe20000010838 */
[-C--:B------:R-:W-:Y:S01]  /*16810*/  F2FP.F16.E4M3.UNPACK_B R29, R47.reuse.H1 ;  /* 0x0000002fff1d723e */ /* 0x080fe200030006ff */
[----:B------:R-:W-:Y:S01]  /*16820*/  HADD2.F32 R45, -RZ, R45.H1_H1 ;  /* 0x3000002dff2d7230 */ /* 0x000fe20000004100 */
[----:B------:R-:W-:Y:S01]  /*16830*/  F2FP.F16.E4M3.UNPACK_B R24, R40.H1 ;  /* 0x00000028ff18723e */ /* 0x000fe200030006ff */
[----:B------:R-:W-:Y:S01]  /*16840*/  FFMA.FTZ R58, R11, R26, R21 ;  /* 0x0000001a0b3a7223 */ /* 0x000fe20000010015 */
[----:B------:R-:W-:Y:S01]  /*16850*/  HADD2.F32 R21, -RZ, R27.H0_H0 ;  /* 0x2000001bff157230 */ /* 0x000fe20000004100 */
[----:B------:R-:W-:Y:S01]  /*16860*/  F2FP.F16.E4M3.UNPACK_B R47, R47 ;  /* 0x0000002fff2f723e */ /* 0x000fe200020006ff */
[----:B------:R-:W-:Y:S01]  /*16870*/  HADD2.F32 R38, -RZ, R29.H0_H0 ;  /* 0x2000001dff267230 */ /* 0x000fe20000004100 */
[----:B------:R-:W-:Y:S01]  /*16880*/  F2FP.F16.E4M3.UNPACK_B R40, R40 ;  /* 0x00000028ff28723e */ /* 0x000fe200020006ff */
[----:B------:R-:W-:Y:S01]  /*16890*/  HADD2.F32 R26, -RZ, R24.H0_H0 ;  /* 0x20000018ff1a7230 */ /* 0x000fe20000004100 */
[----:B------:R-:W-:Y:S01]  /*168a0*/  F2FP.SATFINITE.E4M3.F32.PACK_AB_MERGE_C R52, R52, R57, RZ ;  /* 0x000000393434723e */ /* 0x000fe200048070ff */
[----:B------:R-:W-:-:S02]  /*168b0*/  HADD2.F32 R53, -RZ, R53.H1_H1 ;  /* 0x30000035ff357230 */ /* 0x000fc40000004100 */
[C---:B------:R-:W-:Y:S01]  /*168c0*/  FMUL.FTZ R42, R21.reuse, R38 ;  /* 0x00000026152a7220 */ /* 0x040fe20000410000 */
[----:B------:R-:W-:Y:S02]  /*168d0*/  HADD2.F32 R39, -RZ, R39.H1_H1 ;  /* 0x30000027ff277230 */ /* 0x000fe40000004100 */
[----:B------:R-:W-:Y:S01]  /*168e0*/  FMUL.FTZ R21, R21, R26 ;  /* 0x0000001a15157220 */ /* 0x000fe20000410000 */
[----:B------:R-:W-:Y:S01]  /*168f0*/  HADD2.F32 R11, -RZ, R10.H0_H0 ;  /* 0x2000000aff0b7230 */ /* 0x000fe20000004100 */
[----:B------:R-:W-:Y:S01]  /*16900*/  F2FP.SATFINITE.E4M3.F32.PACK_AB_MERGE_C R46, R46, R51, RZ ;  /* 0x000000332e2e723e */ /* 0x000fe200048070ff */
[----:B------:R-:W-:Y:S02]  /*16910*/  HADD2.F32 R29, -RZ, R29.H1_H1 ;  /* 0x3000001dff1d7230 */ /* 0x000fe40000004100 */
[C---:B------:R-:W-:Y:S01]  /*16920*/  FMUL.FTZ R31, R39.reuse, R53 ;  /* 0x00000035271f7220 */ /* 0x040fe20000410000 */
[----:B------:R-:W-:Y:S02]  /*16930*/  HADD2.F32 R27, -RZ, R27.H1_H1 ;  /* 0x3000001bff1b7230 */ /* 0x000fe40000004100 */
[----:B------:R-:W-:Y:S01]  /*16940*/  FMUL.FTZ R60, R39, R45 ;  /* 0x0000002d273c7220 */ /* 0x000fe20000410000 */
[----:B------:R-:W-:-:S02]  /*16950*/  HADD2.F32 R30, -RZ, R30.H1_H1 ;  /* 0x3000001eff1e7230 */ /* 0x000fc40000004100 */
[----:B------:R-:W-:Y:S01]  /*16960*/  FFMA.FTZ R38, R11, R38, R21 ;  /* 0x000000260b267223 */ /* 0x000fe20000010015 */
[----:B------:R-:W-:Y:S02]  /*16970*/  HADD2.F32 R24, -RZ, R24.H1_H1 ;  /* 0x30000018ff187230 */ /* 0x000fe40000004100 */
[----:B------:R-:W-:Y:S01]  /*16980*/  FMUL.FTZ R21, R27, R29 ;  /* 0x0000001d1b157220 */ /* 0x000fe20000410000 */
[----:B------:R-:W-:Y:S02]  /*16990*/  HADD2.F32 R10, -RZ, R10.H1_H1 ;  /* 0x3000000aff0a7230 */ /* 0x000fe40000004100 */
[C---:B------:R-:W-:Y:S01]  /*169a0*/  FFMA.FTZ R45, R30.reuse, R45, -R31 ;  /* 0x0000002d1e2d7223 */ /* 0x040fe2000001081f */
[----:B------:R-:W-:Y:S01]  /*169b0*/  FFMA.FTZ R53, R30, R53, R60 ;  /* 0x000000351e357223 */ /* 0x000fe2000001003c */
[----:B------:R-:W-:Y:S01]  /*169c0*/  FFMA.FTZ R42, R11, R26, -R42 ;  /* 0x0000001a0b2a7223 */ /* 0x000fe2000001082a */
[----:B------:R-:W-:Y:S01]  /*169d0*/  FMUL.FTZ R30, R27, R24 ;  /* 0x000000181b1e7220 */ /* 0x000fe20000410000 */
[----:B------:R-:W-:-:S02]  /*169e0*/  HADD2.F32 R26, -RZ, R47.H0_H0 ;  /* 0x2000002fff1a7230 */ /* 0x000fc40000004100 */
[C---:B------:R-:W-:Y:S01]  /*169f0*/  FFMA.FTZ R39, R10.reuse, R24, -R21 ;  /* 0x000000180a277223 */ /* 0x040fe20000010815 */
[----:B------:R-:W-:Y:S02]  /*16a00*/  HADD2.F32 R11, -RZ, R25.H0_H0 ;  /* 0x20000019ff0b7230 */ /* 0x000fe40000004100 */
[----:B------:R-:W-:Y:S01]  /*16a10*/  FFMA.FTZ R41, R10, R29, R30 ;  /* 0x0000001d0a297223 */ /* 0x000fe2000001001e */
[--C-:B------:R-:W-:Y:S01]  /*16a20*/  HADD2.F32 R21, -RZ, R40.reuse.H0_H0 ;  /* 0x20000028ff157230 */ /* 0x100fe20000004100 */
[----:B------:R-:W-:Y:S01]  /*16a30*/  F2FP.SATFINITE.E4M3.F32.PACK_AB_MERGE_C R5, R6, R5, R52 ;  /* 0x000000050605723e */ /* 0x000fe20004807034 */
[----:B------:R-:W-:Y:S02]  /*16a40*/  HADD2.F32 R10, -RZ, R7.H0_H0 ;  /* 0x20000007ff0a7230 */ /* 0x000fe40000004100 */
[C---:B------:R-:W-:Y:S01]  /*16a50*/  FMUL.FTZ R27, R11.reuse, R26 ;  /* 0x0000001a0b1b7220 */ /* 0x040fe20000410000 */
[----:B------:R-:W-:Y:S02]  /*16a60*/  HADD2.F32 R25, -RZ, R25.H1_H1 ;  /* 0x30000019ff197230 */ /* 0x000fe40000004100 */
[----:B------:R-:W-:Y:S01]  /*16a70*/  FMUL.FTZ R11, R11, R21 ;  /* 0x000000150b0b7220 */ /* 0x000fe20000410000 */
[----:B------:R-:W-:-:S02]  /*16a80*/  HADD2.F32 R40, -RZ, R40.H1_H1 ;  /* 0x30000028ff287230 */ /* 0x000fc40000004100 */
[C---:B------:R-:W-:Y:S01]  /*16a90*/  FFMA.FTZ R29, R10.reuse, R21, -R27 ;  /* 0x000000150a1d7223 */ /* 0x040fe2000001081b */
[----:B------:R-:W-:Y:S01]  /*16aa0*/  HADD2.F32 R24, -RZ, R47.H1_H1 ;  /* 0x3000002fff187230 */ /* 0x000fe20000004100 */
[----:B------:R-:W-:Y:S01]  /*16ab0*/  F2FP.F16.E4M3.UNPACK_B R27, R8.H1 ;  /* 0x00000008ff1b723e */ /* 0x000fe200030006ff */
[----:B------:R-:W-:Y:S02]  /*16ac0*/  HADD2.F32 R7, -RZ, R7.H1_H1 ;  /* 0x30000007ff077230 */ /* 0x000fe40000004100 */
[----:B------:R-:W-:Y:S01]  /*16ad0*/  FFMA.FTZ R26, R10, R26, R11 ;  /* 0x0000001a0a1a7223 */ /* 0x000fe2000001000b */
[----:B------:R-:W-:Y:S01]  /*16ae0*/  F2FP.F16.E4M3.UNPACK_B R11, R20.H1 ;  /* 0x00000014ff0b723e */ /* 0x000fe200030006ff */
[C---:B------:R-:W-:Y:S01]  /*16af0*/  FMUL.FTZ R21, R25.reuse, R40 ;  /* 0x0000002819157220 */ /* 0x040fe20000410000 */
[----:B------:R-:W-:Y:S01]  /*16b00*/  FMUL.FTZ R30, R25, R24 ;  /* 0x00000018191e7220 */ /* 0x000fe20000410000 */
[----:B------:R-:W-:Y:S01]  /*16b10*/  HADD2.F32 R25, -RZ, R27.H0_H0 ;  /* 0x2000001bff197230 */ /* 0x000fe20000004100 */
[----:B------:R-:W-:Y:S01]  /*16b20*/  F2FP.F16.E4M3.UNPACK_B R20, R20 ;  /* 0x00000014ff14723e */ /* 0x000fe200020006ff */
[----:B------:R-:W-:-:S02]  /*16b30*/  HADD2.F32 R10, -RZ, R37.H0_H0 ;  /* 0x20000025ff0a7230 */ /* 0x000fc40000004100 */
[C---:B------:R-:W-:Y:S01]  /*16b40*/  FFMA.FTZ R31, R7.reuse, R24, R21 ;  /* 0x00000018071f7223 */ /* 0x040fe20000010015 */
[--C-:B------:R-:W-:Y:S02]  /*16b50*/  HADD2.F32 R21, -RZ, R11.reuse.H0_H0 ;  /* 0x2000000bff157230 */ /* 0x100fe40000004100 */
[----:B------:R-:W-:Y:S01]  /*16b60*/  FFMA.FTZ R30, R7, R40, -R30 ;  /* 0x00000028071e7223 */ /* 0x000fe2000001081e */
[----:B------:R-:W-:Y:S02]  /*16b70*/  HADD2.F32 R7, -RZ, R28.H0_H0 ;  /* 0x2000001cff077230 */ /* 0x000fe40000004100 */
[C---:B------:R-:W-:Y:S01]  /*16b80*/  FMUL.FTZ R24, R10.reuse, R25 ;  /* 0x000000190a187220 */ /* 0x040fe20000410000 */
[----:B------:R-:W-:Y:S02]  /*16b90*/  HADD2.F32 R11, -RZ, R11.H1_H1 ;  /* 0x3000000bff0b7230 */ /* 0x000fe40000004100 */
[----:B------:R-:W-:Y:S01]  /*16ba0*/  FMUL.FTZ R10, R10, R21 ;  /* 0x000000150a0a7220 */ /* 0x000fe20000410000 */
[----:B------:R-:W-:-:S02]  /*16bb0*/  HADD2.F32 R27, -RZ, R27.H1_H1 ;  /* 0x3000001bff1b7230 */ /* 0x000fc40000004100 */
[----:B------:R-:W-:Y:S01]  /*16bc0*/  FFMA.FTZ R40, R7, R21, -R24 ;  /* 0x0000001507287223 */ /* 0x000fe20000010818 */
[----:B------:R-:W-:Y:S01]  /*16bd0*/  HADD2.F32 R37, -RZ, R37.H1_H1 ;  /* 0x30000025ff257230 */ /* 0x000fe20000004100 */
[----:B------:R-:W-:Y:S01]  /*16be0*/  F2FP.SATFINITE.E4M3.F32.PACK_AB_MERGE_C R9, R50, R9, R46 ;  /* 0x000000093209723e */ /* 0x000fe2000480702e */
[----:B------:R-:W-:-:S03]  /*16bf0*/  HADD2.F32 R28, -RZ, R28.H1_H1 ;  /* 0x3000001cff1c7230 */ /* 0x000fc60000004100 */
[C---:B------:R-:W-:Y:S01]  /*16c00*/  FMUL.FTZ R21, R37.reuse, R27 ;  /* 0x0000001b25157220 */ /* 0x040fe20000410000 */
[----:B------:R-:W-:Y:S01]  /*16c10*/  FMUL.FTZ R24, R37, R11 ;  /* 0x0000000b25187220 */ /* 0x000fe20000410000 */
[----:B------:R-:W-:Y:S01]  /*16c20*/  FFMA.FTZ R37, R7, R25, R10 ;  /* 0x0000001907257223 */ /* 0x000fe2000001000a */
[----:B------:R-:W-:Y:S01]  /*16c30*/  F2FP.F16.E4M3.UNPACK_B R7, R8 ;  /* 0x00000008ff07723e */ /* 0x000fe200020006ff */
[C---:B------:R-:W-:Y:S01]  /*16c40*/  FFMA.FTZ R43, R28.reuse, R11, -R21 ;  /* 0x0000000b1c2b7223 */ /* 0x040fe20000010815 */
[--C-:B------:R-:W-:Y:S02]  /*16c50*/  HADD2.F32 R10, -RZ, R20.reuse.H0_H0 ;  /* 0x20000014ff0a7230 */ /* 0x100fe40000004100 */
[----:B------:R-:W-:Y:S01]  /*16c60*/  FFMA.FTZ R28, R28, R27, R24 ;  /* 0x0000001b1c1c7223 */ /* 0x000fe20000010018 */
[----:B------:R-:W-:Y:S02]  /*16c70*/  HADD2.F32 R11, -RZ, R20.H1_H1 ;  /* 0x30000014ff0b7230 */ /* 0x000fe40000004100 */
[----:B------:R-:W-:Y:S01]  /*16c80*/  HADD2.F32 R8, -RZ, R36.H0_H0 ;  /* 0x20000024ff087230 */ /* 0x000fe20000004100 */
[----:B------:R-:W-:Y:S01]  /*16c90*/  F2FP.SATFINITE.E4M3.F32.PACK_AB_MERGE_C R40, R43, R40, RZ ;  /* 0x000000282b28723e */ /* 0x000fe200048070ff */
[--C-:B------:R-:W-:Y:S01]  /*16ca0*/  HADD2.F32 R20, -RZ, R7.reuse.H0_H0 ;  /* 0x20000007ff147230 */ /* 0x100fe20000004100 */
[----:B------:R-:W-:Y:S01]  /*16cb0*/  F2FP.SATFINITE.E4M3.F32.PACK_AB_MERGE_C R28, R28, R37, RZ ;  /* 0x000000251c1c723e */ /* 0x000fe200048070ff */
[----:B------:R-:W-:-:S02]  /*16cc0*/  HADD2.F32 R21, -RZ, R7.H1_H1 ;  /* 0x30000007ff157230 */ /* 0x000fc40000004100 */
[C---:B------:R-:W-:Y:S01]  /*16cd0*/  FMUL.FTZ R25, R8.reuse, R10 ;  /* 0x0000000a08197220 */ /* 0x040fe20000410000 */
[----:B------:R-:W-:Y:S02]  /*16ce0*/  HADD2.F32 R36, -RZ, R36.H1_H1 ;  /* 0x30000024ff247230 */ /* 0x000fe40000004100 */
[----:B------:R-:W-:Y:S01]  /*16cf0*/  FMUL.FTZ R24, R8, R20 ;  /* 0x0000001408187220 */ /* 0x000fe20000410000 */
[--C-:B------:R-:W-:Y:S01]  /*16d00*/  HADD2.F32 R7, -RZ, R4.reuse.H0_H0 ;  /* 0x20000004ff077230 */ /* 0x100fe20000004100 */
[----:B------:R-:W-:Y:S01]  /*16d10*/  F2FP.SATFINITE.E4M3.F32.PACK_AB_MERGE_C R8, R41, R38, RZ ;  /* 0x000000262908723e */ /* 0x000fe200048070ff */
        /* <DEDUP_REMOVED lines=15> */
[----:B------:R2:W-:Y:S01]  /*16e10*/  STS.128 [R59+0x14400], R4 ;  /* 0x014400043b007388 */ /* 0x0005e20000000c00 */
[----:B------:R-:W-:-:S05]  /*16e20*/  F2FP.SATFINITE.E4M3.F32.PACK_AB_MERGE_C R10, R21, R10, R28 ;  /* 0x0000000a150a723e */ /* 0x000fca000480701c */
[----:B------:R2:W-:Y:S02]  /*16e30*/  STS.128 [R3+0x14400], R8 ;  /* 0x0144000803007388 */ /* 0x0005e40000000c00 */
.L_x_1481:
[----:B------:R-:W-:Y:S05]  /*16e40*/  BSYNC B1 ;  /* 0x0000000000017941 */ /* 0x000fea0003800000 */
.L_x_1480:
[----:B------:R-:W-:Y:S05]  /*16e50*/  @P2 BRA `(.L_x_1462) ;  /* 0x0000000c00d82947 */ /* 0x000fea0003800000 */
[----:B-12--5:R-:W-:Y:S02]  /*16e60*/  SHF.R.U32.HI R4, RZ, 0x8, R32 ;  /* 0x00000008ff047819 */ /* 0x026fe40000011620 */
        /* <DEDUP_REMOVED lines=8> */
[----:B------:R-:W-:Y:S02]  /*16ef0*/  LOP3.LUT R7, R34, 0xff, RZ, 0xc0, !PT ;  /* 0x000000ff22077812 */ /* 0x000fe400078ec0ff */
[----:B------:R-:W-:Y:S01]  /*16f00*/  LOP3.LUT R8, R8, 0xff, RZ, 0xc0, !PT ;  /* 0x000000ff08087812 */ /* 0x000fe200078ec0ff */
[----:B------:R-:W-:Y:S01]  /*16f10*/  IMAD.SHL.U32 R4, R4, 0x800, RZ ;  /* 0x0000080004047824 */ /* 0x000fe200078e00ff */
[----:B------:R-:W-:Y:S02]  /*16f20*/  LOP3.LUT R0, R204, 0x30, R3, 0xf8, !PT ;  /* 0x00000030cc007812 */ /* 0x000fe400078ef803 */
[----:B------:R-:W-:-:S02]  /*16f30*/  PRMT R25, R8, 0x7604, R7 ;  /* 0x0000760408197816 */ /* 0x000fc40000000007 */
[----:B------:R-:W-:Y:S02]  /*16f40*/  SHF.R.U32.HI R6, RZ, 0x8, R33 ;  /* 0x00000008ff067819 */ /* 0x000fe40000011621 */
[----:B------:R-:W-:Y:S02]  /*16f50*/  SHF.R.U32.HI R8, RZ, 0x8, R12 ;  /* 0x00000008ff087819 */ /* 0x000fe4000001160c */
[----:B------:R-:W-:Y:S02]  /*16f60*/  LOP3.LUT R0, R0, R205, RZ, 0x3c, !PT ;  /* 0x000000cd00007212 */ /* 0x000fe400078e3cff */
[----:B------:R-:W-:Y:S02]  /*16f70*/  LOP3.LUT R3, R4, 0xffffe000, RZ, 0xc0, !PT ;  /* 0xffffe00004037812 */ /* 0x000fe400078ec0ff */
[----:B------:R-:W-:Y:S02]  /*16f80*/  LOP3.LUT R5, R33, 0xff, RZ, 0xc0, !PT ;  /* 0x000000ff21057812 */ /* 0x000fe400078ec0ff */
[----:B------:R-:W-:-:S02]  /*16f90*/  LOP3.LUT R6, R6, 0xff, RZ, 0xc0, !PT ;  /* 0x000000ff06067812 */ /* 0x000fc400078ec0ff */
[----:B------:R-:W-:Y:S02]  /*16fa0*/  LOP3.LUT R7, R12, 0xff, RZ, 0xc0, !PT ;  /* 0x000000ff0c077812 */ /* 0x000fe400078ec0ff */
[----:B------:R-:W-:Y:S02]  /*16fb0*/  LOP3.LUT R8, R8, 0xff, RZ, 0xc0, !PT ;  /* 0x000000ff08087812 */ /* 0x000fe400078ec0ff */
[----:B------:R-:W-:Y:S02]  /*16fc0*/  IADD3 R3, R0, R206, R3 ;  /* 0x000000ce00037210 */ /* 0x000fe40007ffe003 */
[----:B---3--:R-:W-:Y:S02]  /*16fd0*/  PRMT R20, R6, 0x7604, R5 ;  /* 0x0000760406147816 */ /* 0x008fe40000000005 */
[----:B------:R-:W-:Y:S01]  /*16fe0*/  PRMT R31, R8, 0x7604, R7 ;  /* 0x00007604081f7816 */ /* 0x000fe20000000007 */
[----:B------:R-:W-:Y:S01]  /*16ff0*/  IMAD.IADD R0, R16, 0x1, R3 ;  /* 0x0000000110007824 */ /* 0x000fe200078e0203 */
[----:B------:R-:W-:-:S02]  /*17000*/  SHF.R.U32.HI R6, RZ, 0x8, R35 ;  /* 0x00000008ff067819 */ /* 0x000fc40000011623 */
[----:B------:R-:W-:Y:S02]  /*17010*/  SHF.R.U32.HI R8, RZ, 0x8, R13 ;  /* 0x00000008ff087819 */ /* 0x000fe4000001160d */
[----:B------:R-:W-:Y:S02]  /*17020*/  LOP3.LUT R5, R35, 0xff, RZ, 0xc0, !PT ;  /* 0x000000ff23057812 */ /* 0x000fe400078ec0ff */
[----:B------:R-:W-:Y:S02]  /*17030*/  LOP3.LUT R6, R6, 0xff, RZ, 0xc0, !PT ;  /* 0x000000ff06067812 */ /* 0x000fe400078ec0ff */
[----:B------:R-:W-:Y:S02]  /*17040*/  LOP3.LUT R3, R8, 0xff, RZ, 0xc0, !PT ;  /* 0x000000ff08037812 */ /* 0x000fe400078ec0ff */
[----:B------:R-:W1:Y:S01]  /*17050*/  LDS.128 R8, [R0+0x14400] ;  /* 0x0144000000087984 */ /* 0x000e620000000c00 */
[----:B------:R-:W-:Y:S02]  /*17060*/  PRMT R24, R6, 0x7604, R5 ;  /* 0x0000760406187816 */ /* 0x000fe40000000005 */
[----:B------:R-:W-:Y:S01]  /*17070*/  SHF.R.U32.HI R30, RZ, 0x8, R15 ;  /* 0x00000008ff1e7819 */ /* 0x000fe2000001160f */
[----:B------:R-:W2:Y:S01]  /*17080*/  LDS.128 R4, [R237+0x14400] ;  /* 0x01440000ed047984 */ /* 0x000ea20000000c00 */
[----:B------:R-:W-:-:S02]  /*17090*/  LOP3.LUT R29, R15, 0xff, RZ, 0xc0, !PT ;  /* 0x000000ff0f1d7812 */ /* 0x000fc400078ec0ff */
[----:B------:R-:W-:Y:S02]  /*170a0*/  LOP3.LUT R30, R30, 0xff, RZ, 0xc0, !PT ;  /* 0x000000ff1e1e7812 */ /* 0x000fe400078ec0ff */
[----:B------:R-:W-:Y:S02]  /*170b0*/  LOP3.LUT R26, R13, 0xff, RZ, 0xc0, !PT ;  /* 0x000000ff0d1a7812 */ /* 0x000fe400078ec0ff */
[----:B------:R-:W-:Y:S02]  /*170c0*/  SHF.R.U32.HI R28, RZ, 0x8, R14 ;  /* 0x00000008ff1c7819 */ /* 0x000fe4000001160e */
[----:B------:R-:W-:Y:S02]  /*170d0*/  PRMT R30, R30, 0x7604, R29 ;  /* 0x000076041e1e7816 */ /* 0x000fe4000000001d */
[----:B------:R-:W-:Y:S02]  /*170e0*/  PRMT R26, R3, 0x7604, R26 ;  /* 0x00007604031a7816 */ /* 0x000fe4000000001a */
[----:B------:R-:W-:-:S02]  /*170f0*/  SHF.R.U32.HI R29, RZ, 0x10, R13 ;  /* 0x00000010ff1d7819 */ /* 0x000fc4000001160d */
[----:B------:R-:W-:Y:S02]  /*17100*/  LOP3.LUT R27, R14, 0xff, RZ, 0xc0, !PT ;  /* 0x000000ff0e1b7812 */ /* 0x000fe400078ec0ff */
[----:B------:R-:W-:Y:S01]  /*17110*/  LOP3.LUT R28, R28, 0xff, RZ, 0xc0, !PT ;  /* 0x000000ff1c1c7812 */ /* 0x000fe200078ec0ff */
[----:B------:R-:W-:Y:S01]  /*17120*/  IMAD.U32 R29, R29, 0x10000, RZ ;  /* 0x000100001d1d7824 */ /* 0x000fe200078e00ff */
[----:B------:R-:W-:Y:S02]  /*17130*/  SHF.R.U32.HI R3, RZ, 0x10, R33 ;  /* 0x00000010ff037819 */ /* 0x000fe40000011621 */
[----:B0-----:R-:W-:Y:S02]  /*17140*/  PRMT R39, R28, 0x7604, R27 ;  /* 0x000076041c277816 */ /* 0x001fe4000000001b */
[----:B------:R-:W-:Y:S01]  /*17150*/  SHF.R.U32.HI R27, RZ, 0x10, R35 ;  /* 0x00000010ff1b7819 */ /* 0x000fe20000011623 */
[----:B------:R-:W-:Y:S01]  /*17160*/  IMAD.U32 R3, R3, 0x10000, RZ ;  /* 0x0001000003037824 */ /* 0x000fe200078e00ff */
[----:B------:R-:W-:-:S02]  /*17170*/  SHF.R.U32.HI R41, RZ, 0x10, R15 ;  /* 0x00000010ff297819 */ /* 0x000fc4000001160f */
[--C-:B------:R-:W-:Y:S01]  /*17180*/  LOP3.LUT R21, R21, 0xff0000, R32.reuse, 0xf8, !PT ;  /* 0x00ff000015157812 */ /* 0x100fe200078ef820 */
[----:B------:R-:W-:Y:S01]  /*17190*/  IMAD.U32 R27, R27, 0x10000, RZ ;  /* 0x000100001b1b7824 */ /* 0x000fe200078e00ff */
[----:B------:R-:W-:Y:S01]  /*171a0*/  LOP3.LUT R37, R26, 0xff0000, R29, 0xf8, !PT ;  /* 0x00ff00001a257812 */ /* 0x000fe200078ef81d */
[----:B------:R-:W-:Y:S01]  /*171b0*/  IMAD.U32 R41, R41, 0x10000, RZ ;  /* 0x0001000029297824 */ /* 0x000fe200078e00ff */
        /* <DEDUP_REMOVED lines=8> */
[----:B------:R-:W-:Y:S02]  /*17240*/  F2FP.F16.E4M3.UNPACK_B R36, R37 ;  /* 0x00000025ff24723e */ /* 0x000fe400020006ff */
[----:B-1----:R-:W-:-:S02]  /*17250*/  F2FP.F16.E4M3.UNPACK_B R21, R9 ;  /* 0x00000009ff15723e */ /* 0x002fc400020006ff */
[----:B------:R-:W-:Y:S01]  /*17260*/  LOP3.LUT R33, R25, 0xff000000, R34, 0xf8, !PT ;  /* 0xff00000019217812 */ /* 0x000fe200078ef822 */
[--C-:B------:R-:W-:Y:S01]  /*17270*/  HADD2.F32 R38, -RZ, R36.reuse.H0_H0 ;  /* 0x20000024ff267230 */ /* 0x100fe20000004100 */
[----:B------:R-:W-:Y:S01]  /*17280*/  F2FP.F16.E4M3.UNPACK_B R30, R32 ;  /* 0x00000020ff1e723e */ /* 0x000fe200020006ff */
[----:B------:R-:W-:Y:S01]  /*17290*/  HADD2.F32 R36, -RZ, R36.H1_H1 ;  /* 0x30000024ff247230 */ /* 0x000fe20000004100 */
[----:B------:R-:W-:Y:S02]  /*172a0*/  LOP3.LUT R34, R27, 0xff000000, R35, 0xf8, !PT ;  /* 0xff0000001b227812 */ /* 0x000fe400078ef823 */
[----:B------:R-:W-:Y:S02]  /*172b0*/  LOP3.LUT R39, R39, 0xff0000, R14, 0xf8, !PT ;  /* 0x00ff000027277812 */ /* 0x000fe400078ef80e */
[----:B------:R-:W-:Y:S01]  /*172c0*/  LOP3.LUT R35, R31, 0xff000000, R12, 0xf8, !PT ;  /* 0xff0000001f237812 */ /* 0x000fe200078ef80c */
[--C-:B------:R-:W-:Y:S01]  /*172d0*/  HADD2.F32 R31, -RZ, R30.reuse.H0_H0 ;  /* 0x2000001eff1f7230 */ /* 0x100fe20000004100 */
[-C--:B--2---:R-:W-:Y:S01]  /*172e0*/  F2FP.F16.E4M3.UNPACK_B R12, R5.reuse ;  /* 0x00000005ff0c723e */ /* 0x084fe200020006ff */
[----:B------:R-:W-:Y:S01]  /*172f0*/  HADD2.F32 R30, -RZ, R30.H1_H1 ;  /* 0x3000001eff1e7230 */ /* 0x000fe20000004100 */
[----:B------:R-:W-:Y:S01]  /*17300*/  F2FP.F16.E4M3.UNPACK_B R13, R5.H1 ;  /* 0x00000005ff0d723e */ /* 0x000fe200030006ff */
[--C-:B------:R-:W-:Y:S01]  /*17310*/  HADD2.F32 R5, -RZ, R21.reuse.H0_H0 ;  /* 0x20000015ff057230 */ /* 0x100fe20000004100 */
[----:B------:R-:W-:Y:S01]  /*17320*/  LOP3.LUT R41, R41, 0xff000000, R15, 0xf8, !PT ;  /* 0xff00000029297812 */ /* 0x000fe200078ef80f */
[----:B------:R-:W-:Y:S01]  /*17330*/  HADD2.F32 R21, -RZ, R21.H1_H1 ;  /* 0x30000015ff157230 */ /* 0x000fe20000004100 */
[----:B------:R-:W-:-:S02]  /*17340*/  LOP3.LUT R40, R39, 0xff000000, R14, 0xf8, !PT ;  /* 0xff00000027287812 */ /* 0x000fc400078ef80e */
[----:B------:R-:W-:Y:S01]  /*17350*/  F2FP.F16.E4M3.UNPACK_B R15, R7 ;  /* 0x00000007ff0f723e */ /* 0x000fe200020006ff */
[----:B------:R-:W-:Y:S01]  /*17360*/  FMUL.FTZ R39, R5, R31 ;  /* 0x0000001f05277220 */ /* 0x000fe20000410000 */
[----:B------:R-:W-:Y:S01]  /*17370*/  F2FP.F16.E4M3.UNPACK_B R20, R7.H1 ;  /* 0x00000007ff14723e */ /* 0x000fe200030006ff */
[C---:B------:R-:W-:Y:S01]  /*17380*/  FMUL.FTZ R43, R21.reuse, R36 ;  /* 0x00000024152b7220 */ /* 0x040fe20000410000 */
[----:B------:R-:W-:Y:S01]  /*17390*/  F2FP.F16.E4M3.UNPACK_B R7, R6 ;  /* 0x00000006ff07723e */ /* 0x000fe200020006ff */
[----:B------:R-:W-:Y:S01]  /*173a0*/  FMUL.FTZ R21, R21, R30 ;  /* 0x0000001e15157220 */ /* 0x000fe20000410000 */
[----:B------:R-:W-:Y:S01]  /*173b0*/  F2FP.F16.E4M3.UNPACK_B R14, R6.H1 ;  /* 0x00000006ff0e723e */ /* 0x000fe200030006ff */
[--C-:B------:R-:W-:Y:S01]  /*173c0*/  HADD2.F32 R6, -RZ, R12.reuse.H0_H0 ;  /* 0x2000000cff067230 */ /* 0x100fe20000004100 */
[----:B------:R-:W-:Y:S01]  /*173d0*/  F2FP.F16.E4M3.UNPACK_B R24, R9.H1 ;  /* 0x00000009ff18723e */ /* 0x000fe200030006ff */
[----:B------:R-:W-:Y:S01]  /*173e0*/  FMUL.FTZ R9, R5, R38 ;  /* 0x0000002605097220 */ /* 0x000fe20000410000 */
[----:B------:R-:W-:Y:S01]  /*173f0*/  F2FP.F16.E4M3.UNPACK_B R37, R37.H1 ;  /* 0x00000025ff25723e */ /* 0x000fe200030006ff */
[----:B------:R-:W-:Y:S01]  /*17400*/  HADD2.F32 R12, -RZ, R12.H1_H1 ;  /* 0x3000000cff0c7230 */ /* 0x000fe20000004100 */
[----:B------:R-:W-:Y:S01]  /*17410*/  F2FP.F16.E4M3.UNPACK_B R32, R32.H1 ;  /* 0x00000020ff20723e */ /* 0x000fe200030006ff */
[C---:B------:R-:W-:Y:S01]  /*17420*/  FFMA.FTZ R5, R6.reuse, R31, -R9 ;  /* 0x0000001f06057223 */ /* 0x040fe20000010809 */
[----:B------:R-:W-:Y:S01]  /*17430*/  F2FP.F16.E4M3.UNPACK_B R25, R10 ;  /* 0x0000000aff19723e */ /* 0x000fe200020006ff */
[----:B------:R-:W-:Y:S01]  /*17440*/  FFMA.FTZ R9, R6, R38, R39 ;  /* 0x0000002606097223 */ /* 0x000fe20000010027 */
[----:B------:R-:W-:Y:S01]  /*17450*/  F2FP.F16.E4M3.UNPACK_B R26, R10.H1 ;  /* 0x0000000aff1a723e */ /* 0x000fe200030006ff */
[----:B------:R-:W-:-:S02]  /*17460*/  HADD2.F32 R39, -RZ, R37.H0_H0 ;  /* 0x20000025ff277230 */ /* 0x000fc40000004100 */
[C---:B------:R-:W-:Y:S01]  /*17470*/  FFMA.FTZ R38, R12.reuse, R30, -R43 ;  /* 0x0000001e0c267223 */ /* 0x040fe2000001082b */
[----:B------:R-:W-:Y:S01]  /*17480*/  HADD2.F32 R10, -RZ, R24.H0_H0 ;  /* 0x20000018ff0a7230 */ /* 0x000fe20000004100 */
[----:B------:R-:W-:Y:S01]  /*17490*/  F2FP.F16.E4M3.UNPACK_B R27, R11 ;  /* 0x0000000bff1b723e */ /* 0x000fe200020006ff */
[----:B------:R-:W-:Y:S02]  /*174a0*/  HADD2.F32 R31, -RZ, R32.H0_H0 ;  /* 0x20000020ff1f7230 */ /* 0x000fe40000004100 */
[----:B------:R-:W-:Y:S01]  /*174b0*/  FFMA.FTZ R36, R12, R36, R21 ;  /* 0x000000240c247223 */ /* 0x000fe20000010015 */
[----:B------:R-:W-:Y:S02]  /*174c0*/  HADD2.F32 R6, -RZ, R13.H0_H0 ;  /* 0x2000000dff067230 */ /* 0x000fe40000004100 */
[C---:B------:R-:W-:Y:S01]  /*174d0*/  FMUL.FTZ R45, R10.reuse, R39 ;  /* 0x000000270a2d7220 */ /* 0x040fe20000410000 */
[----:B------:R-:W-:Y:S01]  /*174e0*/  F2FP.F16.E4M3.UNPACK_B R30, R41 ;  /* 0x00000029ff1e723e */ /* 0x000fe200020006ff */
[-C--:B------:R-:W-:Y:S01]  /*174f0*/  FMUL.FTZ R10, R10, R31.reuse ;  /* 0x0000001f0a0a7220 */ /* 0x080fe20000410000 */
[----:B------:R-:W-:Y:S01]  /*17500*/  F2FP.F16.E4M3.UNPACK_B R12, R34 ;  /* 0x00000022ff0c723e */ /* 0x000fe200020006ff */
[----:B------:R-:W-:Y:S01]  /*17510*/  FFMA.FTZ R45, R6, R31, -R45 ;  /* 0x0000001f062d7223 */ /* 0x000fe2000001082d */
[----:B------:R-:W-:-:S02]  /*17520*/  HADD2.F32 R37, -RZ, R37.H1_H1 ;  /* 0x30000025ff257230 */ /* 0x000fc40000004100 */
[----:B------:R-:W-:Y:S01]  /*17530*/  FFMA.FTZ R39, R6, R39, R10 ;  /* 0x0000002706277223 */ /* 0x000fe2000001000a */
[----:B------:R-:W-:Y:S01]  /*17540*/  HADD2.F32 R31, -RZ, R30.H0_H0 ;  /* 0x2000001eff1f7230 */ /* 0x000fe20000004100 */
[----:B------:R-:W-:Y:S01]  /*17550*/  F2FP.F16.E4M3.UNPACK_B R28, R11.H1 ;  /* 0x0000000bff1c723e */ /* 0x000fe200030006ff */
[----:B------:R-:W-:Y:S01]  /*17560*/  HADD2.F32 R10, -RZ, R27.H0_H0 ;  /* 0x2000001bff0a7230 */ /* 0x000fe20000004100 */
[----:B------:R-:W-:Y:S01]  /*17570*/  F2FP.F16.E4M3.UNPACK_B R41, R41.H1 ;  /* 0x00000029ff29723e */ /* 0x000fe200030006ff */
[----:B------:R-:W-:Y:S01]  /*17580*/  HADD2.F32 R24, -RZ, R24.H1_H1 ;  /* 0x30000018ff187230 */ /* 0x000fe20000004100 */
[----:B------:R-:W-:Y:S01]  /*17590*/  F2FP.F16.E4M3.UNPACK_B R34, R34.H1 ;  /* 0x00000022ff22723e */ /* 0x000fe200030006ff */
[----:B------:R-:W-:Y:S02]  /*175a0*/  HADD2.F32 R21, -RZ, R12.H0_H0 ;  /* 0x2000000cff157230 */ /* 0x000fe40000004100 */
[----:B------:R-:W-:Y:S01]  /*175b0*/  FMUL.FTZ R43, R10, R31 ;  /* 0x0000001f0a2b7220 */ /* 0x000fe20000410000 */
[----:B------:R-:W-:-:S02]  /*175c0*/  HADD2.F32 R32, -RZ, R32.H1_H1 ;  /* 0x30000020ff207230 */ /* 0x000fc40000004100 */
[----:B------:R-:W-:Y:S01]  /*175d0*/  FMUL.FTZ R42, R24, R37 ;  /* 0x00000025182a7220 */ /* 0x000fe20000410000 */
[----:B------:R-:W-:Y:S02]  /*175e0*/  HADD2.F32 R13, -RZ, R13.H1_H1 ;  /* 0x3000000dff0d7230 */ /* 0x000fe40000004100 */
[----:B------:R-:W-:Y:S01]  /*175f0*/  FMUL.FTZ R10, R10, R21 ;  /* 0x000000150a0a7220 */ /* 0x000fe20000410000 */
[----:B------:R-:W-:Y:S02]  /*17600*/  HADD2.F32 R6, -RZ, R15.H0_H0 ;  /* 0x2000000fff067230 */ /* 0x000fe40000004100 */
[-C--:B------:R-:W-:Y:S01]  /*17610*/  FMUL.FTZ R24, R24, R32.reuse ;  /* 0x0000002018187220 */ /* 0x080fe20000410000 */
[----:B------:R-:W-:Y:S02]  /*17620*/  HADD2.F32 R30, -RZ, R30.H1_H1 ;  /* 0x3000001eff1e7230 */ /* 0x000fe40000004100 */
[----:B------:R-:W-:Y:S01]  /*17630*/  FFMA.FTZ R42, R13, R32, -R42 ;  /* 0x000000200d2a7223 */ /* 0x000fe2000001082a */
[----:B------:R-:W-:-:S02]  /*17640*/  HADD2.F32 R27, -RZ, R27.H1_H1 ;  /* 0x3000001bff1b7230 */ /* 0x000fc40000004100 */
[C---:B------:R-:W-:Y:S01]  /*17650*/  FFMA.FTZ R43, R6.reuse, R21, -R43 ;  /* 0x00000015062b7223 */ /* 0x040fe2000001082b */
[----:B------:R-:W-:Y:S01]  /*17660*/  FFMA.FTZ R46, R6, R31, R10 ;  /* 0x0000001f062e7223 */ /* 0x000fe2000001000a */
[----:B------:R-:W-:Y:S01]  /*17670*/  FFMA.FTZ R32, R13, R37, R24 ;  /* 0x000000250d207223 */ /* 0x000fe20000010018 */
[----:B------:R-:W-:Y:S02]  /*17680*/  HADD2.F32 R21, -RZ, R41.H0_H0 ;  /* 0x20000029ff157230 */ /* 0x000fe40000004100 */
[----:B------:R-:W-:Y:S01]  /*17690*/  FMUL.FTZ R24, R27, R30 ;  /* 0x0000001e1b187220 */ /* 0x000fe20000410000 */
[----:B------:R-:W-:Y:S01]  /*176a0*/  HADD2.F32 R10, -RZ, R28.H0_H0 ;  /* 0x2000001cff0a7230 */ /* 0x000fe20000004100 */
[-C--:B------:R-:W-:Y:S01]  /*176b0*/  F2FP.F16.E4M3.UNPACK_B R11, R8.reuse ;  /* 0x00000008ff0b723e */ /* 0x080fe200020006ff */
[----:B------:R-:W-:Y:S01]  /*176c0*/  HADD2.F32 R13, -RZ, R34.H0_H0 ;  /* 0x20000022ff0d7230 */ /* 0x000fe20000004100 */
[----:B------:R-:W-:Y:S01]  /*176d0*/  F2FP.F16.E4M3.UNPACK_B R8, R8.H1 ;  /* 0x00000008ff08723e */ /* 0x000fe200030006ff */
[----:B------:R-:W-:-:S02]  /*176e0*/  HADD2.F32 R6, -RZ, R20.H0_H0 ;  /* 0x20000014ff067230 */ /* 0x000fc40000004100 */
[C---:B------:R-:W-:Y:S01]  /*176f0*/  FMUL.FTZ R31, R10.reuse, R21 ;  /* 0x000000150a1f7220 */ /* 0x040fe20000410000 */
[----:B------:R-:W-:Y:S02]  /*17700*/  HADD2.F32 R12, -RZ, R12.H1_H1 ;  /* 0x3000000cff0c7230 */ /* 0x000fe40000004100 */
[----:B------:R-:W-:Y:S01]  /*17710*/  FMUL.FTZ R10, R10, R13 ;  /* 0x0000000d0a0a7220 */ /* 0x000fe20000410000 */
[----:B------:R-:W-:Y:S01]  /*17720*/  HADD2.F32 R15, -RZ, R15.H1_H1 ;  /* 0x3000000fff0f7230 */ /* 0x000fe20000004100 */
[----:B------:R-:W-:Y:S01]  /*17730*/  F2FP.F16.E4M3.UNPACK_B R3, R4 ;  /* 0x00000004ff03723e */ /* 0x000fe200020006ff */
[----:B------:R-:W-:Y:S02]  /*17740*/  HADD2.F32 R41, -RZ, R41.H1_H1 ;  /* 0x30000029ff297230 */ /* 0x000fe40000004100 */
[C---:B------:R-:W-:Y:S01]  /*17750*/  FFMA.FTZ R50, R6.reuse, R21, R10 ;  /* 0x0000001506327223 */ /* 0x040fe2000001000a */
[-C--:B------:R-:W-:Y:S01]  /*17760*/  FMUL.FTZ R27, R27, R12.reuse ;  /* 0x0000000c1b1b7220 */ /* 0x080fe20000410000 */
[C---:B------:R-:W-:Y:S01]  /*17770*/  FFMA.FTZ R48, R15.reuse, R12, -R24 ;  /* 0x0000000c0f307223 */ /* 0x040fe20000010818 */
[----:B------:R-:W-:Y:S01]  /*17780*/  F2FP.F16.E4M3.UNPACK_B R21, R35.H1 ;  /* 0x00000023ff15723e */ /* 0x000fe200030006ff */
[----:B------:R-:W-:Y:S01]  /*17790*/  HADD2.F32 R28, -RZ, R28.H1_H1 ;  /* 0x3000001cff1c7230 */ /* 0x000fe20000004100 */
[----:B------:R-:W-:Y:S01]  /*177a0*/  F2FP.F16.E4M3.UNPACK_B R12, R29.H1 ;  /* 0x0000001dff0c723e */ /* 0x000fe200030006ff */
[----:B------:R-:W-:Y:S01]  /*177b0*/  FFMA.FTZ R47, R15, R30, R27 ;  /* 0x0000001e0f2f7223 */ /* 0x000fe2000001001b */
[----:B------:R-:W-:Y:S01]  /*177c0*/  F2FP.F16.E4M3.UNPACK_B R4, R4.H1 ;  /* 0x00000004ff04723e */ /* 0x000fe200030006ff */
[----:B------:R-:W-:Y:S01]  /*177d0*/  FFMA.FTZ R49, R6, R13, -R31 ;  /* 0x0000000d06317223 */ /* 0x000fe2000001081f */
[----:B------:R-:W-:-:S02]  /*177e0*/  HADD2.F32 R15, -RZ, R34.H1_H1 ;  /* 0x30000022ff0f7230 */ /* 0x000fc40000004100 */
[C---:B------:R-:W-:Y:S01]  /*177f0*/  FMUL.FTZ R37, R28.reuse, R41 ;  /* 0x000000291c257220 */ /* 0x040fe20000410000 */
[----:B------:R-:W-:Y:S01]  /*17800*/  HADD2.F32 R27, -RZ, R21.H0_H0 ;  /* 0x20000015ff1b7230 */ /* 0x000fe20000004100 */
[----:B------:R-:W-:Y:S01]  /*17810*/  F2FP.F16.E4M3.UNPACK_B R35, R35 ;  /* 0x00000023ff23723e */ /* 0x000fe200020006ff */
[----:B------:R-:W-:Y:S02]  /*17820*/  HADD2.F32 R10, -RZ, R8.H0_H0 ;  /* 0x20000008ff0a7230 */ /* 0x000fe40000004100 */
[----:B------:R-:W-:Y:S01]  /*17830*/  FMUL.FTZ R28, R28, R15 ;  /* 0x0000000f1c1c7220 */ /* 0x000fe20000410000 */
[----:B------:R-:W-:Y:S01]  /*17840*/  HADD2.F32 R13, -RZ, R12.H0_H0 ;  /* 0x2000000cff0d7230 */ /* 0x000fe20000004100 */
[----:B------:R-:W-:Y:S01]  /*17850*/  F2FP.F16.E4M3.UNPACK_B R29, R29 ;  /* 0x0000001dff1d723e */ /* 0x000fe200020006ff */
[----:B------:R-:W-:Y:S02]  /*17860*/  HADD2.F32 R20, -RZ, R20.H1_H1 ;  /* 0x30000014ff147230 */ /* 0x000fe40000004100 */
[----:B------:R-:W-:Y:S01]  /*17870*/  FMUL.FTZ R31, R10, R27 ;  /* 0x0000001b0a1f7220 */ /* 0x000fe20000410000 */
[----:B------:R-:W-:-:S02]  /*17880*/  HADD2.F32 R6, -RZ, R4.H0_H0 ;  /* 0x20000004ff067230 */ /* 0x000fc40000004100 */
[----:B------:R-:W-:Y:S01]  /*17890*/  FMUL.FTZ R10, R10, R13 ;  /* 0x0000000d0a0a7220 */ /* 0x000fe20000410000 */
[----:B------:R-:W-:Y:S02]  /*178a0*/  HADD2.F32 R21, -RZ, R21.H1_H1 ;  /* 0x30000015ff157230 */ /* 0x000fe40000004100 */
[----:B------:R-:W-:Y:S01]  /*178b0*/  FFMA.FTZ R41, R20, R41, R28 ;  /* 0x0000002914297223 */ /* 0x000fe2000001001c */
[----:B------:R-:W-:Y:S02]  /*178c0*/  HADD2.F32 R8, -RZ, R8.H1_H1 ;  /* 0x30000008ff087230 */ /* 0x000fe40000004100 */
[C---:B------:R-:W-:Y:S01]  /*178d0*/  FFMA.FTZ R31, R6.reuse, R13, -R31 ;  /* 0x0000000d061f7223 */ /* 0x040fe2000001081f */
[----:B------:R-:W-:Y:S01]  /*178e0*/  FFMA.FTZ R28, R6, R27, R10 ;  /* 0x0000001b061c7223 */ /* 0x000fe2000001000a */
[----:B------:R-:W-:Y:S02]  /*178f0*/  HADD2.F32 R13, -RZ, R12.H1_H1 ;  /* 0x3000000cff0d7230 */ /* 0x000fe40000004100 */
[----:B------:R-:W-:Y:S01]  /*17900*/  FFMA.FTZ R34, R20, R15, -R37 ;  /* 0x0000000f14227223 */ /* 0x000fe20000010825 */
[----:B------:R-:W-:-:S02]  /*17910*/  HADD2.F32 R4, -RZ, R4.H1_H1 ;  /* 0x30000004ff047230 */ /* 0x000fc40000004100 */
[C---:B------:R-:W-:Y:S01]  /*17920*/  FMUL.FTZ R27, R8.reuse, R21 ;  /* 0x00000015081b7220 */ /* 0x040fe20000410000 */
[----:B------:R-:W-:Y:S02]  /*17930*/  HADD2.F32 R15, -RZ, R35.H0_H0 ;  /* 0x20000023ff0f7230 */ /* 0x000fe40000004100 */
[-C--:B------:R-:W-:Y:S01]  /*17940*/  FMUL.FTZ R8, R8, R13.reuse ;  /* 0x0000000d08087220 */ /* 0x080fe20000410000 */
[----:B------:R-:W-:Y:S02]  /*17950*/  HADD2.F32 R6, -RZ, R11.H0_H0 ;  /* 0x2000000bff067230 */ /* 0x000fe40000004100 */
[C---:B------:R-:W-:Y:S01]  /*17960*/  FFMA.FTZ R30, R4.reuse, R13, -R27 ;  /* 0x0000000d041e7223 */ /* 0x040fe2000001081b */
[----:B------:R-:W-:Y:S02]  /*17970*/  HADD2.F32 R13, -RZ, R29.H0_H0 ;  /* 0x2000001dff0d7230 */ /* 0x000fe40000004100 */
[----:B------:R-:W-:Y:S01]  /*17980*/  FFMA.FTZ R37, R4, R21, R8 ;  /* 0x0000001504257223 */ /* 0x000fe20000010008 */
[----:B------:R-:W-:-:S02]  /*17990*/  HADD2.F32 R10, -RZ, R35.H1_H1 ;  /* 0x30000023ff0a7230 */ /* 0x000fc40000004100 */
[C---:B------:R-:W-:Y:S01]  /*179a0*/  FMUL.FTZ R21, R6.reuse, R15 ;  /* 0x0000000f06157220 */ /* 0x040fe20000410000 */
[----:B------:R-:W-:Y:S02]  /*179b0*/  HADD2.F32 R11, -RZ, R11.H1_H1 ;  /* 0x3000000bff0b7230 */ /* 0x000fe40000004100 */
[-C--:B------:R-:W-:Y:S01]  /*179c0*/  FMUL.FTZ R27, R6, R13.reuse ;  /* 0x0000000d061b7220 */ /* 0x080fe20000410000 */
[----:B------:R-:W-:Y:S01]  /*179d0*/  HADD2.F32 R4, -RZ, R3.H0_H0 ;  /* 0x20000003ff047230 */ /* 0x000fe20000004100 */
[----:B------:R-:W-:Y:S01]  /*179e0*/  F2FP.F16.E4M3.UNPACK_B R12, R40.H1 ;  /* 0x00000028ff0c723e */ /* 0x000fe200030006ff */
[----:B------:R-:W-:Y:S02]  /*179f0*/  HADD2.F32 R6, -RZ, R29.H1_H1 ;  /* 0x3000001dff067230 */ /* 0x000fe40000004100 */
[C---:B------:R-:W-:Y:S01]  /*17a00*/  FMUL.FTZ R20, R11.reuse, R10 ;  /* 0x0000000a0b147220 */ /* 0x040fe20000410000 */
[----:B------:R-:W-:Y:S02]  /*17a10*/  HADD2.F32 R3, -RZ, R3.H1_H1 ;  /* 0x30000003ff037230 */ /* 0x000fe40000004100 */
[C---:B------:R-:W-:Y:S01]  /*17a20*/  FFMA.FTZ R21, R4.reuse, R13, -R21 ;  /* 0x0000000d04157223 */ /* 0x040fe20000010815 */
[----:B------:R-:W-:Y:S01]  /*17a30*/  FFMA.FTZ R27, R4, R15, R27 ;  /* 0x0000000f041b7223 */ /* 0x000fe2000001001b */
        /* <DEDUP_REMOVED lines=13> */
[----:B------:R-:W-:Y:S01]  /*17b10*/  F2FP.F16.E4M3.UNPACK_B R40, R40 ;  /* 0x00000028ff28723e */ /* 0x000fe200020006ff */
[----:B------:R-:W-:-:S02]  /*17b20*/  HADD2.F32 R26, -RZ, R26.H1_H1 ;  /* 0x3000001aff1a7230 */ /* 0x000fc40000004100 */
[C---:B------:R-:W-:Y:S01]  /*17b30*/  FFMA.FTZ R29, R3.reuse, R6, -R8 ;  /* 0x00000006031d7223 */ /* 0x040fe20000010808 */
[----:B------:R-:W-:Y:S02]  /*17b40*/  HADD2.F32 R14, -RZ, R14.H1_H1 ;  /* 0x3000000eff0e7230 */ /* 0x000fe40000004100 */
[----:B------:R-:W-:Y:S01]  /*17b50*/  FFMA.FTZ R13, R3, R13, R4 ;  /* 0x0000000d030d7223 */ /* 0x000fe20000010004 */
[----:B------:R-:W-:Y:S02]  /*17b60*/  HADD2.F32 R10, -RZ, R40.H0_H0 ;  /* 0x20000028ff0a7230 */ /* 0x000fe40000004100 */
[C---:B------:R-:W-:Y:S01]  /*17b70*/  FMUL.FTZ R35, R26.reuse, R15 ;  /* 0x0000000f1a237220 */ /* 0x040fe20000410000 */
[----:B------:R-:W-:Y:S01]  /*17b80*/  FMUL.FTZ R6, R26, R11 ;  /* 0x0000000b1a067220 */ /* 0x000fe20000410000 */
[----:B------:R-:W-:Y:S01]  /*17b90*/  HADD2.F32 R4, -RZ, R25.H0_H0 ;  /* 0x20000019ff047230 */ /* 0x000fe20000004100 */
[----:B------:R-:W-:Y:S01]  /*17ba0*/  F2FP.SATFINITE.E4M3.F32.PACK_AB_MERGE_C R42, R42, R45, RZ ;  /* 0x0000002d2a2a723e */ /* 0x000fe200048070ff */
[C---:B------:R-:W-:Y:S01]  /*17bb0*/  FFMA.FTZ R26, R14.reuse, R11, -R35 ;  /* 0x0000000b0e1a7223 */ /* 0x040fe20000010823 */
[----:B------:R-:W-:Y:S01]  /*17bc0*/  FFMA.FTZ R14, R14, R15, R6 ;  /* 0x0000000f0e0e7223 */ /* 0x000fe20000010006 */
[----:B------:R-:W-:-:S02]  /*17bd0*/  HADD2.F32 R6, -RZ, R33.H0_H0 ;  /* 0x20000021ff067230 */ /* 0x000fc40000004100 */
[----:B------:R-:W-:Y:S01]  /*17be0*/  FMUL.FTZ R12, R4, R10 ;  /* 0x0000000a040c7220 */ /* 0x000fe20000410000 */
[----:B------:R-:W-:Y:S01]  /*17bf0*/  HADD2.F32 R40, -RZ, R40.H1_H1 ;  /* 0x30000028ff287230 */ /* 0x000fe20000004100 */
[----:B------:R-:W-:Y:S01]  /*17c00*/  F2FP.SATFINITE.E4M3.F32.PACK_AB_MERGE_C R26, R26, R29, RZ ;  /* 0x0000001d1a1a723e */ /* 0x000fe200048070ff */
[----:B------:R-:W-:Y:S02]  /*17c10*/  HADD2.F32 R25, -RZ, R25.H1_H1 ;  /* 0x30000019ff197230 */ /* 0x000fe40000004100 */
[----:B------:R-:W-:Y:S01]  /*17c20*/  FMUL.FTZ R11, R4, R6 ;  /* 0x00000006040b7220 */ /* 0x000fe20000410000 */
[----:B------:R-:W-:Y:S01]  /*17c30*/  HADD2.F32 R8, -RZ, R33.H1_H1 ;  /* 0x30000021ff087230 */ /* 0x000fe20000004100 */
[----:B------:R-:W-:Y:S01]  /*17c40*/  F2FP.SATFINITE.E4M3.F32.PACK_AB_MERGE_C R32, R32, R39, RZ ;  /* 0x000000272020723e */ /* 0x000fe200048070ff */
[--C-:B------:R-:W-:Y:S02]  /*17c50*/  HADD2.F32 R3, -RZ, R7.reuse.H0_H0 ;  /* 0x20000007ff037230 */ /* 0x100fe40000004100 */
[----:B------:R-:W-:Y:S01]  /*17c60*/  FMUL.FTZ R4, R25, R40 ;  /* 0x0000002819047220 */ /* 0x000fe20000410000 */
[----:B------:R-:W-:-:S02]  /*17c70*/  HADD2.F32 R7, -RZ, R7.H1_H1 ;  /* 0x30000007ff077230 */ /* 0x000fc40000004100 */
[----:B------:R-:W-:Y:S01]  /*17c80*/  FMUL.FTZ R25, R25, R8 ;  /* 0x0000000819197220 */ /* 0x000fe20000410000 */
[----:B------:R-:W-:Y:S01]  /*17c90*/  F2FP.SATFINITE.E4M3.F32.PACK_AB_MERGE_C R13, R14, R13, RZ ;  /* 0x0000000d0e0d723e */ /* 0x000fe200048070ff */
[C---:B------:R-:W-:Y:S01]  /*17ca0*/  FFMA.FTZ R6, R3.reuse, R6, -R12 ;  /* 0x0000000603067223 */ /* 0x040fe2000001080c */
[----:B------:R-:W-:Y:S01]  /*17cb0*/  FFMA.FTZ R10, R3, R10, R11 ;  /* 0x0000000a030a7223 */ /* 0x000fe2000001000b */
[C---:B------:R-:W-:Y:S01]  /*17cc0*/  FFMA.FTZ R3, R7.reuse, R8, -R4 ;  /* 0x0000000807037223 */ /* 0x040fe20000010804 */
[----:B------:R-:W-:Y:S01]  /*17cd0*/  FFMA.FTZ R25, R7, R40, R25 ;  /* 0x0000002807197223 */ /* 0x000fe20000010019 */
[----:B------:R-:W-:Y:S02]  /*17ce0*/  F2FP.SATFINITE.E4M3.F32.PACK_AB_MERGE_C R7, R34, R49, RZ ;  /* 0x000000312207723e */ /* 0x000fe400048070ff */
[----:B------:R-:W-:Y:S02]  /*17cf0*/  F2FP.SATFINITE.E4M3.F32.PACK_AB_MERGE_C R4, R30, R31, RZ ;  /* 0x0000001f1e04723e */ /* 0x000fe400048070ff */
[----:B------:R-:W-:-:S02]  /*17d00*/  F2FP.SATFINITE.E4M3.F32.PACK_AB_MERGE_C R11, R41, R50, RZ ;  /* 0x00000032290b723e */ /* 0x000fc400048070ff */
[----:B------:R-:W-:Y:S02]  /*17d10*/  F2FP.SATFINITE.E4M3.F32.PACK_AB_MERGE_C R8, R37, R28, RZ ;  /* 0x0000001c2508723e */ /* 0x000fe400048070ff */
[----:B------:R-:W-:Y:S02]  /*17d20*/  F2FP.SATFINITE.E4M3.F32.PACK_AB_MERGE_C R5, R38, R5, R42 ;  /* 0x000000052605723e */ /* 0x000fe4000480702a */
[----:B------:R-:W-:Y:S02]  /*17d30*/  F2FP.SATFINITE.E4M3.F32.PACK_AB_MERGE_C R7, R48, R43, R7 ;  /* 0x0000002b3007723e */ /* 0x000fe40004807007 */
[----:B------:R-:W-:Y:S02]  /*17d40*/  F2FP.SATFINITE.E4M3.F32.PACK_AB_MERGE_C R4, R20, R21, R4 ;  /* 0x000000151404723e */ /* 0x000fe40004807004 */
[----:B------:R-:W-:Y:S02]  /*17d50*/  F2FP.SATFINITE.E4M3.F32.PACK_AB_MERGE_C R6, R3, R6, R26 ;  /* 0x000000060306723e */ /* 0x000fe4000480701a */
[----:B------:R-:W-:-:S02]  /*17d60*/  F2FP.SATFINITE.E4M3.F32.PACK_AB_MERGE_C R9, R36, R9, R32 ;  /* 0x000000092409723e */ /* 0x000fc40004807020 */
[----:B------:R-:W-:Y:S01]  /*17d70*/  F2FP.SATFINITE.E4M3.F32.PACK_AB_MERGE_C R11, R47, R46, R11 ;  /* 0x0000002e2f0b723e */ /* 0x000fe2000480700b */
[----:B------:R0:W-:Y:S01]  /*17d80*/  STS.128 [R237+0x14400], R4 ;  /* 0x01440004ed007388 */ /* 0x0001e20000000c00 */
[----:B------:R-:W-:Y:S02]  /*17d90*/  F2FP.SATFINITE.E4M3.F32.PACK_AB_MERGE_C R8, R24, R27, R8 ;  /* 0x0000001b1808723e */ /* 0x000fe40004807008 */
[----:B------:R-:W-:-:S05]  /*17da0*/  F2FP.SATFINITE.E4M3.F32.PACK_AB_MERGE_C R10, R25, R10, R13 ;  /* 0x0000000a190a723e */ /* 0x000fca000480700d */
[----:B------:R0:W-:Y:S02]  /*17db0*/  STS.128 [R0+0x14400], R8 ;  /* 0x0144000800007388 */ /* 0x0001e40000000c00 */
.L_x_1462:
[----:B------:R-:W-:Y:S05]  /*17dc0*/  BSYNC B0 ;  /* 0x0000000000007941 */ /* 0x000fea0003800000 */
.L_x_1455:
        /* <DEDUP_REMOVED lines=8> */
.L_x_1453:
[----:B------:R-:W-:Y:S01]  /*17e50*/  IMAD.U32 R212, RZ, RZ, UR53 ;  /* 0x00000035ffd47e24 */ /* 0x000fe2000f8e00ff */
[----:B------:R-:W-:-:S04]  /*17e60*/  LOP3.LUT R18, R18, 0xfffffff7, RZ, 0xc0, !PT ;  /* 0xfffffff712127812 */ /* 0x000fc800078ec0ff */
[----:B------:R-:W-:-:S13]  /*17e70*/  ISETP.NE.AND P0, PT, R212, 0x3, PT ;  /* 0x00000003d400780c */ /* 0x000fda0003f05270 */
[----:B------:R-:W-:Y:S01]  /*17e80*/  @P0 LOP3.LUT R18, R18, 0x8, RZ, 0xfc, !PT ;  /* 0x0000000812120812 */ /* 0x000fe200078efcff */
[----:B------:R-:W-:Y:S06]  /*17e90*/  @!P0 BRA `(.L_x_1482) ;  /* 0x0000000000048947 */ /* 0x000fec0003800000 */
[----:B------:R-:W-:Y:S01]  /*17ea0*/  BPT.TRAP 0x1 ;  /* 0x000000040000795c */ /* 0x000fe20000300000 */
.L_x_1482:
[----:B0-2--5:R-:W-:Y:S01]  /*17eb0*/  IMAD R7, R189, 0x8, R16 ;  /* 0x00000008bd077824 */ /* 0x025fe200078e0210 */
[----:B------:R-:W-:-:S04]  /*17ec0*/  SHF.L.U32 R0, R188, 0x1f, RZ ;  /* 0x0000001fbc007819 */ /* 0x000fc800000006ff */
[----:B------:R0:W2:Y:S01]  /*17ed0*/  SYNCS.PHASECHK.TRANS64.TRYWAIT P1, [R7+URZ+0x29830], R0 ;  /* 0x02983000070075a7 */ /* 0x0000a2000802017f */
[----:B------:R-:W-:Y:S05]  /*17ee0*/  @!P0 BRA `(.L_x_1483) ;  /* 0x0000000000048947 */ /* 0x000fea0003800000 */
[----:B------:R-:W-:Y:S01]  /*17ef0*/  BPT.TRAP 0x1 ;  /* 0x000000040000795c */ /* 0x000fe20000300000 */
.L_x_1483:
[----:B-1----:R-:W1:Y:S02]  /*17f00*/  S2R R3, SR_TID.X ;  /* 0x0000000000037919 */ /* 0x002e640000002100 */
[----:B-1----:R-:W-:-:S04]  /*17f10*/  LOP3.LUT R3, R3, 0x7f, RZ, 0xc0, !PT ;  /* 0x0000007f03037812 */ /* 0x002fc800078ec0ff */
[----:B------:R-:W-:Y:S01]  /*17f20*/  ISETP.NE.AND P0, PT, R3, RZ, PT ;  /* 0x000000ff0300720c */ /* 0x000fe20003f05270 */
[----:B--2---:R-:W-:-:S12]  /*17f30*/  @P1 BRA `(.L_x_1484) ;  /* 0x0000000000081947 */ /* 0x004fd80003800000 */
[----:B------:R-:W1:Y:S02]  /*17f40*/  SYNCS.PHASECHK.TRANS64.TRYWAIT P1, [R7+URZ+0x29830], R0 ;  /* 0x02983000070075a7 */ /* 0x000e64000802017f */
[----:B-1----:R-:W-:Y:S05]  /*17f50*/  @!P1 BRA `(.L_x_1485) ;  /* 0x000001ec00189947 */ /* 0x002fea0003800000 */
.L_x_1484:
[----:B------:R-:W-:Y:S05]  /*17f60*/  WARPSYNC.ALL ;  /* 0x0000000000007948 */ /* 0x000fea0003800000 */
[----:B01----:R-:W-:Y:S01]  /*17f70*/  VIADD R0, R16, 0x1a400 ;  /* 0x0001a40010007836 */ /* 0x003fe20000000000 */
[----:B------:R-:W-:Y:S01]  /*17f80*/  R2UR UR24, R44 ;  /* 0x000000002c1872ca */ /* 0x000fe200000e0000 */
[----:B------:R-:W-:Y:S01]  /*17f90*/  IMAD.MOV.U32 R5, RZ, RZ, -0x7fffffe0 ;  /* 0x80000020ff057424 */ /* 0x000fe200078e00ff */
[----:B----4-:R-:W-:Y:S01]  /*17fa0*/  WARPGROUP.ARRIVE ;  /* 0x00000000000079c5 */ /* 0x010fe20000000000 */
[----:B------:R-:W-:Y:S01]  /*17fb0*/  UMOV UR25, 0x80000020 ;  /* 0x8000002000197882 */ /* 0x000fe20000000000 */
[----:B------:R-:W-:Y:S01]  /*17fc0*/  SHF.R.U32.HI R0, RZ, 0x4, R0 ;  /* 0x00000004ff007819 */ /* 0x000fe20000011600 */
[----:B------:R-:W-:Y:S01]  /*17fd0*/  IMAD.MOV.U32 R11, RZ, RZ, -0x7fffffe0 ;  /* 0x80000020ff0b7424 */ /* 0x000fe200078e00ff */
[----:B------:R-:W-:Y:S01]  /*17fe0*/  R2UR UR27, R5 ;  /* 0x00000000051b72ca */ /* 0x000fe200000e0000 */
[----:B------:R-:W-:Y:S01]  /*17ff0*/  UMOV UR13, UR25 ;  /* 0x00000019000d7c82 */ /* 0x000fe20008000000 */
[----:B------:R-:W-:Y:S01]  /*18000*/  LOP3.LUT R0, R0, 0x3fff, RZ, 0xc0, !PT ;  /* 0x00003fff00007812 */ /* 0x000fe200078ec0ff */
[----:B------:R-:W-:Y:S01]  /*18010*/  IMAD.MOV.U32 R13, RZ, RZ, -0x7fffffe0 ;  /* 0x80000020ff0d7424 */ /* 0x000fe200078e00ff */
[----:B------:R-:W-:Y:S01]  /*18020*/  R2UR UR15, R11 ;  /* 0x000000000b0f72ca */ /* 0x000fe200000e0000 */
[----:B------:R-:W-:Y:S01]  /*18030*/  UMOV UR9, UR25 ;  /* 0x0000001900097c82 */ /* 0x000fe20008000000 */
[----:B------:R-:W-:Y:S01]  /*18040*/  LOP3.LUT R8, R0, 0x10000, RZ, 0xfc, !PT ;  /* 0x0001000000087812 */ /* 0x000fe200078efcff */
[----:B------:R-:W-:Y:S01]  /*18050*/  ULOP3.LUT UR24, UR24, 0x10000, URZ, 0xfc, !UPT ;  /* 0x0001000018187892 */ /* 0x000fe2000f8efc3f */
[----:B------:R-:W-:Y:S01]  /*18060*/  R2UR UR11, R13 ;  /* 0x000000000d0b72ca */ /* 0x000fe200000e0000 */
[----:B------:R-:W-:Y:S01]  /*18070*/  UMOV UR5, UR25 ;  /* 0x0000001900057c82 */ /* 0x000fe20008000000 */
[----:B------:R-:W-:Y:S01]  /*18080*/  R2UR UR7, R11 ;  /* 0x000000000b0772ca */ /* 0x000fe200000e0000 */
[----:B---3--:R-:W-:Y:S01]  /*18090*/  IMAD R4, R189, 0x780, R8 ;  /* 0x00000780bd047824 */ /* 0x008fe200078e0208 */
[----:B------:R-:W-:Y:S01]  /*180a0*/  R2UR UR19, R13 ;  /* 0x000000000d1372ca */ /* 0x000fe200000e0000 */
[----:B------:R-:W-:Y:S01]  /*180b0*/  UMOV UR17, UR25 ;  /* 0x0000001900117c82 */ /* 0x000fe20008000000 */
[----:B------:R-:W-:Y:S01]  /*180c0*/  UMOV UR12, UR24 ;  /* 0x00000018000c7c82 */ /* 0x000fe20008000000 */
[C---:B------:R-:W-:Y:S01]  /*180d0*/  VIADD R10, R4.reuse, 0x80 ;  /* 0x00000080040a7836 */ /* 0x040fe20000000000 */
[C---:B------:R-:W-:Y:S01]  /*180e0*/  R2UR UR26, R4.reuse ;  /* 0x00000000041a72ca */ /* 0x040fe200000e0000 */
[----:B------:R-:W-:Y:S01]  /*180f0*/  VIADD R12, R4, 0x100 ;  /* 0x00000100040c7836 */ /* 0x000fe20000000000 */
[----:B------:R-:W-:Y:S01]  /*18100*/  UMOV UR8, UR24 ;  /* 0x0000001800087c82 */ /* 0x000fe20008000000 */
[----:B------:R-:W-:Y:S01]  /*18110*/  UMOV UR4, UR24 ;  /* 0x0000001800047c82 */ /* 0x000fe20008000000 */
[----:B------:R-:W-:Y:S01]  /*18120*/  R2UR UR14, R10 ;  /* 0x000000000a0e72ca */ /* 0x000fe200000e0000 */
[----:B------:R-:W-:Y:S01]  /*18130*/  VIADD R10, R4, 0x180 ;  /* 0x00000180040a7836 */ /* 0x000fe20000000000 */
[----:B------:R-:W-:Y:S01]  /*18140*/  R2UR UR10, R12 ;  /* 0x000000000c0a72ca */ /* 0x000fe200000e0000 */
[----:B------:R-:W-:Y:S01]  /*18150*/  VIADD R12, R4, 0x200 ;  /* 0x00000200040c7836 */ /* 0x000fe20000000000 */
[----:B------:R-:W-:Y:S01]  /*18160*/  UMOV UR16, UR24 ;  /* 0x0000001800107c82 */ /* 0x000fe20008000000 */
[----:B------:R-:W-:Y:S01]  /*18170*/  IMAD.MOV.U32 R11, RZ, RZ, -0x7fffffe0 ;  /* 0x80000020ff0b7424 */ /* 0x000fe200078e00ff */
[----:B------:R-:W-:Y:S01]  /*18180*/  R2UR UR6, R10 ;  /* 0x000000000a0672ca */ /* 0x000fe200000e0000 */
[----:B------:R-:W-:Y:S01]  /*18190*/  VIADD R10, R4, 0x2 ;  /* 0x00000002040a7836 */ /* 0x000fe20000000000 */
[----:B------:R-:W-:Y:S01]  /*181a0*/  R2UR UR18, R12 ;  /* 0x000000000c1272ca */ /* 0x000fe200000e0000 */
[----:B------:R-:W-:Y:S01]  /*181b0*/  QGMMA.64x32x32.F32.E4M3.E4M3 R88, gdesc[UR24], RZ, !UPT, gsb0 ;  /* 0x00600000185879f3 */ /* 0x000fe2000c0008ff */
[----:B------:R-:W-:Y:S01]  /*181c0*/  VIADD R12, R4, 0x82 ;  /* 0x00000082040c7836 */ /* 0x000fe20000000000 */
[----:B------:R-:W0:Y:S01]  /*181d0*/  LDC R213, c[0x0][0x448] ;  /* 0x00011200ffd57b82 */ /* 0x000e220000000800 */
[----:B------:R-:W-:Y:S01]  /*181e0*/  IMAD.MOV.U32 R13, RZ, RZ, -0x7fffffe0 ;  /* 0x80000020ff0d7424 */ /* 0x000fe200078e00ff */
[----:B------:R-:W-:Y:S01]  /*181f0*/  LOP3.LUT R18, R18, 0xffffffdf, RZ, 0xc0, !PT ;  /* 0xffffffdf12127812 */ /* 0x000fe200078ec0ff */
[----:B------:R-:W-:-:S02]  /*18200*/  IMAD.MOV.U32 R5, RZ, RZ, -0x7fffffe0 ;  /* 0x80000020ff057424 */ /* 0x000fc400078e00ff */
[----:B------:R-:W-:Y:S01]  /*18210*/  IMAD.IADD R3, R210, 0x1, R203 ;  /* 0x00000001d2037824 */ /* 0x000fe200078e02cb */
[----:B0-----:R-:W-:-:S13]  /*18220*/  ISETP.NE.AND P1, PT, R213, 0x1, PT ;  /* 0x00000001d500780c */ /* 0x001fda0003f25270 */
[----:B------:R-:W0:Y:S01]  /*18230*/  @P1 LDC R0, c[0x0][0x44c] ;  /* 0x00011300ff001b82 */ /* 0x000e220000000800 */
[----:B------:R-:W-:-:S04]  /*18240*/  @P1 LOP3.LUT R18, R18, 0x20, RZ, 0xfc, !PT ;  /* 0x0000002012121812 */ /* 0x000fc800078efcff */
[----:B------:R-:W-:Y:S01]  /*18250*/  LOP3.LUT R18, R18, 0xffffffef, RZ, 0xc0, !PT ;  /* 0xffffffef12127812 */ /* 0x000fe200078ec0ff */
[----:B------:R-:W-:Y:S02]  /*18260*/  WARPGROUP.DEPBAR.LE gsb0, 0x0 ;  /* 0x00008000000079c5 */ /* 0x000fe40000010000 */
[----:B------:R-:W-:Y:S01]  /*18270*/  WARPGROUP.ARRIVE ;  /* 0x00000000000079c5 */ /* 0x000fe20000000000 */
[----:B0-----:R-:W-:-:S05]  /*18280*/  @P1 IMAD.HI.U32 R0, R3, R0, RZ ;  /* 0x0000000003001227 */ /* 0x001fca00078e00ff */
[----:B------:R-:W-:Y:S03]  /*18290*/  QGMMA.64x32x32.F32.E4M3.E4M3 R72, gdesc[UR12], RZ, !UPT, gsb0 ;  /* 0x006000000c4879f3 */ /* 0x000fe6000c0008ff */
[----:B------:R-:W-:Y:S02]  /*182a0*/  WARPGROUP.DEPBAR.LE gsb0, 0x0 ;  /* 0x00008000000079c5 */ /* 0x000fe40000010000 */
[----:B------:R-:W-:-:S06]  /*182b0*/  WARPGROUP.ARRIVE ;  /* 0x00000000000079c5 */ /* 0x000fcc0000000000 */
[----:B------:R-:W-:Y:S03]  /*182c0*/  QGMMA.64x32x32.F32.E4M3.E4M3 R56, gdesc[UR8], RZ, !UPT, gsb0 ;  /* 0x00600000083879f3 */ /* 0x000fe6000c0008ff */
[----:B------:R-:W-:Y:S02]  /*182d0*/  WARPGROUP.DEPBAR.LE gsb0, 0x0 ;  /* 0x00008000000079c5 */ /* 0x000fe40000010000 */
[----:B------:R-:W-:-:S06]  /*182e0*/  WARPGROUP.ARRIVE ;  /* 0x00000000000079c5 */ /* 0x000fcc0000000000 */
[----:B------:R-:W-:Y:S01]  /*182f0*/  QGMMA.64x32x32.F32.E4M3.E4M3 R40, gdesc[UR4], RZ, !UPT, gsb0 ;  /* 0x00600000042879f3 */ /* 0x000fe2000c0008ff */
[----:B------:R-:W-:Y:S01]  /*18300*/  R2UR UR6, R10 ;  /* 0x000000000a0672ca */ /* 0x000fe200000e0000 */
[----:B------:R-:W-:Y:S01]  /*18310*/  UIADD3 UR4, UR24, 0x2, URZ ;  /* 0x0000000218047890 */ /* 0x000fe2000fffe03f */
[----:B------:R-:W-:Y:S01]  /*18320*/  R2UR UR7, R11 ;  /* 0x000000000b0772ca */ /* 0x000fe200000e0000 */
[----:B------:R-:W-:Y:S01]  /*18330*/  UMOV UR5, 0x80000020 ;  /* 0x8000002000057882 */ /* 0x000fe20000000000 */
[----:B------:R-:W-:Y:S01]  /*18340*/  VIADD R10, R4, 0x102 ;  /* 0x00000102040a7836 */ /* 0x000fe20000000000 */
[----:B------:R-:W-:Y:S01]  /*18350*/  UMOV UR13, UR5 ;  /* 0x00000005000d7c82 */ /* 0x000fe20008000000 */
[----:B------:R-:W-:Y:S01]  /*18360*/  IMAD.MOV.U32 R11, RZ, RZ, -0x7fffffe0 ;  /* 0x80000020ff0b7424 */ /* 0x000fe200078e00ff */
[----:B------:R-:W-:Y:S01]  /*18370*/  UMOV UR9, UR5 ;  /* 0x0000000500097c82 */ /* 0x000fe20008000000 */
[----:B------:R-:W-:Y:S01]  /*18380*/  UMOV UR12, UR4 ;  /* 0x00000004000c7c82 */ /* 0x000fe20008000000 */
[----:B------:R-:W-:Y:S01]  /*18390*/  R2UR UR14, R10 ;  /* 0x000000000a0e72ca */ /* 0x000fe200000e0000 */
[----:B------:R-:W-:Y:S01]  /*183a0*/  UMOV UR8, UR4 ;  /* 0x0000000400087c82 */ /* 0x000fe20008000000 */
[----:B------:R-:W-:Y:S01]  /*183b0*/  R2UR UR15, R11 ;  /* 0x000000000b0f72ca */ /* 0x000fe200000e0000 */
[----:B------:R-:W-:-:S02]  /*183c0*/  VIADD R10, R4, 0x202 ;  /* 0x00000202040a7836 */ /* 0x000fc40000000000 */
        /* <DEDUP_REMOVED lines=54> */
[----:B------:R-:W-:Y:S01]  /*18730*/  UMOV UR12, UR8 ;  /* 0x00000008000c7c82 */ /* 0x000fe20008000000 */
[----:B------:R-:W-:Y:S01]  /*18740*/  UMOV UR13, UR9 ;  /* 0x00000009000d7c82 */ /* 0x000fe20008000000 */
[----:B------:R-:W-:-:S02]  /*18750*/  VIADD R10, R4, 0x480 ;  /* 0x00000480040a7836 */ /* 0x000fc40000000000 */
[----:B------:R-:W-:Y:S01]  /*18760*/  IMAD.MOV.U32 R11, RZ, RZ, -0x7fffffe0 ;  /* 0x80000020ff0b7424 */ /* 0x000fe200078e00ff */
[----:B------:R-:W-:Y:S02]  /*18770*/  WARPGROUP.DEPBAR.LE gsb0, 0x0 ;  /* 0x00008000000079c5 */ /* 0x000fe40000010000 */
[----:B------:R-:W-:-:S06]  /*18780*/  WARPGROUP.ARRIVE ;  /* 0x00000000000079c5 */ /* 0x000fcc0000000000 */
[----:B------:R-:W-:Y:S01]  /*18790*/  QGMMA.64x32x32.F32.E4M3.E4M3 R24, gdesc[UR4], R24, gsb0 ;  /* 0x00600000041879f3 */ /* 0x000fe20008000818 */
[----:B------:R-:W-:Y:S02]  /*187a0*/  ULDC UR6, c[0x0][0x9dc] ;  /* 0x0002770000067ab9 */ /* 0x000fe40000000800 */
        /* <DEDUP_REMOVED lines=99> */
[----:B------:R-:W-:Y:S02]  /*18de0*/  R2UR UR30, R12 ;  /* 0x000000000c1e72ca */ /* 0x000fe400000e0000 */
[----:B------:R-:W-:Y:S01]  /*18df0*/  R2UR UR31, R13 ;  /* 0x000000000d1f72ca */ /* 0x000fe200000e0000 */
        /* <DEDUP_REMOVED lines=17> */
[----:B------:R-:W-:Y:S01]  /*18f10*/  VIADD R4, R4, 0x702 ;  /* 0x0000070204047836 */ /* 0x000fe20000000000 */
[----:B------:R-:W0:Y:S01]  /*18f20*/  LDC.64 R10, c[0x0][0x9e0] ;  /* 0x00027800ff0a7b82 */ /* 0x000e220000000a00 */
[----:B------:R-:W-:-:S02]  /*18f30*/  WARPGROUP.DEPBAR.LE gsb0, 0x0 ;  /* 0x00008000000079c5 */ /* 0x000fc40000010000 */
[----:B------:R-:W-:-:S06]  /*18f40*/  WARPGROUP.ARRIVE ;  /* 0x00000000000079c5 */ /* 0x000fcc0000000000 */
[----:B------:R-:W-:Y:S03]  /*18f50*/  QGMMA.64x32x32.F32.E4M3.E4M3 R24, gdesc[UR16], R24, gsb0 ;  /* 0x00600000101879f3 */ /* 0x000fe60008000818 */
[----:B------:R-:W-:Y:S02]  /*18f60*/  WARPGROUP.DEPBAR.LE gsb0, 0x0 ;  /* 0x00008000000079c5 */ /* 0x000fe40000010000 */
[----:B------:R-:W-:-:S06]  /*18f70*/  WARPGROUP.ARRIVE ;  /* 0x00000000000079c5 */ /* 0x000fcc0000000000 */
[----:B------:R-:W-:Y:S01]  /*18f80*/  QGMMA.64x32x32.F32.E4M3.E4M3 R88, gdesc[UR20], R88, gsb0 ;  /* 0x00600000145879f3 */ /* 0x000fe20008000858 */
[----:B------:R-:W-:Y:S02]  /*18f90*/  R2UR UR22, R4 ;  /* 0x00000000041672ca */ /* 0x000fe400000e0000 */
[----:B------:R-:W-:Y:S02]  /*18fa0*/  R2UR UR23, R5 ;  /* 0x00000000051772ca */ /* 0x000fe400000e0000 */
[----:B------:R-:W1:Y:S02]  /*18fb0*/  @P1 LDC R5, c[0x0][0x450] ;  /* 0x00011400ff051b82 */ /* 0x000e640000000800 */
[----:B-1----:R-:W-:Y:S01]  /*18fc0*/  @P1 SHF.R.U32.HI R3, RZ, R5, R0 ;  /* 0x00000005ff031219 */ /* 0x002fe20000011600 */
[----:B------:R-:W-:Y:S01]  /*18fd0*/  IMAD.MOV.U32 R5, RZ, RZ, -0xa0 ;  /* 0xffffff60ff057424 */ /* 0x000fe200078e00ff */
[----:B0-----:R-:W-:Y:S01]  /*18fe0*/  ISETP.GE.AND P1, PT, R11, 0x1, PT ;  /* 0x000000010b00780c */ /* 0x001fe20003f26270 */
[----:B------:R-:W-:-:S02]  /*18ff0*/  @!P0 VIADD R0, R7, 0x29840 ;  /* 0x0002984007008836 */ /* 0x000fc40000000000 */
[----:B------:R-:W0:Y:S01]  /*19000*/  SHFL.IDX PT, R9, R3, RZ, 0x1c1f ;  /* 0x001c1fff03097589 */ /* 0x000e2200000e0000 */
[----:B------:R-:W-:Y:S02]  /*19010*/  IMAD R14, R104, R5, 0xa1 ;  /* 0x000000a1680e7424 */ /* 0x000fe400078e0205 */
[----:B------:R-:W-:Y:S01]  /*19020*/  IMAD.U32 R7, RZ, RZ, UR6 ;  /* 0x00000006ff077e24 */ /* 0x000fe2000f8e00ff */
[----:B------:R-:W-:Y:S02]  /*19030*/  @!P0 PRMT R0, RZ, 0x654, R0 ;  /* 0x00000654ff008816 */ /* 0x000fe40000000000 */
[----:B------:R-:W-:Y:S01]  /*19040*/  IADD3 R4, R194, R14, -R195 ;  /* 0x0000000ec2047210 */ /* 0x000fe20007ffe8c3 */
[----:B------:R-:W-:Y:S01]  /*19050*/  VIADD R14, R14, 0xffffffff ;  /* 0xffffffff0e0e7836 */ /* 0x000fe20000000000 */
[----:B------:R-:W-:Y:S02]  /*19060*/  LOP3.LUT R6, RZ, R7, RZ, 0x33, !PT ;  /* 0x00000007ff067212 */ /* 0x000fe400078e33ff */
[----:B------:R-:W-:Y:S01]  /*19070*/  @P1 LOP3.LUT R18, R18, 0x10, RZ, 0xfc, !PT ;  /* 0x0000001012121812 */ /* 0x000fe200078efcff */
[----:B------:R-:W-:-:S02]  /*19080*/  IMAD.IADD R135, R4, 0x1, -R193 ;  /* 0x0000000104877824 */ /* 0x000fc400078e0ac1 */
[----:B------:R-:W-:Y:S02]  /*19090*/  IMAD.IADD R12, R14, 0x1, -R195 ;  /* 0x000000010e0c7824 */ /* 0x000fe400078e0ac3 */
[C---:B------:R-:W-:Y:S02]  /*190a0*/  IMAD.IADD R6, R135.reuse, 0x1, R6 ;  /* 0x0000000187067824 */ /* 0x040fe400078e0206 */
[----:B------:R-:W-:Y:S02]  /*190b0*/  IMAD.IADD R135, R135, 0x1, R10 ;  /* 0x0000000187877824 */ /* 0x000fe400078e020a */
        /* <DEDUP_REMOVED lines=18> */
[----:B------:R-:W-:Y:S06]  /*191e0*/  @!P1 BRA `(.L_x_1486) ;  /* 0x00000000004c9947 */ /* 0x000fec0003800000 */
[----:B------:R-:W-:Y:S01]  /*191f0*/  IADD3 R9, -R193, R194, R9 ;  /* 0x000000c2c1097210 */ /* 0x000fe20007ffe109 */
[----:B------:R-:W-:Y:S03]  /*19200*/  BSSY B0, `(.L_x_1487) ;  /* 0x000000e000007945 */ /* 0x000fe60003800000 */
[----:B------:R-:W-:-:S13]  /*19210*/  ISETP.GT.AND P1, PT, R9, -0x1, PT ;  /* 0xffffffff0900780c */ /* 0x000fda0003f24270 */
        /* <DEDUP_REMOVED lines=8> */
.L_x_1488:
[----:B------:R-:W-:-:S13]  /*192a0*/  ISETP.NE.AND P1, PT, R11, 0x1, PT ;  /* 0x000000010b00780c */ /* 0x000fda0003f25270 */
[----:B------:R-:W0:Y:S02]  /*192b0*/  @P1 LDC.64 R4, c[0x0][0x9e8] ;  /* 0x00027a00ff041b82 */ /* 0x000e240000000a00 */
[----:B0-----:R-:W-:-:S05]  /*192c0*/  @P1 IMAD.HI.U32 R4, R9, R4, RZ ;  /* 0x0000000409041227 */ /* 0x001fca00078e00ff */
[----:B------:R-:W-:-:S07]  /*192d0*/  @P1 SHF.R.U32.HI R9, RZ, R5, R4 ;  /* 0x00000005ff091219 */ /* 0x000fce0000011604 */
.L_x_1489:
[----:B------:R-:W-:Y:S05]  /*192e0*/  BSYNC B0 ;  /* 0x0000000000007941 */ /* 0x000fea0003800000 */
.L_x_1487:
[----:B------:R-:W-:-:S05]  /*192f0*/  IMAD R9, R9, R11, R12 ;  /* 0x0000000b09097224 */ /* 0x000fca00078e020c */
[----:B------:R-:W-:Y:S02]  /*19300*/  VIMNMX R106, R106, R9, !PT ;  /* 0x000000096a6a7248 */ /* 0x000fe40007fe0100 */
[----:B------:R-:W-:-:S07]  /*19310*/  VIADDMNMX R20, R9, R11, R20, PT ;  /* 0x0000000b09147246 */ /* 0x000fce0003800114 */
.L_x_1486:
[C---:B------:R-:W-:Y:S01]  /*19320*/  ISETP.GE.AND P1, PT, R14.reuse, 0x2, PT ;  /* 0x000000020e00780c */ /* 0x040fe20003f26270 */
[----:B------:R-:W0:Y:S01]  /*19330*/  SHFL.IDX PT, R3, R3, 0x1, 0x1c1f ;  /* 0x003c1f0003037f89 */ /* 0x000e2200000e0000 */
[----:B------:R-:W-:Y:S02]  /*19340*/  ISETP.GE.AND P2, PT, R14, 0x9, PT ;  /* 0x000000090e00780c */ /* 0x000fe40003f46270 */
[----:B------:R-:W-:Y:S02]  /*19350*/  P2R R114, PR, RZ, 0x2 ;  /* 0x00000002ff727803 */ /* 0x000fe40000000000 */
[----:B------:R-:W-:Y:S02]  /*19360*/  ISETP.GT.AND P1, PT, R106, 0x1, !P1 ;  /* 0x000000016a00780c */ /* 0x000fe40004f24270 */
[----:B------:R-:W-:Y:S02]  /*19370*/  P2R R112, PR, RZ, 0x4 ;  /* 0x00000004ff707803 */ /* 0x000fe40000000000 */
[----:B------:R-:W-:-:S02]  /*19380*/  ISETP.LT.OR P1, PT, R20, 0x2, P1 ;  /* 0x000000021400780c */ /* 0x000fc40000f21670 */
[----:B------:R-:W-:Y:S02]  /*19390*/  ISETP.GE.AND P4, PT, R14, 0x29, PT ;  /* 0x000000290e00780c */ /* 0x000fe40003f86270 */
[----:B------:R-:W-:Y:S02]  /*193a0*/  FSEL R89, R89, -INF , !P1 ;  /* 0xff80000059597808 */ /* 0x000fe40004800000 */
[----:B------:R-:W-:Y:S02]  /*193b0*/  ISETP.GT.AND P1, PT, R106, 0x8, !P2 ;  /* 0x000000086a00780c */ /* 0x000fe40005724270 */
[----:B------:R-:W-:Y:S02]  /*193c0*/  ISETP.GE.AND P2, PT, R14, 0xa, PT ;  /* 0x0000000a0e00780c */ /* 0x000fe40003f46270 */
[----:B------:R-:W-:Y:S02]  /*193d0*/  ISETP.LT.OR P1, PT, R20, 0x9, P1 ;  /* 0x000000091400780c */ /* 0x000fe40000f21670 */
[----:B------:R-:W-:-:S02]  /*193e0*/  P2R R128, PR, RZ, 0x10 ;  /* 0x00000010ff807803 */ /* 0x000fc40000000000 */
[----:B------:R-:W-:Y:S01]  /*193f0*/  FSEL R21, R92, -INF , !P1 ;  /* 0xff8000005c157808 */ /* 0x000fe20004800000 */
[----:B0-----:R-:W-:Y:S01]  /*19400*/  IMAD.IADD R6, R6, 0x1, R3 ;  /* 0x0000000106067824 */ /* 0x001fe200078e0203 */
        /* <DEDUP_REMOVED lines=8> */
[----:B------:R-:W-:Y:S02]  /*19490*/  ISETP.GE.AND P2, PT, R14, 0x12, PT ;  /* 0x000000120e00780c */ /* 0x000fe40003f46270 */
[----:B------:R-:W-:Y:S02]  /*194a0*/  FSEL R15, R96, -INF , !P1 ;  /* 0xff800000600f7808 */ /* 0x000fe40004800000 */
[----:B------:R-:W-:-:S02]  /*194b0*/  ISETP.GT.AND P1, PT, R106, 0x11, !P2 ;  /* 0x000000116a00780c */ /* 0x000fc40005724270 */
[----:B------:R-:W-:Y:S02]  /*194c0*/  P2R R96, PR, RZ, 0x4 ;  /* 0x00000004ff607803 */ /* 0x000fe40000000000 */
[----:B------:R-:W-:Y:S02]  /*194d0*/  ISETP.LT.OR P1, PT, R20, 0x12, P1 ;  /* 0x000000121400780c */ /* 0x000fe40000f21670 */
[----:B------:R-:W-:Y:S02]  /*194e0*/  ISETP.GE.AND P2, PT, R14, 0x19, PT ;  /* 0x000000190e00780c */ /* 0x000fe40003f46270 */
[----:B------:R-:W-:Y:S02]  /*194f0*/  FSEL R97, R97, -INF , !P1 ;  /* 0xff80000061617808 */ /* 0x000fe40004800000 */
[----:B------:R-:W-:Y:S02]  /*19500*/  ISETP.GT.AND P1, PT, R106, 0x18, !P2 ;  /* 0x000000186a00780c */ /* 0x000fe40005724270 */
[----:B------:R-:W-:-:S02]  /*19510*/  P2R R110, PR, RZ, 0x4 ;  /* 0x00000004ff6e7803 */ /* 0x000fc40000000000 */
[----:B------:R-:W-:Y:S02]  /*19520*/  ISETP.LT.OR P1, PT, R20, 0x19, P1 ;  /* 0x000000191400780c */ /* 0x000fe40000f21670 */
[----:B------:R-:W-:Y:S02]  /*19530*/  ISETP.GE.AND P2, PT, R14, 0x1a, PT ;  /* 0x0000001a0e00780c */ /* 0x000fe40003f46270 */
[----:B------:R-:W-:Y:S02]  /*19540*/  FSEL R13, R100, -INF , !P1 ;  /* 0xff800000640d7808 */ /* 0x000fe40004800000 */
[----:B------:R-:W-:Y:S02]  /*19550*/  ISETP.GT.AND P1, PT, R106, 0x19, !P2 ;  /* 0x000000196a00780c */ /* 0x000fe40005724270 */
[----:B------:R-:W-:Y:S02]  /*19560*/  P2R R100, PR, RZ, 0x4 ;  /* 0x00000004ff647803 */ /* 0x000fe40000000000 */
[----:B------:R-:W-:-:S02]  /*19570*/  ISETP.LT.OR P1, PT, R20, 0x1a, P1 ;  /* 0x0000001a1400780c */ /* 0x000fc40000f21670 */
[C---:B------:R-:W-:Y:S02]  /*19580*/  ISETP.GE.AND P6, PT, R14.reuse, 0x7a, PT ;  /* 0x0000007a0e00780c */ /* 0x040fe40003fc6270 */
[----:B------:R-:W-:Y:S02]  /*19590*/  FSEL R101, R101, -INF , !P1 ;  /* 0xff80000065657808 */ /* 0x000fe40004800000 */
[----:B------:R-:W-:Y:S02]  /*195a0*/  ISETP.GE.AND P1, PT, R14, 0x21, PT ;  /* 0x000000210e00780c */ /* 0x000fe40003f26270 */
[----:B------:R-:W-:Y:S02]  /*195b0*/  VIADDMNMX R0, R3, R135, R0, PT ;  /* 0x0000008703007246 */ /* 0x000fe40003800100 */
[----:B------:R-:W-:-:S04]  /*195c0*/  ISETP.GT.AND P2, PT, R106, 0x20, !P1 ;  /* 0x000000206a00780c */ /* 0x000fc80004f44270 */
        /* <DEDUP_REMOVED lines=98> */
[----:B------:R-:W-:-:S04]  /*19bf0*/  ISETP.LT.OR P3, PT, R20, 0x71, P3 ;  /* 0x000000711400780c */ /* 0x000fc80001f61670 */
        /* <DEDUP_REMOVED lines=13> */
[----:B------:R-:W-:-:S04]  /*19cd0*/  ISETP.LT.OR P3, PT, R20, 0x7a, P3 ;  /* 0x0000007a1400780c */ /* 0x000fc80001f61670 */
        /* <DEDUP_REMOVED lines=27> */
[----:B------:R-:W-:-:S04]  /*19e90*/  ISETP.LT.OR P3, PT, R20, 0x92, P3 ;  /* 0x000000921400780c */ /* 0x000fc80001f61670 */
[----:B------:R-:W-:Y:S02]  /*19ea0*/  FSEL R133, R33, -INF , !P3 ;  /* 0xff80000021857808 */ /* 0x000fe40005800000 */
[----:B------:R-:W-:-:S04]  /*19eb0*/  ISETP.GE.AND P3, PT, R14, 0x99, PT ;  /* 0x000000990e00780c */ /* 0x000fc80003f66270 */
[----:B------:R-:W-:-:S04]  /*19ec0*/  ISETP.GT.AND P4, PT, R106, 0x98, !P3 ;  /* 0x000000986a00780c */ /* 0x000fc80005f84270 */
[----:B------:R-:W-:-:S04]  /*19ed0*/  ISETP.LT.OR P4, PT, R20, 0x99, P4 ;  /* 0x000000991400780c */ /* 0x000fc80002781670 */
[----:B------:R-:W-:Y:S02]  /*19ee0*/  FSEL R33, R36, -INF , !P4 ;  /* 0xff80000024217808 */ /* 0x000fe40006000000 */
[----:B------:R-:W-:-:S04]  /*19ef0*/  ISETP.GE.AND P4, PT, R14, 0x1, PT ;  /* 0x000000010e00780c */ /* 0x000fc80003f86270 */
        /* <DEDUP_REMOVED lines=8> */
[----:B------:R-:W-:-:S13]  /*19f80*/  ISETP.GE.AND P5, PT, R11, 0x1, PT ;  /* 0x000000010b00780c */ /* 0x000fda0003fa6270 */
[----:B------:R-:W-:Y:S05]  /*19f90*/  @!P5 BRA `(.L_x_1490) ;  /* 0x00000000004cd947 */ /* 0x000fea0003800000 */
        /* <DEDUP_REMOVED lines=11> */
.L_x_1492:
[----:B------:R-:W-:-:S13]  /*1a050*/  ISETP.NE.AND P5, PT, R11, 0x1, PT ;  /* 0x000000010b00780c */ /* 0x000fda0003fa5270 */
[----:B------:R-:W0:Y:S02]  /*1a060*/  @P5 LDC.64 R4, c[0x0][0x9e8] ;  /* 0x00027a00ff045b82 */ /* 0x000e240000000a00 */
[----:B0-----:R-:W-:-:S05]  /*1a070*/  @P5 IMAD.HI.U32 R4, R3, R4, RZ ;  /* 0x0000000403045227 */ /* 0x001fca00078e00ff */
[----:B------:R-:W-:-:S07]  /*1a080*/  @P5 SHF.R.U32.HI R3, RZ, R5, R4 ;  /* 0x00000005ff035219 */ /* 0x000fce0000011604 */
.L_x_1493:
[----:B------:R-:W-:Y:S05]  /*1a090*/  BSYNC B0 ;  /* 0x0000000000007941 */ /* 0x000fea0003800000 */
.L_x_1491:
[----:B------:R-:W-:-:S05]  /*1a0a0*/  IMAD R3, R3, R11, R12 ;  /* 0x0000000b03037224 */ /* 0x000fca00078e020c */
[----:B------:R-:W-:Y:S02]  /*1a0b0*/  VIMNMX R6, R6, R3, !PT ;  /* 0x0000000306067248 */ /* 0x000fe40007fe0100 */
[----:B------:R-:W-:-:S07]  /*1a0c0*/  VIADDMNMX R0, R3, R11, R0, PT ;  /* 0x0000000b03007246 */ /* 0x000fce0003800100 */
.L_x_1490:
        /* <DEDUP_REMOVED lines=114> */
[----:B------:R-:W-:Y:S01]  /*1a7f0*/  ISETP.GT.AND P4, PT, R6, RZ, !P4 ;  /* 0x000000ff0600720c */ /* 0x000fe20006784270 */
[----:B------:R-:W0:Y:S01]  /*1a800*/  SHFL.BFLY PT, R3, R4, 0x2, 0x1f ;  /* 0x0c401f0004037f89 */ /* 0x000e2200000e0000 */
[----:B------:R-:W-:Y:S02]  /*1a810*/  FSEL R151, R46, -INF , !P1 ;  /* 0xff8000002e977808 */ /* 0x000fe40004800000 */
[----:B------:R-:W-:Y:S02]  /*1a820*/  ISETP.NE.AND P1, PT, R60, RZ, PT ;  /* 0x000000ff3c00720c */ /* 0x000fe40003f25270 */
[----:B------:R-:W-:Y:S02]  /*1a830*/  ISETP.LT.OR P4, PT, R0, 0x1, P4 ;  /* 0x000000010000780c */ /* 0x000fe40002781670 */
[----:B------:R-:W-:Y:S02]  /*1a840*/  ISETP.GT.AND P1, PT, R6, 0x69, !P1 ;  /* 0x000000690600780c */ /* 0x000fe40004f24270 */
[----:B------:R-:W-:-:S02]  /*1a850*/  FSEL R90, R90, -INF , !P4 ;  /* 0xff8000005a5a7808 */ /* 0x000fc40006000000 */
[----:B------:R-:W-:Y:S02]  /*1a860*/  ISETP.LT.OR P1, PT, R0, 0x6a, P1 ;  /* 0x0000006a0000780c */ /* 0x000fe40000f21670 */
[----:B------:R-:W-:Y:S02]  /*1a870*/  ISETP.GT.AND P6, PT, R6, 0x79, !P6 ;  /* 0x000000790600780c */ /* 0x000fe400077c4270 */
[----:B------:R-:W-:Y:S02]  /*1a880*/  FSEL R47, R47, -INF , !P1 ;  /* 0xff8000002f2f7808 */ /* 0x000fe40004800000 */
[----:B------:R-:W-:Y:S02]  /*1a890*/  ISETP.NE.AND P1, PT, R56, RZ, PT ;  /* 0x000000ff3800720c */ /* 0x000fe40003f25270 */
[----:B------:R-:W-:Y:S02]  /*1a8a0*/  ISETP.NE.AND P4, PT, R24, RZ, PT ;  /* 0x000000ff1800720c */ /* 0x000fe40003f85270 */
[----:B------:R-:W-:-:S02]  /*1a8b0*/  ISETP.GT.AND P1, PT, R6, 0x70, !P1 ;  /* 0x000000700600780c */ /* 0x000fc40004f24270 */
[C---:B------:R-:W-:Y:S02]  /*1a8c0*/  ISETP.LT.OR P6, PT, R0.reuse, 0x7a, P6 ;  /* 0x0000007a0000780c */ /* 0x040fe400037c1670 */
[----:B------:R-:W-:Y:S02]  /*1a8d0*/  ISETP.LT.OR P1, PT, R0, 0x71, P1 ;  /* 0x000000710000780c */ /* 0x000fe40000f21670 */
[----:B0-----:R-:W-:Y:S02]  /*1a8e0*/  FMNMX.FTZ R12, R4, R3, !PT ;  /* 0x00000003040c7209 */ /* 0x001fe40007810000 */
[----:B------:R-:W-:Y:S02]  /*1a8f0*/  FSEL R153, R50, -INF , !P1 ;  /* 0xff80000032997808 */ /* 0x000fe40004800000 */
[----:B------:R-:W-:Y:S01]  /*1a900*/  ISETP.NE.AND P1, PT, R48, RZ, PT ;  /* 0x000000ff3000720c */ /* 0x000fe20003f25270 */
[----:B------:R-:W0:Y:S01]  /*1a910*/  SHFL.BFLY PT, R3, R12, 0x1, 0x1f ;  /* 0x0c201f000c037f89 */ /* 0x000e2200000e0000 */
[----:B------:R-:W-:-:S02]  /*1a920*/  FSEL R55, R55, -INF , !P6 ;  /* 0xff80000037377808 */ /* 0x000fc40007000000 */
[----:B------:R-:W-:Y:S02]  /*1a930*/  ISETP.GT.AND P1, PT, R6, 0x71, !P1 ;  /* 0x000000710600780c */ /* 0x000fe40004f24270 */
[----:B------:R-:W-:Y:S02]  /*1a940*/  ISETP.NE.AND P6, PT, R52, RZ, PT ;  /* 0x000000ff3400720c */ /* 0x000fe40003fc5270 */
[----:B------:R-:W-:Y:S02]  /*1a950*/  ISETP.LT.OR P1, PT, R0, 0x72, P1 ;  /* 0x000000720000780c */ /* 0x000fe40000f21670 */
[----:B------:R-:W-:Y:S02]  /*1a960*/  ISETP.GT.AND P3, PT, R6, 0x98, !P3 ;  /* 0x000000980600780c */ /* 0x000fe40005f64270 */
[----:B------:R-:W-:Y:S02]  /*1a970*/  FSEL R51, R51, -INF , !P1 ;  /* 0xff80000033337808 */ /* 0x000fe40004800000 */
[----:B------:R-:W-:-:S02]  /*1a980*/  ISETP.NE.AND P1, PT, R44, RZ, PT ;  /* 0x000000ff2c00720c */ /* 0x000fc40003f25270 */
[----:B------:R-:W-:Y:S02]  /*1a990*/  ISETP.LT.OR P3, PT, R0, 0x99, P3 ;  /* 0x000000990000780c */ /* 0x000fe40001f61670 */
[----:B------:R-:W-:-:S04]  /*1a9a0*/  ISETP.GT.AND P1, PT, R6, 0x78, !P1 ;  /* 0x000000780600780c */ /* 0x000fc80004f24270 */
[----:B------:R-:W-:Y:S02]  /*1a9b0*/  ISETP.LT.OR P1, PT, R0, 0x79, P1 ;  /* 0x000000790000780c */ /* 0x000fe40000f21670 */
[----:B0-----:R-:W-:Y:S02]  /*1a9c0*/  FMNMX.FTZ R3, R12, R3, !PT ;  /* 0x000000030c037209 */ /* 0x001fe40007810000 */
[----:B------:R-:W-:Y:S02]  /*1a9d0*/  FSEL R155, R54, -INF , !P1 ;  /* 0xff800000369b7808 */ /* 0x000fe40004800000 */
[----:B------:R-:W-:Y:S01]  /*1a9e0*/  ISETP.GT.AND P1, PT, R6, 0x1, !P2 ;  /* 0x000000010600780c */ /* 0x000fe20005724270 */
[----:B------:R-:W-:-:S01]  /*1a9f0*/  FFMA.FTZ R169, R2, R3, -8 ;  /* 0xc100000002a97423 */ /* 0x000fc20000010003 */
[----:B------:R-:W-:Y:S02]  /*1aa00*/  ISETP.NE.AND P2, PT, R132, RZ, PT ;  /* 0x000000ff8400720c */ /* 0x000fe40003f45270 */
[----:B------:R-:W-:-:S04]  /*1aa10*/  ISETP.LT.OR P1, PT, R0, 0x2, P1 ;  /* 0x000000020000780c */ /* 0x000fc80000f21670 */
[----:B------:R-:W-:Y:S02]  /*1aa20*/  FSEL R159, R91, -INF , !P1 ;  /* 0xff8000005b9f7808 */ /* 0x000fe40004800000 */
[----:B------:R-:W-:Y:S02]  /*1aa30*/  ISETP.GT.AND P1, PT, R6, 0x8, !P5 ;  /* 0x000000080600780c */ /* 0x000fe40006f24270 */
[----:B------:R-:W-:Y:S02]  /*1aa40*/  FMNMX.FTZ R24, R90, R159, !PT ;  /* 0x0000009f5a187209 */ /* 0x000fe40007810000 */
[----:B------:R-:W-:Y:S02]  /*1aa50*/  ISETP.LT.OR P1, PT, R0, 0x9, P1 ;  /* 0x000000090000780c */ /* 0x000fe40000f21670 */
[----:B------:R-:W-:Y:S02]  /*1aa60*/  ISETP.NE.AND P5, PT, R134, RZ, PT ;  /* 0x000000ff8600720c */ /* 0x000fe40003fa5270 */
[----:B------:R-:W-:-:S02]  /*1aa70*/  FSEL R157, R94, -INF , !P1 ;  /* 0xff8000005e9d7808 */ /* 0x000fc40004800000 */
[----:B------:R-:W-:Y:S02]  /*1aa80*/  ISETP.NE.AND P1, PT, R92, RZ, PT ;  /* 0x000000ff5c00720c */ /* 0x000fe40003f25270 */
[----:B------:R-:W-:Y:S02]  /*1aa90*/  FMNMX.FTZ R24, R157, R24, !PT ;  /* 0x000000189d187209 */ /* 0x000fe40007810000 */
[----:B------:R-:W-:-:S04]  /*1aaa0*/  ISETP.GT.AND P1, PT, R6, 0x9, !P1 ;  /* 0x000000090600780c */ /* 0x000fc80004f24270 */
[----:B------:R-:W-:-:S04]  /*1aab0*/  ISETP.LT.OR P1, PT, R0, 0xa, P1 ;  /* 0x0000000a0000780c */ /* 0x000fc80000f21670 */
[----:B------:R-:W-:Y:S02]  /*1aac0*/  FSEL R161, R95, -INF , !P1 ;  /* 0xff8000005fa17808 */ /* 0x000fe40004800000 */
[----:B------:R-:W-:Y:S02]  /*1aad0*/  ISETP.NE.AND P1, PT, R108, RZ, PT ;  /* 0x000000ff6c00720c */ /* 0x000fe40003f25270 */
[----:B------:R-:W-:Y:S02]  /*1aae0*/  FMNMX.FTZ R24, R161, R24, !PT ;  /* 0x00000018a1187209 */ /* 0x000fe40007810000 */
        /* <DEDUP_REMOVED lines=20> */
[----:B------:R-:W-:Y:S02]  /*1ac30*/  FMNMX.FTZ R26, R163, R24, !PT ;  /* 0x00000018a31a7209 */ /* 0x000fe40007810000 */
[----:B------:R-:W-:Y:S02]  /*1ac40*/  ISETP.LT.OR P1, PT, R0, 0x82, P1 ;  /* 0x000000820000780c */ /* 0x000fe40000f21670 */
[----:B------:R-:W-:Y:S02]  /*1ac50*/  FMNMX.FTZ R26, R165, R26, !PT ;  /* 0x0000001aa51a7209 */ /* 0x000fe40007810000 */
[----:B------:R-:W-:-:S02]  /*1ac60*/  FSEL R27, R27, -INF , !P1 ;  /* 0xff8000001b1b7808 */ /* 0x000fc40004800000 */
[----:B------:R-:W-:-:S04]  /*1ac70*/  ISETP.GT.AND P1, PT, R6, 0x88, !P6 ;  /* 0x000000880600780c */ /* 0x000fc80007724270 */
[----:B------:R-:W-:-:S04]  /*1ac80*/  ISETP.LT.OR P1, PT, R0, 0x89, P1 ;  /* 0x000000890000780c */ /* 0x000fc80000f21670 */
[----:B------:R-:W-:Y:S02]  /*1ac90*/  FSEL R95, R30, -INF , !P1 ;  /* 0xff8000001e5f7808 */ /* 0x000fe40004800000 */
[----:B------:R-:W-:-:S04]  /*1aca0*/  ISETP.GT.AND P1, PT, R6, 0x89, !P2 ;  /* 0x000000890600780c */ /* 0x000fc80005724270 */
[----:B------:R-:W-:-:S04]  /*1acb0*/  ISETP.LT.OR P1, PT, R0, 0x8a, P1 ;  /* 0x0000008a0000780c */ /* 0x000fc80000f21670 */
[----:B------:R-:W-:Y:S02]  /*1acc0*/  FSEL R31, R31, -INF , !P1 ;  /* 0xff8000001f1f7808 */ /* 0x000fe40004800000 */
[----:B------:R-:W-:Y:S02]  /*1acd0*/  ISETP.GT.AND P1, PT, R6, 0x90, !P5 ;  /* 0x000000900600780c */ /* 0x000fe40006f24270 */
[----:B------:R-:W-:Y:S02]  /*1ace0*/  ISETP.NE.AND P5, PT, R28, RZ, PT ;  /* 0x000000ff1c00720c */ /* 0x000fe40003fa5270 */
[----:B------:R-:W-:Y:S02]  /*1acf0*/  ISETP.LT.OR P1, PT, R0, 0x91, P1 ;  /* 0x000000910000780c */ /* 0x000fe40000f21670 */
[----:B------:R-:W-:Y:S02]  /*1ad00*/  FMNMX.FTZ R28, R167, R26, !PT ;  /* 0x0000001aa71c7209 */ /* 0x000fe40007810000 */
[----:B------:R-:W-:-:S02]  /*1ad10*/  FSEL R99, R34, -INF , !P1 ;  /* 0xff80000022637808 */ /* 0x000fc40004800000 */
[----:B------:R-:W-:Y:S02]  /*1ad20*/  FSETP.NEU.FTZ.AND P1, PT, R3, -INF , PT ;  /* 0xff8000000300780b */ /* 0x000fe40003f3d000 */
[----:B------:R-:W-:Y:S02]  /*1ad30*/  FMNMX.FTZ R28, R103, R28, !PT ;  /* 0x0000001c671c7209 */ /* 0x000fe40007810000 */
[----:B------:R-:W-:Y:S02]  /*1ad40*/  FSEL R169, R169, RZ, P1 ;  /* 0x000000ffa9a97208 */ /* 0x000fe40000800000 */
[----:B------:R-:W-:Y:S02]  /*1ad50*/  FMNMX.FTZ R28, R5, R28, !PT ;  /* 0x0000001c051c7209 */ /* 0x000fe40007810000 */
[----:B------:R-:W-:Y:S01]  /*1ad60*/  ISETP.GT.AND P1, PT, R6, 0x91, !P5 ;  /* 0x000000910600780c */ /* 0x000fe20006f24270 */
[----:B------:R-:W-:-:S01]  /*1ad70*/  FFMA.FTZ R30, R2, R73, -R169 ;  /* 0x00000049021e7223 */ /* 0x000fc200000108a9 */
[----:B------:R-:W-:Y:S01]  /*1ad80*/  FMNMX.FTZ R28, R75, R28, !PT ;  /* 0x0000001c4b1c7209 */ /* 0x000fe20007810000 */
[----:B------:R-:W-:-:S01]  /*1ad90*/  FFMA.FTZ R73, R2, R77, -R169 ;  /* 0x0000004d02497223 */ /* 0x000fc200000108a9 */
[----:B------:R-:W-:Y:S01]  /*1ada0*/  ISETP.LT.OR P1, PT, R0, 0x92, P1 ;  /* 0x000000920000780c */ /* 0x000fe20000f21670 */
[----:B------:R0:W-:Y:S01]  /*1adb0*/  MUFU.EX2 R24, R30 ;  /* 0x0000001e00187308 */ /* 0x0001e20000000800 */
[----:B------:R-:W-:Y:S01]  /*1adc0*/  ISETP.NE.AND P5, PT, R14, RZ, PT ;  /* 0x000000ff0e00720c */ /* 0x000fe20003fa5270 */
[C-C-:B------:R-:W-:Y:S01]  /*1add0*/  FFMA.FTZ R77, R2.reuse, R81, -R169.reuse ;  /* 0x00000051024d7223 */ /* 0x140fe200000108a9 */
[----:B------:R-:W-:Y:S01]  /*1ade0*/  FSEL R35, R35, -INF , !P1 ;  /* 0xff80000023237808 */ /* 0x000fe20004800000 */
[--C-:B------:R-:W-:Y:S01]  /*1adf0*/  FFMA.FTZ R81, R2, R85, -R169.reuse ;  /* 0x0000005502517223 */ /* 0x100fe200000108a9 */
[----:B------:R-:W-:Y:S01]  /*1ae00*/  ISETP.GT.AND P1, PT, R6, 0x99, !P5 ;  /* 0x000000990600780c */ /* 0x000fe20006f24270 */
[--C-:B------:R-:W-:Y:S01]  /*1ae10*/  FFMA.FTZ R85, R2, R41, -R169.reuse ;  /* 0x0000002902557223 */ /* 0x100fe200000108a9 */
[----:B------:R-:W-:Y:S01]  /*1ae20*/  FSEL R41, R38, -INF , !P3 ;  /* 0xff80000026297808 */ /* 0x000fe20005800000 */
[C-C-:B------:R-:W-:Y:S01]  /*1ae30*/  FFMA.FTZ R12, R2.reuse, R21, -R169.reuse ;  /* 0x00000015020c7223 */ /* 0x140fe200000108a9 */
[----:B0-----:R-:W-:Y:S01]  /*1ae40*/  FMNMX.FTZ R30, R135, R28, !PT ;  /* 0x0000001c871e7209 */ /* 0x001fe20007810000 */
[--C-:B------:R-:W-:Y:S01]  /*1ae50*/  FFMA.FTZ R21, R2, R93, -R169.reuse ;  /* 0x0000005d02157223 */ /* 0x100fe200000108a9 */
[----:B------:R-:W-:Y:S01]  /*1ae60*/  ISETP.LT.OR P1, PT, R0, 0x9a, P1 ;  /* 0x0000009a0000780c */ /* 0x000fe20000f21670 */
[C-C-:B------:R-:W-:Y:S01]  /*1ae70*/  FFMA.FTZ R14, R2.reuse, R15, -R169.reuse ;  /* 0x0000000f020e7223 */ /* 0x140fe200000108a9 */
[----:B------:R-:W-:Y:S01]  /*1ae80*/  FMNMX.FTZ R30, R79, R30, !PT ;  /* 0x0000001e4f1e7209 */ /* 0x000fe20007810000 */
[C-C-:B------:R-:W-:Y:S01]  /*1ae90*/  FFMA.FTZ R15, R2.reuse, R97, -R169.reuse ;  /* 0x00000061020f7223 */ /* 0x140fe200000108a9 */
[----:B------:R-:W-:Y:S01]  /*1aea0*/  FSEL R39, R39, -INF , !P1 ;  /* 0xff80000027277808 */ /* 0x000fe20004800000 */
        /* <DEDUP_REMOVED lines=9> */
[----:B------:R-:W-:Y:S01]  /*1af40*/  FMNMX.FTZ R32, R139, R30, !PT ;  /* 0x0000001e8b207209 */ /* 0x000fe20007810000 */
[----:B------:R-:W-:-:S01]  /*1af50*/  FFMA.FTZ R107, R2, R107, -R169 ;  /* 0x0000006b026b7223 */ /* 0x000fc200000108a9 */
        /* <DEDUP_REMOVED lines=16> */
[----:B------:R-:W0:Y:S01]  /*1b060*/  MUFU.EX2 R21, R21 ;  /* 0x0000001500157308 */ /* 0x000e220000000800 */
        /* <DEDUP_REMOVED lines=8> */
[----:B------:R-:W-:Y:S01]  /*1b0f0*/  ISETP.NE.AND P5, PT, R213, 0x1, PT ;  /* 0x00000001d500780c */ /* 0x000fe20003fa5270 */
[C-C-:B------:R-:W-:Y:S01]  /*1b100*/  FFMA.FTZ R48, R2.reuse, R129, -R169.reuse ;  /* 0x0000008102307223 */ /* 0x140fe200000108a9 */
[----:B------:R-:W-:Y:S01]  /*1b110*/  FMNMX.FTZ R34, R67, R34, !PT ;  /* 0x0000002243227209 */ /* 0x000fe20007810000 */
[C-C-:B------:R-:W-:Y:S01]  /*1b120*/  FFMA.FTZ R29, R2.reuse, R29, -R169.reuse ;  /* 0x0000001d021d7223 */ /* 0x140fe200000108a9 */
[----:B------:R-:W-:-:S01]  /*1b130*/  FFMA.FTZ R46, R2, R127, -R169 ;  /* 0x0000007f022e7223 */ /* 0x000fc200000108a9 */
[C-C-:B------:R-:W-:Y:S01]  /*1b140*/  FFMA.FTZ R25, R2.reuse, R25, -R169.reuse ;  /* 0x0000001902197223 */ /* 0x140fe200000108a9 */
[----:B------:R-:W-:Y:S01]  /*1b150*/  FMNMX.FTZ R36, R147, R34, !PT ;  /* 0x0000002293247209 */ /* 0x000fe20007810000 */
[----:B------:R-:W-:Y:S01]  /*1b160*/  MUFU.EX2 R15, R15 ;  /* 0x0000000f000f7308 */ /* 0x000fe20000000800 */
[----:B0-----:R-:W-:Y:S01]  /*1b170*/  F2FP.SATFINITE.E4M3.F32.PACK_AB_MERGE_C R184, R21, R12, RZ ;  /* 0x0000000c15b8723e */ /* 0x001fe200048070ff */
[C-C-:B------:R-:W-:Y:S01]  /*1b180*/  FFMA.FTZ R33, R2.reuse, R33, -R169.reuse ;  /* 0x0000002102217223 */ /* 0x140fe200000108a9 */
[----:B------:R-:W-:Y:S01]  /*1b190*/  FMNMX.FTZ R36, R71, R36, !PT ;  /* 0x0000002447247209 */ /* 0x000fe20007810000 */
[----:B------:R-:W-:Y:S01]  /*1b1a0*/  FFMA.FTZ R50, R2, R131, -R169 ;  /* 0x0000008302327223 */ /* 0x000fe200000108a9 */
[----:B------:R-:W-:-:S02]  /*1b1b0*/  F2FP.SATFINITE.E4M3.F32.PACK_AB_MERGE_C R184, R89, R4, R184 ;  /* 0x0000000459b8723e */ /* 0x000fc400048070b8 */
        /* <DEDUP_REMOVED lines=26> */
[----:B------:R-:W-:Y:S03]  /*1b360*/  MUFU.EX2 R30, R109 ;  /* 0x0000006d001e7308 */ /* 0x000fe60000000800 */
[----:B------:R-:W-:Y:S01]  /*1b370*/  FMNMX.FTZ R0, R39, R44, !PT ;  /* 0x0000002c27007209 */ /* 0x000fe20007810000 */
[----:B------:R-:W-:-:S04]  /*1b380*/  FFMA.FTZ R44, R2, R125, -R169 ;  /* 0x0000007d022c7223 */ /* 0x000fc800000108a9 */
[----:B------:R-:W0:Y:S01]  /*1b390*/  SHFL.BFLY PT, R93, R0, 0x2, 0x1f ;  /* 0x0c401f00005d7f89 */ /* 0x000e2200000e0000 */
[----:B------:R-:W1:Y:S08]  /*1b3a0*/  MUFU.EX2 R81, R81 ;  /* 0x0000005100517308 */ /* 0x000e700000000800 */
[----:B------:R-:W-:Y:S08]  /*1b3b0*/  MUFU.EX2 R32, R111 ;  /* 0x0000006f00207308 */ /* 0x000ff00000000800 */
[----:B------:R-:W-:Y:S01]  /*1b3c0*/  MUFU.EX2 R57, R57 ;  /* 0x0000003900397308 */ /* 0x000fe20000000800 */
[----:B-1----:R-:W-:-:S04]  /*1b3d0*/  F2FP.SATFINITE.E4M3.F32.PACK_AB_MERGE_C R182, R81, R30, RZ ;  /* 0x0000001e51b6723e */ /* 0x002fc800048070ff */
[----:B------:R-:W-:Y:S02]  /*1b3e0*/  F2FP.SATFINITE.E4M3.F32.PACK_AB_MERGE_C R182, R77, R28, R182 ;  /* 0x0000001c4db6723e */ /* 0x000fe400048070b6 */
[----:B0-----:R-:W-:Y:S01]  /*1b3f0*/  FMNMX.FTZ R52, R0, R93, !PT ;  /* 0x0000005d00347209 */ /* 0x001fe20007810000 */
[----:B------:R-:W-:Y:S01]  /*1b400*/  MUFU.EX2 R34, R113 ;  /* 0x0000007100227308 */ /* 0x000fe20000000800 */
[----:B------:R-:W-:-:S03]  /*1b410*/  FFMA.FTZ R93, R2, R133, -R169 ;  /* 0x00000085025d7223 */ /* 0x000fc600000108a9 */
[----:B------:R-:W0:Y:S04]  /*1b420*/  SHFL.BFLY PT, R97, R52, 0x1, 0x1f ;  /* 0x0c201f0034617f89 */ /* 0x000e2800000e0000 */
[----:B------:R-:W1:Y:S08]  /*1b430*/  MUFU.EX2 R61, R61 ;  /* 0x0000003d003d7308 */ /* 0x000e700000000800 */
[----:B------:R-:W-:Y:S08]  /*1b440*/  MUFU.EX2 R40, R117 ;  /* 0x0000007500287308 */ /* 0x000ff00000000800 */
[----:B------:R-:W2:Y:S01]  /*1b450*/  MUFU.EX2 R69, R69 ;  /* 0x0000004500457308 */ /* 0x000ea20000000800 */
[----:B-1----:R-:W-:-:S02]  /*1b460*/  F2FP.SATFINITE.E4M3.F32.PACK_AB_MERGE_C R176, R61, R34, RZ ;  /* 0x000000223db0723e */ /* 0x002fc400048070ff */
[----:B0-----:R-:W-:Y:S01]  /*1b470*/  FMNMX.FTZ R0, R52, R97, !PT ;  /* 0x0000006134007209 */ /* 0x001fe20007810000 */
[----:B------:R-:W-:-:S01]  /*1b480*/  FFMA.FTZ R52, R2, R37, -R169 ;  /* 0x0000002502347223 */ /* 0x000fc200000108a9 */
[----:B------:R-:W-:Y:S02]  /*1b490*/  F2FP.SATFINITE.E4M3.F32.PACK_AB_MERGE_C R176, R57, R32, R176 ;  /* 0x0000002039b0723e */ /* 0x000fe400048070b0 */
[----:B------:R-:W-:Y:S01]  /*1b4a0*/  FSETP.NEU.FTZ.AND P1, PT, R0, -INF , PT ;  /* 0xff8000000000780b */ /* 0x000fe20003f3d000 */
[----:B------:R-:W-:Y:S01]  /*1b4b0*/  FFMA.FTZ R54, R2, R0, -8 ;  /* 0xc100000002367423 */ /* 0x000fe20000010000 */
[----:B------:R-:W-:Y:S04]  /*1b4c0*/  MUFU.EX2 R36, R115 ;  /* 0x0000007300247308 */ /* 0x000fe80000000800 */
[----:B------:R-:W-:-:S02]  /*1b4d0*/  FSEL R54, R54, RZ, P1 ;  /* 0x000000ff36367208 */ /* 0x000fc40000800000 */
[----:B--2---:R-:W-:Y:S02]  /*1b4e0*/  F2FP.SATFINITE.E4M3.F32.PACK_AB_MERGE_C R178, R69, R40, RZ ;  /* 0x0000002845b2723e */ /* 0x004fe400048070ff */
[----:B------:R-:W-:Y:S01]  /*1b4f0*/  MUFU.EX2 R65, R65 ;  /* 0x0000004100417308 */ /* 0x000fe20000000800 */
[----:B------:R-:W-:-:S01]  /*1b500*/  FFMA.FTZ R37, R2, R90, -R54 ;  /* 0x0000005a02257223 */ /* 0x000fc20000010836 */
[C-C-:B------:R-:W-:Y:S01]  /*1b510*/  FFMA.FTZ R56, R2.reuse, R159, -R54.reuse ;  /* 0x0000009f02387223 */ /* 0x140fe20000010836 */
[----:B------:R-:W-:-:S01]  /*1b520*/  FFMA.FTZ R58, R2, R157, -R54 ;  /* 0x0000009d023a7223 */ /* 0x000fc20000010836 */
[----:B------:R-:W-:Y:S01]  /*1b530*/  FFMA.FTZ R76, R2, R67, -R54 ;  /* 0x00000043024c7223 */ /* 0x000fe20000010836 */
[----:B------:R-:W-:-:S01]  /*1b540*/  FADD.FTZ R67, R4, R89 ;  /* 0x0000005904437221 */ /* 0x000fc20000010000 */
[C-C-:B------:R-:W-:Y:S01]  /*1b550*/  FFMA.FTZ R101, R2.reuse, R161, -R54.reuse ;  /* 0x000000a102657223 */ /* 0x140fe20000010836 */
[----:B------:R-:W-:-:S01]  /*1b560*/  FFMA.FTZ R60, R2, R163, -R54 ;  /* 0x000000a3023c7223 */ /* 0x000fc20000010836 */
[----:B------:R-:W-:Y:S01]  /*1b570*/  MUFU.EX2 R37, R37 ;  /* 0x0000002500257308 */ /* 0x000fe20000000800 */
[----:B------:R-:W-:-:S01]  /*1b580*/  FADD.FTZ R78, R12, R67 ;  /* 0x000000430c4e7221 */ /* 0x000fc20000010000 */
[C-C-:B------:R-:W-:Y:S01]  /*1b590*/  FFMA.FTZ R97, R2.reuse, R165, -R54.reuse ;  /* 0x000000a502617223 */ /* 0x140fe20000010836 */
[----:B------:R-:W-:-:S01]  /*1b5a0*/  FFMA.FTZ R62, R2, R167, -R54 ;  /* 0x000000a7023e7223 */ /* 0x000fc20000010836 */
[----:B------:R-:W-:Y:S01]  /*1b5b0*/  FFMA.FTZ R103, R2, R103, -R54 ;  /* 0x0000006702677223 */ /* 0x000fe20000010836 */
[----:B------:R-:W-:-:S01]  /*1b5c0*/  FADD.FTZ R105, R21, R78 ;  /* 0x0000004e15697221 */ /* 0x000fc20000010000 */
[C-C-:B------:R-:W-:Y:S01]  /*1b5d0*/  FFMA.FTZ R78, R2.reuse, R71, -R54.reuse ;  /* 0x00000047024e7223 */ /* 0x140fe20000010836 */
[----:B------:R-:W-:-:S01]  /*1b5e0*/  FFMA.FTZ R5, R2, R5, -R54 ;  /* 0x0000000502057223 */ /* 0x000fc20000010836 */
[----:B------:R-:W0:Y:S01]  /*1b5f0*/  MUFU.EX2 R56, R56 ;  /* 0x0000003800387308 */ /* 0x000e220000000800 */
[----:B------:R-:W-:-:S01]  /*1b600*/  FADD.FTZ R80, R14, R105 ;  /* 0x000000690e507221 */ /* 0x000fc20000010000 */
[C-C-:B------:R-:W-:Y:S01]  /*1b610*/  FFMA.FTZ R64, R2.reuse, R75, -R54.reuse ;  /* 0x0000004b02407223 */ /* 0x140fe20000010836 */
[----:B------:R-:W-:-:S01]  /*1b620*/  FFMA.FTZ R66, R2, R135, -R54 ;  /* 0x0000008702427223 */ /* 0x000fc20000010836 */
[----:B------:R-:W-:Y:S01]  /*1b630*/  FFMA.FTZ R79, R2, R79, -R54 ;  /* 0x0000004f024f7223 */ /* 0x000fe20000010836 */
[----:B------:R-:W-:-:S01]  /*1b640*/  FADD.FTZ R80, R15, R80 ;  /* 0x000000500f507221 */ /* 0x000fc20000010000 */
[C-C-:B------:R-:W-:Y:S01]  /*1b650*/  FFMA.FTZ R68, R2.reuse, R137, -R54.reuse ;  /* 0x0000008902447223 */ /* 0x140fe20000010836 */
[----:B------:R-:W-:-:S01]  /*1b660*/  FFMA.FTZ R75, R2, R83, -R54 ;  /* 0x00000053024b7223 */ /* 0x000fc20000010836 */
[----:B------:R-:W1:Y:S01]  /*1b670*/  MUFU.EX2 R58, R58 ;  /* 0x0000003a003a7308 */ /* 0x000e620000000800 */
[----:B------:R-:W-:-:S01]  /*1b680*/  FADD.FTZ R105, R13, R80 ;  /* 0x000000500d697221 */ /* 0x000fc20000010000 */
[C-C-:B------:R-:W-:Y:S01]  /*1b690*/  FFMA.FTZ R70, R2.reuse, R139, -R54.reuse ;  /* 0x0000008b02467223 */ /* 0x140fe20000010836 */
[----:B------:R-:W-:-:S01]  /*1b6a0*/  FFMA.FTZ R83, R2, R87, -R54 ;  /* 0x0000005702537223 */ /* 0x000fc20000010836 */
[----:B------:R-:W-:Y:S01]  /*1b6b0*/  FFMA.FTZ R72, R2, R141, -R54 ;  /* 0x0000008d02487223 */ /* 0x000fe20000010836 */
[----:B------:R-:W-:-:S01]  /*1b6c0*/  FADD.FTZ R82, R20, R105 ;  /* 0x0000006914527221 */ /* 0x000fc20000010000 */
[C-C-:B------:R-:W-:Y:S01]  /*1b6d0*/  FFMA.FTZ R59, R2.reuse, R59, -R54.reuse ;  /* 0x0000003b023b7223 */ /* 0x140fe20000010836 */
[----:B------:R-:W-:-:S01]  /*1b6e0*/  FFMA.FTZ R74, R2, R143, -R54 ;  /* 0x0000008f024a7223 */ /* 0x000fc20000010836 */
[----:B------:R-:W2:Y:S01]  /*1b6f0*/  MUFU.EX2 R101, R101 ;  /* 0x0000006500657308 */ /* 0x000ea20000000800 */
[----:B0-----:R-:W-:-:S01]  /*1b700*/  FADD.FTZ R71, R37, R56 ;  /* 0x0000003825477221 */ /* 0x001fc20000010000 */
[----:B------:R-:W-:Y:S01]  /*1b710*/  FADD.FTZ R107, R9, R82 ;  /* 0x00000052096b7221 */ /* 0x000fe20000010000 */
[----:B------:R-:W-:-:S01]  /*1b720*/  FFMA.FTZ R87, R2, R63, -R54 ;  /* 0x0000003f02577223 */ /* 0x000fc20000010836 */
[C-C-:B------:R-:W-:Y:S01]  /*1b730*/  FFMA.FTZ R63, R2.reuse, R145, -R54.reuse ;  /* 0x00000091023f7223 */ /* 0x140fe20000010836 */
[----:B------:R-:W-:-:S01]  /*1b740*/  FFMA.FTZ R67, R2, R147, -R54 ;  /* 0x0000009302437223 */ /* 0x000fc20000010836 */
[----:B------:R-:W-:Y:S01]  /*1b750*/  FADD.FTZ R107, R24, R107 ;  /* 0x0000006b186b7221 */ /* 0x000fe20000010000 */
[----:B------:R-:W-:Y:S01]  /*1b760*/  F2FP.SATFINITE.E4M3.F32.PACK_AB_MERGE_C R178, R65, R36, R178 ;  /* 0x0000002441b2723e */ /* 0x000fe200048070b2 */
[----:B------:R-:W0:Y:S01]  /*1b770*/  MUFU.EX2 R60, R60 ;  /* 0x0000003c003c7308 */ /* 0x000e220000000800 */
[----:B-1----:R-:W-:-:S01]  /*1b780*/  FADD.FTZ R80, R58, R71 ;  /* 0x000000473a507221 */ /* 0x002fc20000010000 */
[C-C-:B------:R-:W-:Y:S01]  /*1b790*/  FFMA.FTZ R71, R2.reuse, R149, -R54.reuse ;  /* 0x0000009502477223 */ /* 0x140fe20000010836 */
[----:B------:R-:W-:-:S01]  /*1b7a0*/  FFMA.FTZ R43, R2, R43, -R54 ;  /* 0x0000002b022b7223 */ /* 0x000fc20000010836 */
[C-C-:B------:R-:W-:Y:S01]  /*1b7b0*/  FFMA.FTZ R151, R2.reuse, R151, -R54.reuse ;  /* 0x0000009702977223 */ /* 0x140fe20000010836 */
[----:B------:R-:W-:-:S01]  /*1b7c0*/  FFMA.FTZ R47, R2, R47, -R54 ;  /* 0x0000002f022f7223 */ /* 0x000fc20000010836 */
[C-C-:B------:R-:W-:Y:S01]  /*1b7d0*/  FFMA.FTZ R4, R2.reuse, R153, -R54.reuse ;  /* 0x0000009902047223 */ /* 0x140fe20000010836 */
[----:B------:R-:W-:-:S01]  /*1b7e0*/  FFMA.FTZ R51, R2, R51, -R54 ;  /* 0x0000003302337223 */ /* 0x000fc20000010836 */
[----:B------:R-:W1:Y:S01]  /*1b7f0*/  MUFU.EX2 R97, R97 ;  /* 0x0000006100617308 */ /* 0x000e620000000800 */
[----:B--2---:R-:W-:-:S01]  /*1b800*/  FADD.FTZ R105, R101, R80 ;  /* 0x0000005065697221 */ /* 0x004fc20000010000 */
[C-C-:B------:R-:W-:Y:S01]  /*1b810*/  FFMA.FTZ R155, R2.reuse, R155, -R54.reuse ;  /* 0x0000009b029b7223 */ /* 0x140fe20000010836 */
[----:B------:R-:W-:-:S01]  /*1b820*/  FFMA.FTZ R55, R2, R55, -R54 ;  /* 0x0000003702377223 */ /* 0x000fc20000010836 */
[C-C-:B------:R-:W-:Y:S01]  /*1b830*/  FFMA.FTZ R91, R2.reuse, R91, -R54.reuse ;  /* 0x0000005b025b7223 */ /* 0x140fe20000010836 */
[----:B------:R-:W-:-:S01]  /*1b840*/  FFMA.FTZ R27, R2, R27, -R54 ;  /* 0x0000001b021b7223 */ /* 0x000fc20000010836 */
[C-C-:B------:R-:W-:Y:S01]  /*1b850*/  FFMA.FTZ R95, R2.reuse, R95, -R54.reuse ;  /* 0x0000005f025f7223 */ /* 0x140fe20000010836 */
[----:B------:R-:W-:-:S01]  /*1b860*/  FFMA.FTZ R31, R2, R31, -R54 ;  /* 0x0000001f021f7223 */ /* 0x000fc20000010836 */
[----:B------:R-:W2:Y:S01]  /*1b870*/  MUFU.EX2 R62, R62 ;  /* 0x0000003e003e7308 */ /* 0x000ea20000000800 */
[----:B0-----:R-:W-:-:S01]  /*1b880*/  FADD.FTZ R80, R60, R105 ;  /* 0x000000693c507221 */ /* 0x001fc20000010000 */
[C-C-:B------:R-:W-:Y:S01]  /*1b890*/  FFMA.FTZ R99, R2.reuse, R99, -R54.reuse ;  /* 0x0000006302637223 */ /* 0x140fe20000010836 */
[----:B------:R-:W-:-:S01]  /*1b8a0*/  FFMA.FTZ R35, R2, R35, -R54 ;  /* 0x0000002302237223 */ /* 0x000fc20000010836 */
[C-C-:B------:R-:W-:Y:S01]  /*1b8b0*/  FFMA.FTZ R41, R2.reuse, R41, -R54.reuse ;  /* 0x0000002902297223 */ /* 0x140fe20000010836 */
[----:B------:R-:W-:-:S01]  /*1b8c0*/  FFMA.FTZ R39, R2, R39, -R54 ;  /* 0x0000002702277223 */ /* 0x000fc20000010836 */
[----:B------:R-:W-:-:S02]  /*1b8d0*/  F2FP.SATFINITE.E4M3.F32.PACK_AB_MERGE_C R58, R101, R58, RZ ;  /* 0x0000003a653a723e */ /* 0x000fc400048070ff */
[----:B------:R-:W0:Y:S01]  /*1b8e0*/  MUFU.EX2 R103, R103 ;  /* 0x0000006700677308 */ /* 0x000e220000000800 */
[----:B-1----:R-:W-:-:S01]  /*1b8f0*/  FADD.FTZ R21, R97, R80 ;  /* 0x0000005061157221 */ /* 0x002fc20000010000 */
[----:B------:R-:W-:Y:S01]  /*1b900*/  FADD.FTZ R80, R26, R107 ;  /* 0x0000006b1a507221 */ /* 0x000fe20000010000 */
[----:B------:R-:W-:-:S03]  /*1b910*/  F2FP.SATFINITE.E4M3.F32.PACK_AB_MERGE_C R185, R56, R37, R58 ;  /* 0x0000002538b9723e */ /* 0x000fc6000480703a */
[----:B------:R-:W-:Y:S02]  /*1b920*/  FADD.FTZ R13, R73, R80 ;  /* 0x00000050490d7221 */ /* 0x000fe40000010000 */
[----:B------:R-:W1:Y:S01]  /*1b930*/  MUFU.EX2 R5, R5 ;  /* 0x0000000500057308 */ /* 0x000e620000000800 */
[----:B--2---:R-:W-:-:S01]  /*1b940*/  FADD.FTZ R20, R62, R21 ;  /* 0x000000153e147221 */ /* 0x004fc20000010000 */
[----:B------:R-:W-:-:S04]  /*1b950*/  FADD.FTZ R26, R28, R13 ;  /* 0x0000000d1c1a7221 */ /* 0x000fc80000010000 */
[----:B------:R-:W-:Y:S02]  /*1b960*/  FADD.FTZ R21, R77, R26 ;  /* 0x0000001a4d157221 */ /* 0x000fe40000010000 */
[----:B------:R-:W2:Y:S01]  /*1b970*/  MUFU.EX2 R64, R64 ;  /* 0x0000004000407308 */ /* 0x000ea20000000800 */
[----:B0-----:R-:W-:-:S01]  /*1b980*/  FADD.FTZ R20, R103, R20 ;  /* 0x0000001467147221 */ /* 0x001fc20000010000 */
[----:B------:R-:W-:Y:S01]  /*1b990*/  FADD.FTZ R26, R30, R21 ;  /* 0x000000151e1a7221 */ /* 0x000fe20000010000 */
[----:B------:R-:W-:-:S03]  /*1b9a0*/  F2FP.SATFINITE.E4M3.F32.PACK_AB_MERGE_C R62, R103, R62, RZ ;  /* 0x0000003e673e723e */ /* 0x000fc600048070ff */
[----:B------:R-:W-:Y:S01]  /*1b9b0*/  FADD.FTZ R81, R81, R26 ;  /* 0x0000001a51517221 */ /* 0x000fe20000010000 */
[----:B------:R-:W-:Y:S01]  /*1b9c0*/  F2FP.SATFINITE.E4M3.F32.PACK_AB_MERGE_C R187, R97, R60, R62 ;  /* 0x0000003c61bb723e */ /* 0x000fe2000480703e */
[----:B------:R-:W0:Y:S01]  /*1b9d0*/  MUFU.EX2 R66, R66 ;  /* 0x0000004200427308 */ /* 0x000e220000000800 */
[----:B-1----:R-:W-:-:S01]  /*1b9e0*/  FADD.FTZ R13, R5, R20 ;  /* 0x00000014050d7221 */ /* 0x002fc20000010000 */
[----:B------:R-:W-:-:S06]  /*1b9f0*/  FADD.FTZ R24, R32, R81 ;  /* 0x0000005120187221 */ /* 0x000fcc0000010000 */
        /* <DEDUP_REMOVED lines=9> */
[----:B------:R-:W-:-:S03]  /*1ba90*/  F2FP.SATFINITE.E4M3.F32.PACK_AB_MERGE_C R66, R79, R66, RZ ;  /* 0x000000424f42723e */ /* 0x000fc600048070ff */
[----:B------:R-:W-:Y:S01]  /*1baa0*/  FADD.FTZ R24, R36, R61 ;  /* 0x0000003d24187221 */ /* 0x000fe20000010000 */
[----:B------:R-:W-:Y:S01]  /*1bab0*/  F2FP.SATFINITE.E4M3.F32.PACK_AB_MERGE_C R181, R64, R5, R66 ;  /* 0x0000000540b5723e */ /* 0x000fe20004807042 */
[----:B------:R-:W1:Y:S01]  /*1bac0*/  MUFU.EX2 R70, R70 ;  /* 0x0000004600467308 */ /* 0x000e620000000800 */
[----:B--2---:R-:W-:-:S01]  /*1bad0*/  FADD.FTZ R20, R68, R9 ;  /* 0x0000000944147221 */ /* 0x004fc20000010000 */
[----:B------:R-:W-:-:S04]  /*1bae0*/  FADD.FTZ R65, R65, R24 ;  /* 0x0000001841417221 */ /* 0x000fc80000010000 */
[----:B------:R-:W-:Y:S02]  /*1baf0*/  FADD.FTZ R40, R40, R65 ;  /* 0x0000004128287221 */ /* 0x000fe40000010000 */
[----:B------:R-:W2:Y:S01]  /*1bb00*/  MUFU.EX2 R83, R83 ;  /* 0x0000005300537308 */ /* 0x000ea20000000800 */
[----:B0-----:R-:W-:-:S01]  /*1bb10*/  FADD.FTZ R9, R75, R20 ;  /* 0x000000144b097221 */ /* 0x001fc20000010000 */
[----:B------:R-:W-:-:S06]  /*1bb20*/  FADD.FTZ R69, R69, R40 ;  /* 0x0000002845457221 */ /* 0x000fcc0000010000 */
        /* <DEDUP_REMOVED lines=26> */
[----:B0-----:R-:W-:-:S01]  /*1bcd0*/  FADD.FTZ R26, R78, R9 ;  /* 0x000000094e1a7221 */ /* 0x001fc20000010000 */
[----:B------:R-:W-:-:S04]  /*1bce0*/  F2FP.SATFINITE.E4M3.F32.PACK_AB_MERGE_C R67, R78, R67, RZ ;  /* 0x000000434e43723e */ /* 0x000fc800048070ff */
[----:B------:R-:W-:Y:S02]  /*1bcf0*/  F2FP.SATFINITE.E4M3.F32.PACK_AB_MERGE_C R179, R76, R63, R67 ;  /* 0x0000003f4cb3723e */ /* 0x000fe40004807043 */
[----:B------:R-:W0:Y:S08]  /*1bd00*/  MUFU.EX2 R71, R71 ;  /* 0x0000004700477308 */ /* 0x000e300000000800 */
[----:B------:R-:W2:Y:S01]  /*1bd10*/  MUFU.EX2 R12, R43 ;  /* 0x0000002b000c7308 */ /* 0x000ea20000000800 */
[----:B-1----:R-:W-:Y:S01]  /*1bd20*/  F2FP.SATFINITE.E4M3.F32.PACK_AB_MERGE_C R172, R85, R42, R13 ;  /* 0x0000002a55ac723e */ /* 0x002fe2000480700d */
[----:B------:R-:W-:-:S04]  /*1bd30*/  FADD.FTZ R42, R42, R69 ;  /* 0x000000452a2a7221 */ /* 0x000fc80000010000 */
[----:B------:R-:W-:Y:S02]  /*1bd40*/  FADD.FTZ R85, R85, R42 ;  /* 0x0000002a55557221 */ /* 0x000fe40000010000 */
[----:B------:R-:W1:Y:S01]  /*1bd50*/  MUFU.EX2 R151, R151 ;  /* 0x0000009700977308 */ /* 0x000e620000000800 */
[----:B0-----:R-:W-:-:S01]  /*1bd60*/  FADD.FTZ R9, R71, R26 ;  /* 0x0000001a47097221 */ /* 0x001fc20000010000 */
[----:B------:R-:W-:-:S04]  /*1bd70*/  FADD.FTZ R28, R6, R85 ;  /* 0x00000055061c7221 */ /* 0x000fc80000010000 */
[----:B------:R-:W-:Y:S02]  /*1bd80*/  FADD.FTZ R45, R45, R28 ;  /* 0x0000001c2d2d7221 */ /* 0x000fe40000010000 */
[----:B------:R-:W-:Y:S01]  /*1bd90*/  MUFU.EX2 R44, R44 ;  /* 0x0000002c002c7308 */ /* 0x000fe20000000800 */
[----:B--2---:R-:W-:-:S01]  /*1bda0*/  FADD.FTZ R26, R12, R9 ;  /* 0x000000090c1a7221 */ /* 0x004fc20000010000 */
[----:B------:R-:W0:Y:S06]  /*1bdb0*/  @P5 LDC R28, c[0x0][0x44c] ;  /* 0x00011300ff1c5b82 */ /* 0x000e2c0000000800 */
[----:B------:R-:W2:Y:S01]  /*1bdc0*/  MUFU.EX2 R53, R53 ;  /* 0x0000003500357308 */ /* 0x000ea20000000800 */
[----:B-1----:R-:W-:-:S07]  /*1bdd0*/  FADD.FTZ R9, R151, R26 ;  /* 0x0000001a97097221 */ /* 0x002fce0000010000 */
[----:B------:R-:W1:Y:S08]  /*1bde0*/  MUFU.EX2 R14, R47 ;  /* 0x0000002f000e7308 */ /* 0x000e700000000800 */
[----:B------:R-:W-:Y:S01]  /*1bdf0*/  MUFU.EX2 R38, R38 ;  /* 0x0000002600267308 */ /* 0x000fe20000000800 */
[----:B--2---:R-:W-:Y:S01]  /*1be00*/  F2FP.SATFINITE.E4M3.F32.PACK_AB_MERGE_C R13, R53, R44, RZ ;  /* 0x0000002c350d723e */ /* 0x004fe200048070ff */
[----:B0-----:R-:W-:-:S06]  /*1be10*/  @P5 IMAD.HI.U32 R28, R203, R28, RZ ;  /* 0x0000001ccb1c5227 */ /* 0x001fcc00078e00ff */
[----:B------:R-:W0:Y:S01]  /*1be20*/  MUFU.EX2 R49, R49 ;  /* 0x0000003100317308 */ /* 0x000e220000000800 */
[----:B-1----:R-:W-:-:S01]  /*1be30*/  FADD.FTZ R9, R14, R9 ;  /* 0x000000090e097221 */ /* 0x002fc20000010000 */
[----:B------:R-:W-:-:S04]  /*1be40*/  F2FP.SATFINITE.E4M3.F32.PACK_AB_MERGE_C R151, R14, R151, RZ ;  /* 0x000000970e97723e */ /* 0x000fc800048070ff */
[----:B------:R-:W-:Y:S02]  /*1be50*/  F2FP.SATFINITE.E4M3.F32.PACK_AB_MERGE_C R173, R12, R71, R151 ;  /* 0x000000470cad723e */ /* 0x000fe40004807097 */
[----:B------:R-:W1:Y:S08]  /*1be60*/  MUFU.EX2 R4, R4 ;  /* 0x0000000400047308 */ /* 0x000e700000000800 */
[----:B------:R-:W2:Y:S01]  /*1be70*/  MUFU.EX2 R51, R51 ;  /* 0x0000003300337308 */ /* 0x000ea20000000800 */
[C---:B0-----:R-:W-:Y:S01]  /*1be80*/  F2FP.SATFINITE.E4M3.F32.PACK_AB_MERGE_C R174, R49.reuse, R38, R13 ;  /* 0x0000002631ae723e */ /* 0x041fe2000480700d */
[----:B------:R-:W-:Y:S01]  /*1be90*/  FADD.FTZ R38, R38, R45 ;  /* 0x0000002d26267221 */ /* 0x000fe20000010000 */
[----:B------:R-:W0:Y:S03]  /*1bea0*/  @P5 LDC R13, c[0x0][0x450] ;  /* 0x00011400ff0d5b82 */ /* 0x000e260000000800 */
[----:B------:R-:W-:-:S02]  /*1beb0*/  FADD.FTZ R49, R49, R38 ;  /* 0x0000002631317221 */ /* 0x000fc40000010000 */
[----:B------:R-:W3:Y:S01]  /*1bec0*/  MUFU.EX2 R155, R155 ;  /* 0x0000009b009b7308 */ /* 0x000ee20000000800 */
[----:B-1----:R-:W-:-:S01]  /*1bed0*/  FADD.FTZ R14, R4, R9 ;  /* 0x00000009040e7221 */ /* 0x002fc20000010000 */
[----:B------:R-:W-:-:S04]  /*1bee0*/  FADD.FTZ R44, R44, R49 ;  /* 0x000000312c2c7221 */ /* 0x000fc80000010000 */
[----:B------:R-:W-:Y:S02]  /*1bef0*/  FADD.FTZ R53, R53, R44 ;  /* 0x0000002c35357221 */ /* 0x000fe40000010000 */
[----:B------:R-:W-:Y:S01]  /*1bf00*/  MUFU.EX2 R48, R48 ;  /* 0x0000003000307308 */ /* 0x000fe20000000800 */
[----:B--2---:R-:W-:-:S07]  /*1bf10*/  FADD.FTZ R26, R51, R14 ;  /* 0x0000000e331a7221 */ /* 0x004fce0000010000 */
[----:B------:R-:W1:Y:S01]  /*1bf20*/  MUFU.EX2 R29, R29 ;  /* 0x0000001d001d7308 */ /* 0x000e620000000800 */
[----:B---3--:R-:W-:-:S07]  /*1bf30*/  FADD.FTZ R5, R155, R26 ;  /* 0x0000001a9b057221 */ /* 0x008fce0000010000 */
[----:B------:R-:W2:Y:S08]  /*1bf40*/  MUFU.EX2 R20, R55 ;  /* 0x0000003700147308 */ /* 0x000eb00000000800 */
[----:B------:R-:W-:Y:S01]  /*1bf50*/  MUFU.EX2 R46, R46 ;  /* 0x0000002e002e7308 */ /* 0x000fe20000000800 */
[----:B-1----:R-:W-:-:S07]  /*1bf60*/  F2FP.SATFINITE.E4M3.F32.PACK_AB_MERGE_C R9, R29, R48, RZ ;  /* 0x000000301d09723e */ /* 0x002fce00048070ff */
[----:B------:R-:W1:Y:S01]  /*1bf70*/  MUFU.EX2 R25, R25 ;  /* 0x0000001900197308 */ /* 0x000e620000000800 */
[C---:B--2---:R-:W-:Y:S01]  /*1bf80*/  F2FP.SATFINITE.E4M3.F32.PACK_AB_MERGE_C R155, R20.reuse, R155, RZ ;  /* 0x0000009b149b723e */ /* 0x044fe200048070ff */
[----:B------:R-:W-:-:S03]  /*1bf90*/  FADD.FTZ R20, R20, R5 ;  /* 0x0000000514147221 */ /* 0x000fc60000010000 */
[----:B------:R-:W-:-:S03]  /*1bfa0*/  F2FP.SATFINITE.E4M3.F32.PACK_AB_MERGE_C R175, R51, R4, R155 ;  /* 0x0000000433af723e */ /* 0x000fc6000480709b */
[----:B------:R-:W2:Y:S08]  /*1bfb0*/  MUFU.EX2 R91, R91 ;  /* 0x0000005b005b7308 */ /* 0x000eb00000000800 */
[----:B------:R-:W3:Y:S01]  /*1bfc0*/  MUFU.EX2 R24, R27 ;  /* 0x0000001b00187308 */ /* 0x000ee20000000800 */
[----:B-1----:R-:W-:Y:S01]  /*1bfd0*/  F2FP.SATFINITE.E4M3.F32.PACK_AB_MERGE_C R168, R25, R46, R9 ;  /* 0x0000002e19a8723e */ /* 0x002fe20004807009 */
[----:B------:R-:W-:Y:S01]  /*1bfe0*/  FADD.FTZ R46, R46, R53 ;  /* 0x000000352e2e7221 */ /* 0x000fe20000010000 */
[----:B------:R-:W-:Y:S01]  /*1bff0*/  IMAD.MOV.U32 R9, RZ, RZ, R203 ;  /* 0x000000ffff097224 */ /* 0x000fe200078e00cb */
[----:B0-----:R-:W-:-:S02]  /*1c000*/  @P5 SHF.R.U32.HI R9, RZ, R13, R28 ;  /* 0x0000000dff095219 */ /* 0x001fc4000001161c */
[----:B------:R-:W-:-:S01]  /*1c010*/  FADD.FTZ R25, R25, R46 ;  /* 0x0000002e19197221 */ /* 0x000fc20000010000 */
[----:B------:R-:W-:Y:S01]  /*1c020*/  ISETP.GE.AND P5, PT, R11, 0x1, PT ;  /* 0x000000010b00780c */ /* 0x000fe20003fa6270 */
[----:B------:R-:W0:Y:S01]  /*1c030*/  MUFU.EX2 R95, R95 ;  /* 0x0000005f005f7308 */ /* 0x000e220000000800 */
[----:B--2---:R-:W-:-:S01]  /*1c040*/  FADD.FTZ R5, R91, R20 ;  /* 0x000000145b057221 */ /* 0x004fc20000010000 */
[----:B------:R-:W-:Y:S01]  /*1c050*/  FADD.FTZ R48, R48, R25 ;  /* 0x0000001930307221 */ /* 0x000fe20000010000 */
[----:B------:R-:W-:-:S03]  /*1c060*/  IMAD.IADD R13, R156, 0x1, R9 ;  /* 0x000000019c0d7824 */ /* 0x000fc600078e0209 */
[----:B------:R-:W-:Y:S01]  /*1c070*/  FADD.FTZ R29, R29, R48 ;  /* 0x000000301d1d7221 */ /* 0x000fe20000010000 */
[----:B------:R-:W-:Y:S01]  /*1c080*/  IMAD.IADD R10, R13, 0x1, R10 ;  /* 0x000000010d0a7824 */ /* 0x000fe200078e020a */
[----:B------:R-:W-:Y:S01]  /*1c090*/  MUFU.EX2 R33, R33 ;  /* 0x0000002100217308 */ /* 0x000fe20000000800 */
[----:B---3--:R-:W-:-:S07]  /*1c0a0*/  FADD.FTZ R26, R24, R5 ;  /* 0x00000005181a7221 */ /* 0x008fce0000010000 */
        /* <DEDUP_REMOVED lines=15> */
[----:B0-----:R-:W-:-:S01]  /*1c1a0*/  FADD.FTZ R5, R99, R6 ;  /* 0x0000000663057221 */ /* 0x001fc20000010000 */
[----:B------:R-:W-:-:S06]  /*1c1b0*/  FADD.FTZ R33, R33, R50 ;  /* 0x0000003221217221 */ /* 0x000fcc0000010000 */
[----:B------:R-:W0:Y:S01]  /*1c1c0*/  MUFU.EX2 R20, R39 ;  /* 0x0000002700147308 */ /* 0x000e220000000800 */
[----:B--2---:R-:W-:-:S04]  /*1c1d0*/  FADD.FTZ R4, R14, R5 ;  /* 0x000000050e047221 */ /* 0x004fc80000010000 */
[----:B-1----:R-:W-:Y:S01]  /*1c1e0*/  FADD.FTZ R5, R41, R4 ;  /* 0x0000000429057221 */ /* 0x002fe20000010000 */
[----:B------:R-:W-:Y:S01]  /*1c1f0*/  VIADD R4, R104, 0xfffffffe ;  /* 0xfffffffe68047836 */ /* 0x000fe20000000000 */
[C---:B0-----:R-:W-:Y:S02]  /*1c200*/  F2FP.SATFINITE.E4M3.F32.PACK_AB_MERGE_C R6, R20.reuse, R41, RZ ;  /* 0x000000291406723e */ /* 0x041fe400048070ff */
[----:B------:R-:W-:-:S02]  /*1c210*/  FADD.FTZ R5, R20, R5 ;  /* 0x0000000514057221 */ /* 0x000fc40000010000 */
[----:B------:R-:W-:Y:S01]  /*1c220*/  F2FP.SATFINITE.E4M3.F32.PACK_AB_MERGE_C R171, R14, R99, R6 ;  /* 0x000000630eab723e */ /* 0x000fe20004807006 */
[----:B------:R-:W-:-:S01]  /*1c230*/  FADD.FTZ R6, R52, R33 ;  /* 0x0000002134067221 */ /* 0x000fc20000010000 */
        /* <DEDUP_REMOVED lines=12> */
.L_x_1496:
[----:B------:R-:W-:-:S13]  /*1c300*/  ISETP.NE.AND P1, PT, R11, 0x1, PT ;  /* 0x000000010b00780c */ /* 0x000fda0003f25270 */
[----:B------:R-:W0:Y:S02]  /*1c310*/  @P1 LDC.64 R12, c[0x0][0x9e8] ;  /* 0x00027a00ff0c1b82 */ /* 0x000e240000000a00 */
[----:B0-----:R-:W-:-:S05]  /*1c320*/  @P1 IMAD.HI.U32 R12, R9, R12, RZ ;  /* 0x0000000c090c1227 */ /* 0x001fca00078e00ff */
[----:B------:R-:W-:-:S07]  /*1c330*/  @P1 SHF.R.U32.HI R9, RZ, R13, R12 ;  /* 0x0000000dff091219 */ /* 0x000fce000001160c */
.L_x_1497:
[----:B------:R-:W-:Y:S05]  /*1c340*/  BSYNC B0 ;  /* 0x0000000000007941 */ /* 0x000fea0003800000 */
.L_x_1495:
[----:B------:R-:W-:-:S05]  /*1c350*/  IMAD R9, R9, R11, R11 ;  /* 0x0000000b09097224 */ /* 0x000fca00078e020b */
[----:B------:R-:W-:-:S07]  /*1c360*/  VIMNMX R10, R10, R9, PT ;  /* 0x000000090a0a7248 */ /* 0x000fce0003fe0100 */
.L_x_1494:
[----:B------:R-:W-:Y:S01]  /*1c370*/  IMAD.HI R10, R10, 0x66666667, RZ ;  /* 0x666666670a0a7827 */ /* 0x000fe200078e02ff */
[----:B------:R-:W-:Y:S01]  /*1c380*/  ULDC UR55, c[0x0][0x9e4] ;  /* 0x0002790000377ab9 */ /* 0x000fe20000000800 */
[----:B------:R-:W-:Y:S01]  /*1c390*/  ULDC UR54, c[0x0][0x9e4] ;  /* 0x0002790000367ab9 */ /* 0x000fe20000000800 */
[----:B------:R-:W-:Y:S01]  /*1c3a0*/  ULDC UR56, c[0x0][0x9dc] ;  /* 0x0002770000387ab9 */ /* 0x000fe20000000800 */
[----:B------:R-:W-:Y:S01]  /*1c3b0*/  ULDC UR58, c[0x0][0x9dc] ;  /* 0x00027700003a7ab9 */ /* 0x000fe20000000800 */
[----:B------:R-:W-:Y:S01]  /*1c3c0*/  SHF.R.U32.HI R9, RZ, 0x1f, R10 ;  /* 0x0000001fff097819 */ /* 0x000fe2000001160a */
[----:B------:R-:W-:Y:S01]  /*1c3d0*/  ULDC UR59, c[0x0][0x9e0] ;  /* 0x00027800003b7ab9 */ /* 0x000fe20000000800 */
[----:B------:R-:W-:Y:S01]  /*1c3e0*/  ULDC UR57, c[0x0][0x9e0] ;  /* 0x0002780000397ab9 */ /* 0x000fe20000000800 */
[----:B------:R-:W-:Y:S02]  /*1c3f0*/  CS2R R24, SRZ ;  /* 0x0000000000187805 */ /* 0x000fe4000001ff00 */
[----:B------:R-:W-:-:S02]  /*1c400*/  LEA.HI.SX32 R10, R10, R9, 0x1a ;  /* 0x000000090a0a7211 */ /* 0x000fc400078fd2ff */
[----:B------:R-:W-:Y:S02]  /*1c410*/  CS2R R26, SRZ ;  /* 0x00000000001a7805 */ /* 0x000fe4000001ff00 */
[----:B------:R-:W-:Y:S02]  /*1c420*/  CS2R R28, SRZ ;  /* 0x00000000001c7805 */ /* 0x000fe4000001ff00 */
[----:B------:R-:W-:Y:S02]  /*1c430*/  CS2R R30, SRZ ;  /* 0x00000000001e7805 */ /* 0x000fe4000001ff00 */
[----:B------:R-:W-:Y:S02]  /*1c440*/  VIMNMX R9, R209, R10, !PT ;  /* 0x0000000ad1097248 */ /* 0x000fe40007fe0100 */
[----:B------:R-:W-:Y:S02]  /*1c450*/  CS2R R32, SRZ ;  /* 0x0000000000207805 */ /* 0x000fe4000001ff00 */
[----:B------:R-:W-:-:S02]  /*1c460*/  CS2R R34, SRZ ;  /* 0x0000000000227805 */ /* 0x000fc4000001ff00 */
[----:B------:R-:W-:Y:S02]  /*1c470*/  CS2R R36, SRZ ;  /* 0x0000000000247805 */ /* 0x000fe4000001ff00 */
[----:B------:R-:W-:Y:S02]  /*1c480*/  ISETP.GE.AND P1, PT, R4, R9, PT ;  /* 0x000000090400720c */ /* 0x000fe40003f26270 */
        /* <DEDUP_REMOVED lines=57> */
[----:B------:R-:W-:-:S07]  /*1c820*/  CS2R R24, SRZ ;  /* 0x0000000000187805 */ /* 0x000fce000001ff00 */
.L_x_1517:
[----:B------:R-:W-:Y:S01]  /*1c830*/  VIADD R10, R189, 0x1 ;  /* 0x00000001bd0a7836 */ /* 0x000fe20000000000 */
[----:B------:R-:W-:Y:S05]  /*1c840*/  YIELD ;  /* 0x0000000000007946 */ /* 0x000fea0003800000 */
[----:B------:R-:W-:-:S04]  /*1c850*/  ISETP.NE.AND P1, PT, R10, 0x2, PT ;  /* 0x000000020a00780c */ /* 0x000fc80003f25270 */
[----:B------:R-:W-:Y:S02]  /*1c860*/  SEL R11, RZ, 0x1, P1 ;  /* 0x00000001ff0b7807 */ /* 0x000fe40000800000 */
[----:B------:R-:W-:Y:S02]  /*1c870*/  SEL R10, R10, RZ, P1 ;  /* 0x000000ff0a0a7207 */ /* 0x000fe40000800000 */
[----:B------:R-:W-:Y:S02]  /*1c880*/  ISETP.NE.AND P1, PT, R196, RZ, PT ;  /* 0x000000ffc400720c */ /* 0x000fe40003f25270 */
[----:B------:R-:W-:-:S11]  /*1c890*/  LOP3.LUT R11, R188, R11, RZ, 0x3c, !PT ;  /* 0x0000000bbc0b7212 */ /* 0x000fd600078e3cff */
[----:B------:R-:W-:Y:S05]  /*1c8a0*/  @P1 BRA `(.L_x_1499) ;  /* 0x0000000000341947 */ /* 0x000fea0003800000 */
[----:B------:R-:W-:-:S13]  /*1c8b0*/  ISETP.NE.AND P3, PT, R212, 0x3, PT ;  /* 0x00000003d400780c */ /* 0x000fda0003f65270 */
[----:B------:R-:W-:Y:S05]  /*1c8c0*/  @!P3 BRA `(.L_x_1500) ;  /* 0x000000000004b947 */ /* 0x000fea0003800000 */
[----:B------:R-:W-:Y:S01]  /*1c8d0*/  BPT.TRAP 0x1 ;  /* 0x000000040000795c */ /* 0x000fe20000300000 */
.L_x_1500:
[----:B------:R-:W-:Y:S01]  /*1c8e0*/  IMAD R12, R10, 0x8, R16 ;  /* 0x000000080a0c7824 */ /* 0x000fe200078e0210 */
[----:B------:R-:W-:-:S04]  /*1c8f0*/  SHF.L.U32 R7, R11, 0x1f, RZ ;  /* 0x0000001f0b077819 */ /* 0x000fc800000006ff */
[----:B------:R0:W1:Y:S01]  /*1c900*/  SYNCS.PHASECHK.TRANS64.TRYWAIT P2, [R12+URZ+0x29830], R7 ;  /* 0x029830070c0075a7 */ /* 0x000062000804017f */
[----:B------:R-:W-:Y:S05]  /*1c910*/  @!P3 BRA `(.L_x_1501) ;  /* 0x000000000004b947 */ /* 0x000fea0003800000 */
[----:B------:R-:W-:Y:S01]  /*1c920*/  BPT.TRAP 0x1 ;  /* 0x000000040000795c */ /* 0x000fe20000300000 */
.L_x_1501:
[----:B------:R-:W-:Y:S04]  /*1c930*/  BSSY B0, `(.L_x_1499) ;  /* 0x0000004000007945 */ /* 0x000fe80003800000 */
[----:B-1----:R-:W-:Y:S05]  /*1c940*/  @P2 BRA `(.L_x_1502) ;  /* 0x0000000000082947 */ /* 0x002fea0003800000 */
[----:B------:R-:W1:Y:S02]  /*1c950*/  SYNCS.PHASECHK.TRANS64.TRYWAIT P2, [R12+URZ+0x29830], R7 ;  /* 0x029830070c0075a7 */ /* 0x000e64000804017f */
[----:B-1----:R-:W-:Y:S05]  /*1c960*/  @!P2 BRA `(.L_x_1503) ;  /* 0x000001a000a8a947 */ /* 0x002fea0003800000 */
.L_x_1502:
[----:B------:R-:W-:Y:S05]  /*1c970*/  BSYNC B0 ;  /* 0x0000000000007941 */ /* 0x000fea0003800000 */
.L_x_1499:
[----:B01----:R-:W0:Y:S01]  /*1c980*/  S2R R7, SR_TID.X ;  /* 0x0000000000077919 */ /* 0x003e220000002100 */
[----:B------:R-:W-:Y:S05]  /*1c990*/  WARPSYNC.ALL ;  /* 0x0000000000007948 */ /* 0x000fea0003800000 */
[----:B------:R-:W-:Y:S01]  /*1c9a0*/  IMAD R12, R10, 0x780, R8 ;  /* 0x000007800a0c7824 */ /* 0x000fe200078e0208 */
[----:B------:R-:W-:Y:S01]  /*1c9b0*/  UMOV UR48, UR24 ;  /* 0x0000001800307c82 */ /* 0x000fe20008000000 */
[----:B------:R-:W-:Y:S01]  /*1c9c0*/  IMAD.MOV.U32 R13, RZ, RZ, -0x7fffffe0 ;  /* 0x80000020ff0d7424 */ /* 0x000fe200078e00ff */
[----:B------:R-:W-:Y:S01]  /*1c9d0*/  UMOV UR49, UR25 ;  /* 0x0000001900317c82 */ /* 0x000fe20008000000 */
[C---:B------:R-:W-:Y:S01]  /*1c9e0*/  VIADD R14, R12.reuse, 0x80 ;  /* 0x000000800c0e7836 */ /* 0x040fe20000000000 */
[----:B------:R-:W-:Y:S01]  /*1c9f0*/  R2UR UR50, R12 ;  /* 0x000000000c3272ca */ /* 0x000fe200000e0000 */
[----:B------:R-:W-:Y:S01]  /*1ca00*/  IMAD.MOV.U32 R15, RZ, RZ, -0x7fffffe0 ;  /* 0x80000020ff0f7424 */ /* 0x000fe200078e00ff */
[----:B------:R-:W-:Y:S01]  /*1ca10*/  R2UR UR51, R13 ;  /* 0x000000000d3372ca */ /* 0x000fe200000e0000 */
[----:B------:R-:W-:Y:S01]  /*1ca20*/  UMOV UR44, UR24 ;  /* 0x00000018002c7c82 */ /* 0x000fe20008000000 */
[----:B------:R-:W-:Y:S01]  /*1ca30*/  R2UR UR46, R14 ;  /* 0x000000000e2e72ca */ /* 0x000fe200000e0000 */
[----:B------:R-:W-:Y:S01]  /*1ca40*/  UMOV UR45, UR25 ;  /* 0x00000019002d7c82 */ /* 0x000fe20008000000 */
[----:B------:R-:W-:Y:S01]  /*1ca50*/  R2UR UR47, R15 ;  /* 0x000000000f2f72ca */ /* 0x000fe200000e0000 */
[C---:B------:R-:W-:Y:S01]  /*1ca60*/  VIADD R88, R12.reuse, 0x100 ;  /* 0x000001000c587836 */ /* 0x040fe20000000000 */
[----:B------:R-:W-:Y:S01]  /*1ca70*/  UMOV UR28, UR24 ;  /* 0x00000018001c7c82 */ /* 0x000fe20008000000 */
[----:B------:R-:W-:Y:S01]  /*1ca80*/  IMAD.MOV.U32 R89, RZ, RZ, -0x7fffffe0 ;  /* 0x80000020ff597424 */ /* 0x000fe200078e00ff */
[----:B------:R-:W-:Y:S01]  /*1ca90*/  UMOV UR29, UR25 ;  /* 0x00000019001d7c82 */ /* 0x000fe20008000000 */
[----:B------:R-:W-:Y:S01]  /*1caa0*/  VIADD R20, R12, 0x180 ;  /* 0x000001800c147836 */ /* 0x000fe20000000000 */
[----:B------:R-:W-:Y:S01]  /*1cab0*/  R2UR UR26, R88 ;  /* 0x00000000581a72ca */ /* 0x000fe200000e0000 */
[----:B------:R-:W-:Y:S01]  /*1cac0*/  IMAD.MOV.U32 R21, RZ, RZ, -0x7fffffe0 ;  /* 0x80000020ff157424 */ /* 0x000fe200078e00ff */
[----:B------:R-:W-:Y:S01]  /*1cad0*/  R2UR UR27, R89 ;  /* 0x00000000591b72ca */ /* 0x000fe200000e0000 */
[----:B------:R-:W-:Y:S01]  /*1cae0*/  VIADD R14, R12, 0x200 ;  /* 0x000002000c0e7836 */ /* 0x000fe20000000000 */
[----:B------:R-:W-:Y:S01]  /*1caf0*/  R2UR UR30, R20 ;  /* 0x00000000141e72ca */ /* 0x000fe200000e0000 */
[----:B------:R-:W-:Y:S01]  /*1cb00*/  VIADD R88, R12, 0x2 ;  /* 0x000000020c587836 */ /* 0x000fe20000000000 */
[----:B------:R-:W-:Y:S01]  /*1cb10*/  R2UR UR31, R21 ;  /* 0x00000000151f72ca */ /* 0x000fe200000e0000 */
[----:B------:R-:W-:Y:S01]  /*1cb20*/  UMOV UR32, UR24 ;  /* 0x0000001800207c82 */ /* 0x000fe20008000000 */
[----:B------:R-:W-:Y:S01]  /*1cb30*/  R2UR UR34, R14 ;  /* 0x000000000e2272ca */ /* 0x000fe200000e0000 */
[----:B------:R-:W-:Y:S01]  /*1cb40*/  UMOV UR33, UR25 ;  /* 0x0000001900217c82 */ /* 0x000fe20008000000 */
[----:B0-----:R-:W-:Y:S01]  /*1cb50*/  SHF.R.U32.HI R7, RZ, 0x7, R7 ;  /* 0x00000007ff077819 */ /* 0x001fe20000011607 */
[----:B------:R-:W-:Y:S01]  /*1cb60*/  VIADD R20, R12, 0x82 ;  /* 0x000000820c147836 */ /* 0x000fe20000000000 */
[----:B------:R-:W-:Y:S01]  /*1cb70*/  R2UR UR35, R15 ;  /* 0x000000000f2372ca */ /* 0x000fe200000e0000 */
[----:B------:R-:W-:Y:S01]  /*1cb80*/  IMAD.MOV.U32 R21, RZ, RZ, -0x7fffffe0 ;  /* 0x80000020ff157424 */ /* 0x000fe200078e00ff */
[----:B------:R-:W-:Y:S01]  /*1cb90*/  R2UR UR6, R88 ;  /* 0x00000000580672ca */ /* 0x000fe200000e0000 */
[----:B------:R-:W-:Y:S01]  /*1cba0*/  VIADD R7, R7, 0x8 ;  /* 0x0000000807077836 */ /* 0x000fe20000000000 */
[----:B------:R-:W-:Y:S01]  /*1cbb0*/  R2UR UR7, R89 ;  /* 0x00000000590772ca */ /* 0x000fe200000e0000 */
[----:B------:R-:W-:-:S02]  /*1cbc0*/  VIADD R14, R12, 0x102 ;  /* 0x000001020c0e7836 */ /* 0x000fc40000000000 */
[----:B------:R-:W-:Y:S01]  /*1cbd0*/  IMAD.MOV.U32 R15, RZ, RZ, -0x7fffffe0 ;  /* 0x80000020ff0f7424 */ /* 0x000fe200078e00ff */
[----:B------:R0:W-:Y:S01]  /*1cbe0*/  BAR.SYNC.DEFER_BLOCKING R7, 0x100 ;  /* 0x000400070000751d */ /* 0x0001e20000010000 */
[----:B------:R-:W-:-:S05]  /*1cbf0*/  IMAD.MOV.U32 R13, RZ, RZ, -0x7fffffe0 ;  /* 0x80000020ff0d7424 */ /* 0x000fca00078e00ff */
        /* <DEDUP_REMOVED lines=188> */
[C---:B------:R-:W-:Y:S02]  /*1d7c0*/  VIADD R14, R12.reuse, 0x682 ;  /* 0x000006820c0e7836 */ /* 0x040fe40000000000 */
[----:B------:R-:W-:Y:S02]  /*1d7d0*/  IMAD.MOV.U32 R15, RZ, RZ, -0x7fffffe0 ;  /* 0x80000020ff0f7424 */ /* 0x000fe400078e00ff */
[----:B------:R-:W-:Y:S01]  /*1d7e0*/  VIADD R12, R12, 0x702 ;  /* 0x000007020c0c7836 */ /* 0x000fe20000000000 */
[----:B------:R-:W-:-:S02]  /*1d7f0*/  WARPGROUP.DEPBAR.LE gsb0, 0x0 ;  /* 0x00008000000079c5 */ /* 0x000fc40000010000 */
        /* <DEDUP_REMOVED lines=30> */
[----:B------:R-:W-:-:S13]  /*1d9e0*/  ISETP.NE.AND P2, PT, R212, 0x3, PT ;  /* 0x00000003d400780c */ /* 0x000fda0003f45270 */
[----:B------:R-:W-:Y:S05]  /*1d9f0*/  @!P2 BRA `(.L_x_1505) ;  /* 0x000000000004a947 */ /* 0x000fea0003800000 */
[----:B------:R-:W-:Y:S01]  /*1da00*/  BPT.TRAP 0x1 ;  /* 0x000000040000795c */ /* 0x000fe20000300000 */
.L_x_1505:
[----:B------:R-:W-:Y:S01]  /*1da10*/  SHF.L.U32 R7, R188, 0x1f, RZ ;  /* 0x0000001fbc077819 */ /* 0x000fe200000006ff */
[----:B------:R-:W-:-:S04]  /*1da20*/  IMAD R12, R189, 0x8, R16 ;  /* 0x00000008bd0c7824 */ /* 0x000fc800078e0210 */
[----:B------:R0:W1:Y:S01]  /*1da30*/  SYNCS.PHASECHK.TRANS64.TRYWAIT P1, [R12+URZ+0x29850], R7 ;  /* 0x029850070c0075a7 */ /* 0x000062000802017f */
[----:B------:R-:W-:Y:S05]  /*1da40*/  @!P2 BRA `(.L_x_1506) ;  /* 0x000000000004a947 */ /* 0x000fea0003800000 */
[----:B------:R-:W-:Y:S01]  /*1da50*/  BPT.TRAP 0x1 ;  /* 0x000000040000795c */ /* 0x000fe20000300000 */
.L_x_1506:
[----:B-1----:R-:W-:Y:S05]  /*1da60*/  @P1 BRA `(.L_x_1504) ;  /* 0x0000000000081947 */ /* 0x002fea0003800000 */
[----:B------:R-:W1:Y:S02]  /*1da70*/  SYNCS.PHASECHK.TRANS64.TRYWAIT P1, [R12+URZ+0x29850], R7 ;  /* 0x029850070c0075a7 */ /* 0x000e64000802017f */
[----:B-1----:R-:W-:Y:S05]  /*1da80*/  @!P1 BRA `(.L_x_1507) ;  /* 0x0000019000749947 */ /* 0x002fea0003800000 */
.L_x_1504:
[----:B01----:R-:W-:Y:S01]  /*1da90*/  VIADD R7, R16, 0x400 ;  /* 0x0000040010077836 */ /* 0x003fe20000000000 */
[----:B------:R-:W-:Y:S05]  /*1daa0*/  WARPSYNC.ALL ;  /* 0x0000000000007948 */ /* 0x000fea0003800000 */
[----:B------:R-:W-:Y:S01]  /*1dab0*/  SHF.R.U32.HI R7, RZ, 0x4, R7 ;  /* 0x00000004ff077819 */ /* 0x000fe20000011607 */
[----:B------:R-:W-:Y:S01]  /*1dac0*/  IMAD.MOV.U32 R13, RZ, RZ, -0x3ffffff0 ;  /* 0xc0000010ff0d7424 */ /* 0x000fe200078e00ff */
[----:B------:R-:W-:Y:S01]  /*1dad0*/  WARPGROUP.ARRIVE ;  /* 0x00000000000079c5 */ /* 0x000fe20000000000 */
[----:B------:R-:W-:Y:S01]  /*1dae0*/  IMAD.MOV.U32 R15, RZ, RZ, -0x3ffffff0 ;  /* 0xc0000010ff0f7424 */ /* 0x000fe200078e00ff */
[----:B------:R-:W-:-:S04]  /*1daf0*/  LOP3.LUT R7, R7, 0x3fff, RZ, 0xc0, !PT ;  /* 0x00003fff07077812 */ /* 0x000fc800078ec0ff */
[----:B------:R-:W0:Y:S01]  /*1db00*/  S2R R20, SR_TID.X ;  /* 0x0000000000147919 */ /* 0x000e220000002100 */
[----:B------:R-:W-:Y:S01]  /*1db10*/  R2UR UR7, R13 ;  /* 0x000000000d0772ca */ /* 0x000fe200000e0000 */
[----:B------:R-:W-:Y:S01]  /*1db20*/  IMAD.MOV.U32 R13, RZ, RZ, -0x3ffffff0 ;  /* 0xc0000010ff0d7424 */ /* 0x000fe200078e00ff */
[----:B------:R-:W-:Y:S02]  /*1db30*/  LOP3.LUT R7, R7, 0x10000, RZ, 0xfc, !PT ;  /* 0x0001000007077812 */ /* 0x000fe400078efcff */
[----:B------:R-:W-:Y:S02]  /*1db40*/  ISETP.NE.AND P2, PT, R213, 0x1, PT ;  /* 0x00000001d500780c */ /* 0x000fe40003f45270 */
[----:B------:R-:W-:Y:S01]  /*1db50*/  LOP3.LUT P1, RZ, R18, 0x10, RZ, 0xc0, !PT ;  /* 0x0000001012ff7812 */ /* 0x000fe2000782c0ff */
[----:B------:R-:W-:Y:S02]  /*1db60*/  IMAD R12, R189, 0x500, R7 ;  /* 0x00000500bd0c7824 */ /* 0x000fe400078e0207 */
[----:B------:R-:W-:-:S02]  /*1db70*/  @!P0 IMAD R7, R10, 0x8, R16 ;  /* 0x000000080a078824 */ /* 0x000fc400078e0210 */
[C---:B------:R-:W-:Y:S01]  /*1db80*/  VIADD R14, R12.reuse, 0x100 ;  /* 0x000001000c0e7836 */ /* 0x040fe20000000000 */
[----:B------:R-:W-:Y:S01]  /*1db90*/  R2UR UR6, R12 ;  /* 0x000000000c0672ca */ /* 0x000fe200000e0000 */
[----:B------:R-:W-:-:S05]  /*1dba0*/  @!P0 VIADD R7, R7, 0x29840 ;  /* 0x0002984007078836 */ /* 0x000fca0000000000 */
[----:B------:R-:W-:-:S07]  /*1dbb0*/  @!P0 PRMT R7, RZ, 0x654, R7 ;  /* 0x00000654ff078816 */ /* 0x000fce0000000007 */
[----:B------:R-:W-:Y:S01]  /*1dbc0*/  QGMMA.64x128x32.F32.E4M3.E4M3 R24, R184, gdesc[UR4], R24, gsb0 ;  /* 0x01e00004b8187df3 */ /* 0x000fe20008000818 */
[----:B------:R-:W-:Y:S01]  /*1dbd0*/  R2UR UR6, R14 ;  /* 0x000000000e0672ca */ /* 0x000fe200000e0000 */
[----:B------:R-:W-:Y:S01]  /*1dbe0*/  VIADD R14, R12, 0x200 ;  /* 0x000002000c0e7836 */ /* 0x000fe20000000000 */
[----:B------:R-:W-:Y:S01]  /*1dbf0*/  R2UR UR7, R15 ;  /* 0x000000000f0772ca */ /* 0x000fe200000e0000 */
[----:B------:R-:W-:Y:S01]  /*1dc00*/  IMAD.MOV.U32 R15, RZ, RZ, -0x3ffffff0 ;  /* 0xc0000010ff0f7424 */ /* 0x000fe200078e00ff */
[----:B0-----:R-:W-:Y:S01]  /*1dc10*/  SHF.R.U32.HI R20, RZ, 0x7, R20 ;  /* 0x00000007ff147819 */ /* 0x001fe20000011614 */
[----:B------:R-:W-:Y:S02]  /*1dc20*/  WARPGROUP.DEPBAR.LE gsb0, 0x0 ;  /* 0x00008000000079c5 */ /* 0x000fe40000010000 */
[----:B------:R-:W-:-:S08]  /*1dc30*/  WARPGROUP.ARRIVE ;  /* 0x00000000000079c5 */ /* 0x000fd00000000000 */
[----:B------:R-:W-:Y:S01]  /*1dc40*/  QGMMA.64x128x32.F32.E4M3.E4M3 R24, R180, gdesc[UR4], R24, gsb0 ;  /* 0x01e00004b4187df3 */ /* 0x000fe20008000818 */
[----:B------:R-:W-:Y:S01]  /*1dc50*/  R2UR UR6, R14 ;  /* 0x000000000e0672ca */ /* 0x000fe200000e0000 */
[C---:B------:R-:W-:Y:S01]  /*1dc60*/  VIADD R14, R12.reuse, 0x300 ;  /* 0x000003000c0e7836 */ /* 0x040fe20000000000 */
[----:B------:R-:W-:Y:S01]  /*1dc70*/  R2UR UR7, R15 ;  /* 0x000000000f0772ca */ /* 0x000fe200000e0000 */
[----:B------:R-:W-:Y:S02]  /*1dc80*/  IMAD.MOV.U32 R15, RZ, RZ, -0x3ffffff0 ;  /* 0xc0000010ff0f7424 */ /* 0x000fe400078e00ff */
[----:B------:R-:W-:Y:S01]  /*1dc90*/  VIADD R12, R12, 0x400 ;  /* 0x000004000c0c7836 */ /* 0x000fe20000000000 */
[----:B------:R-:W-:Y:S02]  /*1dca0*/  WARPGROUP.DEPBAR.LE gsb0, 0x0 ;  /* 0x00008000000079c5 */ /* 0x000fe40000010000 */
[----:B------:R-:W-:-:S07]  /*1dcb0*/  WARPGROUP.ARRIVE ;  /* 0x00000000000079c5 */ /* 0x000fce0000000000 */
[----:B------:R-:W-:Y:S01]  /*1dcc0*/  QGMMA.64x128x32.F32.E4M3.E4M3 R24, R176, gdesc[UR4], R24, gsb0 ;  /* 0x01e00004b0187df3 */ /* 0x000fe20008000818 */
[----:B------:R-:W-:Y:S02]  /*1dcd0*/  R2UR UR6, R14 ;  /* 0x000000000e0672ca */ /* 0x000fe400000e0000 */
[----:B------:R-:W-:Y:S01]  /*1dce0*/  R2UR UR7, R15 ;  /* 0x000000000f0772ca */ /* 0x000fe200000e0000 */
[----:B------:R-:W-:Y:S02]  /*1dcf0*/  WARPGROUP.DEPBAR.LE gsb0, 0x0 ;  /* 0x00008000000079c5 */ /* 0x000fe40000010000 */
[----:B------:R-:W-:-:S10]  /*1dd00*/  WARPGROUP.ARRIVE ;  /* 0x00000000000079c5 */ /* 0x000fd40000000000 */
[----:B------:R-:W-:Y:S01]  /*1dd10*/  QGMMA.64x128x32.F32.E4M3.E4M3 R24, R172, gdesc[UR4], R24, gsb0 ;  /* 0x01e00004ac187df3 */ /* 0x000fe20008000818 */
[----:B------:R-:W-:Y:S02]  /*1dd20*/  R2UR UR6, R12 ;  /* 0x000000000c0672ca */ /* 0x000fe400000e0000 */
[----:B------:R-:W-:Y:S01]  /*1dd30*/  R2UR UR7, R13 ;  /* 0x000000000d0772ca */ /* 0x000fe200000e0000 */
[----:B------:R-:W0:Y:S08]  /*1dd40*/  @P2 LDC R12, c[0x0][0x44c] ;  /* 0x00011300ff0c2b82 */ /* 0x000e300000000800 */
[----:B------:R-:W1:Y:S01]  /*1dd50*/  @P2 LDC R13, c[0x0][0x450] ;  /* 0x00011400ff0d2b82 */ /* 0x000e620000000800 */
[----:B------:R-:W-:-:S02]  /*1dd60*/  WARPGROUP.DEPBAR.LE gsb0, 0x0 ;  /* 0x00008000000079c5 */ /* 0x000fc40000010000 */
[----:B------:R-:W-:-:S06]  /*1dd70*/  WARPGROUP.ARRIVE ;  /* 0x00000000000079c5 */ /* 0x000fcc0000000000 */
[----:B------:R-:W-:Y:S03]  /*1dd80*/  QGMMA.64x128x32.F32.E4M3.E4M3 R24, R168, gdesc[UR4], R24, gsb0 ;  /* 0x01e00004a8187df3 */ /* 0x000fe60008000818 */
[----:B------:R-:W-:Y:S02]  /*1dd90*/  WARPGROUP.DEPBAR.LE gsb0, 0x0 ;  /* 0x00008000000079c5 */ /* 0x000fe40000010000 */
[----:B------:R-:W-:Y:S02]  /*1dda0*/  IMAD.IADD R169, R210, 0x1, R203 ;  /* 0x00000001d2a97824 */ /* 0x000fe400078e02cb */
[----:B------:R-:W-:Y:S02]  /*1ddb0*/  IMAD R170, R4, -0xa0, RZ ;  /* 0xffffff6004aa7824 */ /* 0x000fe400078e02ff */
[----:B0-----:R-:W-:-:S05]  /*1ddc0*/  @P2 IMAD.HI.U32 R12, R169, R12, RZ ;  /* 0x0000000ca90c2227 */ /* 0x001fca00078e00ff */
[----:B-1----:R-:W-:Y:S02]  /*1ddd0*/  @P2 SHF.R.U32.HI R169, RZ, R13, R12 ;  /* 0x0000000dffa92219 */ /* 0x002fe4000001160c */
[----:B------:R-:W-:Y:S02]  /*1dde0*/  IADD3 R12, -R20, 0xb, RZ ;  /* 0x0000000b140c7810 */ /* 0x000fe40007ffe1ff */
[----:B------:R-:W-:Y:S01]  /*1ddf0*/  IADD3 R13, -R195, 0x1, R170 ;  /* 0x00000001c30d7810 */ /* 0x000fe20007ffe1aa */
[----:B------:R-:W0:Y:S03]  /*1de00*/  SHFL.IDX PT, R171, R169, RZ, 0x1c1f ;  /* 0x001c1fffa9ab7589 */ /* 0x000e2600000e0000 */
[----:B------:R-:W-:Y:S01]  /*1de10*/  IADD3 R13, -R193, R13, R194 ;  /* 0x0000000dc10d7210 */ /* 0x000fe20007ffe1c2 */
[----:B------:R1:W-:Y:S06]  /*1de20*/  BAR.ARV R12, 0x100 ;  /* 0x0004000c0000751d */ /* 0x0003ec0000002000 */
[----:B------:R2:W-:Y:S01]  /*1de30*/  @!P0 SYNCS.ARRIVE.TRANS64.RED.A1T0 RZ, [R7+URZ], RZ ;  /* 0x000000ff07ff89a7 */ /* 0x0005e2000810043f */
[----:B------:R-:W-:-:S02]  /*1de40*/  VIADD R168, R13, UR59 ;  /* 0x0000003b0da87c36 */ /* 0x000fc40008000000 */
[----:B--2---:R-:W-:-:S05]  /*1de50*/  IMAD.U32 R7, RZ, RZ, UR56 ;  /* 0x00000038ff077e24 */ /* 0x004fca000f8e00ff */
[----:B------:R-:W-:Y:S01]  /*1de60*/  LOP3.LUT R14, RZ, R7, RZ, 0x33, !PT ;  /* 0x00000007ff0e7212 */ /* 0x000fe200078e33ff */
[----:B0-----:R-:W-:-:S04]  /*1de70*/  IMAD.IADD R20, R168, 0x1, R171 ;  /* 0x00000001a8147824 */ /* 0x001fc800078e02ab */
[----:B------:R-:W-:Y:S02]  /*1de80*/  IMAD.IADD R21, R14, 0x1, R13 ;  /* 0x000000010e157824 */ /* 0x000fe400078e020d */
[----:B------:R-:W-:Y:S02]  /*1de90*/  IMAD.IADD R14, R170, 0x1, -R195 ;  /* 0x00000001aa0e7824 */ /* 0x000fe400078e0ac3 */
[----:B------:R-:W-:Y:S01]  /*1dea0*/  IMAD.IADD R15, R21, 0x1, R171 ;  /* 0x00000001150f7824 */ /* 0x000fe200078e02ab */
[----:B-1----:R-:W-:Y:S06]  /*1deb0*/  @!P1 BRA `(.L_x_1508) ;  /* 0x0000000000549947 */ /* 0x002fec0003800000 */
        /* <DEDUP_REMOVED lines=12> */
.L_x_1510:
[----:B------:R-:W-:-:S05]  /*1df80*/  IMAD.U32 R172, RZ, RZ, UR55 ;  /* 0x00000037ffac7e24 */ /* 0x000fca000f8e00ff */
[----:B------:R-:W-:-:S13]  /*1df90*/  ISETP.NE.AND P1, PT, R172, 0x1, PT ;  /* 0x00000001ac00780c */ /* 0x000fda0003f25270 */
[----:B------:R-:W0:Y:S02]  /*1dfa0*/  @P1 LDC.64 R12, c[0x0][0x9e8] ;  /* 0x00027a00ff0c1b82 */ /* 0x000e240000000a00 */
[----:B0-----:R-:W-:-:S05]  /*1dfb0*/  @P1 IMAD.HI.U32 R12, R171, R12, RZ ;  /* 0x0000000cab0c1227 */ /* 0x001fca00078e00ff */
[----:B------:R-:W-:-:S07]  /*1dfc0*/  @P1 SHF.R.U32.HI R171, RZ, R13, R12 ;  /* 0x0000000dffab1219 */ /* 0x000fce000001160c */
.L_x_1511:
[----:B------:R-:W-:Y:S05]  /*1dfd0*/  BSYNC B0 ;  /* 0x0000000000007941 */ /* 0x000fea0003800000 */
.L_x_1509:
[----:B------:R-:W-:-:S05]  /*1dfe0*/  IMAD R171, R171, R172, R14 ;  /* 0x000000acabab7224 */ /* 0x000fca00078e020e */
[----:B------:R-:W-:Y:S02]  /*1dff0*/  VIADDMNMX R20, R171, R172, R20, PT ;  /* 0x000000acab147246 */ /* 0x000fe40003800114 */
[----:B------:R-:W-:-:S07]  /*1e000*/  VIMNMX R15, R15, R171, !PT ;  /* 0x000000ab0f0f7248 */ /* 0x000fce0007fe0100 */
.L_x_1508:
[C---:B------:R-:W-:Y:S02]  /*1e010*/  ISETP.GE.AND P1, PT, R170.reuse, 0x2, PT ;  /* 0x00000002aa00780c */ /* 0x040fe40003f26270 */
[----:B------:R-:W-:Y:S02]  /*1e020*/  LOP3.LUT R17, R17, 0xefffffff, RZ, 0xc0, !PT ;  /* 0xefffffff11117812 */ /* 0x000fe400078ec0ff */
[----:B------:R-:W-:Y:S02]  /*1e030*/  ISETP.GE.AND P2, PT, R170, 0x9, PT ;  /* 0x00000009aa00780c */ /* 0x000fe40003f46270 */
[----:B------:R-:W-:Y:S02]  /*1e040*/  LOP3.LUT R18, R18, 0xfffffffe, RZ, 0xc0, !PT ;  /* 0xfffffffe12127812 */ /* 0x000fe400078ec0ff */
[----:B------:R-:W-:-:S05]  /*1e050*/  ISETP.GE.AND P3, PT, R170, 0x22, PT ;  /* 0x00000022aa00780c */ /* 0x000fca0003f66270 */
[----:B------:R-:W-:Y:S02]  /*1e060*/  @P1 LOP3.LUT R17, R17, 0x10000000, RZ, 0xfc, !PT ;  /* 0x1000000011111812 */ /* 0x000fe400078efcff */
[----:B------:R-:W-:Y:S02]  /*1e070*/  ISETP.GT.AND P1, PT, R15, 0x1, !P1 ;  /* 0x000000010f00780c */ /* 0x000fe40004f24270 */
[----:B------:R-:W-:Y:S02]  /*1e080*/  LOP3.LUT R17, R17, 0xdfffffff, RZ, 0xc0, !PT ;  /* 0xdfffffff11117812 */ /* 0x000fe400078ec0ff */
[----:B------:R-:W-:Y:S02]  /*1e090*/  ISETP.LT.OR P1, PT, R20, 0x2, P1 ;  /* 0x000000021400780c */ /* 0x000fe40000f21670 */
[----:B------:R-:W-:Y:S02]  /*1e0a0*/  @P2 LOP3.LUT R17, R17, 0x20000000, RZ, 0xfc, !PT ;  /* 0x2000000011112812 */ /* 0x000fe400078efcff */
[----:B------:R-:W-:-:S02]  /*1e0b0*/  FSEL R153, R153, -INF , !P1 ;  /* 0xff80000099997808 */ /* 0x000fc40004800000 */
[----:B------:R-:W-:Y:S02]  /*1e0c0*/  ISETP.GT.AND P1, PT, R15, 0x8, !P2 ;  /* 0x000000080f00780c */ /* 0x000fe40005724270 */
[----:B------:R-:W-:Y:S02]  /*1e0d0*/  ISETP.GE.AND P2, PT, R170, 0xa, PT ;  /* 0x0000000aaa00780c */ /* 0x000fe40003f46270 */
[----:B------:R-:W-:Y:S02]  /*1e0e0*/  ISETP.LT.OR P1, PT, R20, 0x9, P1 ;  /* 0x000000091400780c */ /* 0x000fe40000f21670 */
[----:B------:R-:W-:Y:S02]  /*1e0f0*/  LOP3.LUT R17, R17, 0xbfffffff, RZ, 0xc0, !PT ;  /* 0xbfffffff11117812 */ /* 0x000fe400078ec0ff */
        /* <DEDUP_REMOVED lines=12> */
[----:B------:R-:W-:Y:S02]  /*1e1c0*/  ISETP.GT.AND P1, PT, R15, 0x11, !P2 ;  /* 0x000000110f00780c */ /* 0x000fe40005724270 */
[----:B------:R-:W-:Y:S02]  /*1e1d0*/  LOP3.LUT R17, R17, 0xfffffffd, RZ, 0xc0, !PT ;  /* 0xfffffffd11117812 */ /* 0x000fe400078ec0ff */
[----:B------:R-:W-:-:S02]  /*1e1e0*/  ISETP.LT.OR P1, PT, R20, 0x12, P1 ;  /* 0x000000121400780c */ /* 0x000fc40000f21670 */
[----:B------:R-:W-:Y:S02]  /*1e1f0*/  @P3 LOP3.LUT R17, R17, 0x2, RZ, 0xfc, !PT ;  /* 0x0000000211113812 */ /* 0x000fe400078efcff */
[----:B------:R-:W-:Y:S02]  /*1e200*/  FSEL R161, R161, -INF , !P1 ;  /* 0xff800000a1a17808 */ /* 0x000fe40004800000 */
[----:B------:R-:W-:Y:S02]  /*1e210*/  @P2 LOP3.LUT R18, R18, 0x1, RZ, 0xfc, !PT ;  /* 0x0000000112122812 */ /* 0x000fe400078efcff */
[----:B------:R-:W-:Y:S02]  /*1e220*/  ISETP.GE.AND P2, PT, R170, 0x19, PT ;  /* 0x00000019aa00780c */ /* 0x000fe40003f46270 */
[----:B------:R-:W-:Y:S02]  /*1e230*/  LOP3.LUT R18, R18, 0xfffffffb, RZ, 0xc0, !PT ;  /* 0xfffffffb12127812 */ /* 0x000fe400078ec0ff */
[----:B------:R-:W-:-:S02]  /*1e240*/  ISETP.GT.AND P1, PT, R15, 0x18, !P2 ;  /* 0x000000180f00780c */ /* 0x000fc40005724270 */
[----:B------:R-:W-:Y:S02]  /*1e250*/  LOP3.LUT R17, R17, 0xfffffffb, RZ, 0xc0, !PT ;  /* 0xfffffffb11117812 */ /* 0x000fe400078ec0ff */
[----:B------:R-:W-:-:S04]  /*1e260*/  ISETP.LT.OR P1, PT, R20, 0x19, P1 ;  /* 0x000000191400780c */ /* 0x000fc80000f21670 */
[----:B------:R-:W-:Y:S02]  /*1e270*/  FSEL R175, R164, -INF , !P1 ;  /* 0xff800000a4af7808 */ /* 0x000fe40004800000 */
[----:B------:R-:W-:Y:S02]  /*1e280*/  @P2 LOP3.LUT R18, R18, 0x4, RZ, 0xfc, !PT ;  /* 0x0000000412122812 */ /* 0x000fe400078efcff */
[----:B------:R-:W-:Y:S02]  /*1e290*/  ISETP.GE.AND P2, PT, R170, 0x1a, PT ;  /* 0x0000001aaa00780c */ /* 0x000fe40003f46270 */
[----:B------:R-:W-:Y:S02]  /*1e2a0*/  LOP3.LUT R18, R18, 0xfffffffd, RZ, 0xc0, !PT ;  /* 0xfffffffd12127812 */ /* 0x000fe400078ec0ff */
[----:B------:R-:W-:-:S04]  /*1e2b0*/  ISETP.GT.AND P1, PT, R15, 0x19, !P2 ;  /* 0x000000190f00780c */ /* 0x000fc80005724270 */
[----:B------:R-:W-:-:S04]  /*1e2c0*/  ISETP.LT.OR P1, PT, R20, 0x1a, P1 ;  /* 0x0000001a1400780c */ /* 0x000fc80000f21670 */
[----:B------:R-:W-:Y:S02]  /*1e2d0*/  FSEL R165, R165, -INF , !P1 ;  /* 0xff800000a5a57808 */ /* 0x000fe40004800000 */
[----:B------:R-:W-:Y:S02]  /*1e2e0*/  ISETP.GE.AND P1, PT, R170, 0x21, PT ;  /* 0x00000021aa00780c */ /* 0x000fe40003f26270 */
[----:B------:R-:W-:Y:S02]  /*1e2f0*/  @P2 LOP3.LUT R18, R18, 0x2, RZ, 0xfc, !PT ;  /* 0x0000000212122812 */ /* 0x000fe400078efcff */
[----:B------:R-:W-:-:S04]  /*1e300*/  ISETP.GT.AND P2, PT, R15, 0x20, !P1 ;  /* 0x000000200f00780c */ /* 0x000fc80004f44270 */
[----:B------:R-:W-:-:S04]  /*1e310*/  ISETP.LT.OR P2, PT, R20, 0x21, P2 ;  /* 0x000000211400780c */ /* 0x000fc80001741670 */
        /* <DEDUP_REMOVED lines=182> */
[----:B------:R-:W-:Y:S01]  /*1ee80*/  LOP3.LUT P6, RZ, R18, 0x10, RZ, 0xc0, !PT ;  /* 0x0000001012ff7812 */ /* 0x000fe200078cc0ff */
[--C-:B0-----:R-:W-:Y:S02]  /*1ee90*/  IMAD.IADD R168, R168, 0x1, R15.reuse ;  /* 0x00000001a8a87824 */ /* 0x101fe400078e020f */
[----:B------:R-:W-:-:S10]  /*1eea0*/  IMAD.IADD R21, R21, 0x1, R15 ;  /* 0x0000000115157824 */ /* 0x000fd400078e020f */
[----:B------:R-:W-:Y:S05]  /*1eeb0*/  @!P6 BRA `(.L_x_1512) ;  /* 0x000000000054e947 */ /* 0x000fea0003800000 */
        /* <DEDUP_REMOVED lines=12> */
.L_x_1514:
[----:B------:R-:W-:-:S05]  /*1ef80*/  IMAD.U32 R169, RZ, RZ, UR55 ;  /* 0x00000037ffa97e24 */ /* 0x000fca000f8e00ff */
[----:B------:R-:W-:-:S13]  /*1ef90*/  ISETP.NE.AND P6, PT, R169, 0x1, PT ;  /* 0x00000001a900780c */ /* 0x000fda0003fc5270 */
[----:B------:R-:W0:Y:S02]  /*1efa0*/  @P6 LDC.64 R12, c[0x0][0x9e8] ;  /* 0x00027a00ff0c6b82 */ /* 0x000e240000000a00 */
[----:B0-----:R-:W-:-:S05]  /*1efb0*/  @P6 IMAD.HI.U32 R12, R15, R12, RZ ;  /* 0x0000000c0f0c6227 */ /* 0x001fca00078e00ff */
[----:B------:R-:W-:-:S07]  /*1efc0*/  @P6 SHF.R.U32.HI R15, RZ, R13, R12 ;  /* 0x0000000dff0f6219 */ /* 0x000fce000001160c */
.L_x_1515:
[----:B------:R-:W-:Y:S05]  /*1efd0*/  BSYNC B0 ;  /* 0x0000000000007941 */ /* 0x000fea0003800000 */
.L_x_1513:
[----:B------:R-:W-:-:S05]  /*1efe0*/  IMAD R14, R15, R169, R14 ;  /* 0x000000a90f0e7224 */ /* 0x000fca00078e020e */
[----:B------:R-:W-:Y:S02]  /*1eff0*/  VIADDMNMX R168, R14, R169, R168, PT ;  /* 0x000000a90ea87246 */ /* 0x000fe400038001a8 */
[----:B------:R-:W-:-:S07]  /*1f000*/  VIMNMX R21, R21, R14, !PT ;  /* 0x0000000e15157248 */ /* 0x000fce0007fe0100 */
.L_x_1512:
[----:B------:R-:W-:Y:S02]  /*1f010*/  ISETP.GT.AND P1, PT, R21, 0x20, !P1 ;  /* 0x000000201500780c */ /* 0x000fe40004f24270 */
[C---:B------:R-:W-:Y:S02]  /*1f020*/  LOP3.LUT P6, RZ, R17.reuse, 0x20000, RZ, 0xc0, !PT ;  /* 0x0002000011ff7812 */ /* 0x040fe400078cc0ff */
        /* <DEDUP_REMOVED lines=46> */
[C---:B------:R-:W-:Y:S02]  /*1f310*/  ISETP.GT.AND P2, PT, R21.reuse, 0x89, !P2 ;  /* 0x000000891500780c */ /* 0x040fe40005744270 */
[C---:B------:R-:W-:Y:S02]  /*1f320*/  ISETP.GT.AND P1, PT, R21.reuse, 0x39, !P1 ;  /* 0x000000391500780c */ /* 0x040fe40004f24270 */
[C---:B------:R-:W-:Y:S02]  /*1f330*/  ISETP.LT.OR P2, PT, R168.reuse, 0x8a, P2 ;  /* 0x0000008aa800780c */ /* 0x040fe40001741670 */
[----:B------:R-:W-:Y:S02]  /*1f340*/  ISETP.LT.OR P1, PT, R168, 0x3a, P1 ;  /* 0x0000003aa800780c */ /* 0x000fe40000f21670 */
[----:B------:R-:W-:Y:S02]  /*1f350*/  ISETP.GT.AND P3, PT, R21, 0x90, !P3 ;  /* 0x000000901500780c */ /* 0x000fe40005f64270 */
[----:B------:R-:W-:-:S02]  /*1f360*/  FSEL R151, R151, -INF , !P1 ;  /* 0xff80000097977808 */ /* 0x000fc40004800000 */
[----:B------:R-:W-:Y:S02]  /*1f370*/  LOP3.LUT P1, RZ, R17, 0x100000, RZ, 0xc0, !PT ;  /* 0x0010000011ff7812 */ /* 0x000fe4000782c0ff */
[----:B------:R-:W-:Y:S02]  /*1f380*/  FSEL R95, R95, -INF , !P2 ;  /* 0xff8000005f5f7808 */ /* 0x000fe40005000000 */
[C---:B------:R-:W-:Y:S02]  /*1f390*/  ISETP.GT.AND P1, PT, R21.reuse, 0x40, !P1 ;  /* 0x000000401500780c */ /* 0x040fe40004f24270 */
[C---:B------:R-:W-:Y:S02]  /*1f3a0*/  ISETP.LT.OR P3, PT, R168.reuse, 0x91, P3 ;  /* 0x00000091a800780c */ /* 0x040fe40001f61670 */
[----:B------:R-:W-:Y:S02]  /*1f3b0*/  ISETP.LT.OR P1, PT, R168, 0x41, P1 ;  /* 0x00000041a800780c */ /* 0x000fe40000f21670 */
[----:B------:R-:W-:-:S02]  /*1f3c0*/  ISETP.GT.AND P4, PT, R21, 0x91, !P4 ;  /* 0x000000911500780c */ /* 0x000fc40006784270 */
[----:B------:R-:W-:Y:S02]  /*1f3d0*/  FSEL R122, R122, -INF , !P1 ;  /* 0xff8000007a7a7808 */ /* 0x000fe40004800000 */
[----:B------:R-:W-:Y:S02]  /*1f3e0*/  LOP3.LUT P1, RZ, R17, 0x80000, RZ, 0xc0, !PT ;  /* 0x0008000011ff7812 */ /* 0x000fe4000782c0ff */
[----:B------:R-:W-:Y:S02]  /*1f3f0*/  FSEL R98, R98, -INF , !P3 ;  /* 0xff80000062627808 */ /* 0x000fe40005800000 */
[----:B------:R-:W-:Y:S02]  /*1f400*/  ISETP.GT.AND P1, PT, R21, 0x41, !P1 ;  /* 0x000000411500780c */ /* 0x000fe40004f24270 */
[C---:B------:R-:W-:Y:S02]  /*1f410*/  ISETP.LT.OR P4, PT, R168.reuse, 0x92, P4 ;  /* 0x00000092a800780c */ /* 0x040fe40002781670 */
[----:B------:R-:W-:-:S02]  /*1f420*/  ISETP.LT.OR P1, PT, R168, 0x42, P1 ;  /* 0x00000042a800780c */ /* 0x000fc40000f21670 */
[----:B------:R-:W-:Y:S02]  /*1f430*/  ISETP.GT.AND P5, PT, R21, 0x98, !P5 ;  /* 0x000000981500780c */ /* 0x000fe40006fa4270 */
[----:B------:R-:W-:Y:S02]  /*1f440*/  FSEL R123, R123, -INF , !P1 ;  /* 0xff8000007b7b7808 */ /* 0x000fe40004800000 */
[----:B------:R-:W-:Y:S02]  /*1f450*/  LOP3.LUT P1, RZ, R17, 0x40000, RZ, 0xc0, !PT ;  /* 0x0004000011ff7812 */ /* 0x000fe4000782c0ff */
[----:B------:R-:W-:Y:S02]  /*1f460*/  FSEL R99, R99, -INF , !P4 ;  /* 0xff80000063637808 */ /* 0x000fe40006000000 */
[----:B------:R-:W-:Y:S02]  /*1f470*/  ISETP.GT.AND P1, PT, R21, 0x48, !P1 ;  /* 0x000000481500780c */ /* 0x000fe40004f24270 */
[----:B------:R-:W-:-:S02]  /*1f480*/  ISETP.LT.OR P5, PT, R168, 0x99, P5 ;  /* 0x00000099a800780c */ /* 0x000fc40002fa1670 */
[----:B------:R-:W-:Y:S02]  /*1f490*/  ISETP.LT.OR P1, PT, R168, 0x49, P1 ;  /* 0x00000049a800780c */ /* 0x000fe40000f21670 */
[----:B------:R-:W-:Y:S02]  /*1f4a0*/  FSEL R102, R102, -INF , !P5 ;  /* 0xff80000066667808 */ /* 0x000fe40006800000 */
[----:B------:R-:W-:Y:S02]  /*1f4b0*/  FSEL R126, R126, -INF , !P1 ;  /* 0xff8000007e7e7808 */ /* 0x000fe40004800000 */
[----:B------:R-:W-:Y:S02]  /*1f4c0*/  ISETP.GT.AND P1, PT, R21, 0x49, !P6 ;  /* 0x000000491500780c */ /* 0x000fe40007724270 */
[----:B------:R-:W-:Y:S02]  /*1f4d0*/  LOP3.LUT P6, RZ, R17, 0x40, RZ, 0xc0, !PT ;  /* 0x0000004011ff7812 */ /* 0x000fe400078cc0ff */
[----:B------:R-:W-:-:S02]  /*1f4e0*/  ISETP.LT.OR P1, PT, R168, 0x4a, P1 ;  /* 0x0000004aa800780c */ /* 0x000fc40000f21670 */
[----:B------:R-:W-:Y:S02]  /*1f4f0*/  ISETP.NE.AND P3, PT, R212, 0x3, PT ;  /* 0x00000003d400780c */ /* 0x000fe40003f65270 */
        /* <DEDUP_REMOVED lines=85> */
[----:B------:R-:W-:Y:S02]  /*1fa50*/  FMNMX.FTZ R91, R125, R14, !PT ;  /* 0x0000000e7d5b7209 */ /* 0x000fe40007810000 */
[----:B------:R-:W-:Y:S02]  /*1fa60*/  ISETP.GT.AND P1, PT, R21, 0x88, !P6 ;  /* 0x000000881500780c */ /* 0x000fe40007724270 */
[----:B------:R-:W-:Y:S02]  /*1fa70*/  FMNMX.FTZ R14, R128, R91, !PT ;  /* 0x0000005b800e7209 */ /* 0x000fe40007810000 */
[----:B------:R-:W-:Y:S02]  /*1fa80*/  ISETP.LT.OR P1, PT, R168, 0x89, P1 ;  /* 0x00000089a800780c */ /* 0x000fe40000f21670 */
[----:B------:R-:W-:-:S02]  /*1fa90*/  FMNMX.FTZ R91, R129, R14, !PT ;  /* 0x0000000e815b7209 */ /* 0x000fc40007810000 */
[----:B------:R-:W-:Y:S02]  /*1faa0*/  LOP3.LUT P6, RZ, R17, 0x1, RZ, 0xc0, !PT ;  /* 0x0000000111ff7812 */ /* 0x000fe400078cc0ff */
[----:B------:R-:W-:Y:S02]  /*1fab0*/  FMNMX.FTZ R14, R132, R91, !PT ;  /* 0x0000005b840e7209 */ /* 0x000fe40007810000 */
[----:B------:R-:W-:Y:S02]  /*1fac0*/  FSEL R94, R94, -INF , !P1 ;  /* 0xff8000005e5e7808 */ /* 0x000fe40004800000 */
[----:B------:R-:W-:Y:S02]  /*1fad0*/  FMNMX.FTZ R91, R133, R14, !PT ;  /* 0x0000000e855b7209 */ /* 0x000fe40007810000 */
[----:B------:R-:W-:Y:S02]  /*1fae0*/  ISETP.GT.AND P1, PT, R21, RZ, !P6 ;  /* 0x000000ff1500720c */ /* 0x000fe40007724270 */
[----:B------:R-:W-:-:S02]  /*1faf0*/  FMNMX.FTZ R14, R104, R91, !PT ;  /* 0x0000005b680e7209 */ /* 0x000fc40007810000 */
[----:B------:R-:W-:Y:S02]  /*1fb00*/  ISETP.LT.OR P1, PT, R168, 0x1, P1 ;  /* 0x00000001a800780c */ /* 0x000fe40000f21670 */
[----:B------:R-:W-:Y:S02]  /*1fb10*/  FMNMX.FTZ R91, R105, R14, !PT ;  /* 0x0000000e695b7209 */ /* 0x000fe40007810000 */
[----:B------:R-:W-:Y:S02]  /*1fb20*/  FSEL R154, R154, -INF , !P1 ;  /* 0xff8000009a9a7808 */ /* 0x000fe40004800000 */
[----:B------:R-:W-:Y:S02]  /*1fb30*/  FMNMX.FTZ R14, R108, R91, !PT ;  /* 0x0000005b6c0e7209 */ /* 0x000fe40007810000 */
[----:B------:R-:W-:Y:S02]  /*1fb40*/  FMNMX.FTZ R140, R154, R0, !PT ;  /* 0x000000009a8c7209 */ /* 0x000fe40007810000 */
[----:B------:R-:W-:-:S02]  /*1fb50*/  FMNMX.FTZ R91, R109, R14, !PT ;  /* 0x0000000e6d5b7209 */ /* 0x000fc40007810000 */
[----:B------:R-:W-:Y:S02]  /*1fb60*/  LOP3.LUT P6, RZ, R17, 0x8000000, RZ, 0xc0, !PT ;  /* 0x0800000011ff7812 */ /* 0x000fe400078cc0ff */
[----:B------:R-:W-:Y:S02]  /*1fb70*/  FMNMX.FTZ R14, R112, R91, !PT ;  /* 0x0000005b700e7209 */ /* 0x000fe40007810000 */
[----:B------:R-:W-:Y:S02]  /*1fb80*/  ISETP.GT.AND P2, PT, R21, 0x99, !P6 ;  /* 0x000000991500780c */ /* 0x000fe40007744270 */
[----:B------:R-:W-:Y:S02]  /*1fb90*/  FMNMX.FTZ R91, R113, R14, !PT ;  /* 0x0000000e715b7209 */ /* 0x000fe40007810000 */
[----:B------:R-:W-:Y:S02]  /*1fba0*/  ISETP.LT.OR P2, PT, R168, 0x9a, P2 ;  /* 0x0000009aa800780c */ /* 0x000fe40001741670 */
[----:B------:R-:W-:-:S04]  /*1fbb0*/  FMNMX.FTZ R14, R116, R91, !PT ;  /* 0x0000005b740e7209 */ /* 0x000fc80007810000 */
        /* <DEDUP_REMOVED lines=8> */
[----:B------:R-:W-:-:S05]  /*1fc40*/  FMNMX.FTZ R20, R101, R14, !PT ;  /* 0x0000000e65147209 */ /* 0x000fca0007810000 */
[----:B------:R-:W0:Y:S02]  /*1fc50*/  SHFL.BFLY PT, R91, R20, 0x2, 0x1f ;  /* 0x0c401f00145b7f89 */ /* 0x000e2400000e0000 */
[----:B0-----:R-:W-:-:S05]  /*1fc60*/  FMNMX.FTZ R120, R20, R91, !PT ;  /* 0x0000005b14787209 */ /* 0x001fca0007810000 */
[----:B------:R-:W0:Y:S02]  /*1fc70*/  SHFL.BFLY PT, R91, R120, 0x1, 0x1f ;  /* 0x0c201f00785b7f89 */ /* 0x000e2400000e0000 */
[----:B0-----:R-:W-:-:S04]  /*1fc80*/  FMNMX.FTZ R91, R120, R91, !PT ;  /* 0x0000005b785b7209 */ /* 0x001fc80007810000 */
[----:B------:R-:W-:Y:S01]  /*1fc90*/  FSETP.NEU.FTZ.AND P1, PT, R91, -INF , PT ;  /* 0xff8000005b00780b */ /* 0x000fe20003f3d000 */
[----:B------:R-:W-:-:S05]  /*1fca0*/  FFMA.FTZ R14, R2, R91, -8 ;  /* 0xc1000000020e7423 */ /* 0x000fca000001005b */
[----:B------:R-:W-:-:S05]  /*1fcb0*/  FSEL R14, R14, RZ, P1 ;  /* 0x000000ff0e0e7208 */ /* 0x000fca0000800000 */
[C-C-:B------:R-:W-:Y:S01]  /*1fcc0*/  FFMA.FTZ R120, R2.reuse, R171, -R14.reuse ;  /* 0x000000ab02787223 */ /* 0x140fe2000001080e */
[----:B------:R-:W-:Y:S01]  /*1fcd0*/  FMNMX.FTZ R171, R155, R140, !PT ;  /* 0x0000008c9bab7209 */ /* 0x000fe20007810000 */
[C-C-:B------:R-:W-:Y:S01]  /*1fce0*/  FFMA.FTZ R152, R2.reuse, R152, -R14.reuse ;  /* 0x0000009802987223 */ /* 0x140fe2000001080e */
[----:B------:R-:W-:-:S01]  /*1fcf0*/  FFMA.FTZ R156, R2, R109, -R14 ;  /* 0x0000006d029c7223 */ /* 0x000fc2000001080e */
[----:B------:R-:W-:Y:S01]  /*1fd00*/  FSEL R109, R103, -INF , !P2 ;  /* 0xff800000676d7808 */ /* 0x000fe20005000000 */
[----:B------:R-:W-:-:S01]  /*1fd10*/  FFMA.FTZ R153, R2, R153, -R14 ;  /* 0x0000009902997223 */ /* 0x000fc2000001080e */
[----:B------:R-:W-:Y:S01]  /*1fd20*/  FMNMX.FTZ R140, R158, R171, !PT ;  /* 0x000000ab9e8c7209 */ /* 0x000fe20007810000 */
[----:B------:R-:W-:Y:S01]  /*1fd30*/  MUFU.EX2 R20, R152 ;  /* 0x0000009800147308 */ /* 0x000fe20000000800 */
[----:B------:R-:W-:-:S01]  /*1fd40*/  FFMA.FTZ R157, R2, R157, -R14 ;  /* 0x0000009d029d7223 */ /* 0x000fc2000001080e */
[C-C-:B------:R-:W-:Y:S01]  /*1fd50*/  FFMA.FTZ R124, R2.reuse, R173, -R14.reuse ;  /* 0x000000ad027c7223 */ /* 0x140fe2000001080e */
[----:B------:R-:W-:Y:S01]  /*1fd60*/  FMNMX.FTZ R171, R159, R140, !PT ;  /* 0x0000008c9fab7209 */ /* 0x000fe20007810000 */
[C-C-:B------:R-:W-:Y:S01]  /*1fd70*/  FFMA.FTZ R161, R2.reuse, R161, -R14.reuse ;  /* 0x000000a102a17223 */ /* 0x140fe2000001080e */
[----:B------:R-:W-:-:S01]  /*1fd80*/  FFMA.FTZ R136, R2, R175, -R14 ;  /* 0x000000af02887223 */ /* 0x000fc2000001080e */
[--C-:B------:R-:W-:Y:S01]  /*1fd90*/  FFMA.FTZ R165, R2, R165, -R14.reuse ;  /* 0x000000a502a57223 */ /* 0x100fe2000001080e */
[----:B------:R-:W-:Y:S01]  /*1fda0*/  FMNMX.FTZ R142, R162, R171, !PT ;  /* 0x000000aba28e7209 */ /* 0x000fe20007810000 */
[----:B------:R0:W-:Y:S01]  /*1fdb0*/  MUFU.EX2 R103, R156 ;  /* 0x0000009c00677308 */ /* 0x0001e20000000800 */
[----:B------:R-:W-:-:S01]  /*1fdc0*/  FFMA.FTZ R138, R2, R177, -R14 ;  /* 0x000000b1028a7223 */ /* 0x000fc2000001080e */
[C-C-:B------:R-:W-:Y:S01]  /*1fdd0*/  FFMA.FTZ R137, R2.reuse, R137, -R14.reuse ;  /* 0x0000008902897223 */ /* 0x140fe2000001080e */
[----:B------:R-:W-:Y:S01]  /*1fde0*/  FMNMX.FTZ R171, R163, R142, !PT ;  /* 0x0000008ea3ab7209 */ /* 0x000fe20007810000 */
[C-C-:B------:R-:W-:Y:S01]  /*1fdf0*/  FFMA.FTZ R179, R2.reuse, R179, -R14.reuse ;  /* 0x000000b302b37223 */ /* 0x140fe2000001080e */
[----:B------:R-:W-:-:S01]  /*1fe00*/  FFMA.FTZ R141, R2, R141, -R14 ;  /* 0x0000008d028d7223 */ /* 0x000fc2000001080e */
[--C-:B------:R-:W-:Y:S01]  /*1fe10*/  FFMA.FTZ R181, R2, R181, -R14.reuse ;  /* 0x000000b502b57223 */ /* 0x100fe2000001080e */
[----:B------:R-:W-:Y:S01]  /*1fe20*/  FMNMX.FTZ R142, R166, R171, !PT ;  /* 0x000000aba68e7209 */ /* 0x000fe20007810000 */
[C-C-:B------:R-:W-:Y:S01]  /*1fe30*/  FFMA.FTZ R145, R2.reuse, R145, -R14.reuse ;  /* 0x0000009102917223 */ /* 0x140fe2000001080e */
[----:B0-----:R-:W-:Y:S01]  /*1fe40*/  FSEL R156, R91, RZ, P1 ;  /* 0x000000ff5b9c7208 */ /* 0x001fe20000800000 */
[C-C-:B------:R-:W-:Y:S01]  /*1fe50*/  FFMA.FTZ R183, R2.reuse, R183, -R14.reuse ;  /* 0x000000b702b77223 */ /* 0x140fe2000001080e */
[----:B------:R-:W-:Y:S01]  /*1fe60*/  FMNMX.FTZ R144, R167, R142, !PT ;  /* 0x0000008ea7907209 */ /* 0x000fe20007810000 */
[C-C-:B------:R-:W-:Y:S01]  /*1fe70*/  FFMA.FTZ R149, R2.reuse, R149, -R14.reuse ;  /* 0x0000009502957223 */ /* 0x140fe2000001080e */
[----:B------:R-:W-:-:S01]  /*1fe80*/  FFMA.FTZ R185, R2, R185, -R14 ;  /* 0x000000b902b97223 */ /* 0x000fc2000001080e */
        /* <DEDUP_REMOVED lines=27> */
[----:B------:R-:W-:-:S01]  /*20040*/  FFMA.FTZ R100, R2, R100, -R14 ;  /* 0x0000006402647223 */ /* 0x000fc2000001080e */
[----:B------:R-:W-:Y:S01]  /*20050*/  FFMA.FTZ R101, R2, R101, -R14 ;  /* 0x0000006502657223 */ /* 0x000fe2000001080e */
[----:B------:R-:W-:Y:S01]  /*20060*/  FMNMX.FTZ R171, R151, R146, !PT ;  /* 0x0000009297ab7209 */ /* 0x000fe20007810000 */
[----:B------:R-:W-:Y:S01]  /*20070*/  FADD.FTZ R3, -R156, R3 ;  /* 0x000000039c037221 */ /* 0x000fe20000010100 */
[----:B------:R-:W-:Y:S02]  /*20080*/  MUFU.EX2 R153, R153 ;  /* 0x0000009900997308 */ /* 0x000fe40000000800 */
[----:B------:R-:W-:Y:S01]  /*20090*/  FMNMX.FTZ R148, R122, R171, !PT ;  /* 0x000000ab7a947209 */ /* 0x000fe20007810000 */
[----:B------:R-:W-:-:S03]  /*200a0*/  FMUL.FTZ R3, R2, R3 ;  /* 0x0000000302037220 */ /* 0x000fc60000410000 */
[----:B------:R-:W-:Y:S02]  /*200b0*/  FMNMX.FTZ R171, R123, R148, !PT ;  /* 0x000000947bab7209 */ /* 0x000fe40007810000 */
[----:B------:R-:W-:Y:S02]  /*200c0*/  MUFU.EX2 R120, R120 ;  /* 0x0000007800787308 */ /* 0x000fe40000000800 */
[----:B------:R-:W-:-:S04]  /*200d0*/  FMNMX.FTZ R148, R126, R171, !PT ;  /* 0x000000ab7e947209 */ /* 0x000fc80007810000 */
[----:B------:R-:W-:Y:S02]  /*200e0*/  FMNMX.FTZ R171, R127, R148, !PT ;  /* 0x000000947fab7209 */ /* 0x000fe40007810000 */
[----:B------:R-:W0:Y:S02]  /*200f0*/  MUFU.EX2 R3, R3 ;  /* 0x0000000300037308 */ /* 0x000e240000000800 */
[----:B------:R-:W-:-:S04]  /*20100*/  FMNMX.FTZ R152, R130, R171, !PT ;  /* 0x000000ab82987209 */ /* 0x000fc80007810000 */
[----:B------:R-:W-:Y:S02]  /*20110*/  FMNMX.FTZ R171, R131, R152, !PT ;  /* 0x0000009883ab7209 */ /* 0x000fe40007810000 */
[----:B------:R-:W-:Y:S02]  /*20120*/  MUFU.EX2 R157, R157 ;  /* 0x0000009d009d7308 */ /* 0x000fe40000000800 */
[----:B------:R-:W-:-:S04]  /*20130*/  FMNMX.FTZ R152, R134, R171, !PT ;  /* 0x000000ab86987209 */ /* 0x000fc80007810000 */
[----:B------:R-:W-:Y:S02]  /*20140*/  FMNMX.FTZ R171, R135, R152, !PT ;  /* 0x0000009887ab7209 */ /* 0x000fe40007810000 */
[----:B------:R-:W-:Y:S01]  /*20150*/  MUFU.EX2 R124, R124 ;  /* 0x0000007c007c7308 */ /* 0x000fe20000000800 */
[----:B0-----:R-:W-:-:S01]  /*20160*/  FFMA.FTZ R6, R3, R6, R20 ;  /* 0x0000000603067223 */ /* 0x001fc20000010014 */
        /* <DEDUP_REMOVED lines=23> */
[----:B------:R-:W-:Y:S03]  /*202e0*/  MUFU.EX2 R142, R181 ;  /* 0x000000b5008e7308 */ /* 0x000fe60000000800 */
[----:B------:R-:W0:Y:S05]  /*202f0*/  SHFL.BFLY PT, R21, R152, 0x2, 0x1f ;  /* 0x0c401f0098157f89 */ /* 0x000e2a00000e0000 */
[----:B------:R-:W-:Y:S08]  /*20300*/  MUFU.EX2 R145, R145 ;  /* 0x0000009100917308 */ /* 0x000ff00000000800 */
[----:B------:R-:W-:Y:S08]  /*20310*/  MUFU.EX2 R144, R183 ;  /* 0x000000b700907308 */ /* 0x000ff00000000800 */
[----:B------:R-:W-:Y:S01]  /*20320*/  MUFU.EX2 R149, R149 ;  /* 0x0000009500957308 */ /* 0x000fe20000000800 */
[----:B0-----:R-:W-:-:S05]  /*20330*/  FMNMX.FTZ R21, R152, R21, !PT ;  /* 0x0000001598157209 */ /* 0x001fca0007810000 */
[----:B------:R-:W0:Y:S02]  /*20340*/  SHFL.BFLY PT, R152, R21, 0x1, 0x1f ;  /* 0x0c201f0015987f89 */ /* 0x000e2400000e0000 */
[----:B------:R-:W-:Y:S08]  /*20350*/  MUFU.EX2 R146, R185 ;  /* 0x000000b900927308 */ /* 0x000ff00000000800 */
[----:B------:R-:W-:Y:S08]  /*20360*/  MUFU.EX2 R121, R121 ;  /* 0x0000007900797308 */ /* 0x000ff00000000800 */
[----:B------:R-:W-:Y:S01]  /*20370*/  MUFU.EX2 R148, R187 ;  /* 0x000000bb00947308 */ /* 0x000fe20000000800 */
[----:B0-----:R-:W-:-:S07]  /*20380*/  FMNMX.FTZ R21, R21, R152, !PT ;  /* 0x0000009815157209 */ /* 0x001fce0007810000 */
[----:B------:R-:W-:Y:S01]  /*20390*/  MUFU.EX2 R125, R125 ;  /* 0x0000007d007d7308 */ /* 0x000fe20000000800 */
[----:B------:R-:W-:Y:S01]  /*203a0*/  FSETP.NEU.FTZ.AND P1, PT, R21, -INF , PT ;  /* 0xff8000001500780b */ /* 0x000fe20003f3d000 */
[----:B------:R-:W-:-:S06]  /*203b0*/  FFMA.FTZ R171, R2, R21, -8 ;  /* 0xc100000002ab7423 */ /* 0x000fcc0000010015 */
[----:B------:R-:W-:Y:S01]  /*203c0*/  MUFU.EX2 R128, R128 ;  /* 0x0000008000807308 */ /* 0x000fe20000000800 */
[----:B------:R-:W-:-:S05]  /*203d0*/  FSEL R171, R171, RZ, P1 ;  /* 0x000000ffabab7208 */ /* 0x000fca0000800000 */
[C-C-:B------:R-:W-:Y:S01]  /*203e0*/  FFMA.FTZ R14, R2.reuse, R154, -R171.reuse ;  /* 0x0000009a020e7223 */ /* 0x140fe200000108ab */
[----:B------:R-:W-:-:S01]  /*203f0*/  FFMA.FTZ R154, R2, R162, -R171 ;  /* 0x000000a2029a7223 */ /* 0x000fc200000108ab */
[C-C-:B------:R-:W-:Y:S01]  /*20400*/  FFMA.FTZ R162, R2.reuse, R147, -R171.reuse ;  /* 0x0000009302a27223 */ /* 0x140fe200000108ab */
[----:B------:R-:W-:Y:S01]  /*20410*/  FSEL R147, R21, RZ, P1 ;  /* 0x000000ff15937208 */ /* 0x000fe20000800000 */
[C-C-:B------:R-:W-:Y:S01]  /*20420*/  FFMA.FTZ R155, R2.reuse, R155, -R171.reuse ;  /* 0x0000009b029b7223 */ /* 0x140fe200000108ab */
[----:B------:R-:W-:-:S01]  /*20430*/  FFMA.FTZ R152, R2, R158, -R171 ;  /* 0x0000009e02987223 */ /* 0x000fc200000108ab */
[----:B------:R-:W-:Y:S01]  /*20440*/  MUFU.EX2 R14, R14 ;  /* 0x0000000e000e7308 */ /* 0x000fe20000000800 */
[----:B------:R-:W-:-:S01]  /*20450*/  FFMA.FTZ R159, R2, R159, -R171 ;  /* 0x0000009f029f7223 */ /* 0x000fc200000108ab */
[----:B------:R-:W-:Y:S01]  /*20460*/  FADD.FTZ R147, -R147, R0 ;  /* 0x0000000093937221 */ /* 0x000fe20000010100 */
[----:B------:R-:W-:-:S01]  /*20470*/  FFMA.FTZ R160, R2, R143, -R171 ;  /* 0x0000008f02a07223 */ /* 0x000fc200000108ab */
[C-C-:B------:R-:W-:Y:S01]  /*20480*/  FFMA.FTZ R143, R2.reuse, R150, -R171.reuse ;  /* 0x00000096028f7223 */ /* 0x140fe200000108ab */
[----:B------:R-:W-:-:S01]  /*20490*/  FFMA.FTZ R150, R2, R151, -R171 ;  /* 0x0000009702967223 */ /* 0x000fc200000108ab */
[C---:B------:R-:W-:Y:S01]  /*204a0*/  FMUL.FTZ R147, R2.reuse, R147 ;  /* 0x0000009302937220 */ /* 0x040fe20000410000 */
        /* <DEDUP_REMOVED lines=26> */
[----:B0-----:R-:W-:-:S01]  /*20650*/  FFMA.FTZ R134, R147, R5, R14 ;  /* 0x0000000593867223 */ /* 0x001fc2000001000e */
[----:B------:R-:W-:Y:S01]  /*20660*/  FADD.FTZ R5, R153, R6 ;  /* 0x0000000699057221 */ /* 0x000fe20000010000 */
[----:B------:R-:W-:-:S01]  /*20670*/  FFMA.FTZ R119, R2, R119, -R171 ;  /* 0x0000007702777223 */ /* 0x000fc200000108ab */
[C-C-:B------:R-:W-:Y:S01]  /*20680*/  FFMA.FTZ R90, R2.reuse, R90, -R171.reuse ;  /* 0x0000005a025a7223 */ /* 0x140fe200000108ab */
[----:B------:R-:W-:-:S01]  /*20690*/  FFMA.FTZ R95, R2, R95, -R171 ;  /* 0x0000005f025f7223 */ /* 0x000fc200000108ab */
[----:B------:R-:W-:Y:S01]  /*206a0*/  FADD.FTZ R6, R120, R5 ;  /* 0x0000000578067221 */ /* 0x000fe20000010000 */
[----:B------:R-:W-:-:S01]  /*206b0*/  FFMA.FTZ R99, R2, R99, -R171 ;  /* 0x0000006302637223 */ /* 0x000fc200000108ab */
[----:B------:R-:W0:Y:S01]  /*206c0*/  MUFU.EX2 R154, R154 ;  /* 0x0000009a009a7308 */ /* 0x000e220000000800 */
[----:B------:R-:W-:-:S01]  /*206d0*/  FFMA.FTZ R109, R2, R109, -R171 ;  /* 0x0000006d026d7223 */ /* 0x000fc200000108ab */
[----:B------:R-:W-:-:S04]  /*206e0*/  FADD.FTZ R5, R157, R6 ;  /* 0x000000069d057221 */ /* 0x000fc80000010000 */
[----:B------:R-:W-:Y:S02]  /*206f0*/  FADD.FTZ R6, R124, R5 ;  /* 0x000000057c067221 */ /* 0x000fe40000010000 */
[----:B------:R-:W3:Y:S02]  /*20700*/  MUFU.EX2 R163, R163 ;  /* 0x000000a300a37308 */ /* 0x000ee40000000800 */
[----:B------:R-:W-:-:S04]  /*20710*/  FADD.FTZ R5, R161, R6 ;  /* 0x00000006a1057221 */ /* 0x000fc80000010000 */
[----:B------:R-:W-:Y:S02]  /*20720*/  FADD.FTZ R6, R136, R5 ;  /* 0x0000000588067221 */ /* 0x000fe40000010000 */
[----:B------:R4:W-:Y:S02]  /*20730*/  MUFU.EX2 R0, R151 ;  /* 0x0000009700007308 */ /* 0x0009e40000000800 */
[----:B------:R-:W-:-:S04]  /*20740*/  FADD.FTZ R5, R165, R6 ;  /* 0x00000006a5057221 */ /* 0x000fc80000010000 */
[----:B------:R-:W-:Y:S02]  /*20750*/  FADD.FTZ R6, R138, R5 ;  /* 0x000000058a067221 */ /* 0x000fe40000010000 */
[----:B------:R-:W5:Y:S01]  /*20760*/  MUFU.EX2 R156, R156 ;  /* 0x0000009c009c7308 */ /* 0x000f620000000800 */
[----:B----4-:R-:W-:-:S04]  /*20770*/  FADD.FTZ R151, R155, R134 ;  /* 0x000000869b977221 */ /* 0x010fc80000010000 */
[----:B-1----:R-:W-:-:S03]  /*20780*/  FADD.FTZ R134, R152, R151 ;  /* 0x0000009798867221 */ /* 0x002fc60000010000 */
[----:B------:R-:W1:Y:S01]  /*20790*/  MUFU.EX2 R167, R167 ;  /* 0x000000a700a77308 */ /* 0x000e620000000800 */
[----:B--2---:R-:W-:-:S04]  /*207a0*/  FADD.FTZ R151, R159, R134 ;  /* 0x000000869f977221 */ /* 0x004fc80000010000 */
[----:B0-----:R-:W-:-:S03]  /*207b0*/  FADD.FTZ R134, R154, R151 ;  /* 0x000000979a867221 */ /* 0x001fc60000010000 */
[----:B------:R-:W0:Y:S01]  /*207c0*/  MUFU.EX2 R13, R13 ;  /* 0x0000000d000d7308 */ /* 0x000e220000000800 */
[----:B---3--:R-:W-:-:S04]  /*207d0*/  FADD.FTZ R151, R163, R134 ;  /* 0x00000086a3977221 */ /* 0x008fc80000010000 */
[----:B-----5:R-:W-:Y:S01]  /*207e0*/  FADD.FTZ R134, R156, R151 ;  /* 0x000000979c867221 */ /* 0x020fe20000010000 */
[----:B------:R-:W-:-:S02]  /*207f0*/  FADD.FTZ R151, R137, R6 ;  /* 0x0000000689977221 */ /* 0x000fc40000010000 */
[----:B------:R-:W2:Y:S01]  /*20800*/  MUFU.EX2 R158, R158 ;  /* 0x0000009e009e7308 */ /* 0x000ea20000000800 */
[----:B-1----:R-:W-:-:S07]  /*20810*/  FADD.FTZ R134, R167, R134 ;  /* 0x00000086a7867221 */ /* 0x002fce0000010000 */
[----:B------:R-:W1:Y:S01]  /*20820*/  MUFU.EX2 R15, R15 ;  /* 0x0000000f000f7308 */ /* 0x000e620000000800 */
[----:B0-----:R-:W-:-:S01]  /*20830*/  FADD.FTZ R5, R13, R134 ;  /* 0x000000860d057221 */ /* 0x001fc20000010000 */
[----:B------:R-:W-:-:S04]  /*20840*/  FADD.FTZ R134, R140, R151 ;  /* 0x000000978c867221 */ /* 0x000fc80000010000 */
[----:B------:R-:W-:Y:S02]  /*20850*/  FADD.FTZ R151, R141, R134 ;  /* 0x000000868d977221 */ /* 0x000fe40000010000 */
        /* <DEDUP_REMOVED lines=16> */
[----:B------:R-:W-:-:S06]  /*20960*/  FADD.FTZ R6, R146, R151 ;  /* 0x0000009792067221 */ /* 0x000fcc0000010000 */
[----:B------:R-:W0:Y:S01]  /*20970*/  MUFU.EX2 R123, R123 ;  /* 0x0000007b007b7308 */ /* 0x000e220000000800 */
[----:B--2---:R-:W-:-:S07]  /*20980*/  FADD.FTZ R5, R150, R5 ;  /* 0x0000000596057221 */ /* 0x004fce0000010000 */
[----:B------:R-:W2:Y:S01]  /*20990*/  MUFU.EX2 R127, R127 ;  /* 0x0000007f007f7308 */ /* 0x000ea20000000800 */
[----:B-1----:R-:W-:-:S01]  /*209a0*/  FADD.FTZ R134, R122, R5 ;  /* 0x000000057a867221 */ /* 0x002fc20000010000 */
[----:B------:R-:W-:-:S04]  /*209b0*/  FADD.FTZ R5, R121, R6 ;  /* 0x0000000679057221 */ /* 0x000fc80000010000 */
[----:B------:R-:W-:Y:S02]  /*209c0*/  FADD.FTZ R6, R148, R5 ;  /* 0x0000000594067221 */ /* 0x000fe40000010000 */
[----:B------:R-:W1:Y:S01]  /*209d0*/  MUFU.EX2 R126, R126 ;  /* 0x0000007e007e7308 */ /* 0x000e620000000800 */
[----:B0-----:R-:W-:-:S01]  /*209e0*/  FADD.FTZ R151, R123, R134 ;  /* 0x000000867b977221 */ /* 0x001fc20000010000 */
[----:B------:R-:W-:-:S03]  /*209f0*/  FADD.FTZ R5, R125, R6 ;  /* 0x000000067d057221 */ /* 0x000fc60000010000 */
[----:B------:R-:W-:Y:S01]  /*20a00*/  FADD.FTZ R134, R0, R151 ;  /* 0x0000009700867221 */ /* 0x000fe20000010000 */
[----:B------:R-:W-:-:S02]  /*20a10*/  FADD.FTZ R6, R128, R5 ;  /* 0x0000000580067221 */ /* 0x000fc40000010000 */
[----:B------:R-:W0:Y:S01]  /*20a20*/  MUFU.EX2 R129, R129 ;  /* 0x0000008100817308 */ /* 0x000e220000000800 */
[----:B--2---:R-:W-:-:S07]  /*20a30*/  FADD.FTZ R151, R127, R134 ;  /* 0x000000867f977221 */ /* 0x004fce0000010000 */
[----:B------:R-:W2:Y:S01]  /*20a40*/  MUFU.EX2 R131, R131 ;  /* 0x0000008300837308 */ /* 0x000ea20000000800 */
[----:B-1----:R-:W-:-:S01]  /*20a50*/  FADD.FTZ R134, R126, R151 ;  /* 0x000000977e867221 */ /* 0x002fc20000010000 */
[----:B------:R-:W-:-:S06]  /*20a60*/  FFMA.FTZ R151, R2, R12, -R171 ;  /* 0x0000000c02977223 */ /* 0x000fcc00000108ab */
        /* <DEDUP_REMOVED lines=27> */
[----:B0-----:R-:W-:-:S01]  /*20c20*/  FADD.FTZ R169, R111, R94 ;  /* 0x0000005e6fa97221 */ /* 0x001fc20000010000 */
[----:B------:R-:W-:-:S06]  /*20c30*/  FFMA.FTZ R94, R2, R98, -R171 ;  /* 0x00000062025e7223 */ /* 0x000fcc00000108ab */
        /* <DEDUP_REMOVED lines=45> */
[----:B-1----:R-:W-:-:S03]  /*20f10*/  FADD.FTZ R6, R101, R6 ;  /* 0x0000000665067221 */ /* 0x002fc60000010000 */
[----:B0-----:R-:W-:Y:S01]  /*20f20*/  FADD.FTZ R5, R109, R102 ;  /* 0x000000666d057221 */ /* 0x001fe20000010000 */
[----:B------:R-:W-:Y:S06]  /*20f30*/  @!P3 BRA `(.L_x_1516) ;  /* 0x000000000004b947 */ /* 0x000fec0003800000 */
[----:B------:R-:W-:Y:S01]  /*20f40*/  BPT.TRAP 0x1 ;  /* 0x000000040000795c */ /* 0x000fe20000300000 */
.L_x_1516:
[----:B------:R-:W-:Y:S01]  /*20f50*/  F2FP.SATFINITE.E4M3.F32.PACK_AB_MERGE_C R0, R127, R0, RZ ;  /* 0x000000007f00723e */ /* 0x000fe200048070ff */
[----:B------:R-:W-:Y:S01]  /*20f60*/  FMUL.FTZ R24, R24, R3 ;  /* 0x0000000318187220 */ /* 0x000fe20000410000 */
[----:B------:R-:W-:Y:S01]  /*20f70*/  F2FP.SATFINITE.E4M3.F32.PACK_AB_MERGE_C R15, R160, R15, RZ ;  /* 0x0000000fa00f723e */ /* 0x000fe200048070ff */
[----:B------:R-:W-:Y:S01]  /*20f80*/  FMUL.FTZ R25, R25, R3 ;  /* 0x0000000319197220 */ /* 0x000fe20000410000 */
[----:B------:R-:W-:Y:S01]  /*20f90*/  F2FP.SATFINITE.E4M3.F32.PACK_AB_MERGE_C R177, R123, R122, R0 ;  /* 0x0000007a7bb1723e */ /* 0x000fe20004807000 */
[----:B------:R-:W-:Y:S01]  /*20fa0*/  IMAD R0, R189, 0x8, R16 ;  /* 0x00000008bd007824 */ /* 0x000fe200078e0210 */
[----:B------:R-:W-:Y:S01]  /*20fb0*/  ISETP.GT.AND P1, PT, R4, R9, PT ;  /* 0x000000090400720c */ /* 0x000fe20003f24270 */
[----:B------:R-:W-:Y:S01]  /*20fc0*/  FMUL.FTZ R28, R28, R3 ;  /* 0x000000031c1c7220 */ /* 0x000fe20000410000 */
[----:B------:R-:W-:Y:S01]  /*20fd0*/  F2FP.SATFINITE.E4M3.F32.PACK_AB_MERGE_C R181, R158, R13, R15 ;  /* 0x0000000d9eb5723e */ /* 0x000fe2000480700f */
[----:B------:R-:W-:Y:S01]  /*20fe0*/  IMAD.U32 R13, RZ, RZ, UR37 ;  /* 0x00000025ff0d7e24 */ /* 0x000fe2000f8e00ff */
        /* <DEDUP_REMOVED lines=101> */
[----:B0-----:R-:W-:Y:S02]  /*21640*/  IMAD.MOV.U32 R0, RZ, RZ, R21 ;  /* 0x000000ffff007224 */ /* 0x001fe400078e0015 */
[----:B------:R-:W-:Y:S02]  /*21650*/  IMAD.MOV.U32 R3, RZ, RZ, R91 ;  /* 0x000000ffff037224 */ /* 0x000fe400078e005b */
[----:B------:R-:W-:Y:S02]  /*21660*/  IMAD.MOV.U32 R188, RZ, RZ, R11 ;  /* 0x000000ffffbc7224 */ /* 0x000fe400078e000b */
[----:B------:R-:W-:Y:S01]  /*21670*/  IMAD.MOV.U32 R189, RZ, RZ, R10 ;  /* 0x000000ffffbd7224 */ /* 0x000fe200078e000a */
[----:B------:R-:W-:Y:S06]  /*21680*/  @P1 BRA `(.L_x_1517) ;  /* 0xffffffb000681947 */ /* 0x000fec000383ffff */
[----:B------:R-:W-:Y:S02]  /*21690*/  IMAD.MOV.U32 R0, RZ, RZ, R21 ;  /* 0x000000ffff007224 */ /* 0x000fe400078e0015 */
[----:B------:R-:W-:Y:S02]  /*216a0*/  IMAD.MOV.U32 R3, RZ, RZ, R91 ;  /* 0x000000ffff037224 */ /* 0x000fe400078e005b */
[----:B------:R-:W-:Y:S02]  /*216b0*/  IMAD.MOV.U32 R189, RZ, RZ, R10 ;  /* 0x000000ffffbd7224 */ /* 0x000fe400078e000a */
[----:B------:R-:W-:-:S07]  /*216c0*/  IMAD.MOV.U32 R188, RZ, RZ, R11 ;  /* 0x000000ffffbc7224 */ /* 0x000fce00078e000b */
.L_x_1498:
[----:B------:R-:W0:Y:S01]  /*216d0*/  LDC R214, c[0x0][0x448] ;  /* 0x00011200ffd67b82 */ /* 0x000e220000000800 */
[----:B------:R-:W-:Y:S01]  /*216e0*/  VIADD R9, R203, 0x7f ;  /* 0x0000007fcb097836 */ /* 0x000fe20000000000 */
[----:B------:R-:W-:Y:S02]  /*216f0*/  LOP3.LUT R18, R18, 0xffffffef, RZ, 0xc0, !PT ;  /* 0xffffffef12127812 */ /* 0x000fe400078ec0ff */
[----:B------:R-:W-:-:S04]  /*21700*/  IADD3 R12, R194, 0x1, -R193 ;  /* 0x00000001c20c7810 */ /* 0x000fc80007ffe8c1 */
[----:B------:R-:W1:Y:S01]  /*21710*/  LDC R213, c[0x0][0x9e4] ;  /* 0x00027900ffd57b82 */ /* 0x000e620000000800 */
[----:B0-----:R-:W-:-:S13]  /*21720*/  ISETP.NE.AND P1, PT, R214, 0x1, PT ;  /* 0x00000001d600780c */ /* 0x001fda0003f25270 */
[----:B------:R-:W0:Y:S01]  /*21730*/  @P1 LDC R10, c[0x0][0x44c] ;  /* 0x00011300ff0a1b82 */ /* 0x000e220000000800 */
[----:B------:R-:W-:-:S04]  /*21740*/  @P1 LOP3.LUT R18, R18, 0x10, RZ, 0xfc, !PT ;  /* 0x0000001012121812 */ /* 0x000fc800078efcff */
[----:B------:R-:W-:-:S03]  /*21750*/  LOP3.LUT R18, R18, 0xffffffdf, RZ, 0xc0, !PT ;  /* 0xffffffdf12127812 */ /* 0x000fc600078ec0ff */
[----:B------:R-:W2:Y:S01]  /*21760*/  @P1 LDC R11, c[0x0][0x450] ;  /* 0x00011400ff0b1b82 */ /* 0x000ea20000000800 */
[----:B0-----:R-:W-:-:S05]  /*21770*/  @P1 IMAD.HI.U32 R10, R9, R10, RZ ;  /* 0x0000000a090a1227 */ /* 0x001fca00078e00ff */
[----:B--2---:R-:W-:Y:S02]  /*21780*/  @P1 SHF.R.U32.HI R9, RZ, R11, R10 ;  /* 0x0000000bff091219 */ /* 0x004fe4000001160a */
[----:B-1----:R-:W-:-:S03]  /*21790*/  ISETP.GE.AND P1, PT, R213, 0x1, PT ;  /* 0x00000001d500780c */ /* 0x002fc60003f26270 */
[----:B------:R-:W-:-:S04]  /*217a0*/  IMAD.IADD R10, R9, 0x1, R12 ;  /* 0x00000001090a7824 */ /* 0x000fc800078e020c */
[----:B------:R-:W-:-:S06]  /*217b0*/  IMAD.IADD R9, R10, 0x1, -R7 ;  /* 0x000000010a097824 */ /* 0x000fcc00078e0a07 */
[----:B------:R-:W-:Y:S01]  /*217c0*/  @P1 LOP3.LUT R18, R18, 0x20, RZ, 0xfc, !PT ;  /* 0x0000002012121812 */ /* 0x000fe200078efcff */
[----:B------:R-:W-:Y:S06]  /*217d0*/  @!P1 BRA `(.L_x_1518) ;  /* 0x0000000000489947 */ /* 0x000fec0003800000 */
[----:B------:R-:W-:Y:S01]  /*217e0*/  IMAD.MOV.U32 R7, RZ, RZ, R10 ;  /* 0x000000ffff077224 */ /* 0x000fe200078e000a */
[----:B------:R-:W-:Y:S04]  /*217f0*/  BSSY B0, `(.L_x_1519) ;  /* 0x000000e000007945 */ /* 0x000fe80003800000 */
        /* <DEDUP_REMOVED lines=9> */
.L_x_1520:
[----:B------:R-:W-:-:S13]  /*21890*/  ISETP.NE.AND P1, PT, R213, 0x1, PT ;  /* 0x00000001d500780c */ /* 0x000fda0003f25270 */
[----:B------:R-:W0:Y:S02]  /*218a0*/  @P1 LDC.64 R10, c[0x0][0x9e8] ;  /* 0x00027a00ff0a1b82 */ /* 0x000e240000000a00 */
[----:B0-----:R-:W-:-:S05]  /*218b0*/  @P1 IMAD.HI.U32 R10, R7, R10, RZ ;  /* 0x0000000a070a1227 */ /* 0x001fca00078e00ff */
[----:B------:R-:W-:-:S07]  /*218c0*/  @P1 SHF.R.U32.HI R7, RZ, R11, R10 ;  /* 0x0000000bff071219 */ /* 0x000fce000001160a */
.L_x_1521:
[----:B------:R-:W-:Y:S05]  /*218d0*/  BSYNC B0 ;  /* 0x0000000000007941 */ /* 0x000fea0003800000 */
.L_x_1519:
[----:B------:R-:W-:-:S05]  /*218e0*/  IMAD R10, R7, R213, RZ ;  /* 0x000000d5070a7224 */ /* 0x000fca00078e02ff */
[----:B------:R-:W-:-:S07]  /*218f0*/  VIMNMX R9, R9, R10, !PT ;  /* 0x0000000a09097248 */ /* 0x000fce0007fe0100 */
.L_x_1518:
[----:B------:R-:W-:-:S04]  /*21900*/  VIADD R9, R9, 0x9f ;  /* 0x0000009f09097836 */ /* 0x000fc80000000000 */
[----:B------:R-:W-:-:S05]  /*21910*/  IMAD.HI R9, R9, 0x66666667, RZ ;  /* 0x6666666709097827 */ /* 0x000fca00078e02ff */
[----:B------:R-:W-:-:S04]  /*21920*/  SHF.R.U32.HI R10, RZ, 0x1f, R9 ;  /* 0x0000001fff0a7819 */ /* 0x000fc80000011609 */
[----:B------:R-:W-:-:S04]  /*21930*/  LEA.HI.SX32 R10, R9, R10, 0x1a ;  /* 0x0000000a090a7211 */ /* 0x000fc800078fd2ff */
[----:B------:R-:W-:-:S04]  /*21940*/  VIMNMX R7, R209, R10, !PT ;  /* 0x0000000ad1077248 */ /* 0x000fc80007fe0100 */
[----:B------:R-:W-:-:S13]  /*21950*/  ISETP.GE.AND P1, PT, R4, R7, PT ;  /* 0x000000070400720c */ /* 0x000fda0003f26270 */
[----:B------:R-:W-:Y:S05]  /*21960*/  @!P1 BRA `(.L_x_1522) ;  /* 0x0000003000949947 */ /* 0x000fea0003800000 */
[----:B------:R-:W-:Y:S02]  /*21970*/  IMAD.MOV.U32 R9, RZ, RZ, R0 ;  /* 0x000000ffff097224 */ /* 0x000fe400078e0000 */
[----:B------:R-:W-:Y:S02]  /*21980*/  IMAD.MOV.U32 R10, RZ, RZ, R3 ;  /* 0x000000ffff0a7224 */ /* 0x000fe400078e0003 */
[----:B------:R-:W-:-:S07]  /*21990*/  IMAD.MOV.U32 R11, RZ, RZ, R188 ;  /* 0x000000ffff0b7224 */ /* 0x000fce00078e00bc */
.L_x_1533:
[----:B------:R-:W-:Y:S01]  /*219a0*/  ISETP.NE.AND P1, PT, R189, 0x1, PT ;  /* 0x00000001bd00780c */ /* 0x000fe20003f25270 */
[----:B------:R-:W-:Y:S05]  /*219b0*/  YIELD ;  /* 0x0000000000007946 */ /* 0x000fea0003800000 */
[----:B------:R-:W-:Y:S02]  /*219c0*/  SEL R188, RZ, 0x1, P1 ;  /* 0x00000001ffbc7807 */ /* 0x000fe40000800000 */
[----:B------:R-:W-:Y:S02]  /*219d0*/  ISETP.NE.AND P1, PT, R196, RZ, PT ;  /* 0x000000ffc400720c */ /* 0x000fe40003f25270 */
[----:B------:R-:W-:-:S11]  /*219e0*/  LOP3.LUT R188, R11, R188, RZ, 0x3c, !PT ;  /* 0x000000bc0bbc7212 */ /* 0x000fd600078e3cff */
[----:B------:R-:W-:Y:S05]  /*219f0*/  @P1 BRA `(.L_x_1523) ;  /* 0x0000000000401947 */ /* 0x000fea0003800000 */
[----:B------:R-:W-:-:S13]  /*21a00*/  ISETP.NE.AND P3, PT, R212, 0x3, PT ;  /* 0x00000003d400780c */ /* 0x000fda0003f65270 */
[----:B------:R-:W-:Y:S05]  /*21a10*/  @!P3 BRA `(.L_x_1524) ;  /* 0x000000000004b947 */ /* 0x000fea0003800000 */
[----:B------:R-:W-:Y:S01]  /*21a20*/  BPT.TRAP 0x1 ;  /* 0x000000040000795c */ /* 0x000fe20000300000 */
.L_x_1524:
        /* <DEDUP_REMOVED lines=8> */
.L_x_1525:
[----:B------:R-:W-:Y:S04]  /*21ab0*/  BSSY B0, `(.L_x_1523) ;  /* 0x0000004000007945 */ /* 0x000fe80003800000 */
[----:B-1----:R-:W-:Y:S05]  /*21ac0*/  @P2 BRA `(.L_x_1526) ;  /* 0x0000000000082947 */ /* 0x002fea0003800000 */
[----:B------:R-:W1:Y:S02]  /*21ad0*/  SYNCS.PHASECHK.TRANS64.TRYWAIT P2, [R3+URZ+0x29830], R0 ;  /* 0x02983000030075a7 */ /* 0x000e64000804017f */
[----:B-1----:R-:W-:Y:S05]  /*21ae0*/  @!P2 BRA `(.L_x_1527) ;  /* 0x000001500070a947 */ /* 0x002fea0003800000 */
.L_x_1526:
[----:B------:R-:W-:Y:S05]  /*21af0*/  BSYNC B0 ;  /* 0x0000000000007941 */ /* 0x000fea0003800000 */
.L_x_1523:
[----:B01----:R-:W0:Y:S01]  /*21b00*/  S2R R0, SR_TID.X ;  /* 0x0000000000007919 */ /* 0x003e220000002100 */
[----:B------:R-:W-:Y:S01]  /*21b10*/  VIADD R12, R189, 0x1 ;  /* 0x00000001bd0c7836 */ /* 0x000fe20000000000 */
[----:B------:R-:W-:Y:S05]  /*21b20*/  WARPSYNC.ALL ;  /* 0x0000000000007948 */ /* 0x000fea0003800000 */
[C---:B------:R-:W-:Y:S01]  /*21b30*/  ISETP.NE.AND P2, PT, R12.reuse, 0x2, PT ;  /* 0x000000020c00780c */ /* 0x040fe20003f45270 */
[----:B------:R-:W-:Y:S01]  /*21b40*/  IMAD.MOV.U32 R15, RZ, RZ, -0x7fffffe0 ;  /* 0x80000020ff0f7424 */ /* 0x000fe200078e00ff */
[----:B------:R-:W-:Y:S01]  /*21b50*/  UMOV UR48, UR24 ;  /* 0x0000001800307c82 */ /* 0x000fe20008000000 */
[----:B------:R-:W-:Y:S01]  /*21b60*/  UMOV UR49, UR25 ;  /* 0x0000001900317c82 */ /* 0x000fe20008000000 */
[----:B------:R-:W-:Y:S01]  /*21b70*/  SEL R12, R12, RZ, P2 ;  /* 0x000000ff0c0c7207 */ /* 0x000fe20001000000 */
[----:B------:R-:W-:Y:S01]  /*21b80*/  IMAD.MOV.U32 R21, RZ, RZ, -0x7fffffe0 ;  /* 0x80000020ff157424 */ /* 0x000fe200078e00ff */
[----:B------:R-:W-:Y:S01]  /*21b90*/  R2UR UR51, R15 ;  /* 0x000000000f3372ca */ /* 0x000fe200000e0000 */
[----:B------:R-:W-:Y:S01]  /*21ba0*/  UMOV UR44, UR24 ;  /* 0x00000018002c7c82 */ /* 0x000fe20008000000 */
[----:B------:R-:W-:Y:S01]  /*21bb0*/  UMOV UR45, UR25 ;  /* 0x00000019002d7c82 */ /* 0x000fe20008000000 */
[----:B------:R-:W-:Y:S01]  /*21bc0*/  IMAD R14, R12, 0x780, R8 ;  /* 0x000007800c0e7824 */ /* 0x000fe200078e0208 */
[----:B------:R-:W-:Y:S01]  /*21bd0*/  R2UR UR47, R21 ;  /* 0x00000000152f72ca */ /* 0x000fe200000e0000 */
[----:B------:R-:W-:Y:S01]  /*21be0*/  IMAD.MOV.U32 R91, RZ, RZ, -0x7fffffe0 ;  /* 0x80000020ff5b7424 */ /* 0x000fe200078e00ff */
[----:B------:R-:W-:Y:S01]  /*21bf0*/  UMOV UR28, UR24 ;  /* 0x00000018001c7c82 */ /* 0x000fe20008000000 */
[C---:B------:R-:W-:Y:S01]  /*21c00*/  VIADD R20, R14.reuse, 0x80 ;  /* 0x000000800e147836 */ /* 0x040fe20000000000 */
[C---:B------:R-:W-:Y:S01]  /*21c10*/  R2UR UR50, R14.reuse ;  /* 0x000000000e3272ca */ /* 0x040fe200000e0000 */
[C---:B------:R-:W-:Y:S01]  /*21c20*/  VIADD R90, R14.reuse, 0x100 ;  /* 0x000001000e5a7836 */ /* 0x040fe20000000000 */
[----:B------:R-:W-:Y:S01]  /*21c30*/  R2UR UR27, R91 ;  /* 0x000000005b1b72ca */ /* 0x000fe200000e0000 */
[----:B------:R-:W-:Y:S01]  /*21c40*/  VIADD R88, R14, 0x180 ;  /* 0x000001800e587836 */ /* 0x000fe20000000000 */
[----:B------:R-:W-:Y:S01]  /*21c50*/  R2UR UR46, R20 ;  /* 0x00000000142e72ca */ /* 0x000fe200000e0000 */
[----:B------:R-:W-:Y:S01]  /*21c60*/  IMAD.MOV.U32 R89, RZ, RZ, -0x7fffffe0 ;  /* 0x80000020ff597424 */ /* 0x000fe200078e00ff */
[----:B------:R-:W-:Y:S01]  /*21c70*/  R2UR UR26, R90 ;  /* 0x000000005a1a72ca */ /* 0x000fe200000e0000 */
[----:B------:R-:W-:Y:S01]  /*21c80*/  UMOV UR29, UR25 ;  /* 0x00000019001d7c82 */ /* 0x000fe20008000000 */
[----:B------:R-:W-:Y:S01]  /*21c90*/  R2UR UR30, R88 ;  /* 0x00000000581e72ca */ /* 0x000fe200000e0000 */
[C---:B------:R-:W-:Y:S01]  /*21ca0*/  VIADD R20, R14.reuse, 0x200 ;  /* 0x000002000e147836 */ /* 0x040fe20000000000 */
[----:B------:R-:W-:Y:S01]  /*21cb0*/  R2UR UR31, R89 ;  /* 0x00000000591f72ca */ /* 0x000fe200000e0000 */
[C---:B------:R-:W-:Y:S01]  /*21cc0*/  VIADD R90, R14.reuse, 0x2 ;  /* 0x000000020e5a7836 */ /* 0x040fe20000000000 */
[----:B0-----:R-:W-:Y:S01]  /*21cd0*/  SHF.R.U32.HI R0, RZ, 0x7, R0 ;  /* 0x00000007ff007819 */ /* 0x001fe20000011600 */
[----:B------:R-:W-:Y:S01]  /*21ce0*/  VIADD R88, R14, 0x82 ;  /* 0x000000820e587836 */ /* 0x000fe20000000000 */
[----:B------:R-:W-:Y:S01]  /*21cf0*/  R2UR UR34, R20 ;  /* 0x00000000142272ca */ /* 0x000fe200000e0000 */
[----:B------:R-:W-:Y:S01]  /*21d00*/  IMAD.MOV.U32 R89, RZ, RZ, -0x7fffffe0 ;  /* 0x80000020ff597424 */ /* 0x000fe200078e00ff */
[----:B------:R-:W-:Y:S01]  /*21d10*/  R2UR UR35, R21 ;  /* 0x00000000152372ca */ /* 0x000fe200000e0000 */
[----:B------:R-:W-:Y:S01]  /*21d20*/  VIADD R0, R0, 0x8 ;  /* 0x0000000800007836 */ /* 0x000fe20000000000 */
[----:B------:R-:W-:Y:S01]  /*21d30*/  R2UR UR6, R90 ;  /* 0x000000005a0672ca */ /* 0x000fe200000e0000 */
[----:B------:R-:W-:Y:S01]  /*21d40*/  UMOV UR32, UR24 ;  /* 0x0000001800207c82 */ /* 0x000fe20008000000 */
[----:B------:R-:W-:Y:S01]  /*21d50*/  R2UR UR7, R91 ;  /* 0x000000005b0772ca */ /* 0x000fe200000e0000 */
[----:B------:R-:W-:Y:S01]  /*21d60*/  UMOV UR33, UR25 ;  /* 0x0000001900217c82 */ /* 0x000fe20008000000 */
[----:B------:R0:W-:Y:S01]  /*21d70*/  BAR.SYNC.DEFER_BLOCKING R0, 0x100 ;  /* 0x000400000000751d */ /* 0x0001e20000010000 */
[----:B------:R-:W-:-:S02]  /*21d80*/  VIADD R20, R14, 0x102 ;  /* 0x000001020e147836 */ /* 0x000fc40000000000 */
[----:B------:R-:W-:Y:S02]  /*21d90*/  IMAD.MOV.U32 R21, RZ, RZ, -0x7fffffe0 ;  /* 0x80000020ff157424 */ /* 0x000fe400078e00ff */
[----:B------:R-:W-:Y:S01]  /*21da0*/  IMAD.MOV.U32 R15, RZ, RZ, -0x7fffffe0 ;  /* 0x80000020ff0f7424 */ /* 0x000fe200078e00ff */
        /* <DEDUP_REMOVED lines=225> */
.L_x_1529:
[----:B------:R-:W-:Y:S01]  /*22bc0*/  SHF.L.U32 R0, R11, 0x1f, RZ ;  /* 0x0000001f0b007819 */ /* 0x000fe200000006ff */
[----:B------:R-:W-:-:S04]  /*22bd0*/  IMAD R3, R189, 0x8, R16 ;  /* 0x00000008bd037824 */ /* 0x000fc800078e0210 */
[----:B------:R0:W1:Y:S01]  /*22be0*/  SYNCS.PHASECHK.TRANS64.TRYWAIT P1, [R3+URZ+0x29850], R0 ;  /* 0x02985000030075a7 */ /* 0x000062000802017f */
[----:B------:R-:W-:Y:S05]  /*22bf0*/  @!P3 BRA `(.L_x_1530) ;  /* 0x000000000004b947 */ /* 0x000fea0003800000 */
[----:B------:R-:W-:Y:S01]  /*22c00*/  BPT.TRAP 0x1 ;  /* 0x000000040000795c */ /* 0x000fe20000300000 */
.L_x_1530:
[----:B-1----:R-:W-:Y:S05]  /*22c10*/  @P1 BRA `(.L_x_1528) ;  /* 0x0000000000081947 */ /* 0x002fea0003800000 */
[----:B------:R-:W1:Y:S02]  /*22c20*/  SYNCS.PHASECHK.TRANS64.TRYWAIT P1, [R3+URZ+0x29850], R0 ;  /* 0x02985000030075a7 */ /* 0x000e64000802017f */
[----:B-1----:R-:W-:Y:S05]  /*22c30*/  @!P1 BRA `(.L_x_1531) ;  /* 0x0000014000309947 */ /* 0x002fea0003800000 */
.L_x_1528:
[----:B01----:R-:W-:Y:S01]  /*22c40*/  VIADD R0, R16, 0x400 ;  /* 0x0000040010007836 */ /* 0x003fe20000000000 */
[----:B------:R-:W-:Y:S05]  /*22c50*/  WARPSYNC.ALL ;  /* 0x0000000000007948 */ /* 0x000fea0003800000 */
[----:B------:R-:W-:Y:S01]  /*22c60*/  SHF.R.U32.HI R0, RZ, 0x4, R0 ;  /* 0x00000004ff007819 */ /* 0x000fe20000011600 */
[----:B------:R-:W-:Y:S01]  /*22c70*/  IMAD.MOV.U32 R15, RZ, RZ, -0x3ffffff0 ;  /* 0xc0000010ff0f7424 */ /* 0x000fe200078e00ff */
[----:B------:R-:W-:Y:S01]  /*22c80*/  WARPGROUP.ARRIVE ;  /* 0x00000000000079c5 */ /* 0x000fe20000000000 */
[----:B------:R-:W-:Y:S01]  /*22c90*/  IMAD.MOV.U32 R21, RZ, RZ, -0x3ffffff0 ;  /* 0xc0000010ff157424 */ /* 0x000fe200078e00ff */
[----:B------:R-:W-:-:S02]  /*22ca0*/  LOP3.LUT R0, R0, 0x3fff, RZ, 0xc0, !PT ;  /* 0x00003fff00007812 */ /* 0x000fc400078ec0ff */
[----:B------:R-:W-:Y:S02]  /*22cb0*/  R2UR UR7, R15 ;  /* 0x000000000f0772ca */ /* 0x000fe400000e0000 */
[----:B------:R-:W-:Y:S02]  /*22cc0*/  LOP3.LUT R0, R0, 0x10000, RZ, 0xfc, !PT ;  /* 0x0001000000007812 */ /* 0x000fe400078efcff */
[----:B------:R-:W-:-:S03]  /*22cd0*/  ISETP.NE.AND P1, PT, R212, 0x3, PT ;  /* 0x00000003d400780c */ /* 0x000fc60003f25270 */
[----:B------:R-:W-:Y:S01]  /*22ce0*/  IMAD R14, R189, 0x500, R0 ;  /* 0x00000500bd0e7824 */ /* 0x000fe200078e0200 */
[----:B------:R-:W-:-:S03]  /*22cf0*/  FMNMX.FTZ R0, R152, R10, !PT ;  /* 0x0000000a98007209 */ /* 0x000fc60007810000 */
[C---:B------:R-:W-:Y:S01]  /*22d00*/  VIADD R20, R14.reuse, 0x100 ;  /* 0x000001000e147836 */ /* 0x040fe20000000000 */
[----:B------:R-:W-:Y:S02]  /*22d10*/  R2UR UR6, R14 ;  /* 0x000000000e0672ca */ /* 0x000fe400000e0000 */
[----:B------:R-:W-:Y:S02]  /*22d20*/  FMNMX.FTZ R3, R153, R0, !PT ;  /* 0x0000000099037209 */ /* 0x000fe40007810000 */
[----:B------:R-:W-:-:S09]  /*22d30*/  FMNMX.FTZ R0, R154, R9, !PT ;  /* 0x000000099a007209 */ /* 0x000fd20007810000 */
[----:B------:R-:W-:Y:S01]  /*22d40*/  QGMMA.64x128x32.F32.E4M3.E4M3 R24, R184, gdesc[UR4], R24, gsb0 ;  /* 0x01e00004b8187df3 */ /* 0x000fe20008000818 */
[----:B------:R-:W-:Y:S01]  /*22d50*/  R2UR UR6, R20 ;  /* 0x00000000140672ca */ /* 0x000fe200000e0000 */
[----:B------:R-:W-:Y:S01]  /*22d60*/  VIADD R20, R14, 0x200 ;  /* 0x000002000e147836 */ /* 0x000fe20000000000 */
[----:B------:R-:W-:Y:S01]  /*22d70*/  R2UR UR7, R21 ;  /* 0x00000000150772ca */ /* 0x000fe200000e0000 */
[----:B------:R-:W-:Y:S01]  /*22d80*/  IMAD.MOV.U32 R21, RZ, RZ, -0x3ffffff0 ;  /* 0xc0000010ff157424 */ /* 0x000fe200078e00ff */
[----:B------:R-:W-:Y:S02]  /*22d90*/  WARPGROUP.DEPBAR.LE gsb0, 0x0 ;  /* 0x00008000000079c5 */ /* 0x000fe40000010000 */
[----:B------:R-:W-:-:S06]  /*22da0*/  WARPGROUP.ARRIVE ;  /* 0x00000000000079c5 */ /* 0x000fcc0000000000 */
[----:B------:R-:W0:Y:S03]  /*22db0*/  S2R R187, SR_TID.X ;  /* 0x0000000000bb7919 */ /* 0x000e260000002100 */
[----:B------:R-:W-:Y:S01]  /*22dc0*/  QGMMA.64x128x32.F32.E4M3.E4M3 R24, R180, gdesc[UR4], R24, gsb0 ;  /* 0x01e00004b4187df3 */ /* 0x000fe20008000818 */
[----:B------:R-:W-:Y:S02]  /*22dd0*/  R2UR UR6, R20 ;  /* 0x00000000140672ca */ /* 0x000fe400000e0000 */
        /* <DEDUP_REMOVED lines=39> */
[----:B------:R-:W-:Y:S01]  /*23050*/  R2UR UR7, R21 ;  /* 0x00000000150772ca */ /* 0x000fe200000e0000 */
[----:B------:R-:W-:Y:S01]  /*23060*/  IMAD.MOV.U32 R21, RZ, RZ, -0x3ffffff0 ;  /* 0xc0000010ff157424 */ /* 0x000fe200078e00ff */
        /* <DEDUP_REMOVED lines=29> */
[----:B------:R-:W-:Y:S01]  /*23240*/  FMNMX.FTZ R20, R96, R11, !PT ;  /* 0x0000000b60147209 */ /* 0x000fe20007810000 */
[----:B------:R-:W-:Y:S02]  /*23250*/  WARPGROUP.DEPBAR.LE gsb0, 0x0 ;  /* 0x00008000000079c5 */ /* 0x000fe40000010000 */
[----:B------:R-:W-:Y:S01]  /*23260*/  WARPGROUP.ARRIVE ;  /* 0x00000000000079c5 */ /* 0x000fe20000000000 */
[----:B------:R-:W-:Y:S02]  /*23270*/  FMNMX.FTZ R3, R95, R0, !PT ;  /* 0x000000005f037209 */ /* 0x000fe40007810000 */
[----:B------:R-:W-:Y:S02]  /*23280*/  FMNMX.FTZ R11, R97, R20, !PT ;  /* 0x00000014610b7209 */ /* 0x000fe40007810000 */
[----:B------:R-:W-:Y:S01]  /*23290*/  FMNMX.FTZ R0, R98, R3, !PT ;  /* 0x0000000362007209 */ /* 0x000fe20007810000 */
[----:B------:R-:W-:Y:S01]  /*232a0*/  QGMMA.64x128x32.F32.E4M3.E4M3 R24, R176, gdesc[UR4], R24, gsb0 ;  /* 0x01e00004b0187df3 */ /* 0x000fe20008000818 */
[----:B------:R-:W-:-:S02]  /*232b0*/  FMNMX.FTZ R20, R100, R11, !PT ;  /* 0x0000000b64147209 */ /* 0x000fc40007810000 */
[----:B------:R-:W-:Y:S02]  /*232c0*/  FMNMX.FTZ R3, R99, R0, !PT ;  /* 0x0000000063037209 */ /* 0x000fe40007810000 */
[----:B------:R-:W-:Y:S02]  /*232d0*/  FMNMX.FTZ R13, R101, R20, !PT ;  /* 0x00000014650d7209 */ /* 0x000fe40007810000 */
[----:B------:R-:W-:Y:S02]  /*232e0*/  FMNMX.FTZ R0, R102, R3, !PT ;  /* 0x0000000366007209 */ /* 0x000fe40007810000 */
[----:B------:R-:W-:Y:S01]  /*232f0*/  R2UR UR7, R21 ;  /* 0x00000000150772ca */ /* 0x000fe200000e0000 */
[----:B------:R-:W1:Y:S01]  /*23300*/  SHFL.BFLY PT, R20, R13, 0x2, 0x1f ;  /* 0x0c401f000d147f89 */ /* 0x000e6200000e0000 */
[----:B------:R-:W-:Y:S02]  /*23310*/  FMNMX.FTZ R15, R103, R0, !PT ;  /* 0x00000000670f7209 */ /* 0x000fe40007810000 */
[----:B0-----:R-:W-:-:S03]  /*23320*/  SHF.R.U32.HI R187, RZ, 0x7, R187 ;  /* 0x00000007ffbb7819 */ /* 0x001fc600000116bb */
[----:B------:R-:W0:Y:S01]  /*23330*/  SHFL.BFLY PT, R0, R15, 0x2, 0x1f ;  /* 0x0c401f000f007f89 */ /* 0x000e2200000e0000 */
[----:B-1----:R-:W-:Y:S01]  /*23340*/  FMNMX.FTZ R11, R13, R20, !PT ;  /* 0x000000140d0b7209 */ /* 0x002fe20007810000 */
[C---:B------:R-:W-:Y:S02]  /*23350*/  VIADD R20, R14.reuse, 0x300 ;  /* 0x000003000e147836 */ /* 0x040fe40000000000 */
[----:B------:R-:W-:-:S03]  /*23360*/  VIADD R14, R14, 0x400 ;  /* 0x000004000e0e7836 */ /* 0x000fc60000000000 */
[----:B------:R-:W-:Y:S02]  /*23370*/  R2UR UR6, R20 ;  /* 0x00000000140672ca */ /* 0x000fe400000e0000 */
[----:B0-----:R-:W-:Y:S02]  /*23380*/  FMNMX.FTZ R20, R15, R0, !PT ;  /* 0x000000000f147209 */ /* 0x001fe40007810000 */
[----:B------:R-:W0:Y:S04]  /*23390*/  SHFL.BFLY PT, R0, R11, 0x1, 0x1f ;  /* 0x0c201f000b007f89 */ /* 0x000e2800000e0000 */
[----:B------:R-:W1:Y:S01]  /*233a0*/  SHFL.BFLY PT, R21, R20, 0x1, 0x1f ;  /* 0x0c201f0014157f89 */ /* 0x000e6200000e0000 */
[----:B0-----:R-:W-:Y:S02]  /*233b0*/  FMNMX.FTZ R3, R11, R0, !PT ;  /* 0x000000000b037209 */ /* 0x001fe40007810000 */
[----:B-1----:R-:W-:-:S03]  /*233c0*/  FMNMX.FTZ R0, R20, R21, !PT ;  /* 0x0000001514007209 */ /* 0x002fc60007810000 */
[----:B------:R-:W-:Y:S01]  /*233d0*/  FADD.FTZ R13, -R3, R10 ;  /* 0x0000000a030d7221 */ /* 0x000fe20000010100 */
[----:B------:R-:W-:-:S03]  /*233e0*/  FFMA.FTZ R11, R2, R3, -8 ;  /* 0xc1000000020b7423 */ /* 0x000fc60000010003 */
[----:B------:R-:W-:Y:S01]  /*233f0*/  FMUL.FTZ R15, R2, R13 ;  /* 0x0000000d020f7220 */ /* 0x000fe20000410000 */
[----:B------:R-:W-:-:S01]  /*23400*/  FADD.FTZ R13, -R0, R9 ;  /* 0x00000009000d7221 */ /* 0x000fc20000010100 */
[C-C-:B------:R-:W-:Y:S01]  /*23410*/  FFMA.FTZ R20, R2.reuse, R152, -R11.reuse ;  /* 0x0000009802147223 */ /* 0x140fe2000001080b */
[----:B------:R-:W-:-:S01]  /*23420*/  FFMA.FTZ R21, R2, R156, -R11 ;  /* 0x0000009c02157223 */ /* 0x000fc2000001080b */
[----:B------:R0:W-:Y:S01]  /*23430*/  MUFU.EX2 R9, R15 ;  /* 0x0000000f00097308 */ /* 0x0001e20000000800 */
[C---:B------:R-:W-:Y:S01]  /*23440*/  FMUL.FTZ R10, R2.reuse, R13 ;  /* 0x0000000d020a7220 */ /* 0x040fe20000410000 */
[C-C-:B------:R-:W-:Y:S01]  /*23450*/  FFMA.FTZ R13, R2.reuse, R153, -R11.reuse ;  /* 0x00000099020d7223 */ /* 0x140fe2000001080b */
[----:B------:R-:W-:-:S01]  /*23460*/  FFMA.FTZ R152, R2, R157, -R11 ;  /* 0x0000009d02987223 */ /* 0x000fc2000001080b */
[C-C-:B------:R-:W-:Y:S01]  /*23470*/  FFMA.FTZ R153, R2.reuse, R160, -R11.reuse ;  /* 0x000000a002997223 */ /* 0x140fe2000001080b */
[----:B------:R-:W-:-:S01]  /*23480*/  FFMA.FTZ R156, R2, R161, -R11 ;  /* 0x000000a1029c7223 */ /* 0x000fc2000001080b */
[C-C-:B------:R-:W-:Y:S01]  /*23490*/  FFMA.FTZ R157, R2.reuse, R164, -R11.reuse ;  /* 0x000000a4029d7223 */ /* 0x140fe2000001080b */
[----:B------:R-:W-:-:S01]  /*234a0*/  FFMA.FTZ R160, R2, R165, -R11 ;  /* 0x000000a502a07223 */ /* 0x000fc2000001080b */
[----:B------:R-:W-:Y:S01]  /*234b0*/  FFMA.FTZ R136, R2, R136, -R11 ;  /* 0x0000008802887223 */ /* 0x000fe2000001080b */
[----:B0-----:R-:W-:-:S02]  /*234c0*/  IMAD.MOV.U32 R15, RZ, RZ, -0x3ffffff0 ;  /* 0xc0000010ff0f7424 */ /* 0x001fc400078e00ff */
        /* <DEDUP_REMOVED lines=31> */
[----:B------:R-:W0:Y:S01]  /*236c0*/  MUFU.EX2 R20, R20 ;  /* 0x0000001400147308 */ /* 0x000e220000000800 */
[----:B------:R-:W-:-:S07]  /*236d0*/  IADD3 R165, -R187, 0xb, RZ ;  /* 0x0000000bbba57810 */ /* 0x000fce0007ffe1ff */
[----:B------:R-:W-:Y:S08]  /*236e0*/  MUFU.EX2 R10, R10 ;  /* 0x0000000a000a7308 */ /* 0x000ff00000000800 */
[----:B------:R-:W1:Y:S01]  /*236f0*/  MUFU.EX2 R13, R13 ;  /* 0x0000000d000d7308 */ /* 0x000e620000000800 */
[----:B0-----:R-:W-:-:S01]  /*23700*/  FFMA.FTZ R6, R9, R6, R20 ;  /* 0x0000000609067223 */ /* 0x001fc20000010014 */
[----:B------:R-:W-:-:S02]  /*23710*/  WARPGROUP.DEPBAR.LE gsb0, 0x0 ;  /* 0x00008000000079c5 */ /* 0x000fc40000010000 */
[----:B------:R-:W-:-:S04]  /*23720*/  WARPGROUP.ARRIVE ;  /* 0x00000000000079c5 */ /* 0x000fc80000000000 */
[----:B------:R-:W0:Y:S02]  /*23730*/  MUFU.EX2 R21, R21 ;  /* 0x0000001500157308 */ /* 0x000e240000000800 */
[----:B------:R-:W-:Y:S01]  /*23740*/  QGMMA.64x128x32.F32.E4M3.E4M3 R24, R172, gdesc[UR4], R24, gsb0 ;  /* 0x01e00004ac187df3 */ /* 0x000fe20008000818 */
[----:B------:R-:W-:Y:S01]  /*23750*/  R2UR UR7, R15 ;  /* 0x000000000f0772ca */ /* 0x000fe200000e0000 */
[----:B------:R-:W-:Y:S01]  /*23760*/  FFMA.FTZ R15, R2, R0, -8 ;  /* 0xc1000000020f7423 */ /* 0x000fe20000010000 */
[----:B------:R-:W-:-:S03]  /*23770*/  R2UR UR6, R14 ;  /* 0x000000000e0672ca */ /* 0x000fc600000e0000 */
[----:B------:R-:W2:Y:S01]  /*23780*/  MUFU.EX2 R152, R152 ;  /* 0x0000009800987308 */ /* 0x000ea20000000800 */
        /* <DEDUP_REMOVED lines=9> */
[----:B------:R-:W-:Y:S01]  /*23820*/  FFMA.FTZ R162, R2, R167, -R15 ;  /* 0x000000a702a27223 */ /* 0x000fe2000001080f */
[----:B0-----:R-:W-:-:S01]  /*23830*/  FADD.FTZ R163, R21, R6 ;  /* 0x0000000615a37221 */ /* 0x001fc20000010000 */
        /* <DEDUP_REMOVED lines=37> */
[----:B-1----:R-:W-:-:S01]  /*23a90*/  FADD.FTZ R5, R155, R6 ;  /* 0x000000069b057221 */ /* 0x002fc20000010000 */
[C-C-:B------:R-:W-:Y:S01]  /*23aa0*/  FFMA.FTZ R98, R2.reuse, R98, -R15.reuse ;  /* 0x0000006202627223 */ /* 0x140fe2000001080f */
[----:B------:R-:W-:-:S05]  /*23ab0*/  FFMA.FTZ R99, R2, R99, -R15 ;  /* 0x0000006302637223 */ /* 0x000fca000001080f */
        /* <DEDUP_REMOVED lines=26> */
[----:B------:R-:W-:Y:S06]  /*23c60*/  QGMMA.64x128x32.F32.E4M3.E4M3 R24, R168, gdesc[UR4], R24, gsb0 ;  /* 0x01e00004a8187df3 */ /* 0x000fec0008000818 */
        /* <DEDUP_REMOVED lines=36> */
[----:B------:R-:W-:-:S06]  /*23eb0*/  WARPGROUP.DEPBAR.LE gsb0, 0x0 ;  /* 0x00008000000079c5 */ /* 0x000fcc0000010000 */
        /* <DEDUP_REMOVED lines=50> */
[C-C-:B------:R-:W-:Y:S01]  /*241e0*/  FFMA.FTZ R6, R2.reuse, R102, -R15.reuse ;  /* 0x0000006602067223 */ /* 0x140fe2000001080f */
[----:B------:R-:W-:-:S05]  /*241f0*/  FFMA.FTZ R102, R2, R103, -R15 ;  /* 0x0000006702667223 */ /* 0x000fca000001080f */
        /* <DEDUP_REMOVED lines=19> */
[----:B------:R-:W-:Y:S01]  /*24330*/  MUFU.EX2 R96, R96 ;  /* 0x0000006000607308 */ /* 0x000fe20000000800 */
[----:B----4-:R-:W-:-:S07]  /*24340*/  FADD.FTZ R103, R93, R164 ;  /* 0x000000a45d677221 */ /* 0x010fce0000010000 */
[----:B------:R-:W1:Y:S01]  /*24350*/  MUFU.EX2 R98, R98 ;  /* 0x0000006200627308 */ /* 0x000e620000000800 */
[----:B---3--:R-:W-:-:S07]  /*24360*/  FADD.FTZ R163, R95, R166 ;  /* 0x000000a65fa37221 */ /* 0x008fce0000010000 */
[----:B------:R-:W-:Y:S08]  /*24370*/  MUFU.EX2 R97, R97 ;  /* 0x0000006100617308 */ /* 0x000ff00000000800 */
[----:B------:R-:W3:Y:S01]  /*24380*/  MUFU.EX2 R99, R99 ;  /* 0x0000006300637308 */ /* 0x000ee20000000800 */
[----:B-1----:R-:W-:-:S07]  /*24390*/  FADD.FTZ R164, R98, R163 ;  /* 0x000000a362a47221 */ /* 0x002fce0000010000 */
[----:B------:R-:W1:Y:S08]  /*243a0*/  MUFU.EX2 R100, R100 ;  /* 0x0000006400647308 */ /* 0x000e700000000800 */
[----:B------:R4:W5:Y:S01]  /*243b0*/  MUFU.EX2 R15, R6 ;  /* 0x00000006000f7308 */ /* 0x0009620000000800 */
[----:B---3--:R-:W-:-:S07]  /*243c0*/  FADD.FTZ R164, R99, R164 ;  /* 0x000000a463a47221 */ /* 0x008fce0000010000 */
[----:B------:R-:W3:Y:S01]  /*243d0*/  MUFU.EX2 R11, R11 ;  /* 0x0000000b000b7308 */ /* 0x000ee20000000800 */
[----:B----4-:R-:W-:-:S04]  /*243e0*/  FADD.FTZ R6, R96, R103 ;  /* 0x0000006760067221 */ /* 0x010fc80000010000 */
[----:B--2---:R-:W-:-:S03]  /*243f0*/  FADD.FTZ R5, R97, R6 ;  /* 0x0000000661057221 */ /* 0x004fc60000010000 */
[----:B------:R-:W2:Y:S01]  /*24400*/  MUFU.EX2 R102, R102 ;  /* 0x0000006600667308 */ /* 0x000ea20000000800 */
[----:B-1----:R-:W-:-:S01]  /*24410*/  FADD.FTZ R6, R100, R5 ;  /* 0x0000000564067221 */ /* 0x002fc20000010000 */
[----:B-----5:R-:W-:-:S03]  /*24420*/  FADD.FTZ R5, R15, R164 ;  /* 0x000000a40f057221 */ /* 0x020fc60000010000 */
[----:B---3--:R-:W-:Y:S01]  /*24430*/  FADD.FTZ R6, R11, R6 ;  /* 0x000000060b067221 */ /* 0x008fe20000010000 */
[----:B--2---:R-:W-:-:S01]  /*24440*/  FADD.FTZ R5, R102, R5 ;  /* 0x0000000566057221 */ /* 0x004fc20000010000 */
[----:B0-----:R-:W-:Y:S06]  /*24450*/  @!P1 BRA `(.L_x_1532) ;  /* 0x0000000000049947 */ /* 0x001fec0003800000 */
[----:B------:R-:W-:Y:S01]  /*24460*/  BPT.TRAP 0x1 ;  /* 0x000000040000795c */ /* 0x000fe20000300000 */
.L_x_1532:
[----:B------:R-:W-:Y:S01]  /*24470*/  F2FP.SATFINITE.E4M3.F32.PACK_AB_MERGE_C R154, R155, R154, RZ ;  /* 0x0000009a9b9a723e */ /* 0x000fe200048070ff */
[----:B------:R-:W-:Y:S01]  /*24480*/  FMUL.FTZ R24, R24, R9 ;  /* 0x0000000918187220 */ /* 0x000fe20000410000 */
[----:B------:R-:W-:Y:S01]  /*24490*/  F2FP.SATFINITE.E4M3.F32.PACK_AB_MERGE_C R100, R11, R100, RZ ;  /* 0x000000640b64723e */ /* 0x000fe200048070ff */
        /* <DEDUP_REMOVED lines=95> */
[----:B0-----:R-:W-:Y:S01]  /*24a90*/  IMAD.MOV.U32 R11, RZ, RZ, R188 ;  /* 0x000000ffff0b7224 */ /* 0x001fe200078e00bc */
        /* <DEDUP_REMOVED lines=15> */
[----:B------:R-:W-:Y:S01]  /*24b90*/  F2FP.SATFINITE.E4M3.F32.PACK_AB_MERGE_C R171, R99, R98, R15 ;  /* 0x0000006263ab723e */ /* 0x000fe2000480700f */
[----:B------:R-:W-:Y:S06]  /*24ba0*/  @P1 BRA `(.L_x_1533) ;  /* 0xffffffcc007c1947 */ /* 0x000fec000383ffff */
[----:B------:R-:W-:-:S07]  /*24bb0*/  IMAD.MOV.U32 R189, RZ, RZ, R12 ;  /* 0x000000ffffbd7224 */ /* 0x000fce00078e000c */
.L_x_1522:
[----:B------:R-:W-:-:S13]  /*24bc0*/  ISETP.GE.AND P1, PT, R4, R209, PT ;  /* 0x000000d10400720c */ /* 0x000fda0003f26270 */
[----:B------:R-:W-:Y:S05]  /*24bd0*/  @!P1 BRA `(.L_x_1534) ;  /* 0x0000004c00b49947 */ /* 0x000fea0003800000 */
[----:B------:R-:W-:Y:S02]  /*24be0*/  IMAD.MOV.U32 R7, RZ, RZ, R0 ;  /* 0x000000ffff077224 */ /* 0x000fe400078e0000 */
[----:B------:R-:W-:Y:S02]  /*24bf0*/  IMAD.MOV.U32 R9, RZ, RZ, R3 ;  /* 0x000000ffff097224 */ /* 0x000fe400078e0003 */
[----:B------:R-:W-:-:S07]  /*24c00*/  IMAD.MOV.U32 R10, RZ, RZ, R188 ;  /* 0x000000ffff0a7224 */ /* 0x000fce00078e00bc */
.L_x_1553:
        /* <DEDUP_REMOVED lines=9> */
.L_x_1536:
        /* <DEDUP_REMOVED lines=8> */
.L_x_1537:
[----:B------:R-:W-:Y:S04]  /*24d20*/  BSSY B0, `(.L_x_1535) ;  /* 0x0000004000007945 */ /* 0x000fe80003800000 */
[----:B-1----:R-:W-:Y:S05]  /*24d30*/  @P2 BRA `(.L_x_1538) ;  /* 0x0000000000082947 */ /* 0x002fea0003800000 */
[----:B------:R-:W1:Y:S02]  /*24d40*/  SYNCS.PHASECHK.TRANS64.TRYWAIT P2, [R3+URZ+0x29830], R0 ;  /* 0x02983000030075a7 */ /* 0x000e64000804017f */
[----:B-1----:R-:W-:Y:S05]  /*24d50*/  @!P2 BRA `(.L_x_1539) ;  /* 0x0000011c00fca947 */ /* 0x002fea0003800000 */
.L_x_1538:
[----:B------:R-:W-:Y:S05]  /*24d60*/  BSYNC B0 ;  /* 0x0000000000007941 */ /* 0x000fea0003800000 */
.L_x_1535:
        /* <DEDUP_REMOVED lines=28> */
[----:B------:R-:W-:Y:S01]  /*24f30*/  VIADD R88, R12, 0x2 ;  /* 0x000000020c587836 */ /* 0x000fe20000000000 */
[----:B0-----:R-:W-:Y:S01]  /*24f40*/  SHF.R.U32.HI R0, RZ, 0x7, R0 ;  /* 0x00000007ff007819 */ /* 0x001fe20000011600 */
[----:B------:R-:W-:Y:S01]  /*24f50*/  UMOV UR32, UR24 ;  /* 0x0000001800207c82 */ /* 0x000fe20008000000 */
[----:B------:R-:W-:Y:S01]  /*24f60*/  R2UR UR34, R14 ;  /* 0x000000000e2272ca */ /* 0x000fe200000e0000 */
[----:B------:R-:W-:Y:S01]  /*24f70*/  UMOV UR33, UR25 ;  /* 0x0000001900217c82 */ /* 0x000fe20008000000 */
[----:B------:R-:W-:Y:S01]  /*24f80*/  R2UR UR35, R15 ;  /* 0x000000000f2372ca */ /* 0x000fe200000e0000 */
[----:B------:R-:W-:Y:S01]  /*24f90*/  VIADD R0, R0, 0x8 ;  /* 0x0000000800007836 */ /* 0x000fe20000000000 */
[----:B------:R-:W-:Y:S01]  /*24fa0*/  R2UR UR6, R88 ;  /* 0x00000000580672ca */ /* 0x000fe200000e0000 */
[C---:B------:R-:W-:Y:S01]  /*24fb0*/  VIADD R20, R12.reuse, 0x82 ;  /* 0x000000820c147836 */ /* 0x040fe20000000000 */
[----:B------:R-:W-:Y:S01]  /*24fc0*/  R2UR UR7, R89 ;  /* 0x00000000590772ca */ /* 0x000fe200000e0000 */
[----:B------:R-:W-:Y:S01]  /*24fd0*/  IMAD.MOV.U32 R21, RZ, RZ, -0x7fffffe0 ;  /* 0x80000020ff157424 */ /* 0x000fe200078e00ff */
        /* <DEDUP_REMOVED lines=229> */
.L_x_1541:
[----:B------:R-:W-:Y:S01]  /*25e30*/  SHF.L.U32 R0, R10, 0x1f, RZ ;  /* 0x0000001f0a007819 */ /* 0x000fe200000006ff */
[----:B------:R-:W-:-:S04]  /*25e40*/  IMAD R3, R189, 0x8, R16 ;  /* 0x00000008bd037824 */ /* 0x000fc800078e0210 */
[----:B------:R0:W1:Y:S01]  /*25e50*/  SYNCS.PHASECHK.TRANS64.TRYWAIT P1, [R3+URZ+0x29850], R0 ;  /* 0x02985000030075a7 */ /* 0x000062000802017f */
[----:B------:R-:W-:Y:S05]  /*25e60*/  @!P3 BRA `(.L_x_1542) ;  /* 0x000000000004b947 */ /* 0x000fea0003800000 */
[----:B------:R-:W-:Y:S01]  /*25e70*/  BPT.TRAP 0x1 ;  /* 0x000000040000795c */ /* 0x000fe20000300000 */
.L_x_1542:
[----:B-1----:R-:W-:Y:S05]  /*25e80*/  @P1 BRA `(.L_x_1540) ;  /* 0x0000000000081947 */ /* 0x002fea0003800000 */
[----:B------:R-:W1:Y:S02]  /*25e90*/  SYNCS.PHASECHK.TRANS64.TRYWAIT P1, [R3+URZ+0x29850], R0 ;  /* 0x02985000030075a7 */ /* 0x000e64000802017f */
[----:B-1----:R-:W-:Y:S05]  /*25ea0*/  @!P1 BRA `(.L_x_1543) ;  /* 0x0000010c00bc9947 */ /* 0x002fea0003800000 */
.L_x_1540:
        /* <DEDUP_REMOVED lines=10> */
[----:B------:R-:W-:Y:S01]  /*25f50*/  LOP3.LUT R0, R0, 0x10000, RZ, 0xfc, !PT ;  /* 0x0001000000007812 */ /* 0x000fe200078efcff */
[----:B------:R-:W-:Y:S01]  /*25f60*/  IMAD.IADD R21, R210, 0x1, R203 ;  /* 0x00000001d2157824 */ /* 0x000fe200078e02cb */
[----:B------:R-:W-:-:S03]  /*25f70*/  ISETP.NE.AND P1, PT, R214, 0x1, PT ;  /* 0x00000001d600780c */ /* 0x000fc60003f25270 */
[----:B------:R-:W-:-:S04]  /*25f80*/  IMAD R12, R189, 0x500, R0 ;  /* 0x00000500bd0c7824 */ /* 0x000fc800078e0200 */
[C---:B------:R-:W-:Y:S01]  /*25f90*/  VIADD R14, R12.reuse, 0x100 ;  /* 0x000001000c0e7836 */ /* 0x040fe20000000000 */
[----:B------:R-:W-:-:S05]  /*25fa0*/  R2UR UR6, R12 ;  /* 0x000000000c0672ca */ /* 0x000fca00000e0000 */
[----:B------:R-:W1:Y:S08]  /*25fb0*/  @P1 LDC R0, c[0x0][0x44c] ;  /* 0x00011300ff001b82 */ /* 0x000e700000000800 */
[----:B------:R-:W-:Y:S01]  /*25fc0*/  QGMMA.64x128x32.F32.E4M3.E4M3 R24, R184, gdesc[UR4], R24, gsb0 ;  /* 0x01e00004b8187df3 */ /* 0x000fe20008000818 */
[----:B------:R-:W-:Y:S01]  /*25fd0*/  R2UR UR6, R14 ;  /* 0x000000000e0672ca */ /* 0x000fe200000e0000 */
[----:B------:R-:W-:Y:S01]  /*25fe0*/  VIADD R14, R12, 0x200 ;  /* 0x000002000c0e7836 */ /* 0x000fe20000000000 */
[----:B------:R-:W-:Y:S01]  /*25ff0*/  R2UR UR7, R15 ;  /* 0x000000000f0772ca */ /* 0x000fe200000e0000 */
[----:B------:R-:W-:Y:S01]  /*26000*/  IMAD.MOV.U32 R15, RZ, RZ, -0x3ffffff0 ;  /* 0xc0000010ff0f7424 */ /* 0x000fe200078e00ff */
[----:B------:R-:W2:Y:S01]  /*26010*/  @P1 LDC R10, c[0x0][0x450] ;  /* 0x00011400ff0a1b82 */ /* 0x000ea20000000800 */
[----:B0-----:R-:W-:Y:S01]  /*26020*/  SHF.R.U32.HI R20, RZ, 0x7, R20 ;  /* 0x00000007ff147819 */ /* 0x001fe20000011614 */
[----:B-1----:R-:W-:-:S04]  /*26030*/  @P1 IMAD.HI.U32 R3, R21, R0, RZ ;  /* 0x0000000015031227 */ /* 0x002fc800078e00ff */
[----:B------:R-:W-:-:S04]  /*26040*/  @!P0 IMAD R0, R11, 0x8, R16 ;  /* 0x000000080b008824 */ /* 0x000fc800078e0210 */
[----:B------:R-:W-:Y:S01]  /*26050*/  @!P0 VIADD R0, R0, 0x29840 ;  /* 0x0002984000008836 */ /* 0x000fe20000000000 */
[----:B--2---:R-:W-:Y:S02]  /*26060*/  @P1 SHF.R.U32.HI R21, RZ, R10, R3 ;  /* 0x0000000aff151219 */ /* 0x004fe40000011603 */
[----:B------:R-:W-:Y:S02]  /*26070*/  ISETP.GE.AND P1, PT, R213, 0x1, PT ;  /* 0x00000001d500780c */ /* 0x000fe40003f26270 */
[----:B------:R-:W-:Y:S01]  /*26080*/  @!P0 PRMT R0, RZ, 0x654, R0 ;  /* 0x00000654ff008816 */ /* 0x000fe20000000000 */
[----:B------:R-:W-:Y:S02]  /*26090*/  WARPGROUP.DEPBAR.LE gsb0, 0x0 ;  /* 0x00008000000079c5 */ /* 0x000fe40000010000 */
[----:B------:R-:W-:-:S06]  /*260a0*/  WARPGROUP.ARRIVE ;  /* 0x00000000000079c5 */ /* 0x000fcc0000000000 */
        /* <DEDUP_REMOVED lines=15> */
[----:B------:R-:W-:Y:S02]  /*261a0*/  R2UR UR7, R13 ;  /* 0x000000000d0772ca */ /* 0x000fe400000e0000 */
[----:B------:R-:W-:Y:S01]  /*261b0*/  IADD3 R12, -R20, 0xb, RZ ;  /* 0x0000000b140c7810 */ /* 0x000fe20007ffe1ff */
[----:B------:R-:W-:-:S05]  /*261c0*/  IMAD R20, R4, -0xa0, RZ ;  /* 0xffffff6004147824 */ /* 0x000fca00078e02ff */
[----:B------:R-:W-:-:S04]  /*261d0*/  IADD3 R3, -R195, 0x1, R20 ;  /* 0x00000001c3037810 */ /* 0x000fc80007ffe114 */
[----:B------:R-:W-:-:S05]  /*261e0*/  IADD3 R3, -R193, R3, R194 ;  /* 0x00000003c1037210 */ /* 0x000fca0007ffe1c2 */
[----:B------:R-:W-:Y:S01]  /*261f0*/  VIADD R15, R3, UR57 ;  /* 0x00000039030f7c36 */ /* 0x000fe20008000000 */
[----:B------:R-:W-:Y:S02]  /*26200*/  WARPGROUP.DEPBAR.LE gsb0, 0x0 ;  /* 0x00008000000079c5 */ /* 0x000fe40000010000 */
[----:B------:R-:W-:-:S06]  /*26210*/  WARPGROUP.ARRIVE ;  /* 0x00000000000079c5 */ /* 0x000fcc0000000000 */
[----:B------:R-:W-:Y:S01]  /*26220*/  QGMMA.64x128x32.F32.E4M3.E4M3 R24, R168, gdesc[UR4], R24, gsb0 ;  /* 0x01e00004a8187df3 */ /* 0x000fe20008000818 */
[----:B------:R-:W-:-:S06]  /*26230*/  ULOP3.LUT UR6, URZ, UR58, URZ, 0x33, !UPT ;  /* 0x0000003a3f067292 */ /* 0x000fcc000f8e333f */
[----:B------:R-:W-:Y:S01]  /*26240*/  VIADD R14, R3, UR6 ;  /* 0x00000006030e7c36 */ /* 0x000fe20008000000 */
[----:B------:R-:W-:Y:S02]  /*26250*/  WARPGROUP.DEPBAR.LE gsb0, 0x0 ;  /* 0x00008000000079c5 */ /* 0x000fe40000010000 */
[----:B------:R-:W0:Y:S01]  /*26260*/  SHFL.IDX PT, R169, R21, RZ, 0x1c1f ;  /* 0x001c1fff15a97589 */ /* 0x000e2200000e0000 */
[----:B------:R1:W-:Y:S06]  /*26270*/  BAR.ARV R12, 0x100 ;  /* 0x0004000c0000751d */ /* 0x0003ec0000002000 */
[----:B------:R2:W-:Y:S02]  /*26280*/  @!P0 SYNCS.ARRIVE.TRANS64.RED.A1T0 RZ, [R0+URZ], RZ ;  /* 0x000000ff00ff89a7 */ /* 0x0005e4000810043f */
[----:B--2---:R-:W-:-:S02]  /*26290*/  IMAD.IADD R0, R20, 0x1, -R195 ;  /* 0x0000000114007824 */ /* 0x004fc400078e0ac3 */
[--C-:B0-----:R-:W-:Y:S02]  /*262a0*/  IMAD.IADD R10, R15, 0x1, R169.reuse ;  /* 0x000000010f0a7824 */ /* 0x101fe400078e02a9 */
        /* <DEDUP_REMOVED lines=14> */
.L_x_1546:
[----:B------:R-:W-:-:S05]  /*26390*/  IMAD.U32 R168, RZ, RZ, UR54 ;  /* 0x00000036ffa87e24 */ /* 0x000fca000f8e00ff */
[----:B------:R-:W-:-:S13]  /*263a0*/  ISETP.NE.AND P1, PT, R168, 0x1, PT ;  /* 0x00000001a800780c */ /* 0x000fda0003f25270 */
[----:B------:R-:W0:Y:S02]  /*263b0*/  @P1 LDC.64 R12, c[0x0][0x9e8] ;  /* 0x00027a00ff0c1b82 */ /* 0x000e240000000a00 */
[----:B0-----:R-:W-:-:S05]  /*263c0*/  @P1 IMAD.HI.U32 R12, R169, R12, RZ ;  /* 0x0000000ca90c1227 */ /* 0x001fca00078e00ff */
[----:B------:R-:W-:-:S07]  /*263d0*/  @P1 SHF.R.U32.HI R169, RZ, R13, R12 ;  /* 0x0000000dffa91219 */ /* 0x000fce000001160c */
.L_x_1547:
[----:B------:R-:W-:Y:S05]  /*263e0*/  BSYNC B0 ;  /* 0x0000000000007941 */ /* 0x000fea0003800000 */
.L_x_1545:
[----:B------:R-:W-:-:S05]  /*263f0*/  IMAD R169, R169, R168, R0 ;  /* 0x000000a8a9a97224 */ /* 0x000fca00078e0200 */
[----:B------:R-:W-:Y:S02]  /*26400*/  VIADDMNMX R10, R169, R168, R10, PT ;  /* 0x000000a8a90a7246 */ /* 0x000fe4000380010a */
[----:B------:R-:W-:-:S07]  /*26410*/  VIMNMX R3, R3, R169, !PT ;  /* 0x000000a903037248 */ /* 0x000fce0007fe0100 */
.L_x_1544:
        /* <DEDUP_REMOVED lines=231> */
[----:B------:R-:W-:Y:S01]  /*27290*/  ISETP.GE.AND P6, PT, R213, 0x1, PT ;  /* 0x00000001d500780c */ /* 0x000fe20003fc6270 */
        /* <DEDUP_REMOVED lines=15> */
.L_x_1550:
[----:B------:R-:W-:-:S05]  /*27390*/  IMAD.U32 R10, RZ, RZ, UR54 ;  /* 0x00000036ff0a7e24 */ /* 0x000fca000f8e00ff */
[----:B------:R-:W-:-:S13]  /*273a0*/  ISETP.NE.AND P6, PT, R10, 0x1, PT ;  /* 0x000000010a00780c */ /* 0x000fda0003fc5270 */
[----:B------:R-:W0:Y:S02]  /*273b0*/  @P6 LDC.64 R12, c[0x0][0x9e8] ;  /* 0x00027a00ff0c6b82 */ /* 0x000e240000000a00 */
[----:B0-----:R-:W-:-:S05]  /*273c0*/  @P6 IMAD.HI.U32 R12, R3, R12, RZ ;  /* 0x0000000c030c6227 */ /* 0x001fca00078e00ff */
[----:B------:R-:W-:-:S07]  /*273d0*/  @P6 SHF.R.U32.HI R3, RZ, R13, R12 ;  /* 0x0000000dff036219 */ /* 0x000fce000001160c */
.L_x_1551:
[----:B------:R-:W-:Y:S05]  /*273e0*/  BSYNC B0 ;  /* 0x0000000000007941 */ /* 0x000fea0003800000 */
.L_x_1549:
[----:B------:R-:W-:-:S05]  /*273f0*/  IMAD R0, R3, R10, R0 ;  /* 0x0000000a03007224 */ /* 0x000fca00078e0200 */
[----:B------:R-:W-:Y:S02]  /*27400*/  VIADDMNMX R15, R0, R10, R15, PT ;  /* 0x0000000a000f7246 */ /* 0x000fe4000380010f */
[----:B------:R-:W-:-:S07]  /*27410*/  VIMNMX R14, R14, R0, !PT ;  /* 0x000000000e0e7248 */ /* 0x000fce0007fe0100 */
.L_x_1548:
        /* <DEDUP_REMOVED lines=97> */
[----:B------:R-:W-:Y:S02]  /*27a30*/  FMNMX.FTZ R10, R101, R0, !PT ;  /* 0x00000000650a7209 */ /* 0x000fe40007810000 */
        /* <DEDUP_REMOVED lines=12> */
[C---:B------:R-:W-:Y:S02]  /*27b00*/  ISETP.LT.OR P3, PT, R15.reuse, 0x91, P3 ;  /* 0x000000910f00780c */ /* 0x040fe40001f61670 */
[C---:B------:R-:W-:Y:S02]  /*27b10*/  ISETP.GT.AND P1, PT, R14.reuse, 0x60, !P1 ;  /* 0x000000600e00780c */ /* 0x040fe40004f24270 */
[----:B------:R-:W-:Y:S02]  /*27b20*/  ISETP.GT.AND P4, PT, R14, 0x91, !P4 ;  /* 0x000000910e00780c */ /* 0x000fe40006784270 */
[----:B------:R-:W-:Y:S02]  /*27b30*/  ISETP.LT.OR P1, PT, R15, 0x61, P1 ;  /* 0x000000610f00780c */ /* 0x000fe40000f21670 */
[----:B0-----:R-:W-:-:S02]  /*27b40*/  FMNMX.FTZ R12, R10, R3, !PT ;  /* 0x000000030a0c7209 */ /* 0x001fc40007810000 */
[----:B------:R-:W-:Y:S02]  /*27b50*/  FSEL R106, R106, -INF , !P1 ;  /* 0xff8000006a6a7808 */ /* 0x000fe40004800000 */
[----:B------:R-:W-:Y:S01]  /*27b60*/  LOP3.LUT P1, RZ, R17, 0x800, RZ, 0xc0, !PT ;  /* 0x0000080011ff7812 */ /* 0x000fe2000782c0ff */
[----:B------:R-:W0:Y:S01]  /*27b70*/  SHFL.BFLY PT, R3, R12, 0x1, 0x1f ;  /* 0x0c201f000c037f89 */ /* 0x000e2200000e0000 */
[----:B------:R-:W-:Y:S02]  /*27b80*/  FSEL R98, R98, -INF , !P3 ;  /* 0xff80000062627808 */ /* 0x000fe40005800000 */
[----:B------:R-:W-:Y:S02]  /*27b90*/  ISETP.GT.AND P1, PT, R14, 0x61, !P1 ;  /* 0x000000610e00780c */ /* 0x000fe40004f24270 */
[C---:B------:R-:W-:Y:S02]  /*27ba0*/  ISETP.LT.OR P4, PT, R15.reuse, 0x92, P4 ;  /* 0x000000920f00780c */ /* 0x040fe40002781670 */
[----:B------:R-:W-:-:S02]  /*27bb0*/  ISETP.LT.OR P1, PT, R15, 0x62, P1 ;  /* 0x000000620f00780c */ /* 0x000fc40000f21670 */
[C---:B------:R-:W-:Y:S02]  /*27bc0*/  ISETP.GT.AND P5, PT, R14.reuse, 0x98, !P5 ;  /* 0x000000980e00780c */ /* 0x040fe40006fa4270 */
        /* <DEDUP_REMOVED lines=8> */
[----:B------:R-:W-:Y:S02]  /*27c50*/  LOP3.LUT P1, RZ, R17, 0x200, RZ, 0xc0, !PT ;  /* 0x0000020011ff7812 */ /* 0x000fe4000782c0ff */
[----:B0-----:R-:W-:Y:S02]  /*27c60*/  FMNMX.FTZ R3, R12, R3, !PT ;  /* 0x000000030c037209 */ /* 0x001fe40007810000 */
[----:B------:R-:W-:-:S02]  /*27c70*/  ISETP.GT.AND P1, PT, R14, 0x69, !P1 ;  /* 0x000000690e00780c */ /* 0x000fc40004f24270 */
[----:B------:R-:W-:Y:S01]  /*27c80*/  ISETP.NE.AND P3, PT, R212, 0x3, PT ;  /* 0x00000003d400780c */ /* 0x000fe20003f65270 */
[----:B------:R-:W-:-:S01]  /*27c90*/  FFMA.FTZ R0, R2, R3, -8 ;  /* 0xc100000002007423 */ /* 0x000fc20000010003 */
        /* <DEDUP_REMOVED lines=58> */
[C---:B------:R-:W-:Y:S02]  /*28040*/  ISETP.GT.AND P1, PT, R14.reuse, RZ, !P6 ;  /* 0x000000ff0e00720c */ /* 0x040fe40007724270 */
        /* <DEDUP_REMOVED lines=8> */
[C-C-:B------:R-:W-:Y:S01]  /*280d0*/  FFMA.FTZ R12, R2.reuse, R169, -R0.reuse ;  /* 0x000000a9020c7223 */ /* 0x140fe20000010800 */
[----:B------:R-:W-:Y:S01]  /*280e0*/  FMNMX.FTZ R169, R155, R128, !PT ;  /* 0x000000809ba97209 */ /* 0x000fe20007810000 */
[C-C-:B------:R-:W-:Y:S01]  /*280f0*/  FFMA.FTZ R152, R2.reuse, R152, -R0.reuse ;  /* 0x0000009802987223 */ /* 0x140fe20000010800 */
[----:B------:R-:W-:-:S01]  /*28100*/  FFMA.FTZ R15, R2, R109, -R0 ;  /* 0x0000006d020f7223 */ /* 0x000fc20000010800 */
[----:B------:R-:W-:Y:S01]  /*28110*/  FSEL R103, R103, -INF , !P2 ;  /* 0xff80000067677808 */ /* 0x000fe20005000000 */
[----:B------:R-:W-:-:S01]  /*28120*/  FFMA.FTZ R156, R2, R112, -R0 ;  /* 0x00000070029c7223 */ /* 0x000fc20000010800 */
        /* <DEDUP_REMOVED lines=10> */
[----:B0-----:R-:W-:-:S01]  /*281d0*/  FFMA.FTZ R152, R2, R108, -R0 ;  /* 0x0000006c02987223 */ /* 0x001fc20000010800 */
        /* <DEDUP_REMOVED lines=73> */
[----:B------:R-:W-:Y:S01]  /*28670*/  FMNMX.FTZ R108, R102, R109, !PT ;  /* 0x0000006d666c7209 */ /* 0x000fe20007810000 */
[C-C-:B------:R-:W-:Y:S01]  /*28680*/  FFMA.FTZ R109, R2.reuse, R113, -R0.reuse ;  /* 0x00000071026d7223 */ /* 0x140fe20000010800 */
[----:B------:R-:W-:-:S02]  /*28690*/  FFMA.FTZ R113, R2, R117, -R0 ;  /* 0x0000007502717223 */ /* 0x000fc40000010800 */
[----:B------:R-:W-:-:S03]  /*286a0*/  FMNMX.FTZ R148, R103, R108, !PT ;  /* 0x0000006c67947209 */ /* 0x000fc60007810000 */
[----:B------:R-:W-:Y:S02]  /*286b0*/  MUFU.EX2 R108, R156 ;  /* 0x0000009c006c7308 */ /* 0x000fe40000000800 */
[----:B------:R-:W0:Y:S06]  /*286c0*/  SHFL.BFLY PT, R169, R148, 0x2, 0x1f ;  /* 0x0c401f0094a97f89 */ /* 0x000e2c00000e0000 */
[----:B------:R-:W-:Y:S08]  /*286d0*/  MUFU.EX2 R145, R145 ;  /* 0x0000009100917308 */ /* 0x000ff00000000800 */
[----:B------:R-:W-:Y:S08]  /*286e0*/  MUFU.EX2 R138, R181 ;  /* 0x000000b5008a7308 */ /* 0x000ff00000000800 */
[----:B------:R-:W-:Y:S01]  /*286f0*/  MUFU.EX2 R149, R149 ;  /* 0x0000009500957308 */ /* 0x000fe20000000800 */
[----:B0-----:R-:W-:-:S02]  /*28700*/  FMNMX.FTZ R169, R148, R169, !PT ;  /* 0x000000a994a97209 */ /* 0x001fc40007810000 */
[----:B------:R-:W-:-:S03]  /*28710*/  FSEL R148, R3, RZ, P1 ;  /* 0x000000ff03947208 */ /* 0x000fc60000800000 */
[----:B------:R-:W0:Y:S02]  /*28720*/  SHFL.BFLY PT, R116, R169, 0x1, 0x1f ;  /* 0x0c201f00a9747f89 */ /* 0x000e2400000e0000 */
[----:B------:R-:W-:Y:S01]  /*28730*/  MUFU.EX2 R140, R183 ;  /* 0x000000b7008c7308 */ /* 0x000fe20000000800 */
[----:B------:R-:W-:-:S04]  /*28740*/  FADD.FTZ R9, -R148, R9 ;  /* 0x0000000994097221 */ /* 0x000fc80000010100 */
[----:B------:R-:W-:-:S03]  /*28750*/  FMUL.FTZ R9, R2, R9 ;  /* 0x0000000902097220 */ /* 0x000fc60000410000 */
[----:B------:R-:W-:Y:S08]  /*28760*/  MUFU.EX2 R121, R121 ;  /* 0x0000007900797308 */ /* 0x000ff00000000800 */
[----:B------:R-:W1:Y:S01]  /*28770*/  MUFU.EX2 R9, R9 ;  /* 0x0000000900097308 */ /* 0x000e620000000800 */
[----:B0-----:R-:W-:-:S07]  /*28780*/  FMNMX.FTZ R0, R169, R116, !PT ;  /* 0x00000074a9007209 */ /* 0x001fce0007810000 */
[----:B------:R-:W-:Y:S01]  /*28790*/  MUFU.EX2 R142, R185 ;  /* 0x000000b9008e7308 */ /* 0x000fe20000000800 */
[----:B------:R-:W-:Y:S01]  /*287a0*/  FSETP.NEU.FTZ.AND P1, PT, R0, -INF , PT ;  /* 0xff8000000000780b */ /* 0x000fe20003f3d000 */
[----:B------:R-:W-:-:S03]  /*287b0*/  FFMA.FTZ R117, R2, R0, -8 ;  /* 0xc100000002757423 */ /* 0x000fc60000010000 */
[----:B------:R-:W-:-:S03]  /*287c0*/  FSEL R160, R0, RZ, P1 ;  /* 0x000000ff00a07208 */ /* 0x000fc60000800000 */
[----:B------:R-:W-:Y:S01]  /*287d0*/  MUFU.EX2 R125, R125 ;  /* 0x0000007d007d7308 */ /* 0x000fe20000000800 */
[----:B------:R-:W-:Y:S01]  /*287e0*/  FSEL R117, R117, RZ, P1 ;  /* 0x000000ff75757208 */ /* 0x000fe20000800000 */
[----:B-1----:R-:W-:Y:S01]  /*287f0*/  FFMA.FTZ R6, R9, R6, R10 ;  /* 0x0000000609067223 */ /* 0x002fe2000001000a */
[----:B------:R-:W-:-:S03]  /*28800*/  FADD.FTZ R7, -R160, R7 ;  /* 0x00000007a0077221 */ /* 0x000fc60000010100 */
[C-C-:B------:R-:W-:Y:S01]  /*28810*/  FFMA.FTZ R116, R2.reuse, R154, -R117.reuse ;  /* 0x0000009a02747223 */ /* 0x140fe20000010875 */
[----:B------:R-:W-:-:S01]  /*28820*/  FFMA.FTZ R155, R2, R155, -R117 ;  /* 0x0000009b029b7223 */ /* 0x000fc20000010875 */
[C---:B------:R-:W-:Y:S01]  /*28830*/  FMUL.FTZ R7, R2.reuse, R7 ;  /* 0x0000000702077220 */ /* 0x040fe20000410000 */
        /* <DEDUP_REMOVED lines=36> */
[----:B-1----:R-:W-:-:S01]  /*28a80*/  FADD.FTZ R147, R155, R160 ;  /* 0x000000a09b937221 */ /* 0x002fc20000010000 */
[----:B------:R-:W-:Y:S01]  /*28a90*/  FADD.FTZ R5, R157, R6 ;  /* 0x000000069d057221 */ /* 0x000fe20000010000 */
[----:B------:R-:W-:-:S01]  /*28aa0*/  FFMA.FTZ R118, R2, R118, -R117 ;  /* 0x0000007602767223 */ /* 0x000fc20000010875 */
[C-C-:B------:R-:W-:Y:S01]  /*28ab0*/  FFMA.FTZ R119, R2.reuse, R119, -R117.reuse ;  /* 0x0000007702777223 */ /* 0x140fe20000010875 */
[----:B------:R-:W-:-:S01]  /*28ac0*/  FFMA.FTZ R90, R2, R90, -R117 ;  /* 0x0000005a025a7223 */ /* 0x000fc20000010875 */
[----:B------:R-:W-:Y:S01]  /*28ad0*/  FADD.FTZ R6, R20, R5 ;  /* 0x0000000514067221 */ /* 0x000fe20000010000 */
[----:B------:R-:W-:-:S01]  /*28ae0*/  FFMA.FTZ R91, R2, R91, -R117 ;  /* 0x0000005b025b7223 */ /* 0x000fc20000010875 */
[----:B------:R-:W1:Y:S01]  /*28af0*/  MUFU.EX2 R152, R152 ;  /* 0x0000009800987308 */ /* 0x000e620000000800 */
[----:B--2---:R-:W-:-:S01]  /*28b00*/  FADD.FTZ R160, R148, R147 ;  /* 0x0000009394a07221 */ /* 0x004fc20000010000 */
        /* <DEDUP_REMOVED lines=10> */
[----:B------:R-:W-:-:S02]  /*28bb0*/  FFMA.FTZ R103, R2, R103, -R117 ;  /* 0x0000006702677223 */ /* 0x000fc40000010875 */
[----:B------:R-:W-:-:S02]  /*28bc0*/  FADD.FTZ R6, R124, R5 ;  /* 0x000000057c067221 */ /* 0x000fc40000010000 */
[----:B------:R-:W0:Y:S01]  /*28bd0*/  MUFU.EX2 R154, R154 ;  /* 0x0000009a009a7308 */ /* 0x000e220000000800 */
[----:B-1----:R-:W-:-:S07]  /*28be0*/  FADD.FTZ R160, R152, R147 ;  /* 0x0000009398a07221 */ /* 0x002fce0000010000 */
[----:B------:R-:W1:Y:S01]  /*28bf0*/  MUFU.EX2 R167, R167 ;  /* 0x000000a700a77308 */ /* 0x000e620000000800 */
[----:B--2---:R-:W-:-:S07]  /*28c00*/  FADD.FTZ R147, R163, R160 ;  /* 0x000000a0a3937221 */ /* 0x004fce0000010000 */
        /* <DEDUP_REMOVED lines=25> */
[----:B------:R-:W-:-:S06]  /*28da0*/  FADD.FTZ R6, R140, R147 ;  /* 0x000000938c067221 */ /* 0x000fcc0000010000 */
[----:B------:R-:W2:Y:S01]  /*28db0*/  MUFU.EX2 R123, R123 ;  /* 0x0000007b007b7308 */ /* 0x000ea20000000800 */
[----:B0-----:R-:W-:-:S07]  /*28dc0*/  FADD.FTZ R5, R150, R5 ;  /* 0x0000000596057221 */ /* 0x001fce0000010000 */
[----:B------:R-:W0:Y:S01]  /*28dd0*/  MUFU.EX2 R126, R126 ;  /* 0x0000007e007e7308 */ /* 0x000e220000000800 */
[----:B-1----:R-:W-:-:S01]  /*28de0*/  FADD.FTZ R160, R122, R5 ;  /* 0x000000057aa07221 */ /* 0x002fc20000010000 */
[----:B------:R-:W-:-:S04]  /*28df0*/  FADD.FTZ R5, R121, R6 ;  /* 0x0000000679057221 */ /* 0x000fc80000010000 */
[----:B------:R-:W-:Y:S02]  /*28e00*/  FADD.FTZ R6, R142, R5 ;  /* 0x000000058e067221 */ /* 0x000fe40000010000 */
[----:B------:R-:W1:Y:S01]  /*28e10*/  MUFU.EX2 R127, R127 ;  /* 0x0000007f007f7308 */ /* 0x000e620000000800 */
[----:B--2---:R-:W-:-:S01]  /*28e20*/  FADD.FTZ R147, R123, R160 ;  /* 0x000000a07b937221 */ /* 0x004fc20000010000 */
[----:B------:R-:W-:-:S06]  /*28e30*/  FADD.FTZ R5, R125, R6 ;  /* 0x000000067d057221 */ /* 0x000fcc0000010000 */
        /* <DEDUP_REMOVED lines=78> */
[----:B--2---:R-:W-:-:S03]  /*29320*/  FADD.FTZ R6, R101, R6 ;  /* 0x0000000665067221 */ /* 0x004fc60000010000 */
[----:B0-----:R-:W-:Y:S01]  /*29330*/  FADD.FTZ R5, R103, R160 ;  /* 0x000000a067057221 */ /* 0x001fe20000010000 */
[----:B------:R-:W-:Y:S06]  /*29340*/  @!P3 BRA `(.L_x_1552) ;  /* 0x000000000004b947 */ /* 0x000fec0003800000 */
[----:B------:R-:W-:Y:S01]  /*29350*/  BPT.TRAP 0x1 ;  /* 0x000000040000795c */ /* 0x000fe20000300000 */
.L_x_1552:
        /* <DEDUP_REMOVED lines=19> */
[----:B------:R-:W-:Y:S01]  /*29490*/  FMUL.FTZ R36, R36, R9 ;  /* 0x0000000924247220 */ /* 0x000fe20000410000 */
        /* <DEDUP_REMOVED lines=95> */
[----:B------:R-:W-:Y:S06]  /*29a90*/  @P1 BRA `(.L_x_1553) ;  /* 0xffffffb0005c1947 */ /* 0x000fec000383ffff */
[----:B------:R-:W-:-:S07]  /*29aa0*/  IMAD.MOV.U32 R189, RZ, RZ, R11 ;  /* 0x000000ffffbd7224 */ /* 0x000fce00078e000b */
.L_x_1534:
[----:B------:R-:W-:Y:S01]  /*29ab0*/  ISETP.NE.AND P1, PT, R212, 0x3, PT ;  /* 0x00000003d400780c */ /* 0x000fe20003f25270 */
[----:B------:R-:W-:Y:S05]  /*29ac0*/  WARPSYNC.ALL ;  /* 0x0000000000007948 */ /* 0x000fea0003800000 */
[----:B------:R-:W-:Y:S07]  /*29ad0*/  BAR.ARV 0x8, 0x180 ;  /* 0x0206000000007b1d */ /* 0x000fee0000002000 */
[----:B------:R-:W-:Y:S05]  /*29ae0*/  @!P1 BRA `(.L_x_1554) ;  /* 0x0000000000049947 */ /* 0x000fea0003800000 */
[----:B------:R-:W-:Y:S01]  /*29af0*/  BPT.TRAP 0x1 ;  /* 0x000000040000795c */ /* 0x000fe20000300000 */
.L_x_1554:
[----:B------:R-:W-:Y:S01]  /*29b00*/  IMAD R15, R189, 0x8, R16 ;  /* 0x00000008bd0f7824 */ /* 0x000fe200078e0210 */
[----:B------:R-:W-:-:S04]  /*29b10*/  SHF.L.U32 R4, R188, 0x1f, RZ ;  /* 0x0000001fbc047819 */ /* 0x000fc800000006ff */
[----:B------:R0:W1:Y:S01]  /*29b20*/  SYNCS.PHASECHK.TRANS64.TRYWAIT P0, [R15+URZ+0x29850], R4 ;  /* 0x029850040f0075a7 */ /* 0x000062000800017f */
[----:B------:R-:W-:Y:S05]  /*29b30*/  @!P1 BRA `(.L_x_1555) ;  /* 0x0000000000049947 */ /* 0x000fea0003800000 */
[----:B------:R-:W-:Y:S01]  /*29b40*/  BPT.TRAP 0x1 ;  /* 0x000000040000795c */ /* 0x000fe20000300000 */
.L_x_1555:
[----:B------:R-:W-:-:S05]  /*29b50*/  VIADD R16, R16, 0x400 ;  /* 0x0000040010107836 */ /* 0x000fca0000000000 */
[----:B------:R-:W-:-:S04]  /*29b60*/  SHF.R.U32.HI R16, RZ, 0x4, R16 ;  /* 0x00000004ff107819 */ /* 0x000fc80000011610 */
[----:B------:R-:W-:-:S04]  /*29b70*/  LOP3.LUT R16, R16, 0x3fff, RZ, 0xc0, !PT ;  /* 0x00003fff10107812 */ /* 0x000fc800078ec0ff */
[----:B------:R-:W-:Y:S01]  /*29b80*/  LOP3.LUT R16, R16, 0x10000, RZ, 0xfc, !PT ;  /* 0x0001000010107812 */ /* 0x000fe200078efcff */
[----:B-1----:R-:W-:Y:S06]  /*29b90*/  @P0 BRA `(.L_x_1556) ;  /* 0x0000000000080947 */ /* 0x002fec0003800000 */
[----:B------:R-:W1:Y:S02]  /*29ba0*/  SYNCS.PHASECHK.TRANS64.TRYWAIT P0, [R15+URZ+0x29850], R4 ;  /* 0x029850040f0075a7 */ /* 0x000e64000800017f */
[----:B-1----:R-:W-:Y:S05]  /*29bb0*/  @!P0 BRA `(.L_x_1557) ;  /* 0x000000d0008c8947 */ /* 0x002fea0003800000 */
.L_x_1556:
        /* <DEDUP_REMOVED lines=12> */
[----:B------:R-:W-:-:S07]  /*29c80*/  ISETP.NE.AND.EX P0, PT, RZ, UR5, PT, P0 ;  /* 0x00000005ff007c0c */ /* 0x000fce000bf05300 */
[----:B------:R-:W-:Y:S01]  /*29c90*/  QGMMA.64x128x32.F32.E4M3.E4M3 R24, R184, gdesc[UR4], R24, gsb0 ;  /* 0x01e00004b8187df3 */ /* 0x000fe20008000818 */
[----:B------:R-:W-:Y:S02]  /*29ca0*/  R2UR UR6, R10 ;  /* 0x000000000a0672ca */ /* 0x000fe400000e0000 */
[----:B------:R-:W-:-:S03]  /*29cb0*/  R2UR UR7, R11 ;  /* 0x000000000b0772ca */ /* 0x000fc600000e0000 */
[----:B------:R-:W0:Y:S01]  /*29cc0*/  @P0 LDC.64 R10, c[0x0][0x9c8] ;  /* 0x00027200ff0a0b82 */ /* 0x000e220000000a00 */
[----:B------:R-:W-:-:S07]  /*29cd0*/  @P0 SHF.R.S32.HI R7, RZ, 0x1f, R215 ;  /* 0x0000001fff070819 */ /* 0x000fce00000114d7 */
        /* <DEDUP_REMOVED lines=25> */
[----:B------:R-:W1:Y:S04]  /*29e70*/  SHFL.BFLY PT, R7, R6, 0x2, 0x1f ;  /* 0x0c401f0006077f89 */ /* 0x000e6800000e0000 */
[----:B------:R-:W3:Y:S01]  /*29e80*/  SHFL.BFLY PT, R10, R5, 0x2, 0x1f ;  /* 0x0c401f00050a7f89 */ /* 0x000ee200000e0000 */
[----:B------:R-:W-:-:S02]  /*29e90*/  WARPGROUP.DEPBAR.LE gsb0, 0x0 ;  /* 0x00008000000079c5 */ /* 0x000fc40000010000 */
[----:B------:R-:W-:-:S06]  /*29ea0*/  WARPGROUP.ARRIVE ;  /* 0x00000000000079c5 */ /* 0x000fcc0000000000 */
[----:B------:R-:W-:Y:S01]  /*29eb0*/  QGMMA.64x128x32.F32.E4M3.E4M3 R24, R172, gdesc[UR4], R24, gsb0 ;  /* 0x01e00004ac187df3 */ /* 0x000fe20008000818 */
[----:B------:R-:W-:Y:S02]  /*29ec0*/  R2UR UR6, R8 ;  /* 0x00000000080672ca */ /* 0x000fe400000e0000 */
[----:B------:R-:W-:Y:S01]  /*29ed0*/  R2UR UR7, R9 ;  /* 0x00000000090772ca */ /* 0x000fe200000e0000 */
[----:B-1----:R-:W-:-:S01]  /*29ee0*/  FADD.FTZ R7, R7, R6 ;  /* 0x0000000607077221 */ /* 0x002fc20000010000 */
[----:B---3--:R-:W-:-:S04]  /*29ef0*/  FADD.FTZ R10, R10, R5 ;  /* 0x000000050a0a7221 */ /* 0x008fc80000010000 */
[----:B------:R-:W1:Y:S04]  /*29f00*/  SHFL.BFLY PT, R8, R7, 0x1, 0x1f ;  /* 0x0c201f0007087f89 */ /* 0x000e6800000e0000 */
[----:B------:R-:W0:Y:S01]  /*29f10*/  SHFL.BFLY PT, R9, R10, 0x1, 0x1f ;  /* 0x0c201f000a097f89 */ /* 0x000e2200000e0000 */
        /* <DEDUP_REMOVED lines=14> */
[----:B------:R-:W0:Y:S01]  /*2a000*/  @P1 MUFU.LG2 R7, R13 ;  /* 0x0000000d00071308 */ /* 0x000e220000000c00 */
[----:B------:R-:W-:-:S07]  /*2a010*/  ISETP.NE.AND P3, PT, R212, 0x3, PT ;  /* 0x00000003d400780c */ /* 0x000fce0003f65270 */
        /* <DEDUP_REMOVED lines=15> */
.L_x_1558:
[----:B------:R-:W-:Y:S02]  /*2a110*/  VIADD R2, R15, 0x29860 ;  /* 0x000298600f027836 */ /* 0x000fe40000000000 */
[-C--:B------:R-:W-:Y:S01]  /*2a120*/  FMUL.FTZ R93, R44, R5.reuse ;  /* 0x000000052c5d7220 */ /* 0x080fe20000410000 */
[----:B------:R-:W-:Y:S02]  /*2a130*/  IMAD.U32 R3, RZ, RZ, UR37 ;  /* 0x00000025ff037e24 */ /* 0x000fe4000f8e00ff */
[-C--:B------:R-:W-:Y:S01]  /*2a140*/  FMUL.FTZ R94, R40, R5.reuse ;  /* 0x00000005285e7220 */ /* 0x080fe20000410000 */
        /* <DEDUP_REMOVED lines=71> */
.L_x_1446:
        /* <DEDUP_REMOVED lines=9> */
[----:B------:R0:W2:Y:S01]  /*2a650*/  LDS.128 R212, [R16+0x298d0] ;  /* 0x0298d00010d47984 */ /* 0x0000a20000000c00 */
[----:B------:R-:W-:Y:S06]  /*2a660*/  BAR.ARV 0x4, 0x180 ;  /* 0x0106000000007b1d */ /* 0x000fec0000002000 */
[----:B------:R-:W-:Y:S05]  /*2a670*/  @P0 BRA `(.L_x_1560) ;  /* 0x0000003000440947 */ /* 0x000fea0003800000 */
[----:B------:R-:W3:Y:S01]  /*2a680*/  LDL R10, [R1+0x18] ;  /* 0x00001800010a7983 */ /* 0x000ee20000100800 */
[----:B------:R-:W-:Y:S01]  /*2a690*/  ULDC.64 UR4, c[0x4][0x40] ;  /* 0x0100100000047ab9 */ /* 0x000fe20000000a00 */
[----:B------:R-:W0:Y:S01]  /*2a6a0*/  S2R R14, SR_TID.X ;  /* 0x00000000000e7919 */ /* 0x000e220000002100 */
[----:B------:R-:W4:Y:S01]  /*2a6b0*/  S2R R13, SR_SWINHI ;  /* 0x00000000000d7919 */ /* 0x000f220000002f00 */
[----:B0-----:R-:W-:-:S05]  /*2a6c0*/  IMAD.SHL.U32 R2, R14, 0x4, RZ ;  /* 0x000000040e027824 */ /* 0x001fca00078e00ff */
[----:B------:R-:W-:-:S04]  /*2a6d0*/  LOP3.LUT R2, R2, 0xc, RZ, 0xc0, !PT ;  /* 0x0000000c02027812 */ /* 0x000fc800078ec0ff */
[----:B------:R-:W-:Y:S02]  /*2a6e0*/  IADD3 R4, P0, R2, UR4, RZ ;  /* 0x0000000402047c10 */ /* 0x000fe4000ff1e0ff */
[----:B------:R-:W-:Y:S02]  /*2a6f0*/  MOV R58, R16 ;  /* 0x00000010003a7202 */ /* 0x000fe40000000f00 */
[----:B----4-:R-:W-:Y:S01]  /*2a700*/  MOV R59, R13 ;  /* 0x0000000d003b7202 */ /* 0x010fe20000000f00 */
[----:B------:R-:W-:Y:S01]  /*2a710*/  IMAD.X R5, RZ, RZ, UR5, P0 ;  /* 0x00000005ff057e24 */ /* 0x000fe200080e06ff */
[----:B------:R-:W-:-:S04]  /*2a720*/  LOP3.LUT P0, R2, R14, 0x3, RZ, 0xc0, !PT ;  /* 0x000000030e027812 */ /* 0x000fc8000780c0ff */
[----:B------:R-:W-:Y:S01]  /*2a730*/  ISETP.EQ.OR P0, PT, R2, 0x3, !P0 ;  /* 0x000000030200780c */ /* 0x000fe20004702670 */
[----:B------:R0:W5:Y:S03]  /*2a740*/  LDG.E.CONSTANT R7, desc[UR60][R4.64] ;  /* 0x0000003c04077981 */ /* 0x000166000c1e9900 */
[----:B------:R-:W-:Y:S02]  /*2a750*/  SEL R86, R0, R11, P0 ;  /* 0x0000000b00567207 */ /* 0x000fe40000000000 */
[----:B------:R-:W-:Y:S02]  /*2a760*/  SEL R0, R11, R0, P0 ;  /* 0x000000000b007207 */ /* 0x000fe40000000000 */
[----:B------:R-:W-:Y:S02]  /*2a770*/  SEL R13, R28, R29, P0 ;  /* 0x0000001d1c0d7207 */ /* 0x000fe40000000000 */
[----:B------:R-:W-:Y:S01]  /*2a780*/  SEL R2, R29, R28, P0 ;  /* 0x0000001c1d027207 */ /* 0x000fe20000000000 */
[----:B------:R-:W-:Y:S01]  /*2a790*/  UMOV UR4, 0xffffffff ;  /* 0xffffffff00047882 */ /* 0x000fe20000000000 */
[----:B---3--:R-:W-:-:S03]  /*2a7a0*/  IMAD.WIDE R34, R10, 0x2, R58 ;  /* 0x000000020a227825 */ /* 0x008fc600078e023a */
[C---:B------:R-:W-:Y:S02]  /*2a7b0*/  IADD3 R33, P5, R34.reuse, 0x4060, RZ ;  /* 0x0000406022217810 */ /* 0x040fe40007fbe0ff */
[C---:B------:R-:W-:Y:S02]  /*2a7c0*/  IADD3 R31, P1, R34.reuse, 0x4040, RZ ;  /* 0x00004040221f7810 */ /* 0x040fe40007f3e0ff */
[----:B------:R-:W-:Y:S02]  /*2a7d0*/  IADD3 R11, P2, R34, 0x4020, RZ ;  /* 0x00004020220b7810 */ /* 0x000fe40007f5e0ff */
[----:B------:R-:W-:Y:S02]  /*2a7e0*/  LOP3.LUT R32, R33, 0x380, RZ, 0xc0, !PT ;  /* 0x0000038021207812 */ /* 0x000fe400078ec0ff */
[----:B------:R-:W-:Y:S02]  /*2a7f0*/  LOP3.LUT R30, R31, 0x380, RZ, 0xc0, !PT ;  /* 0x000003801f1e7812 */ /* 0x000fe400078ec0ff */
[----:B0-----:R-:W-:-:S02]  /*2a800*/  LOP3.LUT R4, R11, 0x380, RZ, 0xc0, !PT ;  /* 0x000003800b047812 */ /* 0x001fc400078ec0ff */
[----:B------:R-:W-:Y:S02]  /*2a810*/  IADD3 R5, P3, R34, 0x4000, RZ ;  /* 0x0000400022057810 */ /* 0x000fe40007f7e0ff */
[----:B------:R-:W-:Y:S02]  /*2a820*/  SHF.R.U64 R32, R32, 0x3, RZ ;  /* 0x0000000320207819 */ /* 0x000fe400000012ff */
[----:B------:R-:W-:Y:S02]  /*2a830*/  SHF.R.U64 R30, R30, 0x3, RZ ;  /* 0x000000031e1e7819 */ /* 0x000fe400000012ff */
[----:B------:R-:W-:Y:S02]  /*2a840*/  SHF.R.U64 R28, R4, 0x3, RZ ;  /* 0x00000003041c7819 */ /* 0x000fe400000012ff */
[----:B------:R-:W-:Y:S02]  /*2a850*/  LOP3.LUT R20, R5, 0x380, RZ, 0xc0, !PT ;  /* 0x0000038005147812 */ /* 0x000fe400078ec0ff */
[----:B------:R-:W-:Y:S01]  /*2a860*/  LOP3.LUT R32, R32, R33, RZ, 0x3c, !PT ;  /* 0x0000002120207212 */ /* 0x000fe200078e3cff */
[--C-:B------:R-:W-:Y:S01]  /*2a870*/  IMAD.X R33, RZ, RZ, R35.reuse, P5 ;  /* 0x000000ffff217224 */ /* 0x100fe200028e0623 */
[----:B------:R-:W-:Y:S01]  /*2a880*/  LOP3.LUT R30, R30, R31, RZ, 0x3c, !PT ;  /* 0x0000001f1e1e7212 */ /* 0x000fe200078e3cff */
[----:B------:R-:W-:Y:S01]  /*2a890*/  IMAD.X R31, RZ, RZ, R35, P1 ;  /* 0x000000ffff1f7224 */ /* 0x000fe200008e0623 */
[----:B------:R-:W-:-:S02]  /*2a8a0*/  LOP3.LUT R28, R28, R11, RZ, 0x3c, !PT ;  /* 0x0000000b1c1c7212 */ /* 0x000fc400078e3cff */
[----:B------:R-:W-:Y:S02]  /*2a8b0*/  SHF.R.U64 R20, R20, 0x3, RZ ;  /* 0x0000000314147819 */ /* 0x000fe400000012ff */
[C---:B------:R-:W-:Y:S02]  /*2a8c0*/  IADD3 R21, P4, R34.reuse, 0x60, RZ ;  /* 0x0000006022157810 */ /* 0x040fe40007f9e0ff */
[C---:B------:R-:W-:Y:S02]  /*2a8d0*/  IADD3 R15, P5, R34.reuse, 0x40, RZ ;  /* 0x00000040220f7810 */ /* 0x040fe40007fbe0ff */
[----:B------:R-:W-:Y:S02]  /*2a8e0*/  IADD3 R11, P1, R34, 0x20, RZ ;  /* 0x00000020220b7810 */ /* 0x000fe40007f3e0ff */
[----:B------:R-:W-:Y:S02]  /*2a8f0*/  LOP3.LUT R20, R20, R5, RZ, 0x3c, !PT ;  /* 0x0000000514147212 */ /* 0x000fe400078e3cff */
[----:B------:R-:W-:-:S02]  /*2a900*/  LOP3.LUT R14, R21, 0x380, RZ, 0xc0, !PT ;  /* 0x00000380150e7812 */ /* 0x000fc400078ec0ff */
[----:B------:R-:W-:Y:S02]  /*2a910*/  LOP3.LUT R10, R15, 0x380, RZ, 0xc0, !PT ;  /* 0x000003800f0a7812 */ /* 0x000fe400078ec0ff */
[----:B------:R-:W-:Y:S02]  /*2a920*/  LOP3.LUT R4, R11, 0x380, RZ, 0xc0, !PT ;  /* 0x000003800b047812 */ /* 0x000fe400078ec0ff */
[----:B------:R-:W-:Y:S02]  /*2a930*/  LOP3.LUT R5, R34, 0x380, RZ, 0xc0, !PT ;  /* 0x0000038022057812 */ /* 0x000fe400078ec0ff */
[----:B------:R-:W-:Y:S02]  /*2a940*/  SHF.R.U64 R14, R14, 0x3, RZ ;  /* 0x000000030e0e7819 */ /* 0x000fe400000012ff */
[----:B------:R-:W-:Y:S02]  /*2a950*/  SHF.R.U64 R10, R10, 0x3, RZ ;  /* 0x000000030a0a7819 */ /* 0x000fe400000012ff */
[----:B------:R-:W-:-:S02]  /*2a960*/  SHF.R.U64 R4, R4, 0x3, RZ ;  /* 0x0000000304047819 */ /* 0x000fc400000012ff */
[----:B------:R-:W-:Y:S01]  /*2a970*/  SHF.R.U64 R5, R5, 0x3, RZ ;  /* 0x0000000305057819 */ /* 0x000fe200000012ff */
        /* <DEDUP_REMOVED lines=9> */
[----:B------:R-:W-:-:S02]  /*2aa10*/  MOV R87, R32 ;  /* 0x0000002000577202 */ /* 0x000fc40000000f00 */
[----:B------:R-:W-:Y:S02]  /*2aa20*/  MOV R101, R34 ;  /* 0x0000002200657202 */ /* 0x000fe40000000f00 */
[----:B------:R-:W-:Y:S02]  /*2aa30*/  MOV R85, R30 ;  /* 0x0000001e00557202 */ /* 0x000fe40000000f00 */
[----:B------:R-:W-:Y:S02]  /*2aa40*/  MOV R83, R28 ;  /* 0x0000001c00537202 */ /* 0x000fe40000000f00 */
[----:B------:R-:W-:Y:S02]  /*2aa50*/  MOV R81, R20 ;  /* 0x0000001400517202 */ /* 0x000fe40000000f00 */
[----:B------:R-:W-:Y:S02]  /*2aa60*/  MOV R99, R14 ;  /* 0x0000000e00637202 */ /* 0x000fe40000000f00 */
[----:B------:R-:W-:-:S02]  /*2aa70*/  MOV R97, R10 ;  /* 0x0000000a00617202 */ /* 0x000fc40000000f00 */
[----:B------:R-:W-:Y:S01]  /*2aa80*/  MOV R95, R4 ;  /* 0x00000004005f7202 */ /* 0x000fe20000000f00 */
[----:B------:R-:W-:Y:S06]  /*2aa90*/  BRA.DIV UR4, `(.L_x_1561) ;  /* 0x000000c204e87947 */ /* 0x000fec000b800000 */
[----:B------:R-:W-:Y:S01]  /*2aaa0*/  SEL R104, R44, R69, P0 ;  /* 0x000000452c687207 */ /* 0x000fe20000000000 */
[----:B-----5:R-:W-:Y:S01]  /*2aab0*/  SHFL.IDX PT, R21, R13, R7, 0x1c1f ;  /* 0x001c1f070d157589 */ /* 0x020fe200000e0000 */
[----:B------:R-:W-:Y:S02]  /*2aac0*/  SEL R46, R69, R44, P0 ;  /* 0x0000002c452e7207 */ /* 0x000fe40000000000 */
[----:B------:R-:W-:Y:S01]  /*2aad0*/  SEL R106, R72, R73, P0 ;  /* 0x00000049486a7207 */ /* 0x000fe20000000000 */
[----:B------:R-:W-:Y:S01]  /*2aae0*/  SHFL.IDX PT, R86, R86, R7, 0x1c1f ;  /* 0x001c1f0756567589 */ /* 0x000fe200000e0000 */
[----:B------:R-:W-:Y:S02]  /*2aaf0*/  SEL R128, R41, R108, P0 ;  /* 0x0000006c29807207 */ /* 0x000fe40000000000 */
[----:B------:R-:W-:Y:S02]  /*2ab00*/  SEL R122, R37, R124, P0 ;  /* 0x0000007c257a7207 */ /* 0x000fe40000000000 */
[----:B------:R-:W-:-:S02]  /*2ab10*/  SEL R70, R124, R37, P0 ;  /* 0x000000257c467207 */ /* 0x000fc40000000000 */
[----:B------:R-:W-:Y:S01]  /*2ab20*/  SEL R98, R48, R103, P0 ;  /* 0x0000006730627207 */ /* 0x000fe20000000000 */
[----:B------:R-:W-:Y:S01]  /*2ab30*/  SHFL.IDX PT, R69, R122, R7, 0x1c1f ;  /* 0x001c1f077a457589 */ /* 0x000fe200000e0000 */
[----:B------:R-:W-:Y:S02]  /*2ab40*/  SEL R36, R103, R48, P0 ;  /* 0x0000003067247207 */ /* 0x000fe40000000000 */
[----:B------:R-:W-:Y:S01]  /*2ab50*/  SEL R44, R73, R72, P0 ;  /* 0x00000048492c7207 */ /* 0x000fe20000000000 */
[----:B------:R-:W-:Y:S01]  /*2ab60*/  SHFL.IDX PT, R31, R98, R7, 0x1c1f ;  /* 0x001c1f07621f7589 */ /* 0x000fe200000e0000 */
[----:B------:R-:W-:Y:S02]  /*2ab70*/  SEL R130, R76, R77, P0 ;  /* 0x0000004d4c827207 */ /* 0x000fe40000000000 */
[----:B------:R-:W-:Y:S02]  /*2ab80*/  SEL R84, R77, R76, P0 ;  /* 0x0000004c4d547207 */ /* 0x000fe40000000000 */
[----:B------:R-:W-:-:S02]  /*2ab90*/  SEL R108, R108, R41, P0 ;  /* 0x000000296c6c7207 */ /* 0x000fc40000000000 */
[----:B------:R-:W-:Y:S02]  /*2aba0*/  SEL R126, R109, R112, P0 ;  /* 0x000000706d7e7207 */ /* 0x000fe40000000000 */
[----:B------:R-:W-:Y:S02]  /*2abb0*/  SEL R124, R79, R116, P0 ;  /* 0x000000744f7c7207 */ /* 0x000fe40000000000 */
[----:B------:R-:W-:Y:S02]  /*2abc0*/  LOP3.LUT R5, R7, 0x2, RZ, 0x3c, !PT ;  /* 0x0000000207057812 */ /* 0x000fe400078e3cff */
[----:B------:R-:W-:Y:S01]  /*2abd0*/  SEL R132, R102, R61, P0 ;  /* 0x0000003d66847207 */ /* 0x000fe20000000000 */
        /* <DEDUP_REMOVED lines=18> */
[----:B------:R-:W3:Y:S01]  /*2ad00*/  SHFL.IDX PT, R57, R128, R7, 0x1c1f ;  /* 0x001c1f0780397589 */ /* 0x000ee200000e0000 */
        /* <DEDUP_REMOVED lines=29> */
[----:B------:R-:W4:Y:S01]  /*2aee0*/  SHFL.IDX PT, R114, R42, R5, 0x1c1f ;  /* 0x001c1f052a727589 */ /* 0x000f2200000e0000 */
        /* <DEDUP_REMOVED lines=8> */
[----:B------:R-:W1:Y:S01]  /*2af70*/  SHFL.IDX PT, R63, R126, R7, 0x1c1f ;  /* 0x001c1f077e3f7589 */ /* 0x000e6200000e0000 */
[----:B------:R-:W-:-:S02]  /*2af80*/  SEL R26, R26, R39, P0 ;  /* 0x000000271a1a7207 */ /* 0x000fc40000000000 */
[----:B------:R-:W-:Y:S01]  /*2af90*/  SEL R4, R6, R45, P0 ;  /* 0x0000002d06047207 */ /* 0x000fe20000000000 */
[----:B------:R-:W2:Y:S01]  /*2afa0*/  SHFL.IDX PT, R104, R40, R5, 0x1c1f ;  /* 0x001c1f0528687589 */ /* 0x000ea200000e0000 */
[----:B------:R-:W-:Y:S02]  /*2afb0*/  SEL R52, R51, R52, P0 ;  /* 0x0000003433347207 */ /* 0x000fe40000000000 */
[----:B------:R-:W-:Y:S01]  /*2afc0*/  SEL R24, R75, R24, P0 ;  /* 0x000000184b187207 */ /* 0x000fe20000000000 */
[----:B------:R-:W-:Y:S01]  /*2afd0*/  SHFL.IDX PT, R77, R56, R5, 0x1c1f ;  /* 0x001c1f05384d7589 */ /* 0x000fe200000e0000 */
[----:B------:R-:W-:Y:S02]  /*2afe0*/  SEL R6, R45, R6, P0 ;  /* 0x000000062d067207 */ /* 0x000fe40000000000 */
[----:B------:R-:W-:Y:S01]  /*2aff0*/  SEL R10, R43, R8, P0 ;  /* 0x000000082b0a7207 */ /* 0x000fe20000000000 */
[----:B------:R-:W2:Y:S01]  /*2b000*/  SHFL.IDX PT, R45, R132, R7, 0x1c1f ;  /* 0x001c1f07842d7589 */ /* 0x000ea200000e0000 */
[----:B------:R-:W-:-:S02]  /*2b010*/  SEL R8, R8, R43, P0 ;  /* 0x0000002b08087207 */ /* 0x000fc40000000000 */
[----:B0-----:R-:W-:Y:S01]  /*2b020*/  SEL R3, R21, R2, P0 ;  /* 0x0000000215037207 */ /* 0x001fe20000000000 */
[----:B------:R-:W-:Y:S01]  /*2b030*/  SHFL.IDX PT, R75, R60, R5, 0x1c1f ;  /* 0x001c1f053c4b7589 */ /* 0x000fe200000e0000 */
[----:B---3--:R-:W-:Y:S02]  /*2b040*/  SEL R103, R57, R108, P0 ;  /* 0x0000006c39677207 */ /* 0x008fe40000000000 */
[----:B------:R-:W-:Y:S01]  /*2b050*/  SEL R105, R108, R57, P0 ;  /* 0x000000396c697207 */ /* 0x000fe20000000000 */
[----:B------:R-:W0:Y:S01]  /*2b060*/  SHFL.IDX PT, R28, R28, R5, 0x1c1f ;  /* 0x001c1f051c1c7589 */ /* 0x000e2200000e0000 */
[----:B------:R-:W-:Y:S02]  /*2b070*/  SEL R21, R2, R21, P0 ;  /* 0x0000001502157207 */ /* 0x000fe40000000000 */
[----:B----4-:R-:W-:Y:S01]  /*2b080*/  SEL R48, R114, R65, P0 ;  /* 0x0000004172307207 */ /* 0x010fe20000000000 */
[----:B------:R-:W-:Y:S01]  /*2b090*/  SHFL.IDX PT, R27, R136, R7, 0x1c1f ;  /* 0x001c1f07881b7589 */ /* 0x000fe200000e0000 */
[----:B-1----:R-:W-:-:S02]  /*2b0a0*/  SEL R107, R63, R112, P0 ;  /* 0x000000703f6b7207 */ /* 0x002fc40000000000 */
[----:B------:R-:W-:Y:S01]  /*2b0b0*/  SEL R109, R112, R63, P0 ;  /* 0x0000003f706d7207 */ /* 0x000fe20000000000 */
[----:B------:R-:W-:Y:S01]  /*2b0c0*/  SHFL.IDX PT, R37, R134, R7, 0x1c1f ;  /* 0x001c1f0786257589 */ /* 0x000fe200000e0000 */
[----:B------:R-:W-:Y:S02]  /*2b0d0*/  SEL R57, R116, R67, P0 ;  /* 0x0000004374397207 */ /* 0x000fe40000000000 */
[----:B------:R-:W-:Y:S01]  /*2b0e0*/  SEL R62, R73, R76, P0 ;  /* 0x0000004c493e7207 */ /* 0x000fe20000000000 */
[----:B------:R-:W-:Y:S01]  /*2b0f0*/  SHFL.IDX PT, R41, R118, R7, 0x1c1f ;  /* 0x001c1f0776297589 */ /* 0x000fe200000e0000 */
[----:B--2---:R-:W-:-:S03]  /*2b100*/  SEL R2, R104, R35, P0 ;  /* 0x0000002368027207 */ /* 0x004fc60000000000 */
[----:B------:R-:W-:Y:S01]  /*2b110*/  SHFL.IDX PT, R33, R100, R7, 0x1c1f ;  /* 0x001c1f0764217589 */ /* 0x000fe200000e0000 */
[----:B------:R-:W-:Y:S02]  /*2b120*/  SEL R43, R45, R82, P0 ;  /* 0x000000522d2b7207 */ /* 0x000fe40000000000 */
[----:B------:R-:W-:Y:S01]  /*2b130*/  SEL R45, R82, R45, P0 ;  /* 0x0000002d522d7207 */ /* 0x000fe20000000000 */
[----:B------:R-:W-:Y:S04]  /*2b140*/  SHFL.IDX PT, R53, R130, R7, 0x1c1f ;  /* 0x001c1f0782357589 */ /* 0x000fe800000e0000 */
[----:B------:R-:W-:Y:S01]  /*2b150*/  SHFL.IDX PT, R68, R68, R7, 0x1c1f ;  /* 0x001c1f0744447589 */ /* 0x000fe200000e0000 */
[----:B0-----:R-:W-:-:S03]  /*2b160*/  SEL R112, R28, R115, P0 ;  /* 0x000000731c707207 */ /* 0x001fc60000000000 */
[----:B------:R0:W-:Y:S04]  /*2b170*/  SHFL.IDX PT, R113, R64, R7, 0x1c1f ;  /* 0x001c1f0740717589 */ /* 0x0001e800000e0000 */
[----:B------:R-:W-:Y:S04]  /*2b180*/  SHFL.IDX PT, R34, R34, R7, 0x1c1f ;  /* 0x001c1f0722227589 */ /* 0x000fe800000e0000 */
[----:B------:R-:W1:Y:S01]  /*2b190*/  SHFL.IDX PT, R9, R0, R5, 0x1c1f ;  /* 0x001c1f0500097589 */ /* 0x000e6200000e0000 */
[----:B0-----:R-:W-:-:S03]  /*2b1a0*/  SEL R64, R72, R77, P0 ;  /* 0x0000004d48407207 */ /* 0x001fc60000000000 */
[----:B------:R-:W-:Y:S04]  /*2b1b0*/  SHFL.IDX PT, R80, R80, R5, 0x1c1f ;  /* 0x001c1f0550507589 */ /* 0x000fe800000e0000 */
[----:B------:R-:W0:Y:S04]  /*2b1c0*/  SHFL.IDX PT, R92, R92, R5, 0x1c1f ;  /* 0x001c1f055c5c7589 */ /* 0x000e2800000e0000 */
[----:B------:R-:W2:Y:S04]  /*2b1d0*/  SHFL.IDX PT, R96, R96, R5, 0x1c1f ;  /* 0x001c1f0560607589 */ /* 0x000ea800000e0000 */
[----:B------:R3:W4:Y:S04]  /*2b1e0*/  SHFL.IDX PT, R102, R46, R5, 0x1c1f ;  /* 0x001c1f052e667589 */ /* 0x00072800000e0000 */
[----:B------:R-:W4:Y:S04]  /*2b1f0*/  SHFL.IDX PT, R84, R84, R5, 0x1c1f ;  /* 0x001c1f0554547589 */ /* 0x000f2800000e0000 */
[----:B------:R0:W4:Y:S01]  /*2b200*/  SHFL.IDX PT, R110, R50, R5, 0x1c1f ;  /* 0x001c1f05326e7589 */ /* 0x00012200000e0000 */
[----:B-1----:R-:W-:-:S02]  /*2b210*/  SEL R118, R86, R9, P0 ;  /* 0x0000000956767207 */ /* 0x002fc40000000000 */
[----:B---3--:R-:W-:Y:S01]  /*2b220*/  SEL R46, R35, R104, P0 ;  /* 0x00000068232e7207 */ /* 0x008fe20000000000 */
[----:B------:R-:W-:Y:S01]  /*2b230*/  SHFL.IDX PT, R111, R54, R5, 0x1c1f ;  /* 0x001c1f05366f7589 */ /* 0x000fe200000e0000 */
[----:B------:R-:W-:-:S03]  /*2b240*/  SEL R86, R9, R86, P0 ;  /* 0x0000005609567207 */ /* 0x000fc60000000000 */
[----:B------:R-:W1:Y:S01]  /*2b250*/  SHFL.IDX PT, R30, R30, R5, 0x1c1f ;  /* 0x001c1f051e1e7589 */ /* 0x000e6200000e0000 */
[----:B0-----:R-:W-:Y:S02]  /*2b260*/  SEL R93, R37, R92, P0 ;  /* 0x0000005c255d7207 */ /* 0x001fe40000000000 */
[----:B------:R-:W-:Y:S01]  /*2b270*/  SEL R50, R55, R106, P0 ;  /* 0x0000006a37327207 */ /* 0x000fe20000000000 */
[----:B------:R-:W-:Y:S01]  /*2b280*/  SHFL.IDX PT, R117, R26, R5, 0x1c1f ;  /* 0x001c1f051a757589 */ /* 0x000fe200000e0000 */
[----:B------:R-:W-:Y:S02]  /*2b290*/  SEL R106, R106, R55, P0 ;  /* 0x000000376a6a7207 */ /* 0x000fe40000000000 */
[----:B------:R-:W-:Y:S01]  /*2b2a0*/  SEL R55, R67, R116, P0 ;  /* 0x0000007443377207 */ /* 0x000fe20000000000 */
[----:B------:R-:W-:Y:S01]  /*2b2b0*/  SHFL.IDX PT, R25, R138, R7, 0x1c1f ;  /* 0x001c1f078a197589 */ /* 0x000fe200000e0000 */
[----:B------:R-:W-:Y:S02]  /*2b2c0*/  SEL R67, R75, R74, P0 ;  /* 0x0000004a4b437207 */ /* 0x000fe40000000000 */
[----:B--2---:R-:W-:Y:S01]  /*2b2d0*/  SEL R39, R41, R96, P0 ;  /* 0x0000006029277207 */ /* 0x004fe20000000000 */
[----:B------:R0:W-:Y:S01]  /*2b2e0*/  SHFL.IDX PT, R29, R120, R7, 0x1c1f ;  /* 0x001c1f07781d7589 */ /* 0x0001e200000e0000 */
[----:B----4-:R-:W-:-:S02]  /*2b2f0*/  SEL R47, R49, R102, P0 ;  /* 0x00000066312f7207 */ /* 0x010fc40000000000 */
[----:B------:R-:W-:Y:S01]  /*2b300*/  SEL R51, R53, R84, P0 ;  /* 0x0000005435337207 */ /* 0x000fe20000000000 */
[----:B------:R-:W-:Y:S01]  /*2b310*/  SHFL.IDX PT, R78, R78, R7, 0x1c1f ;  /* 0x001c1f074e4e7589 */ /* 0x000fe200000e0000 */
[----:B------:R-:W-:Y:S02]  /*2b320*/  SEL R82, R61, R110, P0 ;  /* 0x0000006e3d527207 */ /* 0x000fe40000000000 */
[----:B------:R-:W-:Y:S01]  /*2b330*/  SEL R104, R110, R61, P0 ;  /* 0x0000003d6e687207 */ /* 0x000fe20000000000 */
[----:B------:R2:W-:Y:S01]  /*2b340*/  SHFL.IDX PT, R79, R66, R7, 0x1c1f ;  /* 0x001c1f07424f7589 */ /* 0x0005e200000e0000 */
[----:B------:R-:W-:Y:S02]  /*2b350*/  SEL R37, R92, R37, P0 ;  /* 0x000000255c257207 */ /* 0x000fe40000000000 */
[----:B0-----:R-:W-:Y:S01]  /*2b360*/  SEL R120, R27, R80, P0 ;  /* 0x000000501b787207 */ /* 0x001fe20000000000 */
[----:B------:R-:W-:Y:S01]  /*2b370*/  SHFL.IDX PT, R32, R32, R7, 0x1c1f ;  /* 0x001c1f0720207589 */ /* 0x000fe200000e0000 */
[----:B------:R-:W-:-:S02]  /*2b380*/  SEL R80, R80, R27, P0 ;  /* 0x0000001b50507207 */ /* 0x000fc40000000000 */
[----:B------:R-:W-:Y:S01]  /*2b390*/  SEL R41, R96, R41, P0 ;  /* 0x0000002960297207 */ /* 0x000fe20000000000 */
[----:B------:R-:W0:Y:S01]  /*2b3a0*/  SHFL.IDX PT, R90, R90, R5, 0x1c1f ;  /* 0x001c1f055a5a7589 */ /* 0x000e2200000e0000 */
[----:B------:R-:W-:Y:S02]  /*2b3b0*/  SEL R49, R102, R49, P0 ;  /* 0x0000003166317207 */ /* 0x000fe40000000000 */
[----:B--2---:R-:W-:Y:S01]  /*2b3c0*/  SEL R66, R77, R72, P0 ;  /* 0x000000484d427207 */ /* 0x004fe20000000000 */
[----:B------:R-:W2:Y:S01]  /*2b3d0*/  SHFL.IDX PT, R94, R94, R5, 0x1c1f ;  /* 0x001c1f055e5e7589 */ /* 0x000ea200000e0000 */
[----:B-1----:R-:W-:Y:S02]  /*2b3e0*/  SEL R77, R113, R30, P0 ;  /* 0x0000001e714d7207 */ /* 0x002fe40000000000 */
[----:B------:R-:W-:Y:S01]  /*2b3f0*/  SEL R53, R84, R53, P0 ;  /* 0x0000003554357207 */ /* 0x000fe20000000000 */
[----:B------:R-:W1:Y:S01]  /*2b400*/  SHFL.IDX PT, R98, R36, R5, 0x1c1f ;  /* 0x001c1f0524627589 */ /* 0x000e6200000e0000 */
[----:B------:R-:W-:-:S03]  /*2b410*/  SEL R113, R30, R113, P0 ;  /* 0x000000711e717207 */ /* 0x000fc60000000000 */
[----:B------:R-:W3:Y:S04]  /*2b420*/  SHFL.IDX PT, R100, R38, R5, 0x1c1f ;  /* 0x001c1f0526647589 */ /* 0x000ee800000e0000 */
[----:B------:R-:W4:Y:S04]  /*2b430*/  SHFL.IDX PT, R70, R70, R5, 0x1c1f ;  /* 0x001c1f0546467589 */ /* 0x000f2800000e0000 */
[----:B------:R1:W4:Y:S04]  /*2b440*/  SHFL.IDX PT, R71, R20, R5, 0x1c1f ;  /* 0x001c1f0514477589 */ /* 0x00032800000e0000 */
[----:B------:R3:W4:Y:S01]  /*2b450*/  SHFL.IDX PT, R122, R52, R5, 0x1c1f ;  /* 0x001c1f05347a7589 */ /* 0x00072200000e0000 */
[----:B0-----:R-:W-:-:S02]  /*2b460*/  SEL R121, R25, R90, P0 ;  /* 0x0000005a19797207 */ /* 0x001fc40000000000 */
[----:B------:R-:W-:Y:S01]  /*2b470*/  SEL R91, R90, R25, P0 ;  /* 0x000000195a5b7207 */ /* 0x000fe20000000000 */
[----:B------:R-:W0:Y:S01]  /*2b480*/  SHFL.IDX PT, R119, R24, R5, 0x1c1f ;  /* 0x001c1f0518777589 */ /* 0x000e2200000e0000 */
[----:B--2---:R-:W-:Y:S02]  /*2b490*/  SEL R0, R29, R94, P0 ;  /* 0x0000005e1d007207 */ /* 0x004fe40000000000 */
[----:B-1----:R-:W-:Y:S01]  /*2b4a0*/  SEL R20, R65, R114, P0 ;  /* 0x0000007241147207 */ /* 0x002fe20000000000 */
[----:B------:R1:W2:Y:S01]  /*2b4b0*/  SHFL.IDX PT, R4, R4, R7, 0x1c1f ;  /* 0x001c1f0704047589 */ /* 0x0002a200000e0000 */
[----:B------:R-:W-:Y:S02]  /*2b4c0*/  SEL R65, R74, R75, P0 ;  /* 0x0000004b4a417207 */ /* 0x000fe40000000000 */
[----:B---3--:R-:W-:Y:S01]  /*2b4d0*/  SEL R52, R76, R73, P0 ;  /* 0x000000494c347207 */ /* 0x008fe20000000000 */
[----:B------:R1:W3:Y:S01]  /*2b4e0*/  SHFL.IDX PT, R10, R10, R7, 0x1c1f ;  /* 0x001c1f070a0a7589 */ /* 0x0002e200000e0000 */
[----:B------:R-:W-:-:S02]  /*2b4f0*/  SEL R76, R115, R28, P0 ;  /* 0x0000001c734c7207 */ /* 0x000fc40000000000 */
[----:B------:R-:W-:Y:S01]  /*2b500*/  SEL R73, R68, R111, P0 ;  /* 0x0000006f44497207 */ /* 0x000fe20000000000 */
[----:B------:R1:W0:Y:S01]  /*2b510*/  SHFL.IDX PT, R7, R8, R5, 0x1c1f ;  /* 0x001c1f0508077589 */ /* 0x00022200000e0000 */
[----:B------:R-:W-:Y:S01]  /*2b520*/  SEL R75, R111, R68, P0 ;  /* 0x000000446f4b7207 */ /* 0x000fe20000000000 */
[----:B------:R-:W-:Y:S01]  /*2b530*/  IMAD.MOV.U32 R111, RZ, RZ, RZ ;  /* 0x000000ffff6f7224 */ /* 0x000fe200078e00ff */
[----:B------:R-:W-:Y:S01]  /*2b540*/  SEL R115, R34, R117, P0 ;  /* 0x0000007522737207 */ /* 0x000fe20000000000 */
[----:B------:R1:W1:Y:S01]  /*2b550*/  SHFL.IDX PT, R14, R6, R5, 0x1c1f ;  /* 0x001c1f05060e7589 */ /* 0x00026200000e0000 */
[----:B------:R-:W-:Y:S02]  /*2b560*/  SEL R36, R94, R29, P0 ;  /* 0x0000001d5e247207 */ /* 0x000fe40000000000 */
[----:B------:R-:W-:Y:S02]  /*2b570*/  SEL R38, R31, R98, P0 ;  /* 0x000000621f267207 */ /* 0x000fe40000000000 */
[----:B------:R-:W-:-:S02]  /*2b580*/  SEL R40, R98, R31, P0 ;  /* 0x0000001f62287207 */ /* 0x000fc40000000000 */
[----:B------:R-:W-:Y:S02]  /*2b590*/  SEL R42, R33, R100, P0 ;  /* 0x00000064212a7207 */ /* 0x000fe40000000000 */
[----:B------:R-:W-:Y:S02]  /*2b5a0*/  SEL R44, R100, R33, P0 ;  /* 0x00000021642c7207 */ /* 0x000fe40000000000 */
[----:B----4-:R-:W-:Y:S02]  /*2b5b0*/  SEL R54, R69, R70, P0 ;  /* 0x0000004645367207 */ /* 0x010fe40000000000 */
[----:B------:R-:W-:Y:S02]  /*2b5c0*/  SEL R56, R70, R69, P0 ;  /* 0x0000004546387207 */ /* 0x000fe40000000000 */
[----:B------:R-:W-:Y:S02]  /*2b5d0*/  SEL R61, R78, R71, P0 ;  /* 0x000000474e3d7207 */ /* 0x000fe40000000000 */
[----:B------:R-:W-:-:S02]  /*2b5e0*/  SEL R63, R71, R78, P0 ;  /* 0x0000004e473f7207 */ /* 0x000fc40000000000 */
[----:B------:R-:W-:Y:S02]  /*2b5f0*/  SEL R60, R79, R122, P0 ;  /* 0x0000007a4f3c7207 */ /* 0x000fe40000000000 */
[----:B------:R-:W-:Y:S02]  /*2b600*/  SEL R72, R122, R79, P0 ;  /* 0x0000004f7a487207 */ /* 0x000fe40000000000 */
[----:B0-----:R-:W-:Y:S02]  /*2b610*/  SEL R114, R32, R119, P0 ;  /* 0x0000007720727207 */ /* 0x001fe40000000000 */
[----:B------:R-:W-:Y:S02]  /*2b620*/  SEL R74, R119, R32, P0 ;  /* 0x00000020774a7207 */ /* 0x000fe40000000000 */
[----:B-123--:R-:W-:-:S07]  /*2b630*/  SEL R117, R117, R34, P0 ;  /* 0x0000002275757207 */ /* 0x00efce0000000000 */
.L_x_1832:
[----:B------:R-:W-:Y:S05]  /*2b640*/  WARPSYNC.ALL ;  /* 0x0000000000007948 */ /* 0x000fea0003800000 */
[----:B------:R-:W-:Y:S01]  /*2b650*/  BAR.SYNC.DEFER_BLOCKING 0x1, 0x100 ;  /* 0x0044000000007b1d */ /* 0x000fe20000010000 */
[----:B------:R-:W-:Y:S02]  /*2b660*/  SEL R68, R4, R14, P0 ;  /* 0x0000000e04447207 */ /* 0x000fe40000000000 */
[----:B------:R-:W-:Y:S02]  /*2b670*/  SEL R70, R14, R4, P0 ;  /* 0x000000040e467207 */ /* 0x000fe40000000000 */
[----:B------:R-:W-:Y:S01]  /*2b680*/  SEL R69, R10, R7, P0 ;  /* 0x000000070a457207 */ /* 0x000fe20000000000 */
[----:B------:R-:W-:Y:S01]  /*2b690*/  ULDC.64 UR6, c[0x0][0xc08] ;  /* 0x0003020000067ab9 */ /* 0x000fe20000000a00 */
[----:B------:R-:W-:Y:S01]  /*2b6a0*/  SEL R71, R7, R10, P0 ;  /* 0x0000000a07477207 */ /* 0x000fe20000000000 */
[----:B------:R-:W0:Y:S01]  /*2b6b0*/  LDC.64 R78, c[0x0][0xc00] ;  /* 0x00030000ff4e7b82 */ /* 0x000e220000000a00 */
[----:B------:R-:W-:Y:S01]  /*2b6c0*/  ISETP.NE.U32.AND P0, PT, RZ, UR6, PT ;  /* 0x00000006ff007c0c */ /* 0x000fe2000bf05070 */
[----:B------:R-:W-:Y:S01]  /*2b6d0*/  ULDC.64 UR4, c[0x0][0xc00] ;  /* 0x0003000000047ab9 */ /* 0x000fe20000000a00 */
[----:B------:R-:W-:-:S02]  /*2b6e0*/  F2FP.BF16.F32.PACK_AB R4, R3, R118 ;  /* 0x000000760304723e */ /* 0x000fc400000010ff */
[----:B------:R-:W-:Y:S02]  /*2b6f0*/  ISETP.NE.AND.EX P0, PT, RZ, UR7, PT, P0 ;  /* 0x00000007ff007c0c */ /* 0x000fe4000bf05300 */
[----:B------:R-:W-:Y:S02]  /*2b700*/  F2FP.BF16.F32.PACK_AB R5, R107, R20 ;  /* 0x000000146b05723e */ /* 0x000fe400000010ff */
[----:B------:R-:W-:Y:S02]  /*2b710*/  F2FP.BF16.F32.PACK_AB R6, R21, R86 ;  /* 0x000000561506723e */ /* 0x000fe400000010ff */
[----:B------:R-:W-:Y:S02]  /*2b720*/  F2FP.BF16.F32.PACK_AB R7, R109, R48 ;  /* 0x000000306d07723e */ /* 0x000fe400000010ff */
[----:B------:R-:W-:Y:S02]  /*2b730*/  F2FP.BF16.F32.PACK_AB R8, R121, R120 ;  /* 0x000000787908723e */ /* 0x000fe400000010ff */
[----:B------:R-:W-:Y:S01]  /*2b740*/  F2FP.BF16.F32.PACK_AB R9, R55, R54 ;  /* 0x000000363709723e */ /* 0x000fe200000010ff */
[----:B------:R-:W-:Y:S01]  /*2b750*/  STSM.16.M88.4 [R101], R4 ;  /* 0x0000000465007844 */ /* 0x000fe20000000200 */
[----:B------:R-:W-:-:S02]  /*2b760*/  F2FP.BF16.F32.PACK_AB R10, R91, R80 ;  /* 0x000000505b0a723e */ /* 0x000fc400000010ff */
[----:B------:R-:W-:Y:S02]  /*2b770*/  F2FP.BF16.F32.PACK_AB R11, R57, R56 ;  /* 0x00000038390b723e */ /* 0x000fe400000010ff */
[----:B------:R-:W-:Y:S02]  /*2b780*/  F2FP.BF16.F32.PACK_AB R12, R93, R0 ;  /* 0x000000005d0c723e */ /* 0x000fe400000010ff */
[----:B------:R-:W-:Y:S01]  /*2b790*/  F2FP.BF16.F32.PACK_AB R13, R61, R52 ;  /* 0x000000343d0d723e */ /* 0x000fe200000010ff */
[----:B------:R-:W-:Y:S01]  /*2b7a0*/  STSM.16.M88.4 [R95], R8 ;  /* 0x000000085f007844 */ /* 0x000fe20000000200 */
[----:B------:R-:W-:Y:S01]  /*2b7b0*/  F2FP.BF16.F32.PACK_AB R14, R37, R36 ;  /* 0x00000024250e723e */ /* 0x000fe200000010ff */
[----:B0-----:R-:W-:Y:S01]  /*2b7c0*/  IMAD.WIDE R78, R223, 0x4, R78 ;  /* 0x00000004df4e7825 */ /* 0x001fe200078e024e */
        /* <DEDUP_REMOVED lines=13> */
[----:B0-----:R-:W0:Y:S01]  /*2b8a0*/  @P0 LDC.64 R12, c[0x0][0xc08] ;  /* 0x00030200ff0c0b82 */ /* 0x001e220000000a00 */
[----:B------:R-:W-:Y:S01]  /*2b8b0*/  F2FP.BF16.F32.PACK_AB R34, R49, R2 ;  /* 0x000000023122723e */ /* 0x000fe200000010ff */
[----:B------:R-:W-:Y:S01]  /*2b8c0*/  STSM.16.M88.4 [R81], R28 ;  /* 0x0000001c51007844 */ /* 0x000fe20000000200 */
[----:B------:R-:W-:Y:S02]  /*2b8d0*/  F2FP.BF16.F32.PACK_AB R35, R113, R112 ;  /* 0x000000707123723e */ /* 0x000fe400000010ff */
[----:B------:R-:W-:-:S02]  /*2b8e0*/  F2FP.BF16.F32.PACK_AB R4, R51, R50 ;  /* 0x000000323304723e */ /* 0x000fc400000010ff */
[----:B------:R-:W-:Y:S01]  /*2b8f0*/  F2FP.BF16.F32.PACK_AB R5, R115, R114 ;  /* 0x000000727305723e */ /* 0x000fe200000010ff */
[----:B------:R-:W-:Y:S01]  /*2b900*/  STSM.16.M88.4 [R83], R32 ;  /* 0x0000002053007844 */ /* 0x000fe20000000200 */
[----:B------:R-:W-:Y:S01]  /*2b910*/  F2FP.BF16.F32.PACK_AB R6, R53, R106 ;  /* 0x0000006a3506723e */ /* 0x000fe200000010ff */
[----:B------:R-:W-:Y:S01]  /*2b920*/  ULDC UR6, c[0x0][0xa88] ;  /* 0x0002a20000067ab9 */ /* 0x000fe20000000800 */
[----:B------:R-:W-:Y:S01]  /*2b930*/  F2FP.BF16.F32.PACK_AB R7, R117, R74 ;  /* 0x0000004a7507723e */ /* 0x000fe200000010ff */
[----:B------:R-:W2:Y:S01]  /*2b940*/  LDC R14, c[0x0][0xbe8] ;  /* 0x0002fa00ff0e7b82 */ /* 0x000ea20000000800 */
[----:B------:R-:W-:Y:S02]  /*2b950*/  F2FP.BF16.F32.PACK_AB R8, R103, R82 ;  /* 0x000000526708723e */ /* 0x000fe400000010ff */
[----:B------:R-:W-:Y:S01]  /*2b960*/  F2FP.BF16.F32.PACK_AB R10, R105, R104 ;  /* 0x00000068690a723e */ /* 0x000fe200000010ff */
[----:B------:R-:W-:Y:S01]  /*2b970*/  STSM.16.M88.4 [R85], R4 ;  /* 0x0000000455007844 */ /* 0x000fe20000000200 */
[----:B------:R-:W-:-:S02]  /*2b980*/  F2FP.BF16.F32.PACK_AB R9, R69, R68 ;  /* 0x000000444509723e */ /* 0x000fc400000010ff */
[----:B------:R-:W-:Y:S02]  /*2b990*/  F2FP.BF16.F32.PACK_AB R11, R71, R70 ;  /* 0x00000046470b723e */ /* 0x000fe400000010ff */
[----:B------:R-:W-:-:S03]  /*2b9a0*/  ISETP.NE.U32.AND P3, PT, RZ, UR4, PT ;  /* 0x00000004ff007c0c */ /* 0x000fc6000bf65070 */
[----:B------:R3:W-:Y:S01]  /*2b9b0*/  STSM.16.M88.4 [R87], R8 ;  /* 0x0000000857007844 */ /* 0x0007e20000000200 */
[----:B------:R-:W-:Y:S01]  /*2b9c0*/  BAR.SYNC.DEFER_BLOCKING 0x1, 0x100 ;  /* 0x0044000000007b1d */ /* 0x000fe20000010000 */
[----:B------:R-:W-:Y:S01]  /*2b9d0*/  ISETP.NE.AND.EX P3, PT, RZ, UR5, PT, P3 ;  /* 0x00000005ff007c0c */ /* 0x000fe2000bf65330 */
[----:B-1----:R-:W-:Y:S02]  /*2b9e0*/  IMAD.U32 R25, RZ, RZ, UR6 ;  /* 0x00000006ff197e24 */ /* 0x002fe4000f8e00ff */
[----:B0-----:R-:W-:-:S10]  /*2b9f0*/  @P0 IMAD.WIDE R12, R223, 0x4, R12 ;  /* 0x00000004df0c0825 */ /* 0x001fd400078e020c */
[----:B------:R0:W5:Y:S04]  /*2ba00*/  @P3 LDG.E R111, desc[UR60][R78.64] ;  /* 0x0000003c4e6f3981 */ /* 0x000168000c1e1900 */
[----:B------:R0:W5:Y:S01]  /*2ba10*/  @P0 LDG.E R25, desc[UR60][R12.64] ;  /* 0x0000003c0c190981 */ /* 0x000162000c1e1900 */
[----:B---3--:R-:W-:Y:S01]  /*2ba20*/  IMAD.MOV.U32 R8, RZ, RZ, 0x9b8 ;  /* 0x000009b8ff087424 */ /* 0x008fe200078e00ff */
[----:B------:R-:W-:Y:S02]  /*2ba30*/  ISETP.GT.AND P1, PT, R222, 0x1, PT ;  /* 0x00000001de00780c */ /* 0x000fe40003f24270 */
[----:B--2---:R-:W-:Y:S02]  /*2ba40*/  ISETP.NE.AND P2, PT, R14, 0x1, PT ;  /* 0x000000010e00780c */ /* 0x004fe40003f45270 */
[----:B------:R-:W-:-:S04]  /*2ba50*/  SEL R8, R8, 0x978, P1 ;  /* 0x0000097808087807 */ /* 0x000fc80000800000 */
[----:B------:R0:W1:Y:S08]  /*2ba60*/  LDC.64 R4, c[0x0][R8+0x220] ;  /* 0x0000880008047b82 */ /* 0x0000700000000a00 */
[----:B------:R0:W2:Y:S08]  /*2ba70*/  LDC.64 R10, c[0x0][R8+0x218] ;  /* 0x00008600080a7b82 */ /* 0x0000b00000000a00 */
[----:B------:R0:W3:Y:S01]  /*2ba80*/  LDC.64 R6, c[0x0][R8+0x228] ;  /* 0x00008a0008067b82 */ /* 0x0000e20000000a00 */
[----:B------:R-:W-:Y:S05]  /*2ba90*/  @P0 BRA `(.L_x_1562) ;  /* 0x0000000000100947 */ /* 0x000fea0003800000 */
[----:B------:R-:W-:Y:S05]  /*2baa0*/  @!P3 BRA `(.L_x_1562) ;  /* 0x00000000000cb947 */ /* 0x000fea0003800000 */
[----:B0-----:R-:W4:Y:S04]  /*2bab0*/  LDG.E R12, desc[UR60][R78.64] ;  /* 0x0000003c4e0c7981 */ /* 0x001f28000c1e1900 */
[----:B-----5:R-:W4:Y:S02]  /*2bac0*/  LDG.E R25, desc[UR60][R78.64+0x4] ;  /* 0x0000043c4e197981 */ /* 0x020f24000c1e1900 */
[----:B----4-:R-:W-:-:S07]  /*2bad0*/  IMAD.IADD R25, R25, 0x1, -R12 ;  /* 0x0000000119197824 */ /* 0x010fce00078e0a0c */
.L_x_1562:
[----:B------:R-:W4:Y:S01]  /*2bae0*/  LDL R26, [R1+0x10] ;  /* 0x00001000011a7983 */ /* 0x000f220000100800 */
[----:B0-----:R-:W0:Y:S01]  /*2baf0*/  LDC.64 R8, c[0x0][R8+0x210] ;  /* 0x0000840008087b82 */ /* 0x001e220000000a00 */
[----:B------:R-:W-:Y:S01]  /*2bb00*/  ISETP.NE.U32.AND P0, PT, RZ, UR4, PT ;  /* 0x00000004ff007c0c */ /* 0x000fe2000bf05070 */
[-C--:B--2---:R-:W-:Y:S01]  /*2bb10*/  IMAD R29, R11, R216.reuse, RZ ;  /* 0x000000d80b1d7224 */ /* 0x084fe200078e02ff */
[----:B------:R-:W-:Y:S01]  /*2bb20*/  SHF.R.S32.HI R27, RZ, 0x1f, R223 ;  /* 0x0000001fff1b7819 */ /* 0x000fe200000114df */
[----:B------:R-:W-:Y:S01]  /*2bb30*/  IMAD.WIDE.U32 R10, R10, R216, RZ ;  /* 0x000000d80a0a7225 */ /* 0x000fe200078e00ff */
[----:B------:R-:W-:-:S03]  /*2bb40*/  ISETP.NE.AND.EX P0, PT, RZ, UR5, PT, P0 ;  /* 0x00000005ff007c0c */ /* 0x000fc6000bf05300 */
[----:B------:R-:W2:Y:S01]  /*2bb50*/  @P2 LDC R24, c[0x0][0xbec] ;  /* 0x0002fb00ff182b82 */ /* 0x000ea20000000800 */
[----:B------:R-:W-:Y:S01]  /*2bb60*/  SEL R15, R223, RZ, !P0 ;  /* 0x000000ffdf0f7207 */ /* 0x000fe20004000000 */
[----:B------:R-:W-:Y:S01]  /*2bb70*/  IMAD.IADD R79, R210, 0x1, R203 ;  /* 0x00000001d24f7824 */ /* 0x000fe200078e02cb */
[----:B------:R-:W-:Y:S01]  /*2bb80*/  SEL R27, R27, RZ, !P0 ;  /* 0x000000ff1b1b7207 */ /* 0x000fe20004000000 */
[----:B------:R-:W-:Y:S02]  /*2bb90*/  IMAD.IADD R35, R11, 0x1, R29 ;  /* 0x000000010b237824 */ /* 0x000fe400078e021d */
[----:B-1----:R-:W-:Y:S02]  /*2bba0*/  IMAD R5, R5, R15, RZ ;  /* 0x0000000f05057224 */ /* 0x002fe400078e02ff */
[----:B------:R-:W1:Y:S01]  /*2bbb0*/  @P2 LDC R33, c[0x0][0xbf0] ;  /* 0x0002fc00ff212b82 */ /* 0x000e620000000800 */
[----:B-----5:R-:W-:Y:S02]  /*2bbc0*/  IMAD R78, R25, R14, RZ ;  /* 0x0000000e194e7224 */ /* 0x020fe400078e02ff */
[C---:B------:R-:W-:Y:S01]  /*2bbd0*/  IMAD R31, R4.reuse, R27, R5 ;  /* 0x0000001b041f7224 */ /* 0x040fe200078e0205 */
[----:B------:R-:W-:Y:S01]  /*2bbe0*/  SEL R27, R225, RZ, P1 ;  /* 0x000000ffe11b7207 */ /* 0x000fe20000800000 */
[----:B------:R-:W-:-:S03]  /*2bbf0*/  IMAD.WIDE.U32 R4, R4, R15, RZ ;  /* 0x0000000f04047225 */ /* 0x000fc600078e00ff */
[----:B------:R-:W0:Y:S01]  /*2bc00*/  LDC.64 R12, c[0x0][0xba8] ;  /* 0x0002ea00ff0c7b82 */ /* 0x000e220000000a00 */
[----:B------:R-:W-:Y:S01]  /*2bc10*/  IMAD.IADD R31, R5, 0x1, R31 ;  /* 0x00000001051f7824 */ /* 0x000fe200078e021f */
[----:B------:R-:W-:Y:S01]  /*2bc20*/  IADD3 R11, P0, P3, R4, R10, R111 ;  /* 0x0000000a040b7210 */ /* 0x000fe20007b1e06f */
[----:B------:R-:W-:Y:S01]  /*2bc30*/  IMAD.MOV.U32 R5, RZ, RZ, R79 ;  /* 0x000000ffff057224 */ /* 0x000fe200078e004f */
[----:B------:R-:W-:Y:S01]  /*2bc40*/  SHF.R.S32.HI R10, RZ, 0x1f, R111 ;  /* 0x0000001fff0a7819 */ /* 0x000fe2000001146f */
[-C--:B---3--:R-:W-:Y:S02]  /*2bc50*/  IMAD R29, R7, R27.reuse, RZ ;  /* 0x0000001b071d7224 */ /* 0x088fe400078e02ff */
[----:B------:R-:W-:Y:S01]  /*2bc60*/  IMAD.WIDE.U32 R6, R6, R27, RZ ;  /* 0x0000001b06067225 */ /* 0x000fe200078e00ff */
[----:B------:R-:W-:-:S03]  /*2bc70*/  IADD3.X R27, R31, R35, R10, P0, P3 ;  /* 0x000000231f1b7210 */ /* 0x000fc600007e640a */
[----:B--2---:R-:W-:-:S04]  /*2bc80*/  @P2 IMAD.HI.U32 R4, R79, R24, RZ ;  /* 0x000000184f042227 */ /* 0x004fc800078e00ff */
[----:B------:R-:W-:Y:S01]  /*2bc90*/  IMAD.IADD R29, R7, 0x1, R29 ;  /* 0x00000001071d7824 */ /* 0x000fe200078e021d */
[----:B-1----:R-:W-:-:S04]  /*2bca0*/  @P2 SHF.R.U32.HI R5, RZ, R33, R4 ;  /* 0x00000021ff052219 */ /* 0x002fc80000011604 */
[----:B------:R-:W-:Y:S01]  /*2bcb0*/  IADD3 R6, P0, P3, R5, R11, R6 ;  /* 0x0000000b05067210 */ /* 0x000fe20007b1e006 */
[--C-:B------:R-:W-:Y:S01]  /*2bcc0*/  IMAD.MOV R31, RZ, RZ, -R5.reuse ;  /* 0x000000ffff1f7224 */ /* 0x100fe200078e0a05 */
[----:B------:R-:W-:Y:S01]  /*2bcd0*/  SHF.R.S32.HI R4, RZ, 0x1f, R5 ;  /* 0x0000001fff047819 */ /* 0x000fe20000011405 */
[----:B0-----:R-:W0:Y:S02]  /*2bce0*/  @!P1 LDC R12, c[0x0][0xb50] ;  /* 0x0002d400ff0c9b82 */ /* 0x001e240000000800 */
[----:B------:R-:W-:Y:S01]  /*2bcf0*/  IMAD R5, R14, R31, R79 ;  /* 0x0000001f0e057224 */ /* 0x000fe200078e024f */
[----:B------:R-:W-:-:S03]  /*2bd00*/  IADD3.X R7, R4, R27, R29, P0, P3 ;  /* 0x0000001b04077210 */ /* 0x000fc600007e641d */
[-C--:B------:R-:W-:Y:S01]  /*2bd10*/  IMAD R4, R9, R5.reuse, RZ ;  /* 0x0000000509047224 */ /* 0x080fe200078e02ff */
[----:B------:R-:W-:Y:S01]  /*2bd20*/  SHF.R.S32.HI R11, RZ, 0x1f, R5 ;  /* 0x0000001fff0b7819 */ /* 0x000fe20000011405 */
[C---:B------:R-:W-:Y:S01]  /*2bd30*/  IMAD.WIDE.U32 R6, R8.reuse, R5, R6 ;  /* 0x0000000508067225 */ /* 0x040fe200078e0006 */
[----:B------:R-:W1:Y:S03]  /*2bd40*/  @!P1 LDC R13, c[0x0][0xb54] ;  /* 0x0002d500ff0d9b82 */ /* 0x000e660000000800 */
[----:B------:R-:W-:-:S04]  /*2bd50*/  IMAD R11, R8, R11, R4 ;  /* 0x0000000b080b7224 */ /* 0x000fc800078e0204 */
[----:B------:R-:W-:Y:S01]  /*2bd60*/  IMAD.IADD R4, R7, 0x1, R11 ;  /* 0x0000000107047824 */ /* 0x000fe200078e020b */
[----:B0-----:R-:W-:-:S04]  /*2bd70*/  LEA R12, P0, R6, R12, 0x2 ;  /* 0x0000000c060c7211 */ /* 0x001fc800078010ff */
[----:B-1----:R-:W-:Y:S02]  /*2bd80*/  LEA.HI.X R13, R6, R13, R4, 0x2, P0 ;  /* 0x0000000d060d7211 */ /* 0x002fe400000f1404 */
[----:B------:R-:W-:Y:S01]  /*2bd90*/  SHFL.IDX PT, R4, R12, RZ, 0x1c1f ;  /* 0x001c1fff0c047589 */ /* 0x000fe200000e0000 */
[----:B------:R-:W-:-:S03]  /*2bda0*/  LOP3.LUT P0, RZ, R234, 0x3, RZ, 0xc0, !PT ;  /* 0x00000003eaff7812 */ /* 0x000fc6000780c0ff */
[----:B------:R-:W0:Y:S04]  /*2bdb0*/  SHFL.IDX PT, R5, R13, RZ, 0x1c1f ;  /* 0x001c1fff0d057589 */ /* 0x000e2800000e0000 */
[----:B------:R-:W-:Y:S04]  /*2bdc0*/  SHFL.IDX PT, R6, R12, 0x1, 0x1c1f ;  /* 0x003c1f000c067f89 */ /* 0x000fe800000e0000 */
[----:B------:R-:W1:Y:S01]  /*2bdd0*/  SHFL.IDX PT, R7, R13, 0x1, 0x1c1f ;  /* 0x003c1f000d077f89 */ /* 0x000e6200000e0000 */
[----:B----4-:R-:W-:-:S04]  /*2bde0*/  IMAD.IADD R29, R26, 0x1, R203 ;  /* 0x000000011a1d7824 */ /* 0x010fc800078e02cb */
[C---:B------:R-:W-:Y:S01]  /*2bdf0*/  VIADD R27, R29.reuse, 0x8 ;  /* 0x000000081d1b7836 */ /* 0x040fe20000000000 */
[----:B------:R-:W-:-:S04]  /*2be00*/  ISETP.GE.OR P3, PT, R29, R78, P0 ;  /* 0x0000004e1d00720c */ /* 0x000fc80000766670 */
[----:B------:R-:W-:-:S09]  /*2be10*/  ISETP.GE.OR P0, PT, R27, R78, P0 ;  /* 0x0000004e1b00720c */ /* 0x000fd20000706670 */
        /* <DEDUP_REMOVED lines=16> */
[----:B------:R-:W-:Y:S01]  /*2bf20*/  LOP3.LUT R24, R24, R25, RZ, 0x3c, !PT ;  /* 0x0000001918187212 */ /* 0x000fe200078e3cff */
[--C-:B------:R-:W-:Y:S01]  /*2bf30*/  IMAD.X R25, RZ, RZ, R59.reuse, P5 ;  /* 0x000000ffff197224 */ /* 0x100fe200028e063b */
[C---:B------:R-:W-:Y:S02]  /*2bf40*/  IADD3 R3, P0, R58.reuse, 0x7000, RZ ;  /* 0x000070003a037810 */ /* 0x040fe40007f1e0ff */
[----:B------:R-:W-:Y:S01]  /*2bf50*/  IADD3 R33, P1, R58, 0x3000, RZ ;  /* 0x000030003a217810 */ /* 0x000fe20007f3e0ff */
[----:B------:R-:W-:Y:S01]  /*2bf60*/  IMAD R10, R10, UR4, RZ ;  /* 0x000000040a0a7c24 */ /* 0x000fe2000f8e02ff */
[C---:B------:R-:W-:Y:S01]  /*2bf70*/  IADD3 R37, P3, R58.reuse, 0x4000, RZ ;  /* 0x000040003a257810 */ /* 0x040fe20007f7e0ff */
[----:B------:R-:W-:Y:S01]  /*2bf80*/  IMAD.X R49, RZ, RZ, R59, P0 ;  /* 0x000000ffff317224 */ /* 0x000fe200000e063b */
[C---:B------:R-:W-:Y:S01]  /*2bf90*/  IADD3 R41, P4, R58.reuse, 0x5000, RZ ;  /* 0x000050003a297810 */ /* 0x040fe20007f9e0ff */
[----:B------:R-:W5:Y:S01]  /*2bfa0*/  LD.E.128 R24, desc[UR60][R24.64] ;  /* 0x0000003c18187980 */ /* 0x000f62000c101d00 */
[----:B------:R-:W-:-:S02]  /*2bfb0*/  IADD3 R45, P5, R58, 0x6000, RZ ;  /* 0x000060003a2d7810 */ /* 0x000fc40007fbe0ff */
[----:B------:R-:W-:Y:S01]  /*2bfc0*/  LOP3.LUT R0, R3, 0x380, RZ, 0xc0, !PT ;  /* 0x0000038003007812 */ /* 0x000fe200078ec0ff */
[----:B------:R-:W5:Y:S01]  /*2bfd0*/  LD.E.128 R28, desc[UR60][R28.64] ;  /* 0x0000003c1c1c7980 */ /* 0x000f62000c101d00 */
[----:B------:R-:W-:Y:S02]  /*2bfe0*/  LOP3.LUT R32, R33, 0x380, RZ, 0xc0, !PT ;  /* 0x0000038021207812 */ /* 0x000fe400078ec0ff */
[----:B------:R-:W-:Y:S02]  /*2bff0*/  LOP3.LUT R36, R37, 0x380, RZ, 0xc0, !PT ;  /* 0x0000038025247812 */ /* 0x000fe400078ec0ff */
[----:B------:R-:W-:Y:S02]  /*2c000*/  LOP3.LUT R40, R41, 0x380, RZ, 0xc0, !PT ;  /* 0x0000038029287812 */ /* 0x000fe400078ec0ff */
[----:B------:R-:W-:Y:S02]  /*2c010*/  LOP3.LUT R44, R45, 0x380, RZ, 0xc0, !PT ;  /* 0x000003802d2c7812 */ /* 0x000fe400078ec0ff */
[----:B0-----:R-:W-:-:S02]  /*2c020*/  LOP3.LUT R5, R58, 0x380, RZ, 0xc0, !PT ;  /* 0x000003803a057812 */ /* 0x001fc400078ec0ff */
[----:B------:R-:W-:Y:S02]  /*2c030*/  SHF.R.U64 R0, R0, 0x3, RZ ;  /* 0x0000000300007819 */ /* 0x000fe400000012ff */
[----:B------:R-:W-:Y:S02]  /*2c040*/  SHF.R.U64 R32, R32, 0x3, RZ ;  /* 0x0000000320207819 */ /* 0x000fe400000012ff */
[----:B------:R-:W-:Y:S02]  /*2c050*/  SHF.R.U64 R36, R36, 0x3, RZ ;  /* 0x0000000324247819 */ /* 0x000fe400000012ff */
[----:B------:R-:W-:Y:S02]  /*2c060*/  SHF.R.U64 R40, R40, 0x3, RZ ;  /* 0x0000000328287819 */ /* 0x000fe400000012ff */
[----:B------:R-:W-:Y:S02]  /*2c070*/  SHF.R.U64 R44, R44, 0x3, RZ ;  /* 0x000000032c2c7819 */ /* 0x000fe400000012ff */
[----:B------:R-:W-:Y:S01]  /*2c080*/  SHF.R.U64 R5, R5, 0x3, RZ ;  /* 0x0000000305057819 */ /* 0x000fe200000012ff */
[C---:B------:R-:W-:Y:S01]  /*2c090*/  IMAD R9, R111.reuse, UR5, R10 ;  /* 0x000000056f097c24 */ /* 0x040fe2000f8e020a */
[----:B------:R-:W-:Y:S01]  /*2c0a0*/  LOP3.LUT R48, R0, R3, RZ, 0x3c, !PT ;  /* 0x0000000300307212 */ /* 0x000fe200078e3cff */
        /* <DEDUP_REMOVED lines=11> */
[----:B------:R-:W5:Y:S01]  /*2c160*/  LD.E.128 R32, desc[UR60][R32.64] ;  /* 0x0000003c20207980 */ /* 0x000f62000c101d00 */
[----:B------:R-:W-:-:S02]  /*2c170*/  IMAD.IADD R3, R3, 0x1, R9 ;  /* 0x0000000103037824 */ /* 0x000fc400078e0209 */
[----:B------:R-:W-:Y:S01]  /*2c180*/  IMAD R0, R221, 0x20, R230 ;  /* 0x00000020dd007824 */ /* 0x000fe200078e02e6 */
[----:B------:R0:W5:Y:S01]  /*2c190*/  LD.E.128 R4, desc[UR60][R58.64] ;  /* 0x0000003c3a047980 */ /* 0x000162000c101d00 */
[----:B------:R-:W-:-:S03]  /*2c1a0*/  IMAD.WIDE.U32 R2, R216, UR4, R2 ;  /* 0x00000004d8027c25 */ /* 0x000fc6000f8e0002 */
[----:B------:R-:W5:Y:S01]  /*2c1b0*/  LD.E.128 R36, desc[UR60][R36.64] ;  /* 0x0000003c24247980 */ /* 0x000f62000c101d00 */
[----:B------:R-:W-:-:S03]  /*2c1c0*/  SHF.R.S32.HI R8, RZ, 0x1f, R15 ;  /* 0x0000001fff087819 */ /* 0x000fc6000001140f */
[----:B------:R-:W5:Y:S01]  /*2c1d0*/  LD.E.128 R40, desc[UR60][R40.64] ;  /* 0x0000003c28287980 */ /* 0x000f62000c101d00 */
[----:B------:R-:W-:-:S03]  /*2c1e0*/  IMAD.IADD R10, R203, 0x1, R0 ;  /* 0x00000001cb0a7824 */ /* 0x000fc600078e0200 */
        /* <DEDUP_REMOVED lines=28> */
[----:B-1----:R-:W-:-:S02]  /*2c3b0*/  SHF.R.S32.HI R0, RZ, 0x1f, R11 ;  /* 0x0000001fff007819 */ /* 0x002fc4000001140b */
[----:B------:R-:W-:-:S03]  /*2c3c0*/  IMAD.IADD R3, R3, 0x1, R13 ;  /* 0x0000000103037824 */ /* 0x000fc600078e020d */
        /* <DEDUP_REMOVED lines=11> */
.L_x_1835:
[----:B------:R-:W-:Y:S01]  /*2c480*/  IMAD.IADD R203, R230, 0x1, R203 ;  /* 0x00000001e6cb7824 */ /* 0x000fe200078e02cb */
        /* <DEDUP_REMOVED lines=8> */
[CC--:B--2---:R-:W-:Y:S02]  /*2c510*/  @!P0 LEA R8, P2, R211.reuse, R14.reuse, 0x1 ;  /* 0x0000000ed3088211 */ /* 0x0c4fe400078408ff */
[C---:B------:R-:W-:Y:S02]  /*2c520*/  @!P1 LEA R14, P3, R220.reuse, R14, 0x1 ;  /* 0x0000000edc0e9211 */ /* 0x040fe400078608ff */
[-C--:B-1----:R-:W-:Y:S02]  /*2c530*/  @!P0 LEA.HI.X R9, R211, R0.reuse, R11, 0x1, P2 ;  /* 0x00000000d3098211 */ /* 0x082fe400010f0c0b */
[----:B------:R-:W-:-:S03]  /*2c540*/  @!P1 LEA.HI.X R15, R220, R0, R10, 0x1, P3 ;  /* 0x00000000dc0f9211 */ /* 0x000fc600018f0c0a */
[----:B-----5:R3:W-:Y:S04]  /*2c550*/  @!P0 ST.E.128 desc[UR60][R8.64], R4 ;  /* 0x0000000408008985 */ /* 0x0207e8000c101d3c */
[----:B------:R3:W-:Y:S02]  /*2c560*/  @!P1 ST.E.128 desc[UR60][R14.64], R36 ;  /* 0x000000240e009985 */ /* 0x0007e4000c101d3c */
.L_x_1566:
[----:B------:R-:W-:Y:S05]  /*2c570*/  BSYNC B1 ;  /* 0x0000000000017941 */ /* 0x000fea0003800000 */
.L_x_1565:
[----:B------:R-:W-:-:S03]  /*2c580*/  UMOV UR4, 0xffffffff ;  /* 0xffffffff00047882 */ /* 0x000fc60000000000 */
[----:B------:R-:W-:Y:S05]  /*2c590*/  BRA.DIV UR4, `(.L_x_1567) ;  /* 0x000000c604c87947 */ /* 0x000fea000b800000 */
[----:B-1----:R1:W4:Y:S04]  /*2c5a0*/  SHFL.IDX PT, R0, R3, 0x1, 0x181f ;  /* 0x00381f0003007f89 */ /* 0x00232800000e0000 */
[----:B--23--:R1:W2:Y:S02]  /*2c5b0*/  SHFL.IDX PT, R14, R2, 0x1, 0x181f ;  /* 0x00381f00020e7f89 */ /* 0x00c2a400000e0000 */
.L_x_1839:
        /* <DEDUP_REMOVED lines=11> */
[-C--:B----4-:R-:W-:Y:S02]  /*2c670*/  @!P2 LEA.HI.X R5, R211, R0.reuse, R7, 0x1, P0 ;  /* 0x00000000d305a211 */ /* 0x090fe400000f0c07 */
[----:B------:R-:W-:-:S03]  /*2c680*/  @!P3 LEA.HI.X R15, R220, R0, R6, 0x1, P1 ;  /* 0x00000000dc0fb211 */ /* 0x000fc600008f0c06 */
[----:B------:R3:W-:Y:S04]  /*2c690*/  @!P2 ST.E.128 desc[UR60][R4.64], R24 ;  /* 0x000000180400a985 */ /* 0x0007e8000c101d3c */
[----:B------:R3:W-:Y:S02]  /*2c6a0*/  @!P3 ST.E.128 desc[UR60][R14.64], R40 ;  /* 0x000000280e00b985 */ /* 0x0007e4000c101d3c */
.L_x_1569:
[----:B------:R-:W-:Y:S05]  /*2c6b0*/  BSYNC B1 ;  /* 0x0000000000017941 */ /* 0x000fea0003800000 */
.L_x_1568:
[----:B------:R-:W-:-:S03]  /*2c6c0*/  UMOV UR4, 0xffffffff ;  /* 0xffffffff00047882 */ /* 0x000fc60000000000 */
[----:B------:R-:W-:Y:S05]  /*2c6d0*/  BRA.DIV UR4, `(.L_x_1570) ;  /* 0x000000c604c07947 */ /* 0x000fea000b800000 */
[----:B----4-:R4:W0:Y:S04]  /*2c6e0*/  SHFL.IDX PT, R0, R3, 0x2, 0x181f ;  /* 0x00581f0003007f89 */ /* 0x01082800000e0000 */
[----:B--23--:R4:W2:Y:S02]  /*2c6f0*/  SHFL.IDX PT, R14, R2, 0x2, 0x181f ;  /* 0x00581f00020e7f89 */ /* 0x00c8a400000e0000 */
.L_x_1843:
        /* <DEDUP_REMOVED lines=11> */
[-C--:B0-----:R-:W-:Y:S02]  /*2c7b0*/  @!P2 LEA.HI.X R5, R211, R0.reuse, R7, 0x1, P0 ;  /* 0x00000000d305a211 */ /* 0x081fe400000f0c07 */
[----:B------:R-:W-:-:S03]  /*2c7c0*/  @!P3 LEA.HI.X R15, R220, R0, R6, 0x1, P1 ;  /* 0x00000000dc0fb211 */ /* 0x000fc600008f0c06 */
[----:B------:R3:W-:Y:S04]  /*2c7d0*/  @!P2 ST.E.128 desc[UR60][R4.64], R28 ;  /* 0x0000001c0400a985 */ /* 0x0007e8000c101d3c */
[----:B------:R3:W-:Y:S02]  /*2c7e0*/  @!P3 ST.E.128 desc[UR60][R14.64], R44 ;  /* 0x0000002c0e00b985 */ /* 0x0007e4000c101d3c */
.L_x_1572:
[----:B------:R-:W-:Y:S05]  /*2c7f0*/  BSYNC B1 ;  /* 0x0000000000017941 */ /* 0x000fea0003800000 */
.L_x_1571:
[----:B------:R-:W-:-:S03]  /*2c800*/  UMOV UR4, 0xffffffff ;  /* 0xffffffff00047882 */ /* 0x000fc60000000000 */
[----:B------:R-:W-:Y:S05]  /*2c810*/  BRA.DIV UR4, `(.L_x_1573) ;  /* 0x000000c604b87947 */ /* 0x000fea000b800000 */
[----:B0-----:R0:W0:Y:S04]  /*2c820*/  SHFL.IDX PT, R0, R3, 0x3, 0x181f ;  /* 0x00781f0003007f89 */ /* 0x00102800000e0000 */
[----:B--23--:R2:W3:Y:S02]  /*2c830*/  SHFL.IDX PT, R14, R2, 0x3, 0x181f ;  /* 0x00781f00020e7f89 */ /* 0x00c4e400000e0000 */
.L_x_1847:
        /* <DEDUP_REMOVED lines=16> */
.L_x_1563:
[----:B------:R-:W1:Y:S01]  /*2c940*/  @P2 LDC R8, c[0x0][0xbec] ;  /* 0x0002fb00ff082b82 */ /* 0x000e620000000800 */
[----:B------:R-:W-:Y:S01]  /*2c950*/  ULDC.64 UR4, c[0x0][0xb08] ;  /* 0x0002c20000047ab9 */ /* 0x000fe20000000a00 */
[----:B0-----:R-:W-:Y:S01]  /*2c960*/  SHF.R.S32.HI R6, RZ, 0x1f, R15 ;  /* 0x0000001fff067819 */ /* 0x001fe2000001140f */
[----:B------:R-:W-:Y:S01]  /*2c970*/  IMAD R10, R10, UR4, RZ ;  /* 0x000000040a0a7c24 */ /* 0x000fe2000f8e02ff */
[----:B------:R-:W-:Y:S01]  /*2c980*/  ULDC.64 UR6, c[0x0][0xb30] ;  /* 0x0002cc0000067ab9 */ /* 0x000fe20000000a00 */
[----:B------:R-:W-:-:S03]  /*2c990*/  IMAD.WIDE.U32 R4, R111, UR4, RZ ;  /* 0x000000046f047c25 */ /* 0x000fc6000f8e00ff */
[----:B------:R-:W0:Y:S01]  /*2c9a0*/  @P2 LDC R11, c[0x0][0xbf0] ;  /* 0x0002fc00ff0b2b82 */ /* 0x000e220000000800 */
[----:B------:R-:W-:Y:S01]  /*2c9b0*/  IMAD R111, R111, UR5, R10 ;  /* 0x000000056f6f7c24 */ /* 0x000fe2000f8e020a */
[----:B------:R-:W-:Y:S01]  /*2c9c0*/  ULDC.64 UR4, c[0x0][0xb38] ;  /* 0x0002ce0000047ab9 */ /* 0x000fe20000000a00 */
[----:B------:R-:W-:Y:S02]  /*2c9d0*/  IMAD.MOV.U32 R7, RZ, RZ, R79 ;  /* 0x000000ffff077224 */ /* 0x000fe400078e004f */
[----:B------:R-:W-:Y:S02]  /*2c9e0*/  IMAD.IADD R5, R5, 0x1, R111 ;  /* 0x0000000105057824 */ /* 0x000fe400078e026f */
[----:B------:R-:W-:Y:S02]  /*2c9f0*/  VIADD R99, R195, 0x8 ;  /* 0x00000008c3637836 */ /* 0x000fe40000000000 */
[----:B------:R-:W-:-:S03]  /*2ca00*/  IMAD.WIDE.U32 R4, R216, UR4, R4 ;  /* 0x00000004d8047c25 */ /* 0x000fc6000f8e0004 */
[----:B------:R-:W-:Y:S01]  /*2ca10*/  SHF.R.S32.HI R100, RZ, 0x1f, R99 ;  /* 0x0000001fff647819 */ /* 0x000fe20000011463 */
[----:B------:R-:W-:Y:S01]  /*2ca20*/  IMAD R5, R216, UR5, R5 ;  /* 0x00000005d8057c24 */ /* 0x000fe2000f8e0205 */
[----:B------:R-:W-:Y:S01]  /*2ca30*/  ULDC.64 UR4, c[0x0][0xb40] ;  /* 0x0002d00000047ab9 */ /* 0x000fe20000000a00 */
[----:B------:R-:W-:Y:S02]  /*2ca40*/  VIADD R101, R195, 0x10 ;  /* 0x00000010c3657836 */ /* 0x000fe40000000000 */
[----:B-1----:R-:W-:-:S03]  /*2ca50*/  @P2 IMAD.HI.U32 R8, R79, R8, RZ ;  /* 0x000000084f082227 */ /* 0x002fc600078e00ff */
[----:B------:R-:W-:Y:S01]  /*2ca60*/  SHF.R.S32.HI R108, RZ, 0x1f, R101 ;  /* 0x0000001fff6c7819 */ /* 0x000fe20000011465 */
[----:B------:R-:W-:Y:S02]  /*2ca70*/  IMAD R6, R6, UR4, RZ ;  /* 0x0000000406067c24 */ /* 0x000fe4000f8e02ff */
[----:B------:R-:W-:Y:S01]  /*2ca80*/  IMAD.WIDE.U32 R4, R15, UR4, R4 ;  /* 0x000000040f047c25 */ /* 0x000fe2000f8e0004 */
[----:B0-----:R-:W-:-:S03]  /*2ca90*/  @P2 SHF.R.U32.HI R7, RZ, R11, R8 ;  /* 0x0000000bff072219 */ /* 0x001fc60000011608 */
[----:B------:R-:W-:Y:S01]  /*2caa0*/  IMAD R9, R15, UR5, R6 ;  /* 0x000000050f097c24 */ /* 0x000fe2000f8e0206 */
[--C-:B------:R-:W-:Y:S01]  /*2cab0*/  SHF.R.S32.HI R6, RZ, 0x1f, R7.reuse ;  /* 0x0000001fff067819 */ /* 0x100fe20000011407 */
[----:B------:R-:W-:Y:S01]  /*2cac0*/  IMAD.MOV R25, RZ, RZ, -R7 ;  /* 0x000000ffff197224 */ /* 0x000fe200078e0a07 */
[----:B------:R-:W-:Y:S01]  /*2cad0*/  ULDC.64 UR4, c[0x0][0xb48] ;  /* 0x0002d20000047ab9 */ /* 0x000fe20000000a00 */
[----:B------:R-:W-:Y:S02]  /*2cae0*/  IMAD.IADD R5, R5, 0x1, R9 ;  /* 0x0000000105057824 */ /* 0x000fe400078e0209 */
[----:B------:R-:W-:Y:S02]  /*2caf0*/  IMAD R25, R14, R25, R79 ;  /* 0x000000190e197224 */ /* 0x000fe400078e024f */
[----:B------:R-:W-:-:S04]  /*2cb00*/  IMAD.WIDE.U32 R4, R225, UR4, R4 ;  /* 0x00000004e1047c25 */ /* 0x000fc8000f8e0004 */
[----:B------:R-:W-:Y:S02]  /*2cb10*/  IMAD R6, R6, UR6, RZ ;  /* 0x0000000606067c24 */ /* 0x000fe4000f8e02ff */
[----:B------:R-:W-:Y:S01]  /*2cb20*/  IMAD R5, R225, UR5, R5 ;  /* 0x00000005e1057c24 */ /* 0x000fe2000f8e0205 */
[----:B------:R-:W-:Y:S01]  /*2cb30*/  ULDC.64 UR4, c[0x0][0xb28] ;  /* 0x0002ca0000047ab9 */ /* 0x000fe20000000a00 */
[C---:B------:R-:W-:Y:S01]  /*2cb40*/  IMAD R9, R7.reuse, UR7, R6 ;  /* 0x0000000707097c24 */ /* 0x040fe2000f8e0206 */
[----:B------:R-:W-:Y:S01]  /*2cb50*/  SHF.R.S32.HI R6, RZ, 0x1f, R25 ;  /* 0x0000001fff067819 */ /* 0x000fe20000011419 */
[----:B------:R-:W-:-:S04]  /*2cb60*/  IMAD.WIDE.U32 R4, R7, UR6, R4 ;  /* 0x0000000607047c25 */ /* 0x000fc8000f8e0004 */
[----:B------:R-:W-:Y:S02]  /*2cb70*/  IMAD R6, R6, UR4, RZ ;  /* 0x0000000406067c24 */ /* 0x000fe4000f8e02ff */
[----:B------:R-:W-:Y:S02]  /*2cb80*/  IMAD.IADD R5, R5, 0x1, R9 ;  /* 0x0000000105057824 */ /* 0x000fe400078e0209 */
[C---:B------:R-:W-:Y:S02]  /*2cb90*/  IMAD R7, R25.reuse, UR5, R6 ;  /* 0x0000000519077c24 */ /* 0x040fe4000f8e0206 */
[----:B------:R-:W-:Y:S02]  /*2cba0*/  VIADD R8, R16, 0x29820 ;  /* 0x0002982010087836 */ /* 0x000fe40000000000 */
[----:B------:R-:W-:Y:S01]  /*2cbb0*/  IMAD.WIDE.U32 R24, R25, UR4, R4 ;  /* 0x0000000419187c25 */ /* 0x000fe2000f8e0004 */
[----:B------:R-:W-:Y:S02]  /*2cbc0*/  ULDC.64 UR4, c[0x0][0xb00] ;  /* 0x0002c00000047ab9 */ /* 0x000fe40000000a00 */
[----:B------:R-:W-:Y:S01]  /*2cbd0*/  PRMT R8, RZ, 0x654, R8 ;  /* 0x00000654ff087816 */ /* 0x000fe20000000008 */
[----:B------:R-:W-:Y:S01]  /*2cbe0*/  IMAD.IADD R5, R25, 0x1, R7 ;  /* 0x0000000119057824 */ /* 0x000fe200078e0207 */
[C---:B------:R-:W-:Y:S01]  /*2cbf0*/  LEA R4, P0, R24.reuse, UR4, 0x2 ;  /* 0x0000000418047c11 */ /* 0x040fe2000f8010ff */
[C---:B------:R-:W-:Y:S01]  /*2cc00*/  VIADD R97, R195.reuse, 0x18 ;  /* 0x00000018c3617836 */ /* 0x040fe20000000000 */
[----:B------:R-:W-:Y:S01]  /*2cc10*/  UMOV UR4, 0xffffffff ;  /* 0xffffffff00047882 */ /* 0x000fe20000000000 */
[C---:B------:R-:W-:Y:S01]  /*2cc20*/  VIADD R95, R195.reuse, 0x20 ;  /* 0x00000020c35f7836 */ /* 0x040fe20000000000 */
[----:B------:R0:W-:Y:S01]  /*2cc30*/  SYNCS.ARRIVE.TRANS64.RED.A1T0 RZ, [R8+URZ], RZ ;  /* 0x000000ff08ff79a7 */ /* 0x0001e2000810043f */
[C---:B------:R-:W-:Y:S01]  /*2cc40*/  VIADD R89, R195.reuse, 0x28 ;  /* 0x00000028c3597836 */ /* 0x040fe20000000000 */
[----:B------:R-:W-:Y:S01]  /*2cc50*/  LEA.HI.X R24, R24, UR5, R5, 0x2, P0 ;  /* 0x0000000518187c11 */ /* 0x000fe200080f1405 */
        /* <DEDUP_REMOVED lines=15> */
[----:B------:R-:W-:-:S02]  /*2cd50*/  SHF.R.S32.HI R34, RZ, 0x1f, R35 ;  /* 0x0000001fff227819 */ /* 0x000fc40000011423 */
[----:B------:R-:W-:Y:S02]  /*2cd60*/  SHF.R.S32.HI R26, RZ, 0x1f, R33 ;  /* 0x0000001fff1a7819 */ /* 0x000fe40000011421 */
[----:B------:R-:W-:Y:S02]  /*2cd70*/  SHF.R.S32.HI R32, RZ, 0x1f, R31 ;  /* 0x0000001fff207819 */ /* 0x000fe4000001141f */
[----:B------:R-:W-:Y:S01]  /*2cd80*/  SHF.R.S32.HI R30, RZ, 0x1f, R25 ;  /* 0x0000001fff1e7819 */ /* 0x000fe20000011419 */
[----:B0-----:R-:W-:Y:S06]  /*2cd90*/  BRA.DIV UR4, `(.L_x_1575) ;  /* 0x000000c204a07947 */ /* 0x001fec000b800000 */
[----:B------:R0:W1:Y:S04]  /*2cda0*/  SHFL.IDX PT, R5, R24, RZ, 0x1c1f ;  /* 0x001c1fff18057589 */ /* 0x00006800000e0000 */
[----:B------:R0:W2:Y:S02]  /*2cdb0*/  SHFL.IDX PT, R14, R4, RZ, 0x1c1f ;  /* 0x001c1fff040e7589 */ /* 0x0000a400000e0000 */
.L_x_1850:
[----:B------:R-:W-:Y:S01]  /*2cdc0*/  ISETP.GE.AND P0, PT, R29, R78, PT ;  /* 0x0000004e1d00720c */ /* 0x000fe20003f06270 */
[----:B------:R-:W-:-:S12]  /*2cdd0*/  BSSY B1, `(.L_x_1576) ;  /* 0x000004c000017945 */ /* 0x000fd80003800000 */
[----:B------:R-:W-:Y:S05]  /*2cde0*/  @P0 BRA `(.L_x_1577) ;  /* 0x0000000400280947 */ /* 0x000fea0003800000 */
[----:B------:R-:W-:Y:S02]  /*2cdf0*/  ULDC UR4, c[0x0][0xac8] ;  /* 0x0002b20000047ab9 */ /* 0x000fe40000000800 */
[----:B------:R-:W-:Y:S02]  /*2ce00*/  ISETP.GE.AND P0, PT, R195, UR4, PT ;  /* 0x00000004c3007c0c */ /* 0x000fe4000bf06270 */
[----:B------:R-:W-:Y:S02]  /*2ce10*/  ISETP.GE.AND P3, PT, R99, UR4, PT ;  /* 0x0000000463007c0c */ /* 0x000fe4000bf66270 */
[----:B------:R-:W-:Y:S02]  /*2ce20*/  ISETP.GE.AND P2, PT, R101, UR4, PT ;  /* 0x0000000465007c0c */ /* 0x000fe4000bf46270 */
[----:B------:R-:W-:-:S07]  /*2ce30*/  ISETP.GE.AND P1, PT, R97, UR4, PT ;  /* 0x0000000461007c0c */ /* 0x000fce000bf26270 */
[----:B-1----:R-:W-:Y:S02]  /*2ce40*/  @!P0 IMAD.MOV.U32 R15, RZ, RZ, R5 ;  /* 0x000000ffff0f8224 */ /* 0x002fe400078e0005 */
[----:B------:R-:W-:Y:S01]  /*2ce50*/  @!P0 IMAD.MOV.U32 R119, RZ, RZ, R3 ;  /* 0x000000ffff778224 */ /* 0x000fe200078e0003 */
[-C--:B--2---:R-:W-:Y:S01]  /*2ce60*/  @!P3 LEA R6, P4, R99, R14.reuse, 0x2 ;  /* 0x0000000e6306b211 */ /* 0x084fe200078810ff */
[----:B------:R-:W-:Y:S02]  /*2ce70*/  @!P0 IMAD.WIDE R8, R195, 0x4, R14 ;  /* 0x00000004c3088825 */ /* 0x000fe400078e020e */
[-C--:B------:R-:W-:Y:S02]  /*2ce80*/  @!P1 LEA R12, P5, R97, R14.reuse, 0x2 ;  /* 0x0000000e610c9211 */ /* 0x080fe400078a10ff */
[-C--:B------:R-:W-:Y:S01]  /*2ce90*/  @!P3 LEA.HI.X R7, R99, R5.reuse, R100, 0x2, P4 ;  /* 0x000000056307b211 */ /* 0x080fe200020f1464 */
[----:B------:R1:W-:Y:S01]  /*2cea0*/  @!P0 ST.E.64 desc[UR60][R8.64], R118 ;  /* 0x0000007608008985 */ /* 0x0003e2000c101b3c */
[----:B------:R-:W-:Y:S01]  /*2ceb0*/  ISETP.GE.AND P0, PT, R95, UR4, PT ;  /* 0x000000045f007c0c */ /* 0x000fe2000bf06270 */
[----:B------:R-:W-:Y:S01]  /*2cec0*/  @!P3 IMAD.MOV.U32 R87, RZ, RZ, R21 ;  /* 0x000000ffff57b224 */ /* 0x000fe200078e0015 */
[----:B------:R-:W-:Y:S01]  /*2ced0*/  @!P2 LEA R10, P4, R101, R14, 0x2 ;  /* 0x0000000e650aa211 */ /* 0x000fe200078810ff */
[----:B------:R-:W-:Y:S01]  /*2cee0*/  @!P1 IMAD.MOV.U32 R81, RZ, RZ, R91 ;  /* 0x000000ffff519224 */ /* 0x000fe200078e005b */
[----:B------:R-:W-:-:S02]  /*2cef0*/  @!P1 LEA.HI.X R13, R97, R5, R98, 0x2, P5 ;  /* 0x00000005610d9211 */ /* 0x000fc400028f1462 */
[----:B------:R2:W-:Y:S01]  /*2cf00*/  @!P3 ST.E.64 desc[UR60][R6.64], R86 ;  /* 0x000000560600b985 */ /* 0x0005e2000c101b3c */
[----:B------:R-:W-:Y:S02]  /*2cf10*/  @!P2 LEA.HI.X R11, R101, R5, R108, 0x2, P4 ;  /* 0x00000005650ba211 */ /* 0x000fe400020f146c */
[----:B------:R-:W-:-:S03]  /*2cf20*/  ISETP.GE.AND P3, PT, R89, UR4, PT ;  /* 0x0000000459007c0c */ /* 0x000fc6000bf66270 */
[----:B------:R3:W-:Y:S01]  /*2cf30*/  @!P2 ST.E.64 desc[UR60][R10.64], R120 ;  /* 0x000000780a00a985 */ /* 0x0007e2000c101b3c */
[----:B------:R-:W-:Y:S01]  /*2cf40*/  ISETP.GE.AND P2, PT, R85, UR4, PT ;  /* 0x0000000455007c0c */ /* 0x000fe2000bf46270 */
[----:B------:R-:W-:Y:S01]  /*2cf50*/  @!P0 IMAD.MOV.U32 R92, RZ, RZ, R0 ;  /* 0x000000ffff5c8224 */ /* 0x000fe200078e0000 */
[----:B-1----:R-:W-:Y:S01]  /*2cf60*/  @!P0 LEA R8, P4, R95, R14, 0x2 ;  /* 0x0000000e5f088211 */ /* 0x002fe200078810ff */
[----:B------:R1:W-:Y:S01]  /*2cf70*/  @!P1 ST.E.64 desc[UR60][R12.64], R80 ;  /* 0x000000500c009985 */ /* 0x0003e2000c101b3c */
[----:B------:R-:W-:Y:S02]  /*2cf80*/  ISETP.GE.AND P1, PT, R83, UR4, PT ;  /* 0x0000000453007c0c */ /* 0x000fe4000bf26270 */
[----:B------:R-:W-:-:S03]  /*2cf90*/  @!P0 LEA.HI.X R9, R95, R5, R96, 0x2, P4 ;  /* 0x000000055f098211 */ /* 0x000fc600020f1460 */
[-C--:B--2---:R-:W-:Y:S02]  /*2cfa0*/  @!P3 LEA R6, P5, R89, R14.reuse, 0x2 ;  /* 0x0000000e5906b211 */ /* 0x084fe400078a10ff */
[----:B------:R2:W-:Y:S01]  /*2cfb0*/  @!P0 ST.E.64 desc[UR60][R8.64], R92 ;  /* 0x0000005c08008985 */ /* 0x0005e2000c101b3c */
[----:B------:R-:W-:Y:S02]  /*2cfc0*/  ISETP.GE.AND P0, PT, R79, UR4, PT ;  /* 0x000000044f007c0c */ /* 0x000fe4000bf06270 */
[-C--:B------:R-:W-:Y:S02]  /*2cfd0*/  @!P3 LEA.HI.X R7, R89, R5.reuse, R94, 0x2, P5 ;  /* 0x000000055907b211 */ /* 0x080fe400028f145e */
[-C--:B---3--:R-:W-:Y:S02]  /*2cfe0*/  @!P2 LEA R10, P5, R85, R14.reuse, 0x2 ;  /* 0x0000000e550aa211 */ /* 0x088fe400078a10ff */
[----:B-1----:R-:W-:Y:S01]  /*2cff0*/  @!P1 LEA R12, P4, R83, R14, 0x2 ;  /* 0x0000000e530c9211 */ /* 0x002fe200078810ff */
[----:B------:R1:W-:Y:S01]  /*2d000*/  @!P3 ST.E.64 desc[UR60][R6.64], R36 ;  /* 0x000000240600b985 */ /* 0x0003e2000c101b3c */
[----:B------:R-:W-:-:S02]  /*2d010*/  @!P2 LEA.HI.X R11, R85, R5, R90, 0x2, P5 ;  /* 0x00000005550ba211 */ /* 0x000fc400028f145a */
[----:B------:R-:W-:Y:S02]  /*2d020*/  ISETP.GE.AND P3, PT, R59, UR4, PT ;  /* 0x000000043b007c0c */ /* 0x000fe4000bf66270 */
[----:B------:R-:W-:Y:S01]  /*2d030*/  ISETP.GE.AND P5, PT, R35, UR4, PT ;  /* 0x0000000423007c0c */ /* 0x000fe2000bfa6270 */
[----:B------:R3:W-:Y:S01]  /*2d040*/  @!P2 ST.E.64 desc[UR60][R10.64], R38 ;  /* 0x000000260a00a985 */ /* 0x0007e2000c101b3c */
[----:B------:R-:W-:Y:S02]  /*2d050*/  @!P1 LEA.HI.X R13, R83, R5, R88, 0x2, P4 ;  /* 0x00000005530d9211 */ /* 0x000fe400020f1458 */
[----:B--2---:R-:W-:-:S03]  /*2d060*/  @!P0 LEA R8, P2, R79, R14, 0x2 ;  /* 0x0000000e4f088211 */ /* 0x004fc600078410ff */
[----:B------:R-:W-:Y:S01]  /*2d070*/  @!P1 ST.E.64 desc[UR60][R12.64], R40 ;  /* 0x000000280c009985 */ /* 0x000fe2000c101b3c */
[-C--:B------:R-:W-:Y:S02]  /*2d080*/  @!P0 LEA.HI.X R9, R79, R5.reuse, R84, 0x2, P2 ;  /* 0x000000054f098211 */ /* 0x080fe400010f1454 */
[----:B------:R-:W-:Y:S02]  /*2d090*/  ISETP.GE.AND P1, PT, R33, UR4, PT ;  /* 0x0000000421007c0c */ /* 0x000fe4000bf26270 */
[-C--:B-1----:R-:W-:Y:S01]  /*2d0a0*/  @!P3 LEA R6, P4, R59, R14.reuse, 0x2 ;  /* 0x0000000e3b06b211 */ /* 0x082fe200078810ff */
[----:B------:R1:W-:Y:S01]  /*2d0b0*/  @!P0 ST.E.64 desc[UR60][R8.64], R42 ;  /* 0x0000002a08008985 */ /* 0x0003e2000c101b3c */
[----:B------:R-:W-:Y:S02]  /*2d0c0*/  @!P5 LEA R28, P2, R35, R14, 0x2 ;  /* 0x0000000e231cd211 */ /* 0x000fe400078410ff */
[----:B------:R-:W-:Y:S02]  /*2d0d0*/  ISETP.GE.AND P0, PT, R31, UR4, PT ;  /* 0x000000041f007c0c */ /* 0x000fe4000bf06270 */
[----:B------:R-:W-:-:S02]  /*2d0e0*/  @!P3 LEA.HI.X R7, R59, R5, R58, 0x2, P4 ;  /* 0x000000053b07b211 */ /* 0x000fc400020f143a */
[-C--:B------:R-:W-:Y:S02]  /*2d0f0*/  @!P5 LEA.HI.X R29, R35, R5.reuse, R34, 0x2, P2 ;  /* 0x00000005231dd211 */ /* 0x080fe400010f1422 */
[----:B------:R-:W-:Y:S01]  /*2d100*/  ISETP.GE.AND P4, PT, R227, UR4, PT ;  /* 0x00000004e3007c0c */ /* 0x000fe2000bf86270 */
[----:B------:R2:W-:Y:S01]  /*2d110*/  @!P3 ST.E.64 desc[UR60][R6.64], R44 ;  /* 0x0000002c0600b985 */ /* 0x0005e2000c101b3c */
[----:B---3--:R-:W-:Y:S02]  /*2d120*/  @!P1 LEA R10, P2, R33, R14, 0x2 ;  /* 0x0000000e210a9211 */ /* 0x008fe400078410ff */
[----:B------:R-:W-:Y:S01]  /*2d130*/  ISETP.GE.AND P3, PT, R25, UR4, PT ;  /* 0x0000000419007c0c */ /* 0x000fe2000bf66270 */
[----:B------:R-:W-:Y:S01]  /*2d140*/  @!P5 ST.E.64 desc[UR60][R28.64], R46 ;  /* 0x0000002e1c00d985 */ /* 0x000fe2000c101b3c */
[----:B------:R-:W-:Y:S02]  /*2d150*/  ISETP.GE.AND P5, PT, R228, UR4, PT ;  /* 0x00000004e4007c0c */ /* 0x000fe4000bfa6270 */
[----:B------:R-:W-:-:S02]  /*2d160*/  @!P1 LEA.HI.X R11, R33, R5, R26, 0x2, P2 ;  /* 0x00000005210b9211 */ /* 0x000fc400010f141a */
[----:B-1----:R-:W-:-:S04]  /*2d170*/  @!P0 LEA R8, P2, R31, R14, 0x2 ;  /* 0x0000000e1f088211 */ /* 0x002fc800078410ff */
[----:B------:R-:W-:Y:S01]  /*2d180*/  @!P0 LEA.HI.X R9, R31, R5, R32, 0x2, P2 ;  /* 0x000000051f098211 */ /* 0x000fe200010f1420 */
[----:B--2---:R-:W-:Y:S02]  /*2d190*/  @!P1 IMAD.MOV.U32 R6, RZ, RZ, R2 ;  /* 0x000000ffff069224 */ /* 0x004fe400078e0002 */
[----:B------:R-:W-:Y:S02]  /*2d1a0*/  @!P1 IMAD.MOV.U32 R7, RZ, RZ, R49 ;  /* 0x000000ffff079224 */ /* 0x000fe400078e0031 */
[----:B------:R-:W-:-:S03]  /*2d1b0*/  @!P5 IMAD.MOV.U32 R102, RZ, RZ, R82 ;  /* 0x000000ffff66d224 */ /* 0x000fc600078e0052 */
[----:B------:R1:W-:Y:S01]  /*2d1c0*/  @!P1 ST.E.64 desc[UR60][R10.64], R6 ;  /* 0x000000060a009985 */ /* 0x0003e2000c101b3c */
[----:B------:R-:W-:-:S03]  /*2d1d0*/  @!P3 LEA R2, P1, R25, R14, 0x2 ;  /* 0x0000000e1902b211 */ /* 0x000fc600078210ff */
[----:B------:R3:W-:Y:S01]  /*2d1e0*/  @!P0 ST.E.64 desc[UR60][R8.64], R50 ;  /* 0x0000003208008985 */ /* 0x0007e2000c101b3c */
[CC--:B------:R-:W-:Y:S02]  /*2d1f0*/  @!P5 LEA R12, P0, R228.reuse, R14.reuse, 0x2 ;  /* 0x0000000ee40cd211 */ /* 0x0c0fe400078010ff */
[----:B------:R-:W-:Y:S02]  /*2d200*/  @!P4 LEA R14, P2, R227, R14, 0x2 ;  /* 0x0000000ee30ec211 */ /* 0x000fe400078410ff */
[-C--:B------:R-:W-:Y:S02]  /*2d210*/  @!P3 LEA.HI.X R3, R25, R5.reuse, R30, 0x2, P1 ;  /* 0x000000051903b211 */ /* 0x080fe400008f141e */
[-C--:B------:R-:W-:Y:S02]  /*2d220*/  @!P5 LEA.HI.X R13, R228, R5.reuse, R236, 0x2, P0 ;  /* 0x00000005e40dd211 */ /* 0x080fe400000f14ec */
[----:B------:R-:W-:Y:S01]  /*2d230*/  @!P4 LEA.HI.X R15, R227, R5, R235, 0x2, P2 ;  /* 0x00000005e30fc211 */ /* 0x000fe200010f14eb */
[----:B-1----:R-:W-:-:S02]  /*2d240*/  @!P3 IMAD.MOV.U32 R6, RZ, RZ, R106 ;  /* 0x000000ffff06b224 */ /* 0x002fc400078e006a */
[----:B------:R-:W-:-:S05]  /*2d250*/  @!P3 IMAD.MOV.U32 R7, RZ, RZ, R53 ;  /* 0x000000ffff07b224 */ /* 0x000fca00078e0035 */
[----:B------:R3:W-:Y:S04]  /*2d260*/  @!P3 ST.E.64 desc[UR60][R2.64], R6 ;  /* 0x000000060200b985 */ /* 0x0007e8000c101b3c */
[----:B------:R3:W-:Y:S04]  /*2d270*/  @!P5 ST.E.64 desc[UR60][R12.64], R102 ;  /* 0x000000660c00d985 */ /* 0x0007e8000c101b3c */
[----:B------:R3:W-:Y:S02]  /*2d280*/  @!P4 ST.E.64 desc[UR60][R14.64], R104 ;  /* 0x000000680e00c985 */ /* 0x0007e4000c101b3c */
.L_x_1577:
[----:B------:R-:W-:Y:S05]  /*2d290*/  BSYNC B1 ;  /* 0x0000000000017941 */ /* 0x000fea0003800000 */
.L_x_1576:
[----:B------:R-:W-:-:S03]  /*2d2a0*/  UMOV UR4, 0xffffffff ;  /* 0xffffffff00047882 */ /* 0x000fc60000000000 */
[----:B------:R-:W-:Y:S05]  /*2d2b0*/  BRA.DIV UR4, `(.L_x_1578) ;  /* 0x000000be048c7947 */ /* 0x000fea000b800000 */
[----:B---3--:R3:W4:Y:S04]  /*2d2c0*/  SHFL.IDX PT, R3, R24, 0x1, 0x1c1f ;  /* 0x003c1f0018037f89 */ /* 0x00872800000e0000 */
[----:B--2---:R3:W2:Y:S02]  /*2d2d0*/  SHFL.IDX PT, R14, R4, 0x1, 0x1c1f ;  /* 0x003c1f00040e7f89 */ /* 0x0046a400000e0000 */
.L_x_1854:
[----:B------:R-:W-:-:S13]  /*2d2e0*/  ISETP.GE.AND P0, PT, R27, R78, PT ;  /* 0x0000004e1b00720c */ /* 0x000fda0003f06270 */
[----:B------:R-:W-:Y:S05]  /*2d2f0*/  @P0 BRA `(.L_x_1574) ;  /* 0x00000010003c0947 */ /* 0x000fea0003800000 */
[----:B------:R-:W-:Y:S02]  /*2d300*/  ULDC UR4, c[0x0][0xac8] ;  /* 0x0002b20000047ab9 */ /* 0x000fe40000000800 */
[----:B------:R-:W-:Y:S02]  /*2d310*/  ISETP.GE.AND P0, PT, R99, UR4, PT ;  /* 0x0000000463007c0c */ /* 0x000fe4000bf06270 */
[----:B------:R-:W-:Y:S02]  /*2d320*/  ISETP.GE.AND P2, PT, R195, UR4, PT ;  /* 0x00000004c3007c0c */ /* 0x000fe4000bf46270 */
[----:B------:R-:W-:Y:S02]  /*2d330*/  ISETP.GE.AND P1, PT, R101, UR4, PT ;  /* 0x0000000465007c0c */ /* 0x000fe4000bf26270 */
[----:B------:R-:W-:-:S07]  /*2d340*/  ISETP.GE.AND P3, PT, R97, UR4, PT ;  /* 0x0000000461007c0c */ /* 0x000fce000bf66270 */
[CC--:B--2---:R-:W-:Y:S01]  /*2d350*/  @!P0 LEA R6, P4, R99.reuse, R14.reuse, 0x2 ;  /* 0x0000000e63068211 */ /* 0x0c4fe200078810ff */
[----:B------:R-:W-:Y:S02]  /*2d360*/  @!P0 IMAD.MOV.U32 R49, RZ, RZ, R109 ;  /* 0x000000ffff318224 */ /* 0x000fe400078e006d */
[----:B------:R-:W-:Y:S01]  /*2d370*/  @!P2 IMAD.MOV.U32 R2, RZ, RZ, R14 ;  /* 0x000000ffff02a224 */ /* 0x000fe200078e000e */
[----:B----4-:R-:W-:Y:S01]  /*2d380*/  @!P0 LEA.HI.X R7, R99, R3, R100, 0x2, P4 ;  /* 0x0000000363078211 */ /* 0x010fe200020f1464 */
[----:B------:R-:W-:Y:S01]  /*2d390*/  @!P2 IMAD.MOV.U32 R21, RZ, RZ, R107 ;  /* 0x000000ffff15a224 */ /* 0x000fe200078e006b */
[----:B------:R-:W-:Y:S01]  /*2d3a0*/  ISETP.GE.AND P4, PT, R95, UR4, PT ;  /* 0x000000045f007c0c */ /* 0x000fe2000bf86270 */
[----:B------:R-:W-:Y:S01]  /*2d3b0*/  @!P2 IMAD.WIDE R8, R195, 0x4, R2 ;  /* 0x00000004c308a825 */ /* 0x000fe200078e0202 */
[----:B0--3--:R-:W-:-:S04]  /*2d3c0*/  @!P1 LEA R4, P5, R101, R14, 0x2 ;  /* 0x0000000e65049211 */ /* 0x009fc800078a10ff */
[----:B------:R0:W-:Y:S01]  /*2d3d0*/  @!P2 ST.E.64 desc[UR60][R8.64], R20 ;  /* 0x000000140800a985 */ /* 0x0001e2000c101b3c */
[----:B------:R-:W-:Y:S02]  /*2d3e0*/  ISETP.GE.AND P2, PT, R89, UR4, PT ;  /* 0x0000000459007c0c */ /* 0x000fe4000bf46270 */
[-C--:B-1----:R-:W-:Y:S01]  /*2d3f0*/  @!P1 LEA.HI.X R5, R101, R3.reuse, R108, 0x2, P5 ;  /* 0x0000000365059211 */ /* 0x082fe200028f146c */
[----:B------:R1:W-:Y:S01]  /*2d400*/  @!P0 ST.E.64 desc[UR60][R6.64], R48 ;  /* 0x0000003006008985 */ /* 0x0003e2000c101b3c */
[-C--:B------:R-:W-:Y:S02]  /*2d410*/  @!P3 LEA R10, P5, R97, R14.reuse, 0x2 ;  /* 0x0000000e610ab211 */ /* 0x080fe400078a10ff */
[----:B------:R-:W-:Y:S01]  /*2d420*/  ISETP.GE.AND P0, PT, R85, UR4, PT ;  /* 0x0000000455007c0c */ /* 0x000fe2000bf06270 */
[----:B------:R2:W-:Y:S01]  /*2d430*/  @!P1 ST.E.64 desc[UR60][R4.64], R54 ;  /* 0x0000003604009985 */ /* 0x0005e2000c101b3c */
[----:B------:R-:W-:Y:S01]  /*2d440*/  @!P3 LEA.HI.X R11, R97, R3, R98, 0x2, P5 ;  /* 0x00000003610bb211 */ /* 0x000fe200028f1462 */
[----:B------:R-:W-:Y:S01]  /*2d450*/  @!P4 IMAD.MOV.U32 R53, RZ, RZ, R61 ;  /* 0x000000ffff35c224 */ /* 0x000fe200078e003d */
[----:B------:R-:W-:-:S02]  /*2d460*/  @!P4 LEA R12, P5, R95, R14, 0x2 ;  /* 0x0000000e5f0cc211 */ /* 0x000fc400078a10ff */
[----:B------:R-:W-:Y:S01]  /*2d470*/  ISETP.GE.AND P1, PT, R83, UR4, PT ;  /* 0x0000000453007c0c */ /* 0x000fe2000bf26270 */
[----:B------:R3:W-:Y:S01]  /*2d480*/  @!P3 ST.E.64 desc[UR60][R10.64], R56 ;  /* 0x000000380a00b985 */ /* 0x0007e2000c101b3c */
[-C--:B------:R-:W-:Y:S02]  /*2d490*/  @!P4 LEA.HI.X R13, R95, R3.reuse, R96, 0x2, P5 ;  /* 0x000000035f0dc211 */ /* 0x080fe400028f1460 */
[-C--:B------:R-:W-:Y:S02]  /*2d4a0*/  @!P2 LEA R28, P5, R89, R14.reuse, 0x2 ;  /* 0x0000000e591ca211 */ /* 0x080fe400078a10ff */
[----:B------:R-:W-:Y:S01]  /*2d4b0*/  ISETP.GE.AND P3, PT, R79, UR4, PT ;  /* 0x000000044f007c0c */ /* 0x000fe2000bf66270 */
[----:B------:R4:W-:Y:S01]  /*2d4c0*/  @!P4 ST.E.64 desc[UR60][R12.64], R52 ;  /* 0x000000340c00c985 */ /* 0x0009e2000c101b3c */
[----:B------:R-:W-:Y:S02]  /*2d4d0*/  @!P2 LEA.HI.X R29, R89, R3, R94, 0x2, P5 ;  /* 0x00000003591da211 */ /* 0x000fe400028f145e */
[----:B0-----:R-:W-:-:S02]  /*2d4e0*/  @!P0 LEA R8, P5, R85, R14, 0x2 ;  /* 0x0000000e55088211 */ /* 0x001fc400078a10ff */
[----:B------:R-:W-:Y:S01]  /*2d4f0*/  ISETP.GE.AND P4, PT, R59, UR4, PT ;  /* 0x000000043b007c0c */ /* 0x000fe2000bf86270 */
[----:B------:R-:W-:Y:S01]  /*2d500*/  @!P2 ST.E.64 desc[UR60][R28.64], R62 ;  /* 0x0000003e1c00a985 */ /* 0x000fe2000c101b3c */
[-C--:B------:R-:W-:Y:S02]  /*2d510*/  @!P0 LEA.HI.X R9, R85, R3.reuse, R90, 0x2, P5 ;  /* 0x0000000355098211 */ /* 0x080fe400028f145a */
[-C--:B-1----:R-:W-:Y:S02]  /*2d520*/  @!P1 LEA R6, P5, R83, R14.reuse, 0x2 ;  /* 0x0000000e53069211 */ /* 0x082fe400078a10ff */
[----:B------:R-:W-:Y:S01]  /*2d530*/  ISETP.GE.AND P2, PT, R35, UR4, PT ;  /* 0x0000000423007c0c */ /* 0x000fe2000bf46270 */
[----:B------:R0:W-:Y:S01]  /*2d540*/  @!P0 ST.E.64 desc[UR60][R8.64], R64 ;  /* 0x0000004008008985 */ /* 0x0001e2000c101b3c */
[----:B------:R-:W-:Y:S01]  /*2d550*/  @!P1 LEA.HI.X R7, R83, R3, R88, 0x2, P5 ;  /* 0x0000000353079211 */ /* 0x000fe200028f1458 */
[----:B------:R-:W-:Y:S01]  /*2d560*/  @!P3 IMAD.MOV.U32 R61, RZ, RZ, R73 ;  /* 0x000000ffff3db224 */ /* 0x000fe200078e0049 */
[----:B--2---:R-:W-:-:S02]  /*2d570*/  @!P3 LEA R4, P5, R79, R14, 0x2 ;  /* 0x0000000e4f04b211 */ /* 0x004fc400078a10ff */
[----:B------:R-:W-:Y:S01]  /*2d580*/  ISETP.GE.AND P0, PT, R33, UR4, PT ;  /* 0x0000000421007c0c */ /* 0x000fe2000bf06270 */
[----:B------:R-:W-:Y:S01]  /*2d590*/  @!P1 ST.E.64 desc[UR60][R6.64], R66 ;  /* 0x0000004206009985 */ /* 0x000fe2000c101b3c */
[-C--:B------:R-:W-:Y:S01]  /*2d5a0*/  @!P3 LEA.HI.X R5, R79, R3.reuse, R84, 0x2, P5 ;  /* 0x000000034f05b211 */ /* 0x080fe200028f1454 */
[----:B------:R-:W-:Y:S01]  /*2d5b0*/  @!P4 IMAD.MOV.U32 R73, RZ, RZ, R75 ;  /* 0x000000ffff49c224 */ /* 0x000fe200078e004b */
[-C--:B---3--:R-:W-:Y:S02]  /*2d5c0*/  @!P4 LEA R10, P5, R59, R14.reuse, 0x2 ;  /* 0x0000000e3b0ac211 */ /* 0x088fe400078a10ff */
[----:B------:R-:W-:Y:S01]  /*2d5d0*/  ISETP.GE.AND P1, PT, R31, UR4, PT ;  /* 0x000000041f007c0c */ /* 0x000fe2000bf26270 */
[----:B------:R1:W-:Y:S01]  /*2d5e0*/  @!P3 ST.E.64 desc[UR60][R4.64], R60 ;  /* 0x0000003c0400b985 */ /* 0x0003e2000c101b3c */
[----:B------:R-:W-:Y:S02]  /*2d5f0*/  @!P4 LEA.HI.X R11, R59, R3, R58, 0x2, P5 ;  /* 0x000000033b0bc211 */ /* 0x000fe400028f143a */
[----:B----4-:R-:W-:-:S02]  /*2d600*/  @!P2 LEA R12, P5, R35, R14, 0x2 ;  /* 0x0000000e230ca211 */ /* 0x010fc400078a10ff */
[----:B------:R-:W-:Y:S01]  /*2d610*/  ISETP.GE.AND P3, PT, R25, UR4, PT ;  /* 0x0000000419007c0c */ /* 0x000fe2000bf66270 */
[----:B------:R2:W-:Y:S01]  /*2d620*/  @!P4 ST.E.64 desc[UR60][R10.64], R72 ;  /* 0x000000480a00c985 */ /* 0x0005e2000c101b3c */
[----:B------:R-:W-:Y:S02]  /*2d630*/  ISETP.GE.AND P4, PT, R228, UR4, PT ;  /* 0x00000004e4007c0c */ /* 0x000fe4000bf86270 */
[----:B------:R-:W-:Y:S02]  /*2d640*/  @!P2 LEA.HI.X R13, R35, R3, R34, 0x2, P5 ;  /* 0x00000003230da211 */ /* 0x000fe400028f1422 */
[----:B------:R-:W-:-:S03]  /*2d650*/  @!P0 LEA R20, P5, R33, R14, 0x2 ;  /* 0x0000000e21148211 */ /* 0x000fc600078a10ff */
[----:B------:R2:W-:Y:S01]  /*2d660*/  @!P2 ST.E.64 desc[UR60][R12.64], R76 ;  /* 0x0000004c0c00a985 */ /* 0x0005e2000c101b3c */
[-C--:B------:R-:W-:Y:S02]  /*2d670*/  @!P0 LEA.HI.X R21, R33, R3.reuse, R26, 0x2, P5 ;  /* 0x0000000321158211 */ /* 0x080fe400028f141a */
[CC--:B0-----:R-:W-:Y:S01]  /*2d680*/  @!P1 LEA R8, P5, R31.reuse, R14.reuse, 0x2 ;  /* 0x0000000e1f089211 */ /* 0x0c1fe200078a10ff */
[----:B------:R-:W-:Y:S02]  /*2d690*/  @!P3 IMAD.MOV.U32 R75, RZ, RZ, R117 ;  /* 0x000000ffff4bb224 */ /* 0x000fe400078e0075 */
[-C--:B-1----:R-:W-:Y:S01]  /*2d6a0*/  @!P4 LEA R4, P2, R228, R14.reuse, 0x2 ;  /* 0x0000000ee404c211 */ /* 0x082fe200078410ff */
[----:B------:R2:W-:Y:S01]  /*2d6b0*/  @!P0 ST.E.64 desc[UR60][R20.64], R112 ;  /* 0x0000007014008985 */ /* 0x0005e2000c101b3c */
[----:B------:R-:W-:Y:S02]  /*2d6c0*/  @!P1 LEA.HI.X R9, R31, R3, R32, 0x2, P5 ;  /* 0x000000031f099211 */ /* 0x000fe400028f1420 */
[----:B------:R-:W-:-:S02]  /*2d6d0*/  @!P3 LEA R6, P5, R25, R14, 0x2 ;  /* 0x0000000e1906b211 */ /* 0x000fc400078a10ff */
[-C--:B------:R-:W-:Y:S01]  /*2d6e0*/  @!P4 LEA.HI.X R5, R228, R3.reuse, R236, 0x2, P2 ;  /* 0x00000003e405c211 */ /* 0x080fe200010f14ec */
[----:B------:R2:W-:Y:S01]  /*2d6f0*/  @!P1 ST.E.64 desc[UR60][R8.64], R114 ;  /* 0x0000007208009985 */ /* 0x0005e2000c101b3c */
[----:B------:R-:W-:Y:S02]  /*2d700*/  @!P3 LEA.HI.X R7, R25, R3, R30, 0x2, P5 ;  /* 0x000000031907b211 */ /* 0x000fe400028f141e */
[----:B------:R-:W-:-:S03]  /*2d710*/  ISETP.GE.AND P0, PT, R227, UR4, PT ;  /* 0x00000004e3007c0c */ /* 0x000fc6000bf06270 */
[----:B------:R2:W-:Y:S04]  /*2d720*/  @!P3 ST.E.64 desc[UR60][R6.64], R74 ;  /* 0x0000004a0600b985 */ /* 0x0005e8000c101b3c */
[----:B------:R2:W-:Y:S06]  /*2d730*/  @!P4 ST.E.64 desc[UR60][R4.64], R68 ;  /* 0x000000440400c985 */ /* 0x0005ec000c101b3c */
[----:B------:R-:W-:Y:S05]  /*2d740*/  @P0 BRA `(.L_x_1574) ;  /* 0x0000000c00280947 */ /* 0x000fea0003800000 */
[----:B------:R-:W-:-:S04]  /*2d750*/  LEA R14, P0, R227, R14, 0x2 ;  /* 0x0000000ee30e7211 */ /* 0x000fc800078010ff */
[----:B------:R-:W-:-:S05]  /*2d760*/  LEA.HI.X R15, R227, R3, R235, 0x2, P0 ;  /* 0x00000003e30f7211 */ /* 0x000fca00000f14eb */
[----:B------:R0:W-:Y:S01]  /*2d770*/  ST.E.64 desc[UR60][R14.64], R70 ;  /* 0x000000460e007985 */ /* 0x0001e2000c101b3c */
[----:B------:R-:W-:Y:S05]  /*2d780*/  BRA `(.L_x_1574) ;  /* 0x0000000c00187947 */ /* 0x000fea0003800000 */
.L_x_1560:
[----:B------:R-:W-:Y:S01]  /*2d790*/  ULDC.64 UR4, c[0x0][0xc08] ;  /* 0x0003020000047ab9 */ /* 0x000fe20000000a00 */
[----:B------:R-:W3:Y:S01]  /*2d7a0*/  LDC.64 R2, c[0x0][0xc00] ;  /* 0x00030000ff027b82 */ /* 0x000ee20000000a00 */
[----:B------:R-:W-:Y:S01]  /*2d7b0*/  ISETP.NE.U32.AND P0, PT, RZ, UR4, PT ;  /* 0x00000004ff007c0c */ /* 0x000fe2000bf05070 */
[----:B------:R-:W-:-:S03]  /*2d7c0*/  IMAD.MOV.U32 R13, RZ, RZ, RZ ;  /* 0x000000ffff0d7224 */ /* 0x000fc600078e00ff */
[----:B------:R-:W-:Y:S01]  /*2d7d0*/  ISETP.NE.AND.EX P1, PT, RZ, UR5, PT, P0 ;  /* 0x00000005ff007c0c */ /* 0x000fe2000bf25300 */
[----:B------:R-:W-:Y:S02]  /*2d7e0*/  ULDC.64 UR4, c[0x0][0xc00] ;  /* 0x0003000000047ab9 */ /* 0x000fe40000000a00 */
[----:B------:R-:W-:-:S04]  /*2d7f0*/  ISETP.NE.U32.AND P0, PT, RZ, UR4, PT ;  /* 0x00000004ff007c0c */ /* 0x000fc8000bf05070 */
[----:B------:R-:W-:-:S06]  /*2d800*/  ISETP.NE.AND.EX P0, PT, RZ, UR5, PT, P0 ;  /* 0x00000005ff007c0c */ /* 0x000fcc000bf05300 */
[----:B------:R-:W0:Y:S01]  /*2d810*/  @P1 LDC.64 R4, c[0x0][0xc08] ;  /* 0x00030200ff041b82 */ /* 0x000e220000000a00 */
[----:B------:R-:W-:Y:S02]  /*2d820*/  ULDC UR4, c[0x0][0xa88] ;  /* 0x0002a20000047ab9 */ /* 0x000fe40000000800 */
[----:B------:R-:W-:Y:S02]  /*2d830*/  IMAD.U32 R20, RZ, RZ, UR4 ;  /* 0x00000004ff147e24 */ /* 0x000fe4000f8e00ff */
[----:B---3--:R-:W-:-:S05]  /*2d840*/  IMAD.WIDE R2, R223, 0x4, R2 ;  /* 0x00000004df027825 */ /* 0x008fca00078e0202 */
[----:B------:R3:W5:Y:S01]  /*2d850*/  @P0 LDG.E R13, desc[UR60][R2.64] ;  /* 0x0000003c020d0981 */ /* 0x000762000c1e1900 */
[----:B------:R-:W4:Y:S01]  /*2d860*/  S2R R6, SR_TID.X ;  /* 0x0000000000067919 */ /* 0x000f220000002100 */
[----:B0-----:R-:W-:-:S05]  /*2d870*/  @P1 IMAD.WIDE R4, R223, 0x4, R4 ;  /* 0x00000004df041825 */ /* 0x001fca00078e0204 */
[----:B------:R3:W5:Y:S01]  /*2d880*/  @P1 LDG.E R20, desc[UR60][R4.64] ;  /* 0x0000003c04141981 */ /* 0x000762000c1e1900 */
[----:B-1----:R-:W-:Y:S02]  /*2d890*/  ISETP.GT.AND P2, PT, R222, 0x1, PT ;  /* 0x00000001de00780c */ /* 0x002fe40003f44270 */
[----:B------:R-:W-:Y:S01]  /*2d8a0*/  SHF.R.S32.HI R14, RZ, 0x1f, R223 ;  /* 0x0000001fff0e7819 */ /* 0x000fe200000114df */
[----:B----4-:R-:W-:-:S05]  /*2d8b0*/  VIADD R0, R6, 0xffffff80 ;  /* 0xffffff8006007836 */ /* 0x010fca0000000000 */
[----:B------:R-:W-:Y:S01]  /*2d8c0*/  ISETP.GT.AND P3, PT, R0, 0x7f, PT ;  /* 0x0000007f0000780c */ /* 0x000fe20003f64270 */
[----:B---3--:R-:W-:-:S12]  /*2d8d0*/  @P1 BRA `(.L_x_1579) ;  /* 0x0000000000101947 */ /* 0x008fd80003800000 */
[----:B------:R-:W-:Y:S05]  /*2d8e0*/  @!P0 BRA `(.L_x_1579) ;  /* 0x00000000000c8947 */ /* 0x000fea0003800000 */
[----:B------:R-:W3:Y:S04]  /*2d8f0*/  LDG.E R5, desc[UR60][R2.64] ;  /* 0x0000003c02057981 */ /* 0x000ee8000c1e1900 */
[----:B-----5:R-:W3:Y:S02]  /*2d900*/  LDG.E R20, desc[UR60][R2.64+0x4] ;  /* 0x0000043c02147981 */ /* 0x020ee4000c1e1900 */
[----:B---3--:R-:W-:-:S07]  /*2d910*/  IMAD.IADD R20, R20, 0x1, -R5 ;  /* 0x0000000114147824 */ /* 0x008fce00078e0a05 */
.L_x_1579:
[----:B------:R-:W-:Y:S01]  /*2d920*/  BSSY B1, `(.L_x_1580) ;  /* 0x0000035000017945 */ /* 0x000fe20003800000 */
[----:B------:R-:W-:Y:S02]  /*2d930*/  SEL R21, R223, RZ, !P0 ;  /* 0x000000ffdf157207 */ /* 0x000fe40004000000 */
[----:B------:R-:W-:Y:S02]  /*2d940*/  SEL R14, R14, RZ, !P0 ;  /* 0x000000ff0e0e7207 */ /* 0x000fe40004000000 */
[----:B-----5:R-:W-:Y:S01]  /*2d950*/  SHF.R.S32.HI R12, RZ, 0x1f, R13 ;  /* 0x0000001fff0c7819 */ /* 0x020fe2000001140d */
[----:B------:R-:W-:Y:S06]  /*2d960*/  @P3 BRA `(.L_x_1581) ;  /* 0x0000000000c03947 */ /* 0x000fec0003800000 */
[----:B------:R-:W0:Y:S01]  /*2d970*/  LDC R27, c[0x0][0xbe8] ;  /* 0x0002fa00ff1b7b82 */ /* 0x000e220000000800 */
[----:B------:R-:W-:Y:S01]  /*2d980*/  IADD3 R25, R203, -0x80, R6 ;  /* 0xffffff80cb197810 */ /* 0x000fe20007ffe006 */
[----:B0-----:R-:W-:-:S05]  /*2d990*/  IMAD R0, R20, R27, RZ ;  /* 0x0000001b14007224 */ /* 0x001fca00078e02ff */
[----:B------:R-:W-:-:S13]  /*2d9a0*/  ISETP.GE.AND P0, PT, R25, R0, PT ;  /* 0x000000001900720c */ /* 0x000fda0003f06270 */
[----:B------:R-:W-:Y:S05]  /*2d9b0*/  @P0 BRA `(.L_x_1581) ;  /* 0x0000000000ac0947 */ /* 0x000fea0003800000 */
[----:B------:R-:W-:Y:S01]  /*2d9c0*/  IMAD.MOV.U32 R0, RZ, RZ, 0x9b8 ;  /* 0x000009b8ff007424 */ /* 0x000fe200078e00ff */
[----:B------:R-:W-:Y:S01]  /*2d9d0*/  ISETP.GT.AND P3, PT, R222, 0x1, PT ;  /* 0x00000001de00780c */ /* 0x000fe20003f64270 */
[----:B------:R-:W0:Y:S01]  /*2d9e0*/  LDC.64 R28, c[0x0][0xba8] ;  /* 0x0002ea00ff1c7b82 */ /* 0x000e220000000a00 */
[----:B------:R-:W-:Y:S01]  /*2d9f0*/  ISETP.NE.AND P0, PT, R27, 0x1, PT ;  /* 0x000000011b00780c */ /* 0x000fe20003f05270 */
[----:B------:R-:W-:Y:S01]  /*2da00*/  IMAD.MOV.U32 R15, RZ, RZ, R25 ;  /* 0x000000ffff0f7224 */ /* 0x000fe200078e0019 */
[----:B------:R-:W-:Y:S02]  /*2da10*/  SEL R24, R0, 0x978, P3 ;  /* 0x0000097800187807 */ /* 0x000fe40001800000 */
[----:B------:R-:W-:-:S03]  /*2da20*/  SEL R225, R225, RZ, P3 ;  /* 0x000000ffe1e17207 */ /* 0x000fc60001800000 */
[----:B------:R-:W1:Y:S08]  /*2da30*/  LDC.64 R6, c[0x0][R24+0x220] ;  /* 0x0000880018067b82 */ /* 0x000e700000000a00 */
[----:B------:R-:W3:Y:S08]  /*2da40*/  LDC.64 R2, c[0x0][R24+0x218] ;  /* 0x0000860018027b82 */ /* 0x000ef00000000a00 */
[----:B------:R-:W4:Y:S08]  /*2da50*/  LDC.64 R8, c[0x0][R24+0x228] ;  /* 0x00008a0018087b82 */ /* 0x000f300000000a00 */
[----:B------:R-:W5:Y:S08]  /*2da60*/  LDC.64 R4, c[0x0][R24+0x210] ;  /* 0x0000840018047b82 */ /* 0x000f700000000a00 */
[----:B------:R-:W2:Y:S08]  /*2da70*/  @P0 LDC R0, c[0x0][0xbec] ;  /* 0x0002fb00ff000b82 */ /* 0x000eb00000000800 */
[----:B------:R-:W4:Y:S01]  /*2da80*/  @P0 LDC R33, c[0x0][0xbf0] ;  /* 0x0002fc00ff210b82 */ /* 0x000f220000000800 */
[----:B-1----:R-:W-:-:S07]  /*2da90*/  IMAD R7, R7, R21, RZ ;  /* 0x0000001507077224 */ /* 0x002fce00078e02ff */
[----:B0-----:R-:W0:Y:S01]  /*2daa0*/  @!P3 LDC R28, c[0x0][0xb50] ;  /* 0x0002d400ff1cbb82 */ /* 0x001e220000000800 */
[----:B------:R-:W-:Y:S02]  /*2dab0*/  IMAD R7, R6, R14, R7 ;  /* 0x0000000e06077224 */ /* 0x000fe400078e0207 */
[----:B--2---:R-:W-:-:S05]  /*2dac0*/  @P0 IMAD.HI.U32 R0, R25, R0, RZ ;  /* 0x0000000019000227 */ /* 0x004fca00078e00ff */
[----:B------:R-:W1:Y:S01]  /*2dad0*/  @!P3 LDC R29, c[0x0][0xb54] ;  /* 0x0002d500ff1dbb82 */ /* 0x000e620000000800 */
[-C--:B---3--:R-:W-:Y:S02]  /*2dae0*/  IMAD R31, R3, R216.reuse, RZ ;  /* 0x000000d8031f7224 */ /* 0x088fe400078e02ff */
[----:B------:R-:W-:Y:S01]  /*2daf0*/  IMAD.WIDE.U32 R10, R2, R216, RZ ;  /* 0x000000d8020a7225 */ /* 0x000fe200078e00ff */
[----:B----4-:R-:W-:-:S03]  /*2db00*/  @P0 SHF.R.U32.HI R15, RZ, R33, R0 ;  /* 0x00000021ff0f0219 */ /* 0x010fc60000011600 */
[----:B------:R-:W-:-:S04]  /*2db10*/  IMAD.WIDE.U32 R2, R6, R21, RZ ;  /* 0x0000001506027225 */ /* 0x000fc800078e00ff */
[----:B------:R-:W-:Y:S01]  /*2db20*/  IMAD.IADD R11, R31, 0x1, R11 ;  /* 0x000000011f0b7824 */ /* 0x000fe200078e020b */
[----:B------:R-:W-:Y:S01]  /*2db30*/  IADD3 R10, P0, P1, R2, R10, R13 ;  /* 0x0000000a020a7210 */ /* 0x000fe2000791e00d */
[----:B------:R-:W-:Y:S02]  /*2db40*/  IMAD.MOV R0, RZ, RZ, -R15 ;  /* 0x000000ffff007224 */ /* 0x000fe400078e0a0f */
[----:B------:R-:W-:Y:S02]  /*2db50*/  IMAD.IADD R6, R3, 0x1, R7 ;  /* 0x0000000103067824 */ /* 0x000fe400078e0207 */
        /* <DEDUP_REMOVED lines=9> */
[----:B-----5:R-:W-:-:S04]  /*2dbf0*/  IMAD R0, R5, R7, RZ ;  /* 0x0000000705007224 */ /* 0x020fc800078e02ff */
[C---:B------:R-:W-:Y:S02]  /*2dc00*/  IMAD R9, R4.reuse, R9, R0 ;  /* 0x0000000904097224 */ /* 0x040fe400078e0200 */
[----:B------:R-:W-:-:S04]  /*2dc10*/  IMAD.WIDE.U32 R2, R4, R7, R2 ;  /* 0x0000000704027225 */ /* 0x000fc800078e0002 */
[----:B------:R-:W-:Y:S01]  /*2dc20*/  IMAD.IADD R0, R3, 0x1, R9 ;  /* 0x0000000103007824 */ /* 0x000fe200078e0209 */
[----:B0-----:R-:W-:Y:S01]  /*2dc30*/  LEA R4, P0, R2, R28, 0x2 ;  /* 0x0000001c02047211 */ /* 0x001fe200078010ff */
[----:B------:R-:W-:-:S03]  /*2dc40*/  IMAD.MOV.U32 R3, RZ, RZ, -0x800000 ;  /* 0xff800000ff037424 */ /* 0x000fc600078e00ff */
[----:B-1----:R-:W-:-:S05]  /*2dc50*/  LEA.HI.X R5, R2, R29, R0, 0x2, P0 ;  /* 0x0000001d02057211 */ /* 0x002fca00000f1400 */
[----:B------:R0:W-:Y:S04]  /*2dc60*/  STG.E desc[UR60][R4.64], R3 ;  /* 0x0000000304007986 */ /* 0x0001e8000c10193c */
.L_x_1581:
[----:B------:R-:W-:Y:S05]  /*2dc70*/  BSYNC B1 ;  /* 0x0000000000017941 */ /* 0x000fea0003800000 */
.L_x_1580:
[----:B------:R-:W-:Y:S05]  /*2dc80*/  @P2 BRA `(.L_x_1574) ;  /* 0x0000000400d82947 */ /* 0x000fea0003800000 */
[----:B------:R-:W1:Y:S01]  /*2dc90*/  LDC R25, c[0x0][0xbe8] ;  /* 0x0002fa00ff197b82 */ /* 0x000e620000000800 */
[----:B------:R-:W-:Y:S01]  /*2dca0*/  ULDC.64 UR4, c[0x0][0xaa0] ;  /* 0x0002a80000047ab9 */ /* 0x000fe20000000a00 */
[----:B------:R-:W-:Y:S01]  /*2dcb0*/  ULDC.64 UR6, c[0x0][0xaf0] ;  /* 0x0002bc0000067ab9 */ /* 0x000fe20000000a00 */
[----:B------:R-:W-:Y:S02]  /*2dcc0*/  IMAD R0, R12, UR4, RZ ;  /* 0x000000040c007c24 */ /* 0x000fe4000f8e02ff */
[----:B0-----:R-:W-:-:S04]  /*2dcd0*/  IMAD.WIDE.U32 R2, R13, UR4, RZ ;  /* 0x000000040d027c25 */ /* 0x001fc8000f8e00ff */
[----:B------:R-:W-:Y:S01]  /*2dce0*/  IMAD R5, R13, UR5, R0 ;  /* 0x000000050d057c24 */ /* 0x000fe2000f8e0200 */
[----:B------:R-:W-:Y:S01]  /*2dcf0*/  ULDC.64 UR4, c[0x0][0xae8] ;  /* 0x0002ba0000047ab9 */ /* 0x000fe20000000a00 */
[----:B------:R-:W-:Y:S02]  /*2dd00*/  IMAD R0, R221, 0x20, R230 ;  /* 0x00000020dd007824 */ /* 0x000fe400078e02e6 */
[----:B------:R-:W-:Y:S02]  /*2dd10*/  IMAD.IADD R3, R3, 0x1, R5 ;  /* 0x0000000103037824 */ /* 0x000fe400078e0205 */
[----:B------:R-:W-:Y:S02]  /*2dd20*/  IMAD.IADD R9, R203, 0x1, R0 ;  /* 0x00000001cb097824 */ /* 0x000fe400078e0200 */
[----:B------:R-:W-:-:S04]  /*2dd30*/  IMAD.WIDE.U32 R2, R216, UR4, R2 ;  /* 0x00000004d8027c25 */ /* 0x000fc8000f8e0002 */
[----:B------:R-:W-:Y:S02]  /*2dd40*/  IMAD.MOV.U32 R5, RZ, RZ, R9 ;  /* 0x000000ffff057224 */ /* 0x000fe400078e0009 */
[----:B------:R-:W-:Y:S01]  /*2dd50*/  IMAD R3, R216, UR5, R3 ;  /* 0x00000005d8037c24 */ /* 0x000fe2000f8e0203 */
[----:B-1----:R-:W-:Y:S01]  /*2dd60*/  ISETP.NE.AND P0, PT, R25, 0x1, PT ;  /* 0x000000011900780c */ /* 0x002fe20003f05270 */
[----:B------:R-:W-:Y:S01]  /*2dd70*/  ULDC.64 UR4, c[0x0][0xae0] ;  /* 0x0002b80000047ab9 */ /* 0x000fe20000000a00 */
[----:B------:R-:W-:-:S11]  /*2dd80*/  IMAD.WIDE.U32 R2, R21, UR6, R2 ;  /* 0x0000000615027c25 */ /* 0x000fd6000f8e0002 */
[----:B------:R-:W0:Y:S08]  /*2dd90*/  @P0 LDC R4, c[0x0][0xbec] ;  /* 0x0002fb00ff040b82 */ /* 0x000e300000000800 */
[----:B------:R-:W1:Y:S01]  /*2dda0*/  @P0 LDC R7, c[0x0][0xbf0] ;  /* 0x0002fc00ff070b82 */ /* 0x000e620000000800 */
[----:B0-----:R-:W-:-:S04]  /*2ddb0*/  @P0 IMAD.HI.U32 R0, R9, R4, RZ ;  /* 0x0000000409000227 */ /* 0x001fc800078e00ff */
[----:B------:R-:W-:Y:S01]  /*2ddc0*/  IMAD R4, R14, UR6, RZ ;  /* 0x000000060e047c24 */ /* 0x000fe2000f8e02ff */
[----:B-1----:R-:W-:-:S03]  /*2ddd0*/  @P0 SHF.R.U32.HI R5, RZ, R7, R0 ;  /* 0x00000007ff050219 */ /* 0x002fc60000011600 */
        /* <DEDUP_REMOVED lines=20> */
[----:B------:R0:W1:Y:S04]  /*2df20*/  SHFL.IDX PT, R0, R3, RZ, 0x181f ;  /* 0x00181fff03007589 */ /* 0x00006800000e0000 */
[----:B------:R0:W3:Y:S02]  /*2df30*/  SHFL.IDX PT, R14, R2, RZ, 0x181f ;  /* 0x00181fff020e7589 */ /* 0x0000e400000e0000 */
.L_x_1857:
[----:B------:R-:W-:Y:S01]  /*2df40*/  IMAD R25, R20, R25, RZ ;  /* 0x0000001914197224 */ /* 0x000fe200078e02ff */
[----:B------:R-:W-:Y:S01]  /*2df50*/  BSSY B1, `(.L_x_1583) ;  /* 0x000000f000017945 */ /* 0x000fe20003800000 */
[----:B------:R-:W-:-:S05]  /*2df60*/  IMAD.IADD R6, R230, 0x1, R203 ;  /* 0x00000001e6067824 */ /* 0x000fca00078e02cb */
[----:B------:R-:W-:-:S13]  /*2df70*/  ISETP.GE.AND P0, PT, R6, R25, PT ;  /* 0x000000190600720c */ /* 0x000fda0003f06270 */
[----:B------:R-:W-:Y:S05]  /*2df80*/  @P0 BRA `(.L_x_1584) ;  /* 0x00000000002c0947 */ /* 0x000fea0003800000 */
[----:B------:R-:W-:Y:S01]  /*2df90*/  ULDC UR4, c[0x0][0xac8] ;  /* 0x0002b20000047ab9 */ /* 0x000fe20000000800 */
[----:B------:R-:W-:Y:S02]  /*2dfa0*/  SHF.R.S32.HI R8, RZ, 0x1f, R211 ;  /* 0x0000001fff087819 */ /* 0x000fe400000114d3 */
[----:B------:R-:W-:Y:S02]  /*2dfb0*/  ISETP.GE.AND P2, PT, R211, UR4, PT ;  /* 0x00000004d3007c0c */ /* 0x000fe4000bf46270 */
[----:B------:R-:W-:Y:S02]  /*2dfc0*/  ISETP.GE.AND P3, PT, R220, UR4, PT ;  /* 0x00000004dc007c0c */ /* 0x000fe4000bf66270 */
[----:B------:R-:W-:-:S09]  /*2dfd0*/  SHF.R.S32.HI R7, RZ, 0x1f, R220 ;  /* 0x0000001fff077819 */ /* 0x000fd200000114dc */
[CC--:B---3--:R-:W-:Y:S02]  /*2dfe0*/  @!P2 LEA R4, P0, R211.reuse, R14.reuse, 0x1 ;  /* 0x0000000ed304a211 */ /* 0x0c8fe400078008ff */
[C---:B------:R-:W-:Y:S02]  /*2dff0*/  @!P3 LEA R14, P1, R220.reuse, R14, 0x1 ;  /* 0x0000000edc0eb211 */ /* 0x040fe400078208ff */
[-C--:B-1----:R-:W-:Y:S02]  /*2e000*/  @!P2 LEA.HI.X R5, R211, R0.reuse, R8, 0x1, P0 ;  /* 0x00000000d305a211 */ /* 0x082fe400000f0c08 */
[----:B------:R-:W-:-:S03]  /*2e010*/  @!P3 LEA.HI.X R15, R220, R0, R7, 0x1, P1 ;  /* 0x00000000dc0fb211 */ /* 0x000fc600008f0c07 */
[----:B------:R4:W-:Y:S04]  /*2e020*/  @!P2 ST.E.128 desc[UR60][R4.64], RZ ;  /* 0x000000ff0400a985 */ /* 0x0009e8000c101d3c */
[----:B------:R4:W-:Y:S02]  /*2e030*/  @!P3 ST.E.128 desc[UR60][R14.64], RZ ;  /* 0x000000ff0e00b985 */ /* 0x0009e4000c101d3c */
.L_x_1584:
[----:B------:R-:W-:Y:S05]  /*2e040*/  BSYNC B1 ;  /* 0x0000000000017941 */ /* 0x000fea0003800000 */
.L_x_1583:
[----:B------:R-:W-:-:S03]  /*2e050*/  UMOV UR4, 0xffffffff ;  /* 0xffffffff00047882 */ /* 0x000fc60000000000 */
[----:B------:R-:W-:Y:S05]  /*2e060*/  BRA.DIV UR4, `(.L_x_1585) ;  /* 0x000000b2049c7947 */ /* 0x000fea000b800000 */
[----:B-1----:R1:W0:Y:S04]  /*2e070*/  SHFL.IDX PT, R0, R3, 0x1, 0x181f ;  /* 0x00381f0003007f89 */ /* 0x00222800000e0000 */
[----:B---34-:R1:W3:Y:S02]  /*2e080*/  SHFL.IDX PT, R14, R2, 0x1, 0x181f ;  /* 0x00381f00020e7f89 */ /* 0x0182e400000e0000 */
.L_x_1861:
        /* <DEDUP_REMOVED lines=11> */
[-C--:B0-----:R-:W-:Y:S02]  /*2e140*/  @!P2 LEA.HI.X R5, R211, R0.reuse, R8, 0x1, P0 ;  /* 0x00000000d305a211 */ /* 0x081fe400000f0c08 */
[----:B------:R-:W-:-:S03]  /*2e150*/  @!P3 LEA.HI.X R15, R220, R0, R7, 0x1, P1 ;  /* 0x00000000dc0fb211 */ /* 0x000fc600008f0c07 */
[----:B------:R4:W-:Y:S04]  /*2e160*/  @!P2 ST.E.128 desc[UR60][R4.64], RZ ;  /* 0x000000ff0400a985 */ /* 0x0009e8000c101d3c */
[----:B------:R4:W-:Y:S02]  /*2e170*/  @!P3 ST.E.128 desc[UR60][R14.64], RZ ;  /* 0x000000ff0e00b985 */ /* 0x0009e4000c101d3c */
.L_x_1587:
[----:B------:R-:W-:Y:S05]  /*2e180*/  BSYNC B1 ;  /* 0x0000000000017941 */ /* 0x000fea0003800000 */
.L_x_1586:
[----:B------:R-:W-:-:S03]  /*2e190*/  UMOV UR4, 0xffffffff ;  /* 0xffffffff00047882 */ /* 0x000fc60000000000 */
[----:B------:R-:W-:Y:S05]  /*2e1a0*/  BRA.DIV UR4, `(.L_x_1588) ;  /* 0x000000b204947947 */ /* 0x000fea000b800000 */
[----:B0-----:R0:W0:Y:S04]  /*2e1b0*/  SHFL.IDX PT, R0, R3, 0x2, 0x181f ;  /* 0x00581f0003007f89 */ /* 0x00102800000e0000 */
[----:B---34-:R3:W4:Y:S02]  /*2e1c0*/  SHFL.IDX PT, R14, R2, 0x2, 0x181f ;  /* 0x00581f00020e7f89 */ /* 0x01872400000e0000 */
.L_x_1865:
        /* <DEDUP_REMOVED lines=9> */
[CC--:B----4-:R-:W-:Y:S02]  /*2e260*/  @!P2 LEA R4, P0, R211.reuse, R14.reuse, 0x1 ;  /* 0x0000000ed304a211 */ /* 0x0d0fe400078008ff */
[C---:B------:R-:W-:Y:S02]  /*2e270*/  @!P3 LEA R14, P1, R220.reuse, R14, 0x1 ;  /* 0x0000000edc0eb211 */ /* 0x040fe400078208ff */
[-C--:B0-----:R-:W-:Y:S02]  /*2e280*/  @!P2 LEA.HI.X R5, R211, R0.reuse, R8, 0x1, P0 ;  /* 0x00000000d305a211 */ /* 0x081fe400000f0c08 */
[----:B------:R-:W-:-:S03]  /*2e290*/  @!P3 LEA.HI.X R15, R220, R0, R7, 0x1, P1 ;  /* 0x00000000dc0fb211 */ /* 0x000fc600008f0c07 */
[----:B------:R0:W-:Y:S04]  /*2e2a0*/  @!P2 ST.E.128 desc[UR60][R4.64], RZ ;  /* 0x000000ff0400a985 */ /* 0x0001e8000c101d3c */
[----:B------:R0:W-:Y:S02]  /*2e2b0*/  @!P3 ST.E.128 desc[UR60][R14.64], RZ ;  /* 0x000000ff0e00b985 */ /* 0x0001e4000c101d3c */
.L_x_1590:
[----:B------:R-:W-:Y:S05]  /*2e2c0*/  BSYNC B1 ;  /* 0x0000000000017941 */ /* 0x000fea0003800000 */
.L_x_1589:
[----:B------:R-:W-:-:S03]  /*2e2d0*/  UMOV UR4, 0xffffffff ;  /* 0xffffffff00047882 */ /* 0x000fc60000000000 */
[----:B------:R-:W-:Y:S05]  /*2e2e0*/  BRA.DIV UR4, `(.L_x_1591) ;  /* 0x000000b2048c7947 */ /* 0x000fea000b800000 */
[----:B0-----:R0:W0:Y:S04]  /*2e2f0*/  SHFL.IDX PT, R0, R3, 0x3, 0x181f ;  /* 0x00781f0003007f89 */ /* 0x00102800000e0000 */
[----:B----4-:R4:W0:Y:S02]  /*2e300*/  SHFL.IDX PT, R14, R2, 0x3, 0x181f ;  /* 0x00781f00020e7f89 */ /* 0x01082400000e0000 */
.L_x_1869:
[----:B-1-34-:R-:W-:-:S05]  /*2e310*/  VIADD R2, R6, 0x60 ;  /* 0x0000006006027836 */ /* 0x01afca0000000000 */
[----:B------:R-:W-:-:S13]  /*2e320*/  ISETP.GE.AND P0, PT, R2, R25, PT ;  /* 0x000000190200720c */ /* 0x000fda0003f06270 */
[----:B------:R-:W-:Y:S05]  /*2e330*/  @P0 BRA `(.L_x_1574) ;  /* 0x00000000002c0947 */ /* 0x000fea0003800000 */
[----:B------:R-:W-:Y:S01]  /*2e340*/  ULDC UR4, c[0x0][0xac8] ;  /* 0x0002b20000047ab9 */ /* 0x000fe20000000800 */
[----:B------:R-:W-:Y:S02]  /*2e350*/  SHF.R.S32.HI R5, RZ, 0x1f, R211 ;  /* 0x0000001fff057819 */ /* 0x000fe400000114d3 */
[----:B------:R-:W-:Y:S02]  /*2e360*/  ISETP.GE.AND P2, PT, R211, UR4, PT ;  /* 0x00000004d3007c0c */ /* 0x000fe4000bf46270 */
[----:B------:R-:W-:Y:S02]  /*2e370*/  ISETP.GE.AND P3, PT, R220, UR4, PT ;  /* 0x00000004dc007c0c */ /* 0x000fe4000bf66270 */
[----:B------:R-:W-:-:S09]  /*2e380*/  SHF.R.S32.HI R4, RZ, 0x1f, R220 ;  /* 0x0000001fff047819 */ /* 0x000fd200000114dc */
[CC--:B0-----:R-:W-:Y:S02]  /*2e390*/  @!P2 LEA R2, P0, R211.reuse, R14.reuse, 0x1 ;  /* 0x0000000ed302a211 */ /* 0x0c1fe400078008ff */
[C---:B------:R-:W-:Y:S02]  /*2e3a0*/  @!P3 LEA R14, P1, R220.reuse, R14, 0x1 ;  /* 0x0000000edc0eb211 */ /* 0x040fe400078208ff */
[-C--:B------:R-:W-:Y:S02]  /*2e3b0*/  @!P2 LEA.HI.X R3, R211, R0.reuse, R5, 0x1, P0 ;  /* 0x00000000d303a211 */ /* 0x080fe400000f0c05 */
[----:B------:R-:W-:-:S03]  /*2e3c0*/  @!P3 LEA.HI.X R15, R220, R0, R4, 0x1, P1 ;  /* 0x00000000dc0fb211 */ /* 0x000fc600008f0c04 */
[----:B------:R1:W-:Y:S04]  /*2e3d0*/  @!P2 ST.E.128 desc[UR60][R2.64], RZ ;  /* 0x000000ff0200a985 */ /* 0x0003e8000c101d3c */
[----:B------:R1:W-:Y:S02]  /*2e3e0*/  @!P3 ST.E.128 desc[UR60][R14.64], RZ ;  /* 0x000000ff0e00b985 */ /* 0x0003e4000c101d3c */
.L_x_1574:
[----:B------:R-:W-:Y:S05]  /*2e3f0*/  BSYNC B0 ;  /* 0x0000000000007941 */ /* 0x000fea0003800000 */
.L_x_1559:
[----:B------:R-:W-:Y:S02]  /*2e400*/  ULDC UR4, c[0x0][0xc3c] ;  /* 0x00030f0000047ab9 */ /* 0x000fe40000000800 */
[----:B--2---:R-:W-:-:S13]  /*2e410*/  ISETP.GE.AND P0, PT, R215, UR4, PT ;  /* 0x00000004d7007c0c */ /* 0x004fda000bf06270 */
[----:B------:R-:W-:Y:S05]  /*2e420*/  @!P0 BRA `(.L_x_1592) ;  /* 0xfffffd30000c8947 */ /* 0x000fea000383ffff */
[----:B------:R-:W-:Y:S05]  /*2e430*/  BRA `(.L_x_1316) ;  /* 0x0000008000407947 */ /* 0x000fea0003800000 */
.L_x_1314:
        /* <DEDUP_REMOVED lines=14> */
[----:B0-----:R3:W-:Y:S04]  /*2e520*/  STL.64 [R1], R4 ;  /* 0x0000000401007387 */ /* 0x0017e80000100a00 */
[----:B------:R3:W-:Y:S01]  /*2e530*/  STL.64 [R1+0x8], R6 ;  /* 0x0000080601007387 */ /* 0x0007e20000100a00 */
[----:B------:R-:W-:Y:S06]  /*2e540*/  BAR.ARV 0x4, 0x180 ;  /* 0x0106000000007b1d */ /* 0x000fec0000002000 */
[----:B------:R-:W-:Y:S05]  /*2e550*/  BRA `(.L_x_1594) ;  /* 0x0000000c00b47947 */ /* 0x000fea0003800000 */
.L_x_1593:
[----:B------:R-:W0:Y:S01]  /*2e560*/  S2R R0, SR_TID.X ;  /* 0x0000000000007919 */ /* 0x000e220000002100 */
[----:B------:R-:W-:Y:S01]  /*2e570*/  ULDC UR4, c[0x0][0xc3c] ;  /* 0x00030f0000047ab9 */ /* 0x000fe20000000800 */
[----:B------:R-:W1:Y:S01]  /*2e580*/  S2UR UR6, SR_CTAID.X ;  /* 0x00000000000679c3 */ /* 0x000e620000002500 */
[----:B------:R-:W-:Y:S01]  /*2e590*/  ULDC UR5, c[0x0][0xc38] ;  /* 0x00030e0000057ab9 */ /* 0x000fe20000000800 */
[----:B0-----:R-:W-:-:S04]  /*2e5a0*/  LOP3.LUT R0, R0, 0x1f, RZ, 0xc0, !PT ;  /* 0x0000001f00007812 */ /* 0x001fc800078ec0ff */
[----:B------:R-:W-:-:S04]  /*2e5b0*/  ISETP.NE.AND P0, PT, R0, 0x1f, PT ;  /* 0x0000001f0000780c */ /* 0x000fc80003f05270 */
[----:B------:R-:W-:-:S13]  /*2e5c0*/  ISETP.GE.OR P1, PT, R0, UR4, !P0 ;  /* 0x0000000400007c0c */ /* 0x000fda000c726670 */
[----:B------:R-:W0:Y:S08]  /*2e5d0*/  @!P1 LDC.64 R2, c[0x0][0xc80] ;  /* 0x00032000ff029b82 */ /* 0x000e300000000a00 */
[----:B------:R-:W2:Y:S01]  /*2e5e0*/  @!P1 LDC.64 R4, c[0x0][0xc78] ;  /* 0x00031e00ff049b82 */ /* 0x000ea20000000a00 */
[----:B0-----:R-:W-:-:S05]  /*2e5f0*/  @!P1 IMAD.WIDE.U32 R2, R0, 0x4, R2 ;  /* 0x0000000400029825 */ /* 0x001fca00078e0002 */
[----:B------:R2:W3:Y:S02]  /*2e600*/  @!P1 LDG.E R6, desc[UR60][R2.64] ;  /* 0x0000003c02069981 */ /* 0x0004e4000c1e1900 */
[----:B--2---:R-:W-:-:S04]  /*2e610*/  @!P1 IMAD.WIDE.U32 R2, R0, 0x4, R4 ;  /* 0x0000000400029825 */ /* 0x004fc800078e0004 */
[----:B------:R-:W-:-:S06]  /*2e620*/  IMAD.MOV.U32 R5, RZ, RZ, RZ ;  /* 0x000000ffff057224 */ /* 0x000fcc00078e00ff */
        /* <DEDUP_REMOVED lines=26> */
[----:B-1----:R-:W-:-:S13]  /*2e7d0*/  ISETP.GT.AND P6, PT, R7, UR6, PT ;  /* 0x0000000607007c0c */ /* 0x002fda000bfc4270 */
[----:B------:R-:W-:Y:S05]  /*2e7e0*/  @P6 BRA `(.L_x_1595) ;  /* 0x0000000000a86947 */ /* 0x000fea0003800000 */
[----:B------:R-:W-:Y:S01]  /*2e7f0*/  IMAD.MOV.U32 R7, RZ, RZ, R4 ;  /* 0x000000ffff077224 */ /* 0x000fe200078e0004 */
[----:B------:R-:W-:Y:S01]  /*2e800*/  UMOV UR4, URZ ;  /* 0x0000003f00047c82 */ /* 0x000fe20008000000 */
[----:B------:R-:W-:-:S05]  /*2e810*/  ULDC UR5, c[0x0][0xc38] ;  /* 0x00030e0000057ab9 */ /* 0x000fca0000000800 */
.L_x_1597:
[----:B------:R-:W0:Y:S01]  /*2e820*/  LDC R2, c[0x0][0xc3c] ;  /* 0x00030f00ff027b82 */ /* 0x000e220000000800 */
[----:B------:R-:W-:Y:S01]  /*2e830*/  ULDC UR7, c[0x0][0xc3c] ;  /* 0x00030f0000077ab9 */ /* 0x000fe20000000800 */
[----:B------:R-:W-:Y:S01]  /*2e840*/  UIADD3 UR4, UR4, 0x1f, URZ ;  /* 0x0000001f04047890 */ /* 0x000fe2000fffe03f */
[----:B------:R-:W-:-:S05]  /*2e850*/  IMAD.U32 R3, RZ, RZ, UR7 ;  /* 0x00000007ff037e24 */ /* 0x000fca000f8e00ff */
        /* <DEDUP_REMOVED lines=34> */
[----:B------:R-:W-:-:S07]  /*2ea80*/  IMAD.MOV.U32 R3, RZ, RZ, R2 ;  /* 0x000000ffff037224 */ /* 0x000fce00078e0002 */
.L_x_1595:
[----:B------:R-:W-:Y:S02]  /*2ea90*/  IMAD.IADD R9, R7, 0x1, -R4 ;  /* 0x0000000107097824 */ /* 0x000fe400078e0a04 */
[----:B------:R-:W-:Y:S02]  /*2eaa0*/  IMAD.MOV.U32 R8, RZ, RZ, RZ ;  /* 0x000000ffff087224 */ /* 0x000fe400078e00ff */
[----:B------:R-:W-:-:S05]  /*2eab0*/  IMAD R2, R3, UR5, R9 ;  /* 0x0000000503027c24 */ /* 0x000fca000f8e0209 */
[----:B------:R-:W-:-:S13]  /*2eac0*/  ISETP.GT.AND P0, PT, R2, UR6, PT ;  /* 0x0000000602007c0c */ /* 0x000fda000bf04270 */
[----:B------:R-:W-:-:S04]  /*2ead0*/  VOTE.ANY R2, PT, !P0 ;  /* 0x0000000000027806 */ /* 0x000fc800040e0100 */
[----:B------:R-:W0:Y:S01]  /*2eae0*/  POPC R10, R2 ;  /* 0x00000002000a7309 */ /* 0x000e220000000000 */
[----:B------:R-:W-:Y:S01]  /*2eaf0*/  ISETP.NE.AND P0, PT, R2, RZ, PT ;  /* 0x000000ff0200720c */ /* 0x000fe20003f05270 */
[----:B0-----:R0:W1:Y:S04]  /*2eb00*/  SHFL.IDX PT, R7, R5, R10, 0x1f ;  /* 0x00001f0a05077589 */ /* 0x00106800000e0000 */
[----:B------:R0:W2:Y:S08]  /*2eb10*/  SHFL.IDX PT, R4, R6, R10, 0x1f ;  /* 0x00001f0a06047589 */ /* 0x0000b000000e0000 */
[----:B------:R-:W-:Y:S05]  /*2eb20*/  @!P0 BRA `(.L_x_1598) ;  /* 0x0000000000088947 */ /* 0x000fea0003800000 */
[----:B------:R-:W-:-:S06]  /*2eb30*/  VIADD R8, R10, 0xffffffff ;  /* 0xffffffff0a087836 */ /* 0x000fcc0000000000 */
[----:B------:R3:W4:Y:S02]  /*2eb40*/  SHFL.IDX PT, R8, R3, R8, 0x1f ;  /* 0x00001f0803087589 */ /* 0x00072400000e0000 */
.L_x_1598:
[----:B----4-:R-:W-:Y:S01]  /*2eb50*/  IMAD R2, R8, UR5, R9 ;  /* 0x0000000508027c24 */ /* 0x010fe2000f8e0209 */
[----:B-1----:R-:W-:Y:S01]  /*2eb60*/  ISETP.NE.AND P0, PT, R7, 0x1, PT ;  /* 0x000000010700780c */ /* 0x002fe20003f05270 */
[----:B------:R-:W-:-:S03]  /*2eb70*/  VIADD R12, R10, UR4 ;  /* 0x000000040a0c7c36 */ /* 0x000fc60008000000 */
[----:B------:R1:W-:Y:S01]  /*2eb80*/  STL [R1], R2 ;  /* 0x0000000201007387 */ /* 0x0003e20000100800 */
[----:B0-----:R-:W-:-:S03]  /*2eb90*/  IADD3 R5, -R2, UR6, RZ ;  /* 0x0000000602057c10 */ /* 0x001fc6000fffe1ff */
[----:B------:R1:W-:Y:S05]  /*2eba0*/  STL [R1+0xc], R12 ;  /* 0x00000c0c01007387 */ /* 0x0003ea0000100800 */
[----:B------:R-:W-:Y:S05]  /*2ebb0*/  @!P0 BRA `(.L_x_1599) ;  /* 0x0000000000e08947 */ /* 0x000fea0003800000 */
[-C--:B--2---:R-:W-:Y:S02]  /*2ebc0*/  IABS R6, R4.reuse ;  /* 0x0000000400067213 */ /* 0x084fe40000000000 */
[----:B------:R-:W-:Y:S02]  /*2ebd0*/  IABS R8, R7 ;  /* 0x0000000700087213 */ /* 0x000fe40000000000 */
[----:B------:R-:W0:Y:S08]  /*2ebe0*/  I2F.RP R9, R6 ;  /* 0x0000000600097306 */ /* 0x000e300000209400 */
[----:B------:R-:W2:Y:S08]  /*2ebf0*/  I2F.RP R10, R8 ;  /* 0x00000008000a7306 */ /* 0x000eb00000209400 */
[----:B0-----:R-:W1:Y:S08]  /*2ec00*/  MUFU.RCP R9, R9 ;  /* 0x0000000900097308 */ /* 0x001e700000001000 */
[----:B--2---:R-:W-:Y:S01]  /*2ec10*/  MUFU.RCP R10, R10 ;  /* 0x0000000a000a7308 */ /* 0x004fe20000001000 */
[----:B-1----:R-:W-:Y:S01]  /*2ec20*/  VIADD R2, R9, 0xffffffe ;  /* 0x0ffffffe09027836 */ /* 0x002fe20000000000 */
[----:B------:R-:W-:-:S06]  /*2ec30*/  IABS R9, R4 ;  /* 0x0000000400097213 */ /* 0x000fcc0000000000 */
[----:B---3--:R0:W1:Y:S02]  /*2ec40*/  F2I.FTZ.U32.TRUNC.NTZ R3, R2 ;  /* 0x0000000200037305 */ /* 0x008064000021f000 */
[----:B0-----:R-:W-:Y:S02]  /*2ec50*/  IMAD.MOV.U32 R2, RZ, RZ, RZ ;  /* 0x000000ffff027224 */ /* 0x001fe400078e00ff */
[----:B-1----:R-:W-:-:S04]  /*2ec60*/  IMAD.MOV R11, RZ, RZ, -R3 ;  /* 0x000000ffff0b7224 */ /* 0x002fc800078e0a03 */
[----:B------:R-:W-:-:S04]  /*2ec70*/  IMAD R11, R11, R6, RZ ;  /* 0x000000060b0b7224 */ /* 0x000fc800078e02ff */
[----:B------:R-:W-:Y:S01]  /*2ec80*/  IMAD.HI.U32 R3, R3, R11, R2 ;  /* 0x0000000b03037227 */ /* 0x000fe200078e0002 */
[----:B------:R-:W-:-:S03]  /*2ec90*/  IABS R2, R5 ;  /* 0x0000000500027213 */ /* 0x000fc60000000000 */
[----:B------:R-:W-:Y:S02]  /*2eca0*/  IMAD.MOV R11, RZ, RZ, -R9 ;  /* 0x000000ffff0b7224 */ /* 0x000fe400078e0a09 */
[----:B------:R-:W-:-:S04]  /*2ecb0*/  IMAD.HI.U32 R9, R3, R2, RZ ;  /* 0x0000000203097227 */ /* 0x000fc800078e00ff */
[----:B------:R-:W-:Y:S02]  /*2ecc0*/  IMAD R11, R9, R11, R2 ;  /* 0x0000000b090b7224 */ /* 0x000fe400078e0202 */
[----:B------:R-:W-:Y:S02]  /*2ecd0*/  VIADD R3, R10, 0xffffffe ;  /* 0x0ffffffe0a037836 */ /* 0x000fe40000000000 */
[----:B------:R-:W-:Y:S01]  /*2ece0*/  IMAD.MOV.U32 R2, RZ, RZ, RZ ;  /* 0x000000ffff027224 */ /* 0x000fe200078e00ff */
[----:B------:R-:W-:-:S03]  /*2ecf0*/  ISETP.GT.U32.AND P1, PT, R6, R11, PT ;  /* 0x0000000b0600720c */ /* 0x000fc60003f24070 */
[----:B------:R-:W0:Y:S10]  /*2ed00*/  F2I.FTZ.U32.TRUNC.NTZ R3, R3 ;  /* 0x0000000300037305 */ /* 0x000e34000021f000 */
[----:B------:R-:W-:-:S02]  /*2ed10*/  @!P1 IMAD.IADD R11, R11, 0x1, -R6 ;  /* 0x000000010b0b9824 */ /* 0x000fc400078e0a06 */
[----:B------:R-:W-:Y:S01]  /*2ed20*/  @!P1 VIADD R9, R9, 0x1 ;  /* 0x0000000109099836 */ /* 0x000fe20000000000 */
[----:B------:R-:W-:Y:S02]  /*2ed30*/  ISETP.NE.AND P1, PT, R4, RZ, PT ;  /* 0x000000ff0400720c */ /* 0x000fe40003f25270 */
[----:B------:R-:W-:Y:S01]  /*2ed40*/  ISETP.GE.U32.AND P0, PT, R11, R6, PT ;  /* 0x000000060b00720c */ /* 0x000fe20003f06070 */
[----:B0-----:R-:W-:-:S04]  /*2ed50*/  IMAD.MOV R11, RZ, RZ, -R3 ;  /* 0x000000ffff0b7224 */ /* 0x001fc800078e0a03 */
[----:B------:R-:W-:-:S04]  /*2ed60*/  IMAD R11, R11, R8, RZ ;  /* 0x000000080b0b7224 */ /* 0x000fc800078e02ff */
        /* <DEDUP_REMOVED lines=8> */
[----:B------:R-:W-:-:S05]  /*2edf0*/  IABS R3, R9 ;  /* 0x0000000900037213 */ /* 0x000fca0000000000 */
        /* <DEDUP_REMOVED lines=20> */
.L_x_1599:
[----:B-1-3--:R-:W0:Y:S02]  /*2ef40*/  LDC.64 R2, c[0x0][0xc90] ;  /* 0x00032400ff027b82 */ /* 0x00ae240000000a00 */
[----:B0-----:R-:W-:-:S05]  /*2ef50*/  IMAD.WIDE R2, R12, 0x4, R2 ;  /* 0x000000040c027825 */ /* 0x001fca00078e0202 */
        /* <DEDUP_REMOVED lines=30> */
[----:B------:R-:W-:-:S04]  /*2f140*/  VIADDMNMX R7, R10, UR5, R7, PT ;  /* 0x000000050a077c46 */ /* 0x000fc8000b800107 */
        /* <DEDUP_REMOVED lines=28> */
.L_x_1600:
[----:B01----:R-:W-:-:S05]  /*2f310*/  LOP3.LUT R3, RZ, R2, RZ, 0x33, !PT ;  /* 0x00000002ff037212 */ /* 0x003fca00078e33ff */
[----:B------:R-:W-:-:S05]  /*2f320*/  IMAD.IADD R2, R4, 0x1, R3 ;  /* 0x0000000104027824 */ /* 0x000fca00078e0203 */
[----:B------:R1:W-:Y:S01]  /*2f330*/  STL [R1+0x4], R2 ;  /* 0x0000040201007387 */ /* 0x0003e20000100800 */
[----:B------:R-:W-:Y:S05]  /*2f340*/  BRA `(.L_x_1601) ;  /* 0x0000000000107947 */ /* 0x000fea0003800000 */
.L_x_1596:
[----:B------:R-:W-:Y:S01]  /*2f350*/  IMAD.U32 R2, RZ, RZ, UR6 ;  /* 0x00000006ff027e24 */ /* 0x000fe2000f8e00ff */
[----:B------:R0:W-:Y:S04]  /*2f360*/  STL [R1+0x4], RZ ;  /* 0x000004ff01007387 */ /* 0x0001e80000100800 */
[----:B------:R0:W-:Y:S04]  /*2f370*/  STL [R1+0x8], RZ ;  /* 0x000008ff01007387 */ /* 0x0001e80000100800 */
[----:B------:R0:W-:Y:S02]  /*2f380*/  STL [R1], R2 ;  /* 0x0000000201007387 */ /* 0x0001e40000100800 */
.L_x_1601:
[----:B------:R-:W2:Y:S04]  /*2f390*/  LDL R4, [R1] ;  /* 0x0000000001047983 */ /* 0x000ea80000100800 */
[----:B------:R-:W2:Y:S04]  /*2f3a0*/  LDL R5, [R1+0x4] ;  /* 0x0000040001057983 */ /* 0x000ea80000100800 */
[----:B------:R-:W2:Y:S04]  /*2f3b0*/  LDL R6, [R1+0x8] ;  /* 0x0000080001067983 */ /* 0x000ea80000100800 */
[----:B------:R-:W2:Y:S01]  /*2f3c0*/  LDL R7, [R1+0xc] ;  /* 0x00000c0001077983 */ /* 0x000ea20000100800 */
[----:B------:R-:W-:-:S13]  /*2f3d0*/  ISETP.NE.AND P0, PT, R0, RZ, PT ;  /* 0x000000ff0000720c */ /* 0x000fda0003f05270 */
[----:B------:R-:W3:Y:S01]  /*2f3e0*/  @!P0 S2R R3, SR_CgaCtaId ;  /* 0x0000000000038919 */ /* 0x000ee20000008800 */
[----:B------:R-:W-:-:S04]  /*2f3f0*/  @!P0 MOV R0, 0x400 ;  /* 0x0000040000008802 */ /* 0x000fc80000000f00 */
[----:B---3--:R-:W-:-:S05]  /*2f400*/  @!P0 LEA R0, R3, R0, 0x18 ;  /* 0x0000000003008211 */ /* 0x008fca00078ec0ff */
[----:B--2---:R2:W-:Y:S01]  /*2f410*/  @!P0 STS.128 [R0+0x298d0], R4 ;  /* 0x0298d00400008388 */ /* 0x0045e20000000c00 */
[----:B------:R-:W-:Y:S06]  /*2f420*/  BAR.ARV 0x5, 0x180 ;  /* 0x0146000000007b1d */ /* 0x000fec0000002000 */
.L_x_1594:
[----:B--2---:R-:W2:Y:S01]  /*2f430*/  LDL R0, [R1+0xc] ;  /* 0x00000c0001007983 */ /* 0x004ea20000100800 */
[----:B------:R-:W-:-:S03]  /*2f440*/  ULDC UR4, c[0x0][0xc3c] ;  /* 0x00030f0000047ab9 */ /* 0x000fc60000000800 */
[----:B------:R4:W-:Y:S01]  /*2f450*/  STL [R1+0x10], RZ ;  /* 0x000010ff01007387 */ /* 0x0009e20000100800 */
[----:B--2---:R-:W-:Y:S01]  /*2f460*/  ISETP.GE.AND P0, PT, R0, UR4, PT ;  /* 0x0000000400007c0c */ /* 0x004fe2000bf06270 */
[----:B------:R-:W-:-:S05]  /*2f470*/  IMAD.MOV.U32 R0, RZ, RZ, 0x1 ;  /* 0x00000001ff007424 */ /* 0x000fca00078e00ff */
[----:B------:R4:W-:Y:S04]  /*2f480*/  STL [R1+0x18], R0 ;  /* 0x0000180001007387 */ /* 0x0009e80000100800 */
[----:B------:R4:W-:Y:S03]  /*2f490*/  STL [R1+0x50], RZ ;  /* 0x000050ff01007387 */ /* 0x0009e60000100800 */
[----:B------:R-:W-:Y:S05]  /*2f4a0*/  @P0 BRA `(.L_x_1602) ;  /* 0x0000006c00200947 */ /* 0x000fea0003800000 */
[----:B------:R-:W2:Y:S01]  /*2f4b0*/  S2R R11, SR_TID.X ;  /* 0x00000000000b7919 */ /* 0x000ea20000002100 */
[----:B------:R-:W5:Y:S01]  /*2f4c0*/  S2UR UR5, SR_CgaCtaId ;  /* 0x00000000000579c3 */ /* 0x000f620000008800 */
[----:B------:R-:W-:Y:S01]  /*2f4d0*/  UMOV UR4, 0x400 ;  /* 0x0000040000047882 */ /* 0x000fe20000000000 */
[----:B------:R-:W-:Y:S01]  /*2f4e0*/  BSSY B7, `(.L_x_1602) ;  /* 0x00006c4000077945 */ /* 0x000fe20003800000 */
[----:B------:R-:W-:Y:S01]  /*2f4f0*/  ULDC.64 UR40, c[0x0][0x198] ;  /* 0x0000660000287ab9 */ /* 0x000fe20000000a00 */
[----:B------:R-:W-:Y:S02]  /*2f500*/  ULOP3.LUT UR37, UR36, 0x1, URZ, 0xfc, !UPT ;  /* 0x0000000124257892 */ /* 0x000fe4000f8efc3f */
[----:B------:R-:W-:Y:S01]  /*2f510*/  ULOP3.LUT UR39, UR36, 0x2, URZ, 0xfc, !UPT ;  /* 0x0000000224277892 */ /* 0x000fe2000f8efc3f */
[----:B------:R-:W-:Y:S01]  /*2f520*/  ULDC UR38, c[0x0][0xc] ;  /* 0x0000030000267ab9 */ /* 0x000fe20000000800 */
[----:B-----5:R-:W-:-:S06]  /*2f530*/  ULEA UR4, UR5, UR4, 0x18 ;  /* 0x0000000405047291 */ /* 0x020fcc000f8ec03f */
[----:B------:R-:W-:Y:S01]  /*2f540*/  IMAD.U32 R19, RZ, RZ, UR4 ;  /* 0x00000004ff137e24 */ /* 0x000fe2000f8e00ff */
[C---:B--2---:R-:W-:Y:S01]  /*2f550*/  LOP3.LUT R10, R11.reuse, 0x7f, RZ, 0xc0, !PT ;  /* 0x0000007f0b0a7812 */ /* 0x044fe200078ec0ff */
[C---:B---3--:R-:W-:Y:S01]  /*2f560*/  IMAD.SHL.U32 R4, R11.reuse, 0x80, RZ ;  /* 0x000000800b047824 */ /* 0x048fe200078e00ff */
[----:B------:R-:W-:Y:S01]  /*2f570*/  SHF.R.U32.HI R3, RZ, 0x1, R11 ;  /* 0x00000001ff037819 */ /* 0x000fe2000001160b */
[C---:B------:R-:W-:Y:S01]  /*2f580*/  IMAD.SHL.U32 R5, R11.reuse, 0x2, RZ ;  /* 0x000000020b057824 */ /* 0x040fe200078e00ff */
[C---:B------:R-:W-:Y:S01]  /*2f590*/  LOP3.LUT P0, RZ, R11.reuse, 0x4, RZ, 0xc0, !PT ;  /* 0x000000040bff7812 */ /* 0x040fe2000780c0ff */
[----:B----4-:R-:W-:Y:S01]  /*2f5a0*/  IMAD.SHL.U32 R0, R10, 0x10, RZ ;  /* 0x000000100a007824 */ /* 0x010fe200078e00ff */
[----:B------:R-:W-:Y:S01]  /*2f5b0*/  LOP3.LUT R6, R4, 0x380, RZ, 0xc0, !PT ;  /* 0x0000038004067812 */ /* 0x000fe200078ec0ff */
[C---:B01----:R-:W-:Y:S02]  /*2f5c0*/  IMAD.SHL.U32 R2, R11.reuse, 0x20, RZ ;  /* 0x000000200b027824 */ /* 0x043fe400078e00ff */
[C---:B------:R-:W-:Y:S01]  /*2f5d0*/  IMAD.SHL.U32 R8, R11.reuse, 0x4, RZ ;  /* 0x000000040b087824 */ /* 0x040fe200078e00ff */
[----:B------:R-:W-:Y:S01]  /*2f5e0*/  LOP3.LUT R6, R6, 0x30, R3, 0xf8, !PT ;  /* 0x0000003006067812 */ /* 0x000fe200078ef803 */
[----:B------:R-:W-:Y:S01]  /*2f5f0*/  IMAD.SHL.U32 R3, R11, 0x10, RZ ;  /* 0x000000100b037824 */ /* 0x000fe200078e00ff */
[----:B------:R-:W-:-:S04]  /*2f600*/  LOP3.LUT R7, R0, 0x600, RZ, 0xc0, !PT ;  /* 0x0000060000077812 */ /* 0x000fc800078ec0ff */
[----:B------:R-:W-:Y:S02]  /*2f610*/  LOP3.LUT R0, R3, 0x1b0, RZ, 0xc0, !PT ;  /* 0x000001b003007812 */ /* 0x000fe400078ec0ff */
[C---:B------:R-:W-:Y:S02]  /*2f620*/  LOP3.LUT R9, R7.reuse, 0x60, R2, 0xf8, !PT ;  /* 0x0000006007097812 */ /* 0x040fe400078ef802 */
        /* <DEDUP_REMOVED lines=18> */
[----:B------:R-:W-:Y:S02]  /*2f750*/  IMAD.MOV.U32 R0, RZ, RZ, 0x1 ;  /* 0x00000001ff007424 */ /* 0x000fe400078e00ff */
[----:B------:R-:W-:Y:S01]  /*2f760*/  IMAD.MOV.U32 R3, RZ, RZ, 0x1 ;  /* 0x00000001ff037424 */ /* 0x000fe200078e00ff */
[----:B------:R0:W-:Y:S04]  /*2f770*/  STL [R1+0x34], R2 ;  /* 0x0000340201007387 */ /* 0x0001e80000100800 */
[----:B------:R-:W-:Y:S04]  /*2f780*/  STL [R1+0x50], RZ ;  /* 0x000050ff01007387 */ /* 0x000fe80000100800 */
[----:B------:R1:W-:Y:S01]  /*2f790*/  STL [R1+0x1c], R0 ;  /* 0x00001c0001007387 */ /* 0x0003e20000100800 */
[----:B0-----:R-:W-:-:S03]  /*2f7a0*/  LOP3.LUT R2, R4, 0x40, RZ, 0xfc, !PT ;  /* 0x0000004004027812 */ /* 0x001fc600078efcff */
[----:B------:R0:W-:Y:S04]  /*2f7b0*/  STL [R1+0x14], RZ ;  /* 0x000014ff01007387 */ /* 0x0001e80000100800 */
[----:B------:R0:W-:Y:S01]  /*2f7c0*/  STL [R1+0x10], RZ ;  /* 0x000010ff01007387 */ /* 0x0001e20000100800 */
[----:B-1----:R-:W-:-:S03]  /*2f7d0*/  LOP3.LUT R0, R4, 0x80, RZ, 0xfc, !PT ;  /* 0x0000008004007812 */ /* 0x002fc600078efcff */
[----:B------:R0:W-:Y:S04]  /*2f7e0*/  STL [R1+0x18], R3 ;  /* 0x0000180301007387 */ /* 0x0001e80000100800 */
.L_x_1732:
[----:B------:R-:W2:Y:S01]  /*2f7f0*/  LDL R14, [R1+0xc] ;  /* 0x00000c00010e7983 */ /* 0x000ea20000100800 */
[----:B------:R-:W-:Y:S05]  /*2f800*/  YIELD ;  /* 0x0000000000007946 */ /* 0x000fea0003800000 */
[----:B------:R-:W-:Y:S01]  /*2f810*/  ULDC.64 UR4, c[0x0][0xa28] ;  /* 0x00028a0000047ab9 */ /* 0x000fe20000000a00 */
[----:B-1-3--:R-:W-:Y:S02]  /*2f820*/  CS2R R6, SRZ ;  /* 0x0000000000067805 */ /* 0x00afe4000001ff00 */
[----:B------:R-:W-:Y:S01]  /*2f830*/  ISETP.NE.U32.AND P0, PT, RZ, UR4, PT ;  /* 0x00000004ff007c0c */ /* 0x000fe2000bf05070 */
[----:B------:R-:W1:Y:S01]  /*2f840*/  LDC.64 R12, c[0x0][0xa00] ;  /* 0x00028000ff0c7b82 */ /* 0x000e620000000a00 */
[----:B------:R-:W-:Y:S01]  /*2f850*/  ULDC.64 UR6, c[0x0][0xa08] ;  /* 0x0002820000067ab9 */ /* 0x000fe20000000a00 */
[----:B------:R-:W-:Y:S01]  /*2f860*/  ULDC.64 UR8, c[0x0][0xa10] ;  /* 0x0002840000087ab9 */ /* 0x000fe20000000a00 */
[----:B------:R-:W-:Y:S01]  /*2f870*/  ISETP.NE.AND.EX P0, PT, RZ, UR5, PT, P0 ;  /* 0x00000005ff007c0c */ /* 0x000fe2000bf05300 */
[----:B------:R-:W-:-:S04]  /*2f880*/  ULDC.64 UR4, c[0x0][0xa18] ;  /* 0x0002860000047ab9 */ /* 0x000fc80000000a00 */
[----:B------:R-:W3:Y:S08]  /*2f890*/  LDC.64 R4, c[0x0][0xa08] ;  /* 0x00028200ff047b82 */ /* 0x000ef00000000a00 */
[----:B0-----:R-:W2:Y:S02]  /*2f8a0*/  @P0 LDC.64 R2, c[0x0][0xa28] ;  /* 0x00028a00ff020b82 */ /* 0x001ea40000000a00 */
[----:B--2---:R-:W-:-:S05]  /*2f8b0*/  @P0 IMAD.WIDE R2, R14, 0x4, R2 ;  /* 0x000000040e020825 */ /* 0x004fca00078e0202 */
[----:B------:R0:W5:Y:S01]  /*2f8c0*/  @P0 LDG.E R6, desc[UR60][R2.64] ;  /* 0x0000003c02060981 */ /* 0x000162000c1e1900 */
[----:B------:R-:W-:Y:S01]  /*2f8d0*/  ISETP.NE.U32.AND P0, PT, RZ, UR4, PT ;  /* 0x00000004ff007c0c */ /* 0x000fe2000bf05070 */
[----:B-1----:R-:W-:Y:S01]  /*2f8e0*/  IMAD.WIDE R12, R14, 0x4, R12 ;  /* 0x000000040e0c7825 */ /* 0x002fe200078e020c */
[----:B------:R-:W-:Y:S02]  /*2f8f0*/  ISETP.NE.U32.AND P2, PT, RZ, UR6, PT ;  /* 0x00000006ff007c0c */ /* 0x000fe4000bf45070 */
[----:B------:R-:W-:Y:S01]  /*2f900*/  ISETP.NE.AND.EX P0, PT, RZ, UR5, PT, P0 ;  /* 0x00000005ff007c0c */ /* 0x000fe2000bf05300 */
[----:B------:R-:W-:Y:S01]  /*2f910*/  ULDC.64 UR4, c[0x0][0xa00] ;  /* 0x0002800000047ab9 */ /* 0x000fe20000000a00 */
[----:B------:R-:W-:Y:S01]  /*2f920*/  ISETP.NE.U32.AND P4, PT, RZ, UR8, PT ;  /* 0x00000008ff007c0c */ /* 0x000fe2000bf85070 */
[----:B------:R-:W-:Y:S01]  /*2f930*/  IMAD.MOV.U32 R8, RZ, RZ, RZ ;  /* 0x000000ffff087224 */ /* 0x000fe200078e00ff */
[----:B------:R-:W-:Y:S01]  /*2f940*/  ISETP.NE.U32.AND P1, PT, RZ, UR4, PT ;  /* 0x00000004ff007c0c */ /* 0x000fe2000bf25070 */
[----:B0-----:R-:W0:Y:S01]  /*2f950*/  LDC.64 R2, c[0x0][0xa10] ;  /* 0x00028400ff027b82 */ /* 0x001e220000000a00 */
[----:B------:R-:W-:-:S02]  /*2f960*/  IMAD.MOV.U32 R0, RZ, RZ, RZ ;  /* 0x000000ffff007224 */ /* 0x000fc400078e00ff */
[----:B------:R-:W-:Y:S01]  /*2f970*/  ISETP.NE.AND.EX P3, PT, RZ, UR5, PT, P1 ;  /* 0x00000005ff007c0c */ /* 0x000fe2000bf65310 */
[----:B---3--:R-:W-:-:S04]  /*2f980*/  IMAD.WIDE R4, R14, 0x4, R4 ;  /* 0x000000040e047825 */ /* 0x008fc800078e0204 */
[----:B------:R-:W1:Y:S01]  /*2f990*/  @P0 LDC.64 R10, c[0x0][0xa18] ;  /* 0x00028600ff0a0b82 */ /* 0x000e620000000a00 */
[----:B------:R-:W-:Y:S01]  /*2f9a0*/  ULDC UR4, c[0x0][0x288] ;  /* 0x0000a20000047ab9 */ /* 0x000fe20000000800 */
[----:B------:R-:W-:Y:S02]  /*2f9b0*/  ISETP.NE.AND.EX P1, PT, RZ, UR7, PT, P2 ;  /* 0x00000007ff007c0c */ /* 0x000fe4000bf25320 */
[----:B------:R-:W-:-:S04]  /*2f9c0*/  ISETP.NE.AND.EX P2, PT, RZ, UR9, PT, P4 ;  /* 0x00000009ff007c0c */ /* 0x000fc8000bf45340 */
[----:B------:R-:W2:Y:S07]  /*2f9d0*/  @P3 LDG.E R7, desc[UR60][R12.64] ;  /* 0x0000003c0c073981 */ /* 0x000eae000c1e1900 */
[----:B------:R-:W5:Y:S01]  /*2f9e0*/  @P1 LDG.E R8, desc[UR60][R4.64] ;  /* 0x0000003c04081981 */ /* 0x000f62000c1e1900 */
[----:B0-----:R-:W-:-:S05]  /*2f9f0*/  IMAD.WIDE R2, R14, 0x4, R2 ;  /* 0x000000040e027825 */ /* 0x001fca00078e0202 */
[----:B------:R-:W5:Y:S01]  /*2fa00*/  @P2 LDG.E R0, desc[UR60][R2.64] ;  /* 0x0000003c02002981 */ /* 0x000f62000c1e1900 */
[----:B-1----:R-:W-:-:S03]  /*2fa10*/  @P0 IMAD.WIDE R10, R14, 0x4, R10 ;  /* 0x000000040e0a0825 */ /* 0x002fc600078e020a */
        /* <DEDUP_REMOVED lines=12> */
[----:B--2---:R0:W-:Y:S01]  /*2fae0*/  STL [R1+0x38], R7 ;  /* 0x0000380701007387 */ /* 0x0041e20000100800 */
[----:B------:R-:W-:Y:S02]  /*2faf0*/  IMAD.MOV.U32 R15, RZ, RZ, R7 ;  /* 0x000000ffff0f7224 */ /* 0x000fe400078e0007 */
[----:B0-----:R-:W-:Y:S01]  /*2fb00*/  IMAD.U32 R7, RZ, RZ, UR4 ;  /* 0x00000004ff077e24 */ /* 0x001fe2000f8e00ff */
[----:B------:R-:W-:Y:S06]  /*2fb10*/  @P0 BRA `(.L_x_1603) ;  /* 0x0000000000140947 */ /* 0x000fec0003800000 */
[----:B------:R-:W-:Y:S05]  /*2fb20*/  @!P3 BRA `(.L_x_1603) ;  /* 0x000000000010b947 */ /* 0x000fea0003800000 */
[----:B------:R-:W2:Y:S04]  /*2fb30*/  LDG.E R9, desc[UR60][R12.64] ;  /* 0x0000003c0c097981 */ /* 0x000ea8000c1e1900 */
[----:B------:R-:W2:Y:S02]  /*2fb40*/  LDG.E R12, desc[UR60][R12.64+0x4] ;  /* 0x0000043c0c0c7981 */ /* 0x000ea4000c1e1900 */
[----:B--2---:R-:W-:-:S05]  /*2fb50*/  IMAD.IADD R15, R12, 0x1, -R9 ;  /* 0x000000010c0f7824 */ /* 0x004fca00078e0a09 */
[----:B------:R0:W-:Y:S02]  /*2fb60*/  STL [R1+0x38], R15 ;  /* 0x0000380f01007387 */ /* 0x0001e40000100800 */
.L_x_1603:
[----:B------:R-:W2:Y:S01]  /*2fb70*/  LDL.LU R12, [R1+0x8] ;  /* 0x00000800010c7983 */ /* 0x000ea20000300800 */
[----:B-----5:R-:W-:Y:S01]  /*2fb80*/  IMAD.IADD R8, R8, 0x1, R6 ;  /* 0x0000000108087824 */ /* 0x020fe200078e0206 */
[----:B------:R-:W-:Y:S02]  /*2fb90*/  ULDC.64 UR4, c[0x0][0xa20] ;  /* 0x0002880000047ab9 */ /* 0x000fe40000000a00 */
[----:B------:R-:W-:Y:S02]  /*2fba0*/  ISETP.NE.U32.AND P0, PT, RZ, UR4, PT ;  /* 0x00000004ff007c0c */ /* 0x000fe4000bf05070 */
[----:B------:R1:W-:Y:S02]  /*2fbb0*/  STL [R1+0x24], R8 ;  /* 0x0000240801007387 */ /* 0x0003e40000100800 */
[----:B------:R-:W-:Y:S02]  /*2fbc0*/  ISETP.NE.AND.EX P0, PT, RZ, UR5, PT, P0 ;  /* 0x00000005ff007c0c */ /* 0x000fe4000bf05300 */
[----:B--2---:R-:W-:-:S02]  /*2fbd0*/  LOP3.LUT R11, R12, 0xff000000, RZ, 0xc0, !PT ;  /* 0xff0000000c0b7812 */ /* 0x004fc400078ec0ff */
[C---:B------:R-:W-:Y:S02]  /*2fbe0*/  LOP3.LUT R9, R12.reuse, 0xff0000, RZ, 0xc0, !PT ;  /* 0x00ff00000c097812 */ /* 0x040fe400078ec0ff */
[----:B------:R-:W-:Y:S02]  /*2fbf0*/  SHF.R.U32.HI R11, RZ, 0x8, R11 ;  /* 0x00000008ff0b7819 */ /* 0x000fe4000001160b */
[----:B------:R-:W-:Y:S02]  /*2fc00*/  LOP3.LUT R16, R12, 0xffff, RZ, 0xc0, !PT ;  /* 0x0000ffff0c107812 */ /* 0x000fe400078ec0ff */
[----:B------:R-:W-:-:S03]  /*2fc10*/  LEA.HI R11, R9, R11, RZ, 0x10 ;  /* 0x0000000b090b7211 */ /* 0x000fc600078f80ff */
[----:B-1----:R-:W-:Y:S05]  /*2fc20*/  @!P0 BRA `(.L_x_1604) ;  /* 0x0000000000108947 */ /* 0x002fea0003800000 */
[----:B------:R-:W1:Y:S02]  /*2fc30*/  LDC.64 R4, c[0x0][0xa20] ;  /* 0x00028800ff047b82 */ /* 0x000e640000000a00 */
[----:B-1----:R-:W-:-:S05]  /*2fc40*/  IMAD.WIDE R4, R14, 0x4, R4 ;  /* 0x000000040e047825 */ /* 0x002fca00078e0204 */
[----:B------:R1:W5:Y:S01]  /*2fc50*/  LDG.E R7, desc[UR60][R4.64] ;  /* 0x0000003c04077981 */ /* 0x000362000c1e1900 */
[----:B------:R-:W-:Y:S05]  /*2fc60*/  BRA `(.L_x_1605) ;  /* 0x0000000000107947 */ /* 0x000fea0003800000 */
.L_x_1604:
[----:B------:R-:W-:Y:S05]  /*2fc70*/  @!P1 BRA `(.L_x_1605) ;  /* 0x00000000000c9947 */ /* 0x000fea0003800000 */
[----:B------:R-:W2:Y:S04]  /*2fc80*/  LDG.E R7, desc[UR60][R4.64] ;  /* 0x0000003c04077981 */ /* 0x000ea8000c1e1900 */
[----:B------:R-:W2:Y:S02]  /*2fc90*/  LDG.E R4, desc[UR60][R4.64+0x4] ;  /* 0x0000043c04047981 */ /* 0x000ea4000c1e1900 */
[----:B--2---:R-:W-:-:S07]  /*2fca0*/  IMAD.IADD R7, R4, 0x1, -R7 ;  /* 0x0000000104077824 */ /* 0x004fce00078e0a07 */
.L_x_1605:
[----:B------:R-:W2:Y:S04]  /*2fcb0*/  LDL.LU R8, [R1+0x4] ;  /* 0x0000040001087983 */ /* 0x000ea80000300800 */
[----:B-1----:R-:W3:Y:S04]  /*2fcc0*/  @P2 LDG.E R4, desc[UR60][R2.64] ;  /* 0x0000003c02042981 */ /* 0x002ee8000c1e1900 */
[----:B------:R1:W3:Y:S01]  /*2fcd0*/  @P2 LDG.E R2, desc[UR60][R2.64+0x4] ;  /* 0x0000043c02022981 */ /* 0x0002e2000c1e1900 */
[----:B-----5:R-:W-:Y:S01]  /*2fce0*/  IMAD.IADD R9, R7, 0x1, -R6 ;  /* 0x0000000107097824 */ /* 0x020fe200078e0a06 */
[----:B-1----:R-:W1:Y:S02]  /*2fcf0*/  LDC R3, c[0x0][0x448] ;  /* 0x00011200ff037b82 */ /* 0x002e640000000800 */
[----:B-1----:R-:W-:-:S13]  /*2fd00*/  ISETP.NE.AND P1, PT, R3, 0x1, PT ;  /* 0x000000010300780c */ /* 0x002fda0003f25270 */
[----:B------:R-:W1:Y:S08]  /*2fd10*/  @P1 LDC R3, c[0x0][0x44c] ;  /* 0x00011300ff031b82 */ /* 0x000e700000000800 */
[----:B------:R-:W4:Y:S01]  /*2fd20*/  @P1 LDC R5, c[0x0][0x450] ;  /* 0x00011400ff051b82 */ /* 0x000f220000000800 */
[----:B--2---:R-:W-:-:S04]  /*2fd30*/  IMAD.SHL.U32 R12, R8, 0x80, RZ ;  /* 0x00000080080c7824 */ /* 0x004fc800078e00ff */
[----:B------:R-:W-:Y:S01]  /*2fd40*/  VIADD R6, R12, 0x7f ;  /* 0x0000007f0c067836 */ /* 0x000fe20000000000 */
[----:B------:R2:W-:Y:S01]  /*2fd50*/  STL [R1+0x30], R12 ;  /* 0x0000300c01007387 */ /* 0x0005e20000100800 */
[----:B---3--:R-:W-:Y:S02]  /*2fd60*/  @P2 IMAD.IADD R10, R2, 0x1, -R4 ;  /* 0x00000001020a2824 */ /* 0x008fe400078e0a04 */
[----:B-1----:R-:W-:-:S04]  /*2fd70*/  @P1 IMAD.HI.U32 R2, R6, R3, RZ ;  /* 0x0000000306021227 */ /* 0x002fc800078e00ff */
[----:B------:R-:W-:Y:S01]  /*2fd80*/  IMAD.IADD R7, R9, 0x1, R10 ;  /* 0x0000000109077824 */ /* 0x000fe200078e020a */
[----:B----4-:R-:W-:-:S03]  /*2fd90*/  @P1 SHF.R.U32.HI R6, RZ, R5, R2 ;  /* 0x00000005ff061219 */ /* 0x010fc60000011602 */
[C---:B------:R-:W-:Y:S01]  /*2fda0*/  VIADD R2, R7.reuse, 0x9f ;  /* 0x0000009f07027836 */ /* 0x040fe20000000000 */
[----:B------:R-:W-:-:S03]  /*2fdb0*/  IADD3 R18, R7, 0x1, -R15 ;  /* 0x0000000107127810 */ /* 0x000fc60007ffe80f */
[----:B------:R-:W-:-:S04]  /*2fdc0*/  IMAD.HI R2, R2, 0x66666667, RZ ;  /* 0x6666666702027827 */ /* 0x000fc800078e02ff */
[----:B------:R-:W-:Y:S01]  /*2fdd0*/  IMAD.IADD R6, R18, 0x1, R6 ;  /* 0x0000000112067824 */ /* 0x000fe200078e0206 */
[----:B------:R-:W-:-:S04]  /*2fde0*/  SHF.R.U32.HI R21, RZ, 0x1f, R2 ;  /* 0x0000001fff157819 */ /* 0x000fc80000011602 */
[----:B------:R-:W-:Y:S02]  /*2fdf0*/  LEA.HI.SX32 R21, R2, R21, 0x1a ;  /* 0x0000001502157211 */ /* 0x000fe400078fd2ff */
[----:B------:R-:W1:Y:S02]  /*2fe00*/  LDC.64 R2, c[0x0][0x9e0] ;  /* 0x00027800ff027b82 */ /* 0x000e640000000a00 */
[----:B-1----:R-:W-:Y:S01]  /*2fe10*/  ISETP.GE.AND P3, PT, R3, 0x1, PT ;  /* 0x000000010300780c */ /* 0x002fe20003f66270 */
[----:B------:R-:W-:-:S12]  /*2fe20*/  IMAD.IADD R8, R6, 0x1, R2 ;  /* 0x0000000106087824 */ /* 0x000fd800078e0202 */
[----:B--2---:R-:W-:Y:S05]  /*2fe30*/  @!P3 BRA `(.L_x_1606) ;  /* 0x000000000048b947 */ /* 0x004fea0003800000 */
[C---:B------:R-:W-:Y:S01]  /*2fe40*/  ISETP.GT.AND P0, PT, R6.reuse, RZ, PT ;  /* 0x000000ff0600720c */ /* 0x040fe20003f04270 */
[----:B------:R-:W-:Y:S01]  /*2fe50*/  BSSY B0, `(.L_x_1607) ;  /* 0x000000e000007945 */ /* 0x000fe20003800000 */
[----:B------:R-:W-:-:S11]  /*2fe60*/  VIADD R2, R6, 0xffffffff ;  /* 0xffffffff06027836 */ /* 0x000fd60000000000 */
        /* <DEDUP_REMOVED lines=8> */
.L_x_1608:
[----:B------:R-:W-:-:S13]  /*2fef0*/  ISETP.NE.AND P0, PT, R3, 0x1, PT ;  /* 0x000000010300780c */ /* 0x000fda0003f05270 */
[----:B------:R-:W1:Y:S02]  /*2ff00*/  @P0 LDC.64 R4, c[0x0][0x9e8] ;  /* 0x00027a00ff040b82 */ /* 0x000e640000000a00 */
[----:B-1----:R-:W-:-:S05]  /*2ff10*/  @P0 IMAD.HI.U32 R4, R2, R4, RZ ;  /* 0x0000000402040227 */ /* 0x002fca00078e00ff */
[----:B------:R-:W-:-:S07]  /*2ff20*/  @P0 SHF.R.U32.HI R2, RZ, R5, R4 ;  /* 0x00000005ff020219 */ /* 0x000fce0000011604 */
.L_x_1609:
[----:B------:R-:W-:Y:S05]  /*2ff30*/  BSYNC B0 ;  /* 0x0000000000007941 */ /* 0x000fea0003800000 */
.L_x_1607:
[----:B------:R-:W-:-:S05]  /*2ff40*/  IMAD R2, R2, R3, R3 ;  /* 0x0000000302027224 */ /* 0x000fca00078e0203 */
[----:B------:R-:W-:-:S07]  /*2ff50*/  VIMNMX R8, R8, R2, PT ;  /* 0x0000000208087248 */ /* 0x000fce0003fe0100 */
.L_x_1606:
[----:B------:R-:W1:Y:S01]  /*2ff60*/  @P1 LDC R4, c[0x0][0x44c] ;  /* 0x00011300ff041b82 */ /* 0x000e620000000800 */
[----:B------:R-:W-:Y:S01]  /*2ff70*/  VIADD R8, R8, 0x9f ;  /* 0x0000009f08087836 */ /* 0x000fe20000000000 */
[----:B------:R-:W-:Y:S01]  /*2ff80*/  ULDC UR4, c[0x0][0x9dc] ;  /* 0x0002770000047ab9 */ /* 0x000fe20000000800 */
[----:B------:R-:W-:Y:S02]  /*2ff90*/  IMAD.MOV.U32 R2, RZ, RZ, R12 ;  /* 0x000000ffff027224 */ /* 0x000fe400078e000c */
[----:B------:R-:W-:-:S03]  /*2ffa0*/  IMAD.HI R8, R8, 0x66666667, RZ ;  /* 0x6666666708087827 */ /* 0x000fc600078e02ff */
[----:B------:R-:W2:Y:S01]  /*2ffb0*/  @P1 LDC R5, c[0x0][0x450] ;  /* 0x00011400ff051b82 */ /* 0x000ea20000000800 */
[----:B------:R-:W-:Y:S02]  /*2ffc0*/  IMAD.IADD R20, R7, 0x1, -R15 ;  /* 0x0000000107147824 */ /* 0x000fe400078e0a0f */
[----:B-1----:R-:W-:-:S05]  /*2ffd0*/  @P1 IMAD.HI.U32 R4, R12, R4, RZ ;  /* 0x000000040c041227 */ /* 0x002fca00078e00ff */
[----:B--2---:R-:W-:Y:S02]  /*2ffe0*/  @P1 SHF.R.U32.HI R2, RZ, R5, R4 ;  /* 0x00000005ff021219 */ /* 0x004fe40000011604 */
[----:B------:R-:W-:-:S03]  /*2fff0*/  SHF.R.U32.HI R4, RZ, 0x1f, R8 ;  /* 0x0000001fff047819 */ /* 0x000fc60000011608 */
[----:B------:R-:W-:Y:S01]  /*30000*/  IMAD.IADD R2, R20, 0x1, R2 ;  /* 0x0000000114027824 */ /* 0x000fe200078e0202 */
[----:B------:R-:W-:-:S03]  /*30010*/  LEA.HI.SX32 R8, R8, R4, 0x1a ;  /* 0x0000000408087211 */ /* 0x000fc600078fd2ff */
[----:B------:R-:W-:Y:S01]  /*30020*/  VIADD R6, R2, -UR4 ;  /* 0x8000000402067c36 */ /* 0x000fe20008000000 */
[----:B------:R-:W-:Y:S01]  /*30030*/  VIMNMX R8, R21, R8, PT ;  /* 0x0000000815087248 */ /* 0x000fe20003fe0100 */
[----:B------:R-:W-:Y:S06]  /*30040*/  @!P3 BRA `(.L_x_1610) ;  /* 0x000000000044b947 */ /* 0x000fec0003800000 */
[----:B------:R-:W-:Y:S01]  /*30050*/  ISETP.GT.AND P0, PT, R2, -0x1, PT ;  /* 0xffffffff0200780c */ /* 0x000fe20003f04270 */
[----:B------:R-:W-:-:S12]  /*30060*/  BSSY B0, `(.L_x_1611) ;  /* 0x000000d000007945 */ /* 0x000fd80003800000 */
        /* <DEDUP_REMOVED lines=8> */
.L_x_1612:
[----:B------:R-:W-:-:S13]  /*300f0*/  ISETP.NE.AND P0, PT, R3, 0x1, PT ;  /* 0x000000010300780c */ /* 0x000fda0003f05270 */
[----:B------:R-:W1:Y:S02]  /*30100*/  @P0 LDC.64 R4, c[0x0][0x9e8] ;  /* 0x00027a00ff040b82 */ /* 0x000e640000000a00 */
[----:B-1----:R-:W-:-:S05]  /*30110*/  @P0 IMAD.HI.U32 R4, R2, R4, RZ ;  /* 0x0000000402040227 */ /* 0x002fca00078e00ff */
[----:B------:R-:W-:-:S07]  /*30120*/  @P0 SHF.R.U32.HI R2, RZ, R5, R4 ;  /* 0x00000005ff020219 */ /* 0x000fce0000011604 */
.L_x_1613:
[----:B------:R-:W-:Y:S05]  /*30130*/  BSYNC B0 ;  /* 0x0000000000007941 */ /* 0x000fea0003800000 */
.L_x_1611:
[----:B------:R-:W-:-:S05]  /*30140*/  IMAD R2, R2, R3, RZ ;  /* 0x0000000302027224 */ /* 0x000fca00078e02ff */
[----:B------:R-:W-:-:S07]  /*30150*/  VIMNMX R6, R6, R2, !PT ;  /* 0x0000000206067248 */ /* 0x000fce0007fe0100 */
.L_x_1610:
[----:B------:R-:W-:Y:S01]  /*30160*/  IMAD.HI R6, R6, 0x66666667, RZ ;  /* 0x6666666706067827 */ /* 0x000fe200078e02ff */
[----:B------:R-:W-:Y:S01]  /*30170*/  LOP3.LUT R13, R11, 0xff, RZ, 0xc0, !PT ;  /* 0x000000ff0b0d7812 */ /* 0x000fe200078ec0ff */
[----:B------:R-:W-:Y:S01]  /*30180*/  BSSY B0, `(.L_x_1614) ;  /* 0x0000027000007945 */ /* 0x000fe20003800000 */
[----:B------:R-:W-:Y:S01]  /*30190*/  SHF.R.U32.HI R4, RZ, 0x10, R11 ;  /* 0x00000010ff047819 */ /* 0x000fe2000001160b */
[----:B------:R-:W-:Y:S01]  /*301a0*/  IMAD.MOV.U32 R2, RZ, RZ, RZ ;  /* 0x000000ffff027224 */ /* 0x000fe200078e00ff */
[----:B------:R-:W-:Y:S01]  /*301b0*/  SHF.R.U32.HI R7, RZ, 0x1f, R6 ;  /* 0x0000001fff077819 */ /* 0x000fe20000011606 */
[----:B------:R1:W-:Y:S03]  /*301c0*/  STL [R1+0x4], R13 ;  /* 0x0000040d01007387 */ /* 0x0003e60000100800 */
[----:B------:R-:W-:-:S04]  /*301d0*/  LEA.HI.SX32 R7, R6, R7, 0x1a ;  /* 0x0000000706077211 */ /* 0x000fc800078fd2ff */
[----:B------:R-:W-:-:S04]  /*301e0*/  VIMNMX R7, RZ, R7, !PT ;  /* 0x00000007ff077248 */ /* 0x000fc80007fe0100 */
[----:B------:R-:W-:-:S13]  /*301f0*/  ISETP.GT.AND P0, PT, R8, R7, PT ;  /* 0x000000070800720c */ /* 0x000fda0003f04270 */
[----:B-1----:R-:W-:Y:S05]  /*30200*/  @!P0 BRA `(.L_x_1615) ;  /* 0x0000000000788947 */ /* 0x002fea0003800000 */
[----:B------:R-:W-:Y:S01]  /*30210*/  ISETP.NE.AND P0, PT, R4, RZ, PT ;  /* 0x000000ff0400720c */ /* 0x000fe20003f05270 */
[----:B------:R-:W-:-:S03]  /*30220*/  ULDC UR4, c[0x0][0x9f0] ;  /* 0x00027c0000047ab9 */ /* 0x000fc60000000800 */
[----:B------:R-:W-:-:S04]  /*30230*/  SEL R5, R4, UR4, P0 ;  /* 0x0000000404057c07 */ /* 0x000fc80008000000 */
[----:B------:R-:W-:Y:S02]  /*30240*/  IABS R6, R5 ;  /* 0x0000000500067213 */ /* 0x000fe40000000000 */
[----:B------:R-:W-:Y:S02]  /*30250*/  IADD3 R11, R5, -0x1, R8 ;  /* 0xffffffff050b7810 */ /* 0x000fe40007ffe008 */
[----:B------:R-:W1:Y:S03]  /*30260*/  I2F.RP R2, R6 ;  /* 0x0000000600027306 */ /* 0x000e660000209400 */
[----:B------:R-:W-:-:S05]  /*30270*/  IMAD.IADD R11, R11, 0x1, -R7 ;  /* 0x000000010b0b7824 */ /* 0x000fca00078e0a07 */
[----:B-1----:R-:W1:Y:S02]  /*30280*/  MUFU.RCP R2, R2 ;  /* 0x0000000200027308 */ /* 0x002e640000001000 */
[----:B-1----:R-:W-:-:S06]  /*30290*/  VIADD R2, R2, 0xffffffe ;  /* 0x0ffffffe02027836 */ /* 0x002fcc0000000000 */
[----:B------:R1:W2:Y:S02]  /*302a0*/  F2I.FTZ.U32.TRUNC.NTZ R3, R2 ;  /* 0x0000000200037305 */ /* 0x0002a4000021f000 */
[----:B-1----:R-:W-:-:S04]  /*302b0*/  LOP3.LUT R2, R11, R5, RZ, 0x3c, !PT ;  /* 0x000000050b027212 */ /* 0x002fc800078e3cff */
[----:B------:R-:W-:Y:S01]  /*302c0*/  ISETP.GE.AND P3, PT, R2, RZ, PT ;  /* 0x000000ff0200720c */ /* 0x000fe20003f66270 */
[----:B--2---:R-:W-:-:S04]  /*302d0*/  IMAD.MOV R2, RZ, RZ, -R3 ;  /* 0x000000ffff027224 */ /* 0x004fc800078e0a03 */
[----:B------:R-:W-:Y:S02]  /*302e0*/  IMAD R12, R2, R6, RZ ;  /* 0x00000006020c7224 */ /* 0x000fe400078e02ff */
[----:B------:R-:W-:-:S04]  /*302f0*/  IMAD.MOV.U32 R2, RZ, RZ, RZ ;  /* 0x000000ffff027224 */ /* 0x000fc800078e00ff */
[----:B------:R-:W-:Y:S01]  /*30300*/  IMAD.HI.U32 R12, R3, R12, R2 ;  /* 0x0000000c030c7227 */ /* 0x000fe200078e0002 */
[----:B------:R-:W-:Y:S02]  /*30310*/  IABS R2, R5 ;  /* 0x0000000500027213 */ /* 0x000fe40000000000 */
[----:B------:R-:W-:-:S03]  /*30320*/  IABS R3, R11 ;  /* 0x0000000b00037213 */ /* 0x000fc60000000000 */
[----:B------:R-:W-:-:S04]  /*30330*/  IMAD.MOV R2, RZ, RZ, -R2 ;  /* 0x000000ffff027224 */ /* 0x000fc800078e0a02 */
        /* <DEDUP_REMOVED lines=10> */
[----:B------:R-:W-:-:S07]  /*303e0*/  @!P1 LOP3.LUT R2, RZ, R5, RZ, 0x33, !PT ;  /* 0x00000005ff029212 */ /* 0x000fce00078e33ff */
.L_x_1615:
[----:B------:R-:W-:Y:S05]  /*303f0*/  BSYNC B0 ;  /* 0x0000000000007941 */ /* 0x000fea0003800000 */
.L_x_1614:
[-C--:B------:R-:W-:Y:S01]  /*30400*/  IMAD R7, R13, R2.reuse, R7 ;  /* 0x000000020d077224 */ /* 0x080fe200078e0207 */
[----:B------:R-:W-:Y:S04]  /*30410*/  BSSY B0, `(.L_x_1616) ;  /* 0x0000123000007945 */ /* 0x000fe80003800000 */
        /* <DEDUP_REMOVED lines=19> */
[----:B------:R-:W1:Y:S02]  /*30550*/  S2R R5, SR_TID.X ;  /* 0x0000000000057919 */ /* 0x000e640000002100 */
[----:B-1----:R-:W-:-:S04]  /*30560*/  SHF.R.U32.HI R5, RZ, 0x5, R5 ;  /* 0x00000005ff057819 */ /* 0x002fc80000011605 */
[----:B------:R-:W-:-:S05]  /*30570*/  LOP3.LUT R5, R5, 0x3, RZ, 0xc0, !PT ;  /* 0x0000000305057812 */ /* 0x000fca00078ec0ff */
[----:B------:R1:W2:Y:S02]  /*30580*/  SHFL.IDX PT, R14, R5, RZ, 0x1f ;  /* 0x00001fff050e7589 */ /* 0x0002a400000e0000 */
.L_x_1872:
[----:B--2---:R-:W-:Y:S02]  /*30590*/  ISETP.NE.AND P0, PT, R14, RZ, PT ;  /* 0x000000ff0e00720c */ /* 0x004fe40003f05270 */
[----:B------:R-:W-:-:S11]  /*305a0*/  PLOP3.LUT P6, PT, PT, PT, PT, 0x8, 0x0 ;  /* 0x000000000000781c */ /* 0x000fd60003fce170 */
[----:B------:R-:W-:Y:S05]  /*305b0*/  @P0 BRA `(.L_x_1619) ;  /* 0x00000000000c0947 */ /* 0x000fea0003800000 */
[----:B------:R-:W-:-:S03]  /*305c0*/  UMOV UR4, 0xffffffff ;  /* 0xffffffff00047882 */ /* 0x000fc60000000000 */
[----:B------:R-:W-:Y:S05]  /*305d0*/  BRA.DIV UR4, `(.L_x_1620) ;  /* 0x00000092044c7947 */ /* 0x000fea000b800000 */
[----:B------:R-:W-:-:S13]  /*305e0*/  ELECT P6, URZ, PT ;  /* 0x00000000003f782f */ /* 0x000fda00038c0000 */
.L_x_1619:
[----:B-1----:R-:W2:Y:S01]  /*305f0*/  LDL R5, [R1+0x50] ;  /* 0x0000500001057983 */ /* 0x002ea20000100800 */
[----:B------:R-:W-:Y:S01]  /*30600*/  BSSY B1, `(.L_x_1621) ;  /* 0x0000008000017945 */ /* 0x000fe20003800000 */
[----:B--2---:R-:W-:-:S05]  /*30610*/  VIADD R5, R5, 0x1 ;  /* 0x0000000105057836 */ /* 0x004fca0000000000 */
[----:B------:R-:W-:-:S04]  /*30620*/  LEA.HI R6, R5, R5, RZ, 0x1 ;  /* 0x0000000505067211 */ /* 0x000fc800078f08ff */
[----:B------:R-:W-:-:S05]  /*30630*/  LOP3.LUT R6, R6, 0xfffffffe, RZ, 0xc0, !PT ;  /* 0xfffffffe06067812 */ /* 0x000fca00078ec0ff */
[----:B------:R-:W-:-:S05]  /*30640*/  IMAD.IADD R5, R5, 0x1, -R6 ;  /* 0x0000000105057824 */ /* 0x000fca00078e0a06 */
[----:B------:R-:W-:-:S04]  /*30650*/  SHF.L.U32 R5, R5, 0x1f, RZ ;  /* 0x0000001f05057819 */ /* 0x000fc800000006ff */
[----:B------:R-:W1:Y:S02]  /*30660*/  SYNCS.PHASECHK.TRANS64.TRYWAIT P0, [R19+URZ+0x29820], R5 ;  /* 0x02982005130075a7 */ /* 0x000e64000800017f */
[----:B-1----:R-:W-:Y:S05]  /*30670*/  @!P0 BRA `(.L_x_1622) ;  /* 0x0000009000448947 */ /* 0x002fea0003800000 */
.L_x_1875:
[----:B------:R-:W-:Y:S05]  /*30680*/  BSYNC B1 ;  /* 0x0000000000017941 */ /* 0x000fea0003800000 */
.L_x_1621:
[----:B------:R-:W-:Y:S04]  /*30690*/  BSSY B1, `(.L_x_1623) ;  /* 0x0000070000017945 */ /* 0x000fe80003800000 */
[----:B------:R-:W-:Y:S05]  /*306a0*/  @!P6 BRA `(.L_x_1624) ;  /* 0x0000000400b8e947 */ /* 0x000fea0003800000 */
[----:B------:R-:W2:Y:S04]  /*306b0*/  LDL R8, [R1+0x14] ;  /* 0x0000140001087983 */ /* 0x000ea80000100800 */
[----:B------:R-:W3:Y:S01]  /*306c0*/  LDL R7, [R1+0x1c] ;  /* 0x00001c0001077983 */ /* 0x000ee20000100800 */
[----:B------:R-:W4:Y:S01]  /*306d0*/  S2R R6, SR_TID.X ;  /* 0x0000000000067919 */ /* 0x000f220000002100 */
[----:B------:R-:W-:Y:S01]  /*306e0*/  BSSY B2, `(.L_x_1625) ;  /* 0x0000007000027945 */ /* 0x000fe20003800000 */
[----:B----4-:R-:W-:-:S04]  /*306f0*/  LOP3.LUT R6, R6, 0x7f, RZ, 0xc0, !PT ;  /* 0x0000007f06067812 */ /* 0x010fc800078ec0ff */
[----:B------:R-:W-:Y:S01]  /*30700*/  ISETP.NE.AND P1, PT, R6, RZ, PT ;  /* 0x000000ff0600720c */ /* 0x000fe20003f25270 */
[----:B--2---:R-:W-:Y:S01]  /*30710*/  IMAD R8, R8, 0x8, R19 ;  /* 0x0000000808087824 */ /* 0x004fe200078e0213 */
[----:B---3--:R-:W-:-:S04]  /*30720*/  SHF.L.U32 R11, R7, 0x1f, RZ ;  /* 0x0000001f070b7819 */ /* 0x008fc800000006ff */
[----:B------:R-:W2:Y:S02]  /*30730*/  SYNCS.PHASECHK.TRANS64.TRYWAIT P0, [R8+URZ+0x298a0], R11 ;  /* 0x0298a00b080075a7 */ /* 0x000ea4000800017f */
[----:B--2---:R-:W-:Y:S05]  /*30740*/  @!P0 BRA `(.L_x_1626) ;  /* 0x0000009000248947 */ /* 0x004fea0003800000 */
.L_x_1876:
[----:B------:R-:W-:Y:S05]  /*30750*/  BSYNC B2 ;  /* 0x0000000000027941 */ /* 0x000fea0003800000 */
.L_x_1625:
[----:B------:R-:W-:Y:S04]  /*30760*/  BSSY B2, `(.L_x_1627) ;  /* 0x0000009000027945 */ /* 0x000fe80003800000 */
[----:B------:R-:W-:Y:S05]  /*30770*/  @P1 BRA `(.L_x_1628) ;  /* 0x00000000001c1947 */ /* 0x000fea0003800000 */
[----:B-1----:R-:W1:Y:S02]  /*30780*/  S2R R5, SR_TID.X ;  /* 0x0000000000057919 */ /* 0x002e640000002100 */
[----:B-1----:R-:W-:Y:S01]  /*30790*/  LOP3.LUT R6, R5, 0x1f, RZ, 0xc0, !PT ;  /* 0x0000001f05067812 */ /* 0x002fe200078ec0ff */
[----:B------:R-:W-:-:S03]  /*307a0*/  IMAD.MOV.U32 R5, RZ, RZ, 0x7800 ;  /* 0x00007800ff057424 */ /* 0x000fc600078e00ff */
[----:B------:R-:W-:Y:S01]  /*307b0*/  ISETP.NE.AND P0, PT, R6, RZ, PT ;  /* 0x000000ff0600720c */ /* 0x000fe20003f05270 */
[----:B------:R3:W-:-:S12]  /*307c0*/  SYNCS.ARRIVE.TRANS64 RZ, [R8+URZ+0x29890], R5 ;  /* 0x0298900508ff79a7 */ /* 0x0007d8000800003f */
[----:B---3--:R-:W-:Y:S05]  /*307d0*/  @!P0 BRA `(.L_x_1628) ;  /* 0x0000000000048947 */ /* 0x008fea0003800000 */
[----:B------:R-:W-:Y:S01]  /*307e0*/  BPT.TRAP 0x1 ;  /* 0x000000040000795c */ /* 0x000fe20000300000 */
.L_x_1628:
[----:B------:R-:W-:Y:S05]  /*307f0*/  BSYNC B2 ;  /* 0x0000000000027941 */ /* 0x000fea0003800000 */
.L_x_1627:
[----:B-1----:R-:W3:Y:S01]  /*30800*/  LDL R5, [R1+0x14] ;  /* 0x0000140001057983 */ /* 0x002ee20000100800 */
        /* <DEDUP_REMOVED lines=10> */
[----:B------:R-:W-:Y:S02]  /*308b0*/  VIADD R5, R8, 0x29890 ;  /* 0x0002989008057836 */ /* 0x000fe40000000000 */
[----:B------:R-:W-:-:S07]  /*308c0*/  VIADD R7, R10, 0x1a400 ;  /* 0x0001a4000a077836 */ /* 0x000fce0000000000 */
.L_x_1629:
        /* <DEDUP_REMOVED lines=15> */
.L_x_1630:
        /* <DEDUP_REMOVED lines=15> */
.L_x_1631:
        /* <DEDUP_REMOVED lines=13> */
.L_x_1877:
[----:B------:R-:W-:Y:S05]  /*30b80*/  BSYNC B2 ;  /* 0x0000000000027941 */ /* 0x000fea0003800000 */
.L_x_1632:
[----:B------:R-:W-:Y:S01]  /*30b90*/  BSSY B2, `(.L_x_1634) ;  /* 0x000000b000027945 */ /* 0x000fe20003800000 */
[----:B------:R-:W-:Y:S02]  /*30ba0*/  IMAD.MOV.U32 R10, RZ, RZ, 0x0 ;  /* 0x00000000ff0a7424 */ /* 0x000fe400078e00ff */
[----:B-12---:R-:W-:Y:S01]  /*30bb0*/  IMAD.MOV.U32 R11, RZ, RZ, 0x12f00000 ;  /* 0x12f00000ff0b7424 */ /* 0x006fe200078e00ff */
[----:B------:R-:W-:Y:S06]  /*30bc0*/  @P1 BRA `(.L_x_1635) ;  /* 0x00000000001c1947 */ /* 0x000fec0003800000 */
[----:B------:R-:W1:Y:S02]  /*30bd0*/  S2R R5, SR_TID.X ;  /* 0x0000000000057919 */ /* 0x000e640000002100 */
[----:B-1----:R-:W-:Y:S01]  /*30be0*/  LOP3.LUT R7, R5, 0x1f, RZ, 0xc0, !PT ;  /* 0x0000001f05077812 */ /* 0x002fe200078ec0ff */
[----:B------:R-:W-:-:S03]  /*30bf0*/  IMAD.MOV.U32 R5, RZ, RZ, 0x5000 ;  /* 0x00005000ff057424 */ /* 0x000fc600078e00ff */
[----:B------:R-:W-:Y:S01]  /*30c00*/  ISETP.NE.AND P0, PT, R7, RZ, PT ;  /* 0x000000ff0700720c */ /* 0x000fe20003f05270 */
[----:B------:R1:W-:-:S12]  /*30c10*/  SYNCS.ARRIVE.TRANS64 RZ, [R8+URZ+0x298b0], R5 ;  /* 0x0298b00508ff79a7 */ /* 0x0003d8000800003f */
[----:B-1----:R-:W-:Y:S05]  /*30c20*/  @!P0 BRA `(.L_x_1635) ;  /* 0x0000000000048947 */ /* 0x002fea0003800000 */
[----:B------:R-:W-:Y:S01]  /*30c30*/  BPT.TRAP 0x1 ;  /* 0x000000040000795c */ /* 0x000fe20000300000 */
.L_x_1635:
[----:B------:R-:W-:Y:S05]  /*30c40*/  BSYNC B2 ;  /* 0x0000000000027941 */ /* 0x000fea0003800000 */
.L_x_1634:
        /* <DEDUP_REMOVED lines=10> */
.L_x_1636:
        /* <DEDUP_REMOVED lines=10> */
.L_x_1624:
[----:B------:R-:W-:Y:S05]  /*30d90*/  BSYNC B1 ;  /* 0x0000000000017941 */ /* 0x000fea0003800000 */
.L_x_1623:
[----:B------:R-:W1:Y:S04]  /*30da0*/  LDL.LU R10, [R1+0x14] ;  /* 0x00001400010a7983 */ /* 0x000e680000300800 */
[----:B------:R-:W2:Y:S01]  /*30db0*/  LDL.LU R7, [R1+0x1c] ;  /* 0x00001c0001077983 */ /* 0x000ea20000300800 */
[----:B------:R-:W-:Y:S01]  /*30dc0*/  PLOP3.LUT P0, PT, PT, PT, PT, 0x8, 0x0 ;  /* 0x000000000000781c */ /* 0x000fe20003f0e170 */
[----:B-1----:R-:W-:Y:S02]  /*30dd0*/  VIADD R5, R10, 0x1 ;  /* 0x000000010a057836 */ /* 0x002fe40000000000 */
[----:B------:R-:W-:-:S03]  /*30de0*/  VIADD R10, R9, 0xfffffffe ;  /* 0xfffffffe090a7836 */ /* 0x000fc60000000000 */
[C---:B------:R-:W-:Y:S02]  /*30df0*/  ISETP.NE.AND P1, PT, R5.reuse, 0x2, PT ;  /* 0x000000020500780c */ /* 0x040fe40003f25270 */
[----:B------:R-:W-:Y:S02]  /*30e00*/  ISETP.GE.AND P2, PT, R10, R3, PT ;  /* 0x000000030a00720c */ /* 0x000fe40003f46270 */
[----:B------:R-:W-:Y:S02]  /*30e10*/  SEL R6, RZ, 0x1, P1 ;  /* 0x00000001ff067807 */ /* 0x000fe40000800000 */
[----:B------:R-:W-:Y:S02]  /*30e20*/  SEL R5, R5, RZ, P1 ;  /* 0x000000ff05057207 */ /* 0x000fe40000800000 */
[----:B--2---:R-:W-:-:S03]  /*30e30*/  LOP3.LUT R7, R7, R6, RZ, 0x3c, !PT ;  /* 0x0000000607077212 */ /* 0x004fc600078e3cff */
[----:B------:R1:W-:Y:S04]  /*30e40*/  STL [R1+0x14], R5 ;  /* 0x0000140501007387 */ /* 0x0003e80000100800 */
[----:B------:R1:W-:Y:S01]  /*30e50*/  STL [R1+0x1c], R7 ;  /* 0x00001c0701007387 */ /* 0x0003e20000100800 */
[----:B------:R-:W-:Y:S05]  /*30e60*/  @!P2 BRA `(.L_x_1617) ;  /* 0x0000000400f4a947 */ /* 0x000fea0003800000 */
.L_x_1651:
[----:B------:R-:W-:Y:S05]  /*30e70*/  YIELD ;  /* 0x0000000000007946 */ /* 0x000fea0003800000 */
[----:B------:R-:W-:Y:S04]  /*30e80*/  BSSY B1, `(.L_x_1637) ;  /* 0x000006f000017945 */ /* 0x000fe80003800000 */
[----:B--2---:R-:W-:Y:S05]  /*30e90*/  @!P6 BRA `(.L_x_1638) ;  /* 0x0000000400b4e947 */ /* 0x004fea0003800000 */
[----:B-1----:R-:W2:Y:S04]  /*30ea0*/  LDL R7, [R1+0x14] ;  /* 0x0000140001077983 */ /* 0x002ea80000100800 */
        /* <DEDUP_REMOVED lines=9> */
.L_x_1878:
[----:B------:R-:W-:Y:S05]  /*30f40*/  BSYNC B2 ;  /* 0x0000000000027941 */ /* 0x000fea0003800000 */
.L_x_1639:
[----:B------:R-:W-:Y:S04]  /*30f50*/  BSSY B2, `(.L_x_1641) ;  /* 0x0000009000027945 */ /* 0x000fe80003800000 */
        /* <DEDUP_REMOVED lines=8> */
.L_x_1642:
[----:B------:R-:W-:Y:S05]  /*30fe0*/  BSYNC B2 ;  /* 0x0000000000027941 */ /* 0x000fea0003800000 */
.L_x_1641:
        /* <DEDUP_REMOVED lines=9> */
[----:B--2---:R-:W-:Y:S02]  /*31080*/  IMAD R7, R5, 0x7800, R19 ;  /* 0x0000780005077824 */ /* 0x004fe400078e0213 */
[----:B------:R-:W-:-:S02]  /*31090*/  VIADD R5, R9, 0x29890 ;  /* 0x0002989009057836 */ /* 0x000fc40000000000 */
[----:B------:R-:W-:-:S08]  /*310a0*/  VIADD R11, R7, 0x1a400 ;  /* 0x0001a400070b7836 */ /* 0x000fd00000000000 */
.L_x_1643:
        /* <DEDUP_REMOVED lines=10> */
[----:B------:R-:W-:Y:S01]  /*31150*/  PLOP3.LUT P1, PT, PT, PT, PT, 0x80, 0x0 ;  /* 0x000000000000781c */ /* 0x000fe20003f2f070 */
[----:B------:R-:W-:Y:S01]  /*31160*/  VIADD R11, R7, 0x1cc00 ;  /* 0x0001cc00070b7836 */ /* 0x000fe20000000000 */
[----:B------:R-:W-:Y:S01]  /*31170*/  UMOV UR6, 0x0 ;  /* 0x0000000000067882 */ /* 0x000fe20000000000 */
[----:B------:R-:W-:Y:S01]  /*31180*/  UMOV UR7, 0x12f00000 ;  /* 0x12f0000000077882 */ /* 0x000fe20000000000 */
[----:B------:R-:W-:-:S09]  /*31190*/  UMOV UR10, 0x40 ;  /* 0x00000040000a7882 */ /* 0x000fd20000000000 */
.L_x_1644:
        /* <DEDUP_REMOVED lines=15> */
.L_x_1645:
        /* <DEDUP_REMOVED lines=10> */
[----:B------:R-:W2:Y:S01]  /*31330*/  SYNCS.PHASECHK.TRANS64.TRYWAIT P1, [R9+URZ+0x298c0], R8 ;  /* 0x0298c008090075a7 */ /* 0x000ea2000802017f */
[----:B------:R-:W-:Y:S04]  /*31340*/  BSSY B2, `(.L_x_1646) ;  /* 0x0000002000027945 */ /* 0x000fe80003800000 */
[----:B--2---:R-:W-:Y:S05]  /*31350*/  @!P1 BRA `(.L_x_1647) ;  /* 0x00000084005c9947 */ /* 0x004fea0003800000 */
.L_x_1879:
[----:B------:R-:W-:Y:S05]  /*31360*/  BSYNC B2 ;  /* 0x0000000000027941 */ /* 0x000fea0003800000 */
.L_x_1646:
[----:B------:R-:W-:Y:S01]  /*31370*/  BSSY B2, `(.L_x_1648) ;  /* 0x000000b000027945 */ /* 0x000fe20003800000 */
[----:B------:R-:W-:Y:S02]  /*31380*/  IMAD.MOV.U32 R14, RZ, RZ, 0x0 ;  /* 0x00000000ff0e7424 */ /* 0x000fe400078e00ff */
[----:B0-----:R-:W-:Y:S01]  /*31390*/  IMAD.MOV.U32 R15, RZ, RZ, 0x12f00000 ;  /* 0x12f00000ff0f7424 */ /* 0x001fe200078e00ff */
        /* <DEDUP_REMOVED lines=8> */
.L_x_1649:
[----:B------:R-:W-:Y:S05]  /*31420*/  BSYNC B2 ;  /* 0x0000000000027941 */ /* 0x000fea0003800000 */
.L_x_1648:
[----:B------:R-:W3:Y:S01]  /*31430*/  LDL R5, [R1+0x14] ;  /* 0x0000140001057983 */ /* 0x000ee20000100800 */
[----:B------:R-:W-:Y:S01]  /*31440*/  R2UR UR10, R12 ;  /* 0x000000000c0a72ca */ /* 0x000fe200000e0000 */
[----:B------:R-:W-:Y:S01]  /*31450*/  UIADD3 UR4, UP0, UR40, 0x670, URZ ;  /* 0x0000067028047890 */ /* 0x000fe2000ff1e03f */
[----:B------:R-:W-:Y:S01]  /*31460*/  R2UR UR6, R14 ;  /* 0x000000000e0672ca */ /* 0x000fe200000e0000 */
[----:B-12---:R-:W-:Y:S01]  /*31470*/  VIADD R9, R9, 0x298b0 ;  /* 0x000298b009097836 */ /* 0x006fe20000000000 */
[----:B------:R-:W-:Y:S01]  /*31480*/  R2UR UR7, R15 ;  /* 0x000000000f0772ca */ /* 0x000fe200000e0000 */
[----:B------:R-:W-:Y:S01]  /*31490*/  UIADD3.X UR5, URZ, UR41, URZ, UP0, !UPT ;  /* 0x000000293f057290 */ /* 0x000fe200087fe43f */
[----:B------:R-:W-:Y:S01]  /*314a0*/  PLOP3.LUT P1, PT, PT, PT, PT, 0x80, 0x0 ;  /* 0x000000000000781c */ /* 0x000fe20003f2f070 */
[----:B---3--:R-:W-:-:S04]  /*314b0*/  IMAD R5, R5, 0x5000, R19 ;  /* 0x0000500005057824 */ /* 0x008fc800078e0213 */
[----:B------:R-:W-:-:S08]  /*314c0*/  VIADD R5, R5, 0xa400 ;  /* 0x0000a40005057836 */ /* 0x000fd00000000000 */
.L_x_1650:
        /* <DEDUP_REMOVED lines=10> */
.L_x_1638:
[----:B------:R-:W-:Y:S05]  /*31570*/  BSYNC B1 ;  /* 0x0000000000017941 */ /* 0x000fea0003800000 */
.L_x_1637:
[----:B------:R-:W2:Y:S04]  /*31580*/  LDL.LU R8, [R1+0x14] ;  /* 0x0000140001087983 */ /* 0x000ea80000300800 */
[----:B-1----:R-:W3:Y:S01]  /*31590*/  LDL.LU R7, [R1+0x1c] ;  /* 0x00001c0001077983 */ /* 0x002ee20000300800 */
[C---:B------:R-:W-:Y:S01]  /*315a0*/  ISETP.GT.AND P2, PT, R10.reuse, R3, PT ;  /* 0x000000030a00720c */ /* 0x040fe20003f44270 */
[----:B------:R-:W-:Y:S02]  /*315b0*/  VIADD R10, R10, 0xffffffff ;  /* 0xffffffff0a0a7836 */ /* 0x000fe40000000000 */
        /* <DEDUP_REMOVED lines=8> */
.L_x_1617:
[----:B------:R-:W-:Y:S05]  /*31640*/  BSYNC B0 ;  /* 0x0000000000007941 */ /* 0x000fea0003800000 */
.L_x_1616:
[----:B------:R-:W3:Y:S01]  /*31650*/  LDL R8, [R1+0x30] ;  /* 0x0000300001087983 */ /* 0x000ee20000100800 */
[----:B------:R-:W4:Y:S01]  /*31660*/  LDC R0, c[0x0][0x448] ;  /* 0x00011200ff007b82 */ /* 0x000f220000000800 */
[----:B------:R-:W-:Y:S07]  /*31670*/  @!P0 WARPSYNC.ALL ;  /* 0x0000000000008948 */ /* 0x000fee0003800000 */
[----:B------:R-:W-:Y:S01]  /*31680*/  @!P0 BAR.SYNC.DEFER_BLOCKING 0xc, 0x180 ;  /* 0x0306000000008b1d */ /* 0x000fe20000010000 */
[----:B----4-:R-:W-:-:S13]  /*31690*/  ISETP.NE.AND P1, PT, R0, 0x1, PT ;  /* 0x000000010000780c */ /* 0x010fda0003f25270 */
[----:B------:R-:W4:Y:S08]  /*316a0*/  @P1 LDC R2, c[0x0][0x44c] ;  /* 0x00011300ff021b82 */ /* 0x000f300000000800 */
[----:B------:R-:W5:Y:S01]  /*316b0*/  @P1 LDC R3, c[0x0][0x450] ;  /* 0x00011400ff031b82 */ /* 0x000f620000000800 */
[----:B---3--:R-:W-:-:S04]  /*316c0*/  VIADD R0, R8, 0x7f ;  /* 0x0000007f08007836 */ /* 0x008fc80000000000 */
[----:B----4-:R-:W-:-:S05]  /*316d0*/  @P1 IMAD.HI.U32 R2, R0, R2, RZ ;  /* 0x0000000200021227 */ /* 0x010fca00078e00ff */
[----:B-----5:R-:W-:Y:S02]  /*316e0*/  @P1 SHF.R.U32.HI R0, RZ, R3, R2 ;  /* 0x00000003ff001219 */ /* 0x020fe40000011602 */
[----:B------:R-:W3:Y:S03]  /*316f0*/  LDC.64 R2, c[0x0][0x9e0] ;  /* 0x00027800ff027b82 */ /* 0x000ee60000000a00 */
[----:B------:R-:W-:Y:S01]  /*31700*/  IMAD.IADD R0, R18, 0x1, R0 ;  /* 0x0000000112007824 */ /* 0x000fe200078e0200 */
[----:B---3--:R-:W-:-:S03]  /*31710*/  ISETP.GE.AND P2, PT, R3, 0x1, PT ;  /* 0x000000010300780c */ /* 0x008fc60003f46270 */
[----:B-12---:R-:W-:-:S10]  /*31720*/  IMAD.IADD R5, R0, 0x1, R2 ;  /* 0x0000000100057824 */ /* 0x006fd400078e0202 */
[----:B------:R-:W-:Y:S05]  /*31730*/  @!P2 BRA `(.L_x_1652) ;  /* 0x000000000048a947 */ /* 0x000fea0003800000 */
        /* <DEDUP_REMOVED lines=11> */
.L_x_1654:
[----:B------:R-:W-:-:S13]  /*317f0*/  ISETP.NE.AND P0, PT, R3, 0x1, PT ;  /* 0x000000010300780c */ /* 0x000fda0003f05270 */
[----:B------:R-:W1:Y:S02]  /*31800*/  @P0 LDC.64 R6, c[0x0][0x9e8] ;  /* 0x00027a00ff060b82 */ /* 0x000e640000000a00 */
[----:B-1----:R-:W-:-:S05]  /*31810*/  @P0 IMAD.HI.U32 R6, R2, R6, RZ ;  /* 0x0000000602060227 */ /* 0x002fca00078e00ff */
[----:B------:R-:W-:-:S07]  /*31820*/  @P0 SHF.R.U32.HI R2, RZ, R7, R6 ;  /* 0x00000007ff020219 */ /* 0x000fce0000011606 */
.L_x_1655:
[----:B------:R-:W-:Y:S05]  /*31830*/  BSYNC B0 ;  /* 0x0000000000007941 */ /* 0x000fea0003800000 */
.L_x_1653:
[----:B------:R-:W-:-:S05]  /*31840*/  IMAD R2, R2, R3, R3 ;  /* 0x0000000302027224 */ /* 0x000fca00078e0203 */
[----:B------:R-:W-:-:S07]  /*31850*/  VIMNMX R5, R5, R2, PT ;  /* 0x0000000205057248 */ /* 0x000fce0003fe0100 */
.L_x_1652:
[----:B------:R-:W1:Y:S01]  /*31860*/  @P1 LDC R2, c[0x0][0x44c] ;  /* 0x00011300ff021b82 */ /* 0x000e620000000800 */
[----:B------:R-:W-:Y:S01]  /*31870*/  VIADD R5, R5, 0x9f ;  /* 0x0000009f05057836 */ /* 0x000fe20000000000 */
[----:B------:R-:W-:-:S03]  /*31880*/  ULDC UR4, c[0x0][0x9dc] ;  /* 0x0002770000047ab9 */ /* 0x000fc60000000800 */
[----:B------:R-:W-:-:S03]  /*31890*/  IMAD.HI R5, R5, 0x66666667, RZ ;  /* 0x6666666705057827 */ /* 0x000fc600078e02ff */
[----:B------:R-:W2:Y:S02]  /*318a0*/  @P1 LDC R6, c[0x0][0x450] ;  /* 0x00011400ff061b82 */ /* 0x000ea40000000800 */
[----:B------:R-:W-:-:S04]  /*318b0*/  SHF.R.U32.HI R0, RZ, 0x1f, R5 ;  /* 0x0000001fff007819 */ /* 0x000fc80000011605 */
[----:B------:R-:W-:Y:S01]  /*318c0*/  LEA.HI.SX32 R5, R5, R0, 0x1a ;  /* 0x0000000005057211 */ /* 0x000fe200078fd2ff */
[----:B------:R-:W-:-:S03]  /*318d0*/  IMAD.MOV.U32 R0, RZ, RZ, R8 ;  /* 0x000000ffff007224 */ /* 0x000fc600078e0008 */
[----:B------:R-:W-:Y:S01]  /*318e0*/  VIMNMX R5, R21, R5, PT ;  /* 0x0000000515057248 */ /* 0x000fe20003fe0100 */
[----:B-1----:R-:W-:-:S05]  /*318f0*/  @P1 IMAD.HI.U32 R2, R8, R2, RZ ;  /* 0x0000000208021227 */ /* 0x002fca00078e00ff */
[----:B--2---:R-:W-:-:S05]  /*31900*/  @P1 SHF.R.U32.HI R0, RZ, R6, R2 ;  /* 0x00000006ff001219 */ /* 0x004fca0000011602 */
        /* <DEDUP_REMOVED lines=13> */
.L_x_1658:
[----:B------:R-:W-:-:S13]  /*319e0*/  ISETP.NE.AND P0, PT, R3, 0x1, PT ;  /* 0x000000010300780c */ /* 0x000fda0003f05270 */
[----:B------:R-:W1:Y:S02]  /*319f0*/  @P0 LDC.64 R6, c[0x0][0x9e8] ;  /* 0x00027a00ff060b82 */ /* 0x000e640000000a00 */
[----:B-1----:R-:W-:-:S05]  /*31a00*/  @P0 IMAD.HI.U32 R6, R0, R6, RZ ;  /* 0x0000000600060227 */ /* 0x002fca00078e00ff */
[----:B------:R-:W-:-:S07]  /*31a10*/  @P0 SHF.R.U32.HI R0, RZ, R7, R6 ;  /* 0x00000007ff000219 */ /* 0x000fce0000011606 */
.L_x_1659:
[----:B------:R-:W-:Y:S05]  /*31a20*/  BSYNC B0 ;  /* 0x0000000000007941 */ /* 0x000fea0003800000 */
.L_x_1657:
[----:B------:R-:W-:-:S05]  /*31a30*/  IMAD R0, R0, R3, RZ ;  /* 0x0000000300007224 */ /* 0x000fca00078e02ff */
[----:B------:R-:W-:-:S07]  /*31a40*/  VIMNMX R2, R2, R0, !PT ;  /* 0x0000000002027248 */ /* 0x000fce0007fe0100 */
.L_x_1656:
[----:B------:R-:W-:Y:S01]  /*31a50*/  ISETP.NE.AND P1, PT, R4, RZ, PT ;  /* 0x000000ff0400720c */ /* 0x000fe20003f25270 */
[----:B------:R-:W-:Y:S01]  /*31a60*/  IMAD.HI R2, R2, 0x66666667, RZ ;  /* 0x6666666702027827 */ /* 0x000fe200078e02ff */
[----:B------:R-:W-:Y:S04]  /*31a70*/  BSSY B0, `(.L_x_1660) ;  /* 0x0000023000007945 */ /* 0x000fe80003800000 */
[----:B------:R-:W-:-:S04]  /*31a80*/  SHF.R.U32.HI R0, RZ, 0x1f, R2 ;  /* 0x0000001fff007819 */ /* 0x000fc80000011602 */
[----:B------:R-:W-:Y:S01]  /*31a90*/  LEA.HI.SX32 R0, R2, R0, 0x1a ;  /* 0x0000000002007211 */ /* 0x000fe200078fd2ff */
[----:B------:R-:W-:Y:S02]  /*31aa0*/  IMAD.MOV.U32 R2, RZ, RZ, RZ ;  /* 0x000000ffff027224 */ /* 0x000fe400078e00ff */
[----:B------:R-:W1:Y:S01]  /*31ab0*/  @!P1 LDC R4, c[0x0][0x9f0] ;  /* 0x00027c00ff049b82 */ /* 0x000e620000000800 */
[----:B------:R-:W-:-:S04]  /*31ac0*/  VIMNMX R0, RZ, R0, !PT ;  /* 0x00000000ff007248 */ /* 0x000fc80007fe0100 */
[----:B------:R-:W-:-:S13]  /*31ad0*/  ISETP.GT.AND P0, PT, R5, R0, PT ;  /* 0x000000000500720c */ /* 0x000fda0003f04270 */
[----:B------:R-:W-:Y:S05]  /*31ae0*/  @!P0 BRA `(.L_x_1661) ;  /* 0x00000000006c8947 */ /* 0x000fea0003800000 */
[----:B-1----:R-:W-:-:S04]  /*31af0*/  IABS R6, R4 ;  /* 0x0000000400067213 */ /* 0x002fc80000000000 */
[----:B------:R-:W1:Y:S08]  /*31b00*/  I2F.RP R2, R6 ;  /* 0x0000000600027306 */ /* 0x000e700000209400 */
[----:B-1----:R-:W1:Y:S02]  /*31b10*/  MUFU.RCP R2, R2 ;  /* 0x0000000200027308 */ /* 0x002e640000001000 */
[----:B-1----:R-:W-:-:S06]  /*31b20*/  VIADD R2, R2, 0xffffffe ;  /* 0x0ffffffe02027836 */ /* 0x002fcc0000000000 */
[----:B------:R-:W1:Y:S02]  /*31b30*/  F2I.FTZ.U32.TRUNC.NTZ R3, R2 ;  /* 0x0000000200037305 */ /* 0x000e64000021f000 */
[----:B-1----:R-:W-:-:S04]  /*31b40*/  IMAD.MOV R2, RZ, RZ, -R3 ;  /* 0x000000ffff027224 */ /* 0x002fc800078e0a03 */
[----:B------:R-:W-:Y:S02]  /*31b50*/  IMAD R7, R2, R6, RZ ;  /* 0x0000000602077224 */ /* 0x000fe400078e02ff */
[----:B------:R-:W-:-:S04]  /*31b60*/  IMAD.MOV.U32 R2, RZ, RZ, RZ ;  /* 0x000000ffff027224 */ /* 0x000fc800078e00ff */
[----:B------:R-:W-:Y:S01]  /*31b70*/  IMAD.HI.U32 R9, R3, R7, R2 ;  /* 0x0000000703097227 */ /* 0x000fe200078e0002 */
[----:B------:R-:W-:Y:S02]  /*31b80*/  IADD3 R7, R4, -0x1, R5 ;  /* 0xffffffff04077810 */ /* 0x000fe40007ffe005 */
[----:B------:R-:W-:-:S03]  /*31b90*/  IABS R2, R4 ;  /* 0x0000000400027213 */ /* 0x000fc60000000000 */
[----:B------:R-:W-:Y:S02]  /*31ba0*/  IMAD.IADD R7, R7, 0x1, -R0 ;  /* 0x0000000107077824 */ /* 0x000fe400078e0a00 */
[----:B------:R-:W-:-:S03]  /*31bb0*/  IMAD.MOV R2, RZ, RZ, -R2 ;  /* 0x000000ffff027224 */ /* 0x000fc600078e0a02 */
[----:B------:R-:W-:Y:S01]  /*31bc0*/  IABS R3, R7 ;  /* 0x0000000700037213 */ /* 0x000fe20000000000 */
[----:B------:R-:W-:Y:S01]  /*31bd0*/  IMAD.MOV.U32 R8, RZ, RZ, R2 ;  /* 0x000000ffff087224 */ /* 0x000fe200078e0002 */
        /* <DEDUP_REMOVED lines=12> */
.L_x_1661:
[----:B------:R-:W-:Y:S05]  /*31ca0*/  BSYNC B0 ;  /* 0x0000000000007941 */ /* 0x000fea0003800000 */
.L_x_1660:
[----:B------:R-:W2:Y:S02]  /*31cb0*/  LDL.LU R3, [R1+0x4] ;  /* 0x0000040001037983 */ /* 0x000ea40000300800 */
[----:B--2---:R-:W-:-:S05]  /*31cc0*/  IMAD R0, R3, R2, R0 ;  /* 0x0000000203007224 */ /* 0x004fca00078e0200 */
        /* <DEDUP_REMOVED lines=11> */
[----:B-1----:R-:W1:Y:S01]  /*31d80*/  LDC.64 R4, c[0x0][0xc60] ;  /* 0x00031800ff047b82 */ /* 0x002e620000000a00 */
[----:B------:R-:W2:Y:S02]  /*31d90*/  FLO.U32 R0, UR4 ;  /* 0x0000000400007d00 */ /* 0x000ea400080e0000 */
[----:B--2---:R-:W-:-:S06]  /*31da0*/  ISETP.EQ.U32.AND P0, PT, R0, R2, PT ;  /* 0x000000020000720c */ /* 0x004fcc0003f02070 */
[----:B------:R-:W1:Y:S07]  /*31db0*/  POPC R2, UR4 ;  /* 0x0000000400027d09 */ /* 0x000e6e0008000000 */
[----:B-1----:R-:W2:Y:S04]  /*31dc0*/  @P0 ATOMG.E.ADD.STRONG.GPU PT, R2, desc[UR60][R4.64], R2 ;  /* 0x00000002040209a8 */ /* 0x002ea800081ee1fc */
[----:B--2---:R1:W2:Y:S02]  /*31dd0*/  SHFL.IDX PT, R2, R2, R0, 0x1f ;  /* 0x00001f0002027589 */ /* 0x0042a400000e0000 */
[----:B-1----:R-:W1:Y:S02]  /*31de0*/  S2R R0, SR_LTMASK ;  /* 0x0000000000007919 */ /* 0x002e640000003900 */
[----:B-1----:R-:W-:-:S06]  /*31df0*/  LOP3.LUT R0, R0, UR4, RZ, 0xc0, !PT ;  /* 0x0000000400007c12 */ /* 0x002fcc000f8ec0ff */
[----:B------:R-:W2:Y:S02]  /*31e00*/  POPC R0, R0 ;  /* 0x0000000000007309 */ /* 0x000ea40000000000 */
[----:B--2---:R-:W-:-:S05]  /*31e10*/  IADD3 R0, R2, UR38, R0 ;  /* 0x0000002602007c10 */ /* 0x004fca000fffe000 */
[----:B------:R2:W-:Y:S01]  /*31e20*/  STL [R1], R0 ;  /* 0x0000000001007387 */ /* 0x0005e20000100800 */
[----:B------:R-:W-:Y:S05]  /*31e30*/  BRA `(.L_x_1663) ;  /* 0x0000003000387947 */ /* 0x000fea0003800000 */
.L_x_1662:
        /* <DEDUP_REMOVED lines=8> */
[----:B-1----:R-:W-:Y:S02]  /*31ec0*/  IMAD.U32 R4, RZ, RZ, UR6 ;  /* 0x00000006ff047e24 */ /* 0x002fe4000f8e00ff */
        /* <DEDUP_REMOVED lines=11> */
.L_x_1665:
[----:B------:R-:W-:Y:S05]  /*31f80*/  BSYNC B6 ;  /* 0x0000000000067941 */ /* 0x000fea0003800000 */
.L_x_1664:
        /* <DEDUP_REMOVED lines=22> */
.L_x_1667:
[----:B------:R-:W-:Y:S05]  /*320f0*/  BSYNC B6 ;  /* 0x0000000000067941 */ /* 0x000fea0003800000 */
.L_x_1666:
        /* <DEDUP_REMOVED lines=20> */
.L_x_1669:
[----:B------:R-:W-:Y:S05]  /*32240*/  BSYNC B6 ;  /* 0x0000000000067941 */ /* 0x000fea0003800000 */
.L_x_1668:
[----:B------:R-:W-:Y:S01]  /*32250*/  LOP3.LUT P6, RZ, R17, 0x1, RZ, 0xc0, !PT ;  /* 0x0000000111ff7812 */ /* 0x000fe200078cc0ff */
[----:B------:R-:W-:-:S12]  /*32260*/  BSSY B6, `(.L_x_1670) ;  /* 0x0000012000067945 */ /* 0x000fd80003800000 */
        /* <DEDUP_REMOVED lines=17> */
.L_x_1671:
[----:B------:R-:W-:Y:S05]  /*32380*/  BSYNC B6 ;  /* 0x0000000000067941 */ /* 0x000fea0003800000 */
.L_x_1670:
[----:B------:R-:W2:Y:S01]  /*32390*/  LDL R18, [R1+0xc] ;  /* 0x00000c0001127983 */ /* 0x000ea20000100800 */
[----:B------:R-:W-:Y:S02]  /*323a0*/  ULDC.64 UR4, c[0x0][0x9f8] ;  /* 0x00027e0000047ab9 */ /* 0x000fe40000000a00 */
[----:B------:R-:W-:-:S04]  /*323b0*/  ISETP.NE.U32.AND P0, PT, RZ, UR4, PT ;  /* 0x00000004ff007c0c */ /* 0x000fc8000bf05070 */
[----:B------:R-:W-:Y:S01]  /*323c0*/  ISETP.NE.AND.EX P0, PT, RZ, UR5, PT, P0 ;  /* 0x00000005ff007c0c */ /* 0x000fe2000bf05300 */
[----:B------:R-:W-:-:S12]  /*323d0*/  ULDC.64 UR4, c[0x0][0xa08] ;  /* 0x0002820000047ab9 */ /* 0x000fd80000000a00 */
[----:B------:R-:W3:Y:S01]  /*323e0*/  @P0 LDC.64 R2, c[0x0][0x9f8] ;  /* 0x00027e00ff020b82 */ /* 0x000ee20000000a00 */
[----:B--2---:R-:W-:Y:S02]  /*323f0*/  IMAD.MOV.U32 R8, RZ, RZ, R18 ;  /* 0x000000ffff087224 */ /* 0x004fe400078e0012 */
[----:B---3--:R-:W-:-:S05]  /*32400*/  @P0 IMAD.WIDE R2, R18, 0x4, R2 ;  /* 0x0000000412020825 */ /* 0x008fca00078e0202 */
[----:B------:R2:W3:Y:S02]  /*32410*/  @P0 LDG.E R8, desc[UR60][R2.64] ;  /* 0x0000003c02080981 */ /* 0x0004e4000c1e1900 */
[----:B--2---:R-:W2:Y:S02]  /*32420*/  LDC.64 R2, c[0x0][0x418] ;  /* 0x00010600ff027b82 */ /* 0x004ea40000000a00 */
[----:B--2---:R-:W-:Y:S01]  /*32430*/  LOP3.LUT P0, RZ, R2, UR4, RZ, 0xfc, !PT ;  /* 0x0000000402ff7c12 */ /* 0x004fe2000f80fcff */
[----:B------:R-:W-:-:S03]  /*32440*/  UMOV UR4, 0xffffffff ;  /* 0xffffffff00047882 */ /* 0x000fc60000000000 */
[----:B------:R-:W-:Y:S02]  /*32450*/  LOP3.LUT P0, RZ, R3, UR5, RZ, 0xfc, P0 ;  /* 0x0000000503ff7c12 */ /* 0x000fe4000800fcff */
[----:B---3--:R-:W-:Y:S01]  /*32460*/  SHF.R.S32.HI R9, RZ, 0x1f, R8 ;  /* 0x0000001fff097819 */ /* 0x008fe20000011408 */
[----:B------:R2:W-:Y:S01]  /*32470*/  STL [R1+0x4], R8 ;  /* 0x0000040801007387 */ /* 0x0005e20000100800 */
[----:B------:R-:W-:-:S03]  /*32480*/  SEL R18, R8, RZ, !P0 ;  /* 0x000000ff08127207 */ /* 0x000fc60004000000 */
[----:B------:R2:W-:Y:S01]  /*32490*/  STL [R1+0x20], R9 ;  /* 0x0000200901007387 */ /* 0x0005e20000100800 */
[----:B------:R-:W-:Y:S05]  /*324a0*/  BRA.DIV UR4, `(.L_x_1672) ;  /* 0x00000076041c7947 */ /* 0x000fea000b800000 */
[----:B------:R-:W3:Y:S02]  /*324b0*/  S2R R0, SR_TID.X ;  /* 0x0000000000007919 */ /* 0x000ee40000002100 */
[----:B---3--:R-:W-:-:S04]  /*324c0*/  SHF.R.U32.HI R0, RZ, 0x5, R0 ;  /* 0x00000005ff007819 */ /* 0x008fc80000011600 */
[----:B------:R-:W-:-:S05]  /*324d0*/  LOP3.LUT R0, R0, 0x3, RZ, 0xc0, !PT ;  /* 0x0000000300007812 */ /* 0x000fca00078ec0ff */
[----:B------:R3:W4:Y:S02]  /*324e0*/  SHFL.IDX PT, R14, R0, RZ, 0x1f ;  /* 0x00001fff000e7589 */ /* 0x00072400000e0000 */
.L_x_1882:
[----:B----4-:R-:W-:Y:S02]  /*324f0*/  ISETP.NE.AND P0, PT, R14, RZ, PT ;  /* 0x000000ff0e00720c */ /* 0x010fe40003f05270 */
[----:B------:R-:W-:Y:S02]  /*32500*/  PLOP3.LUT P1, PT, PT, PT, PT, 0x8, 0x0 ;  /* 0x000000000000781c */ /* 0x000fe40003f2e170 */
[----:B------:R-:W-:-:S11]  /*32510*/  LOP3.LUT R17, R17, 0xfffffffe, RZ, 0xc0, !PT ;  /* 0xfffffffe11117812 */ /* 0x000fd600078ec0ff */
[----:B------:R-:W-:Y:S01]  /*32520*/  @P1 LOP3.LUT R17, R17, 0x1, RZ, 0xfc, !PT ;  /* 0x0000000111111812 */ /* 0x000fe200078efcff */
[----:B------:R-:W-:Y:S06]  /*32530*/  @P0 BRA `(.L_x_1673) ;  /* 0x0000000400900947 */ /* 0x000fec0003800000 */
[----:B------:R-:W-:-:S03]  /*32540*/  UMOV UR4, 0xffffffff ;  /* 0xffffffff00047882 */ /* 0x000fc60000000000 */
[----:B------:R-:W-:Y:S05]  /*32550*/  BRA.DIV UR4, `(.L_x_1674) ;  /* 0x0000007604247947 */ /* 0x000fea000b800000 */
[----:B------:R-:W-:-:S13]  /*32560*/  ELECT P6, URZ, PT ;  /* 0x00000000003f782f */ /* 0x000fda00038c0000 */
.L_x_1885:
[----:B------:R-:W-:Y:S05]  /*32570*/  @!P6 BRA `(.L_x_1673) ;  /* 0x000000040080e947 */ /* 0x000fea0003800000 */
[----:B---3--:R-:W3:Y:S01]  /*32580*/  LDL R0, [R1+0x40] ;  /* 0x0000400001007983 */ /* 0x008ee20000100800 */
[----:B------:R-:W-:-:S04]  /*32590*/  ISETP.NE.U32.AND P0, PT, R2, RZ, PT ;  /* 0x000000ff0200720c */ /* 0x000fc80003f05070 */
[----:B------:R-:W-:Y:S01]  /*325a0*/  ISETP.NE.AND.EX P0, PT, R3, RZ, PT, P0 ;  /* 0x000000ff0300720c */ /* 0x000fe20003f05300 */
[----:B---3--:R-:W-:-:S12]  /*325b0*/  VIADD R0, R0, 0xffffffff ;  /* 0xffffffff00007836 */ /* 0x008fd80000000000 */
[----:B------:R-:W-:Y:S05]  /*325c0*/  @!P0 BRA `(.L_x_1675) ;  /* 0x0000000000448947 */ /* 0x000fea0003800000 */
[----:B------:R-:W3:Y:S01]  /*325d0*/  LDC R7, c[0x0][0x43c] ;  /* 0x00010f00ff077b82 */ /* 0x000ee20000000800 */
[----:B------:R-:W-:Y:S01]  /*325e0*/  ULDC.64 UR4, c[0x0][0x428] ;  /* 0x00010a0000047ab9 */ /* 0x000fe20000000a00 */
[----:B---3--:R-:W-:-:S13]  /*325f0*/  ISETP.NE.AND P0, PT, R7, 0x1, PT ;  /* 0x000000010700780c */ /* 0x008fda0003f05270 */
        /* <DEDUP_REMOVED lines=14> */
.L_x_1675:
[----:B---3--:R-:W3:Y:S04]  /*326e0*/  LDL R2, [R1+0x10] ;  /* 0x0000100001027983 */ /* 0x008ee80000100800 */
[----:B------:R-:W4:Y:S01]  /*326f0*/  LDL R3, [R1+0x18] ;  /* 0x0000180001037983 */ /* 0x000f220000100800 */
[----:B--2---:R-:W2:Y:S02]  /*32700*/  S2R R8, SR_TID.X ;  /* 0x0000000000087919 */ /* 0x004ea40000002100 */
[----:B--2---:R-:W-:-:S04]  /*32710*/  LOP3.LUT R8, R8, 0x7f, RZ, 0xc0, !PT ;  /* 0x0000007f08087812 */ /* 0x004fc800078ec0ff */
[----:B------:R-:W-:Y:S01]  /*32720*/  ISETP.NE.AND P1, PT, R8, RZ, PT ;  /* 0x000000ff0800720c */ /* 0x000fe20003f25270 */
[----:B---3--:R-:W-:Y:S01]  /*32730*/  IMAD R2, R2, 0x8, R19 ;  /* 0x0000000802027824 */ /* 0x008fe200078e0213 */
[----:B----4-:R-:W-:-:S04]  /*32740*/  SHF.L.U32 R3, R3, 0x1f, RZ ;  /* 0x0000001f03037819 */ /* 0x010fc800000006ff */
[----:B------:R-:W2:Y:S02]  /*32750*/  SYNCS.PHASECHK.TRANS64.TRYWAIT P0, [R2+URZ+0x29880], R3 ;  /* 0x02988003020075a7 */ /* 0x000ea4000800017f */
[----:B--2---:R-:W-:Y:S05]  /*32760*/  @!P0 BRA `(.L_x_1676) ;  /* 0x0000007000c08947 */ /* 0x004fea0003800000 */
.L_x_1886:
        /* <DEDUP_REMOVED lines=8> */
.L_x_1677:
[----:B-1----:R-:W3:Y:S04]  /*327f0*/  LDL R4, [R1+0x10] ;  /* 0x0000100001047983 */ /* 0x002ee80000100800 */
[----:B------:R-:W4:Y:S01]  /*32800*/  LDL R5, [R1+0x24] ;  /* 0x0000240001057983 */ /* 0x000f220000100800 */
[----:B------:R-:W-:Y:S01]  /*32810*/  R2UR UR9, R2 ;  /* 0x00000000020972ca */ /* 0x000fe200000e0000 */
[----:B------:R-:W-:Y:S01]  /*32820*/  UIADD3 UR4, UP0, UR40, 0x470, URZ ;  /* 0x0000047028047890 */ /* 0x000fe2000ff1e03f */
[----:B------:R-:W-:Y:S01]  /*32830*/  R2UR UR12, R16 ;  /* 0x00000000100c72ca */ /* 0x000fe200000e0000 */
[----:B------:R-:W-:Y:S01]  /*32840*/  UMOV UR6, 0x0 ;  /* 0x0000000000067882 */ /* 0x000fe20000000000 */
[----:B-----5:R-:W-:Y:S01]  /*32850*/  R2UR UR13, R18 ;  /* 0x00000000120d72ca */ /* 0x020fe200000e0000 */
[----:B------:R-:W-:Y:S01]  /*32860*/  UIADD3.X UR5, URZ, UR41, URZ, UP0, !UPT ;  /* 0x000000293f057290 */ /* 0x000fe200087fe43f */
[----:B------:R-:W-:Y:S01]  /*32870*/  UMOV UR7, 0x14f00000 ;  /* 0x14f0000000077882 */ /* 0x000fe20000000000 */
[----:B------:R-:W-:-:S06]  /*32880*/  UMOV UR10, URZ ;  /* 0x0000003f000a7c82 */ /* 0x000fcc0008000000 */
[----:B------:R-:W-:Y:S01]  /*32890*/  UIADD3 UR9, UR9, 0x29870, URZ ;  /* 0x0002987009097890 */ /* 0x000fe2000fffe03f */
[----:B---3--:R-:W-:Y:S02]  /*328a0*/  IMAD R4, R4, 0x5000, R19 ;  /* 0x0000500004047824 */ /* 0x008fe400078e0213 */
[----:B----4-:R-:W-:-:S03]  /*328b0*/  IMAD R0, R0, 0xa0, R5 ;  /* 0x000000a000007824 */ /* 0x010fc600078e0205 */
[----:B------:R-:W-:Y:S02]  /*328c0*/  R2UR UR8, R4 ;  /* 0x00000000040872ca */ /* 0x000fe400000e0000 */
[----:B------:R-:W-:-:S11]  /*328d0*/  R2UR UR11, R0 ;  /* 0x00000000000b72ca */ /* 0x000fd600000e0000 */
[----:B------:R-:W-:-:S09]  /*328e0*/  UIADD3 UR8, UR8, 0xa400, URZ ;  /* 0x0000a40008087890 */ /* 0x000fd2000fffe03f */
[----:B------:R1:W-:Y:S01]  /*328f0*/  UTMALDG.4D [UR8], [UR4], desc[UR6] ;  /* 0x00000608040075b4 */ /* 0x0003e20008019000 */
[----:B------:R-:W3:Y:S02]  /*32900*/  SYNCS.PHASECHK.TRANS64.TRYWAIT P0, [R2+URZ+0x29840], R3 ;  /* 0x02984003020075a7 */ /* 0x000ee4000800017f */
[----:B-1-3--:R-:W-:Y:S05]  /*32910*/  @!P0 BRA `(.L_x_1678) ;  /* 0x0000007000688947 */ /* 0x00afea0003800000 */
.L_x_1887:
[----:B------:R-:W-:Y:S05]  /*32920*/  @P1 BRA `(.L_x_1679) ;  /* 0x00000000001c1947 */ /* 0x000fea0003800000 */
[----:B------:R-:W3:Y:S01]  /*32930*/  S2R R4, SR_TID.X ;  /* 0x0000000000047919 */ /* 0x000ee20000002100 */
[----:B-12---:R-:W-:-:S04]  /*32940*/  IMAD.MOV.U32 R3, RZ, RZ, 0x7800 ;  /* 0x00007800ff037424 */ /* 0x006fc800078e00ff */
[----:B------:R4:W-:Y:S01]  /*32950*/  SYNCS.ARRIVE.TRANS64 RZ, [R2+URZ+0x29830], R3 ;  /* 0x0298300302ff79a7 */ /* 0x0009e2000800003f */
[----:B---3--:R-:W-:-:S04]  /*32960*/  LOP3.LUT R4, R4, 0x1f, RZ, 0xc0, !PT ;  /* 0x0000001f04047812 */ /* 0x008fc800078ec0ff */
[----:B------:R-:W-:-:S13]  /*32970*/  ISETP.NE.AND P0, PT, R4, RZ, PT ;  /* 0x000000ff0400720c */ /* 0x000fda0003f05270 */
[----:B----4-:R-:W-:Y:S05]  /*32980*/  @!P0 BRA `(.L_x_1679) ;  /* 0x0000000000048947 */ /* 0x010fea0003800000 */
[----:B------:R-:W-:Y:S01]  /*32990*/  BPT.TRAP 0x1 ;  /* 0x000000040000795c */ /* 0x000fe20000300000 */
.L_x_1679:
[----:B-12---:R-:W2:Y:S01]  /*329a0*/  LDL R3, [R1+0x10] ;  /* 0x0000100001037983 */ /* 0x006ea20000100800 */
        /* <DEDUP_REMOVED lines=8> */
[----:B------:R-:W-:Y:S01]  /*32a30*/  UMOV UR7, 0x14f00000 ;  /* 0x14f0000000077882 */ /* 0x000fe20000000000 */
[----:B------:R-:W-:Y:S01]  /*32a40*/  UMOV UR17, 0x40 ;  /* 0x0000004000117882 */ /* 0x000fe20000000000 */
[----:B------:R-:W-:-:S02]  /*32a50*/  PLOP3.LUT P0, PT, PT, PT, PT, 0x80, 0x0 ;  /* 0x000000000000781c */ /* 0x000fc40003f0f070 */
[----:B------:R-:W-:-:S03]  /*32a60*/  LOP3.LUT R17, R17, 0xfffffffe, RZ, 0xc0, !PT ;  /* 0xfffffffe11117812 */ /* 0x000fc600078ec0ff */
[----:B------:R-:W-:-:S08]  /*32a70*/  UIADD3 UR9, UR9, 0x29830, URZ ;  /* 0x0002983009097890 */ /* 0x000fd0000fffe03f */
[----:B------:R-:W-:Y:S01]  /*32a80*/  @P0 LOP3.LUT R17, R17, 0x1, RZ, 0xfc, !PT ;  /* 0x0000000111110812 */ /* 0x000fe200078efcff */
[----:B--2---:R-:W-:-:S05]  /*32a90*/  IMAD R0, R3, 0x7800, R19 ;  /* 0x0000780003007824 */ /* 0x004fca00078e0213 */
[----:B------:R-:W-:-:S13]  /*32aa0*/  R2UR UR8, R0 ;  /* 0x00000000000872ca */ /* 0x000fda00000e0000 */
[----:B------:R-:W-:Y:S02]  /*32ab0*/  UIADD3 UR14, UR8, 0x1a400, URZ ;  /* 0x0001a400080e7890 */ /* 0x000fe4000fffe03f */
[----:B------:R-:W-:Y:S02]  /*32ac0*/  UIADD3 UR15, UR8, 0x1cc00, URZ ;  /* 0x0001cc00080f7890 */ /* 0x000fe4000fffe03f */
[----:B------:R-:W-:-:S03]  /*32ad0*/  UIADD3 UR16, UR8, 0x1f400, URZ ;  /* 0x0001f40008107890 */ /* 0x000fc6000fffe03f */
[----:B------:R-:W-:Y:S01]  /*32ae0*/  UMOV UR8, UR14 ;  /* 0x0000000e00087c82 */ /* 0x000fe20008000000 */
[----:B------:R-:W-:Y:S01]  /*32af0*/  UMOV UR14, 0x80 ;  /* 0x00000080000e7882 */ /* 0x000fe20000000000 */
[----:B------:R1:W-:Y:S02]  /*32b00*/  UTMALDG.4D [UR8], [UR4], desc[UR6] ;  /* 0x00000608040075b4 */ /* 0x0003e40008019000 */
[----:B-1----:R-:W-:Y:S01]  /*32b10*/  UMOV UR8, UR15 ;  /* 0x0000000f00087c82 */ /* 0x002fe20008000000 */
[----:B------:R-:W-:Y:S02]  /*32b20*/  UMOV UR10, UR17 ;  /* 0x00000011000a7c82 */ /* 0x000fe40008000000 */
[----:B------:R1:W-:Y:S02]  /*32b30*/  UTMALDG.4D [UR8], [UR4], desc[UR6] ;  /* 0x00000608040075b4 */ /* 0x0003e40008019000 */
[----:B-1----:R-:W-:Y:S01]  /*32b40*/  UMOV UR8, UR16 ;  /* 0x0000001000087c82 */ /* 0x002fe20008000000 */
[----:B------:R-:W-:-:S02]  /*32b50*/  UMOV UR10, UR14 ;  /* 0x0000000e000a7c82 */ /* 0x000fc40008000000 */
[----:B------:R4:W-:Y:S02]  /*32b60*/  UTMALDG.4D [UR8], [UR4], desc[UR6] ;  /* 0x00000608040075b4 */ /* 0x0009e40008019000 */
[----:B----4-:R-:W-:Y:S01]  /*32b70*/  NOP ;  /* 0x0000000000007918 */ /* 0x010fe20000000000 */
.L_x_1673:
[----:B------:R-:W3:Y:S01]  /*32b80*/  LDL.LU R3, [R1+0x3c] ;  /* 0x00003c0001037983 */ /* 0x000ee20000300800 */
[----:B------:R-:W-:Y:S05]  /*32b90*/  WARPSYNC.ALL ;  /* 0x0000000000007948 */ /* 0x000fea0003800000 */
[----:B------:R-:W-:Y:S01]  /*32ba0*/  ULDC.64 UR4, c[0x0][0x298] ;  /* 0x0000a60000047ab9 */ /* 0x000fe20000000a00 */
[----:B------:R-:W-:Y:S01]  /*32bb0*/  BSSY B6, `(.L_x_1680) ;  /* 0x000001c000067945 */ /* 0x000fe20003800000 */
[----:B------:R-:W-:Y:S01]  /*32bc0*/  BAR.SYNC.DEFER_BLOCKING 0x8, 0x180 ;  /* 0x0206000000007b1d */ /* 0x000fe20000010000 */
[----:B---3--:R-:W-:Y:S01]  /*32bd0*/  SHF.R.S32.HI R0, RZ, 0x1f, R3 ;  /* 0x0000001fff007819 */ /* 0x008fe20000011403 */
[----:B-1----:R-:W-:-:S04]  /*32be0*/  IMAD.WIDE.U32 R4, R3, UR4, RZ ;  /* 0x0000000403047c25 */ /* 0x002fc8000f8e00ff */
[----:B------:R-:W-:Y:S01]  /*32bf0*/  IMAD R2, R0, UR4, RZ ;  /* 0x0000000400027c24 */ /* 0x000fe2000f8e02ff */
[----:B------:R1:W-:Y:S01]  /*32c00*/  STL.64 [R1+0x48], R4 ;  /* 0x0000480401007387 */ /* 0x0003e20000100a00 */
[----:B------:R-:W-:Y:S02]  /*32c10*/  VIADD R0, R19, 0x14400 ;  /* 0x0001440013007836 */ /* 0x000fe40000000000 */
[----:B------:R-:W-:-:S03]  /*32c20*/  IMAD R2, R3, UR5, R2 ;  /* 0x0000000503027c24 */ /* 0x000fc6000f8e0202 */
[----:B------:R-:W-:Y:S01]  /*32c30*/  LOP3.LUT P0, RZ, R0, 0x1bf, RZ, 0xc0, !PT ;  /* 0x000001bf00ff7812 */ /* 0x000fe2000780c0ff */
[----:B------:R-:W-:-:S05]  /*32c40*/  IMAD.IADD R0, R5, 0x1, R2 ;  /* 0x0000000105007824 */ /* 0x000fca00078e0202 */
[----:B------:R1:W-:Y:S07]  /*32c50*/  STL [R1+0x3c], R0 ;  /* 0x00003c0001007387 */ /* 0x0003ee0000100800 */
        /* <DEDUP_REMOVED lines=16> */
[----:B01----:R-:W-:Y:S05]  /*32d60*/  CALL.ABS.NOINC R2 ;  /* 0x0000000002007343 */ /* 0x003fea0003c00000 */
.L_x_1681:
[----:B------:R-:W-:Y:S05]  /*32d70*/  BSYNC B6 ;  /* 0x0000000000067941 */ /* 0x000fea0003800000 */
.L_x_1680:
[----:B-1----:R-:W3:Y:S01]  /*32d80*/  LDL.LU R0, [R1+0x3c] ;  /* 0x00003c0001007983 */ /* 0x002ee20000300800 */
[----:B------:R-:W-:Y:S01]  /*32d90*/  ULDC.64 UR6, c[0x0][0xa00] ;  /* 0x0002800000067ab9 */ /* 0x000fe20000000a00 */
[----:B------:R-:W1:Y:S01]  /*32da0*/  LDC R7, c[0x0][0x448] ;  /* 0x00011200ff077b82 */ /* 0x000e620000000800 */
[----:B------:R-:W-:Y:S01]  /*32db0*/  ULDC.64 UR4, c[0x0][0x2d8] ;  /* 0x0000b60000047ab9 */ /* 0x000fe20000000a00 */
[----:B------:R-:W3:Y:S04]  /*32dc0*/  LDL.LU.64 R2, [R1+0x48] ;  /* 0x0000480001027983 */ /* 0x000ee80000300a00 */
[----:B------:R-:W4:Y:S04]  /*32dd0*/  LDL R6, [R1+0xc] ;  /* 0x00000c0001067983 */ /* 0x000f280000100800 */
[----:B------:R-:W2:Y:S01]  /*32de0*/  LDL R12, [R1+0x30] ;  /* 0x00003000010c7983 */ /* 0x000ea20000100800 */
[----:B------:R-:W-:-:S04]  /*32df0*/  ISETP.NE.U32.AND P0, PT, RZ, UR6, PT ;  /* 0x00000006ff007c0c */ /* 0x000fc8000bf05070 */
[----:B------:R-:W-:Y:S01]  /*32e00*/  ISETP.NE.AND.EX P0, PT, RZ, UR7, PT, P0 ;  /* 0x00000007ff007c0c */ /* 0x000fe2000bf05300 */
[----:B------:R-:W0:Y:S01]  /*32e10*/  S2R R5, SR_TID.X ;  /* 0x0000000000057919 */ /* 0x000e220000002100 */
[----:B------:R-:W-:Y:S01]  /*32e20*/  ULDC.64 UR6, c[0x0][0x280] ;  /* 0x0000a00000067ab9 */ /* 0x000fe20000000a00 */
[----:B------:R-:W1:Y:S01]  /*32e30*/  S2R R10, SR_TID.X ;  /* 0x00000000000a7919 */ /* 0x000e620000002100 */
[----:B0-----:R-:W-:-:S04]  /*32e40*/  LOP3.LUT R5, R5, 0x7f, RZ, 0xc0, !PT ;  /* 0x0000007f05057812 */ /* 0x001fc800078ec0ff */
[----:B------:R-:W-:Y:S01]  /*32e50*/  SHF.R.U32.HI R5, RZ, 0x2, R5 ;  /* 0x00000002ff057819 */ /* 0x000fe20000011605 */
[----:B-1----:R-:W-:-:S05]  /*32e60*/  IMAD.SHL.U32 R10, R10, 0x10, RZ ;  /* 0x000000100a0a7824 */ /* 0x002fca00078e00ff */
[----:B------:R-:W-:-:S04]  /*32e70*/  LOP3.LUT R10, R10, 0x30, RZ, 0xc0, !PT ;  /* 0x000000300a0a7812 */ /* 0x000fc800078ec0ff */
[C---:B------:R-:W-:Y:S02]  /*32e80*/  LOP3.LUT R11, R10.reuse, 0x40, RZ, 0xfc, !PT ;  /* 0x000000400a0b7812 */ /* 0x040fe400078efcff */
[----:B------:R-:W-:Y:S01]  /*32e90*/  LOP3.LUT R10, R10, 0x80, RZ, 0xfc, !PT ;  /* 0x000000800a0a7812 */ /* 0x000fe200078efcff */
[----:B---3--:R-:W-:Y:S01]  /*32ea0*/  IMAD.MOV.U32 R3, RZ, RZ, R0 ;  /* 0x000000ffff037224 */ /* 0x008fe200078e0000 */
[----:B----4-:R-:W-:-:S04]  /*32eb0*/  SHF.R.S32.HI R0, RZ, 0x1f, R6 ;  /* 0x0000001fff007819 */ /* 0x010fc80000011406 */
[----:B------:R-:W-:Y:S02]  /*32ec0*/  SEL R4, R0, RZ, !P0 ;  /* 0x000000ff00047207 */ /* 0x000fe40004000000 */
[----:B------:R-:W-:Y:S02]  /*32ed0*/  SEL R0, R6, RZ, !P0 ;  /* 0x000000ff06007207 */ /* 0x000fe40004000000 */
[----:B------:R-:W2:Y:S01]  /*32ee0*/  S2R R6, SR_TID.X ;  /* 0x0000000000067919 */ /* 0x000ea20000002100 */
[----:B------:R-:W-:Y:S01]  /*32ef0*/  ISETP.NE.AND P0, PT, R7, 0x1, PT ;  /* 0x000000010700780c */ /* 0x000fe20003f05270 */
[----:B------:R-:W-:-:S04]  /*32f00*/  IMAD.WIDE.U32 R2, R16, UR4, R2 ;  /* 0x0000000410027c25 */ /* 0x000fc8000f8e0002 */
[----:B------:R-:W-:Y:S01]  /*32f10*/  IMAD R3, R16, UR5, R3 ;  /* 0x0000000510037c24 */ /* 0x000fe2000f8e0203 */
[----:B------:R-:W-:Y:S02]  /*32f20*/  ULDC.64 UR4, c[0x0][0x2e0] ;  /* 0x0000b80000047ab9 */ /* 0x000fe40000000a00 */
[----:B------:R-:W-:Y:S02]  /*32f30*/  IMAD R4, R4, UR4, RZ ;  /* 0x0000000404047c24 */ /* 0x000fe4000f8e02ff */
[----:B--2---:R-:W-:-:S03]  /*32f40*/  IMAD.SHL.U32 R8, R6, 0x20, RZ ;  /* 0x0000002006087824 */ /* 0x004fc600078e00ff */
[----:B------:R-:W0:Y:S02]  /*32f50*/  @P0 LDC R6, c[0x0][0x450] ;  /* 0x00011400ff060b82 */ /* 0x000e240000000800 */
[----:B------:R-:W-:-:S06]  /*32f60*/  LOP3.LUT R8, R5, 0x60, R8, 0xf8, !PT ;  /* 0x0000006005087812 */ /* 0x000fcc00078ef808 */
[----:B------:R-:W1:Y:S01]  /*32f70*/  @P0 LDC R5, c[0x0][0x44c] ;  /* 0x00011300ff050b82 */ /* 0x000e620000000800 */
[----:B------:R-:W-:-:S04]  /*32f80*/  IMAD.WIDE.U32 R2, R0, UR4, R2 ;  /* 0x0000000400027c25 */ /* 0x000fc8000f8e0002 */
[----:B------:R-:W-:Y:S01]  /*32f90*/  IMAD R0, R0, UR5, R4 ;  /* 0x0000000500007c24 */ /* 0x000fe2000f8e0204 */
[----:B------:R-:W-:Y:S01]  /*32fa0*/  ULDC.64 UR4, c[0x0][0x2d0] ;  /* 0x0000b40000047ab9 */ /* 0x000fe20000000a00 */
[----:B------:R-:W-:Y:S02]  /*32fb0*/  IMAD.IADD R4, R8, 0x1, R12 ;  /* 0x0000000108047824 */ /* 0x000fe400078e020c */
[----:B------:R-:W-:Y:S02]  /*32fc0*/  IMAD.IADD R3, R3, 0x1, R0 ;  /* 0x0000000103037824 */ /* 0x000fe400078e0200 */
[----:B------:R-:W-:Y:S01]  /*32fd0*/  IMAD.MOV.U32 R0, RZ, RZ, R4 ;  /* 0x000000ffff007224 */ /* 0x000fe200078e0004 */
[----:B------:R-:W2:Y:S01]  /*32fe0*/  S2R R8, SR_TID.X ;  /* 0x0000000000087919 */ /* 0x000ea20000002100 */
[----:B-1----:R-:W-:-:S05]  /*32ff0*/  @P0 IMAD.HI.U32 R5, R4, R5, RZ ;  /* 0x0000000504050227 */ /* 0x002fca00078e00ff */
[----:B0-----:R-:W-:-:S05]  /*33000*/  @P0 SHF.R.U32.HI R0, RZ, R6, R5 ;  /* 0x00000006ff000219 */ /* 0x001fca0000011605 */
        /* <DEDUP_REMOVED lines=11> */
[----:B------:R-:W-:Y:S01]  /*330c0*/  ULDC UR4, c[0x0][0x2b8] ;  /* 0x0000ae0000047ab9 */ /* 0x000fe20000000800 */
[----:B--2---:R-:W-:Y:S01]  /*330d0*/  IMAD.SHL.U32 R9, R8, 0x10, RZ ;  /* 0x0000001008097824 */ /* 0x004fe200078e00ff */
[----:B------:R-:W-:Y:S02]  /*330e0*/  ISETP.GE.AND P2, PT, R10, UR4, PT ;  /* 0x000000040a007c0c */ /* 0x000fe4000bf46270 */
[----:B------:R-:W-:Y:S02]  /*330f0*/  LOP3.LUT R10, R8, 0x7f, RZ, 0xc0, !PT ;  /* 0x0000007f080a7812 */ /* 0x000fe400078ec0ff */
[----:B------:R0:W5:Y:S01]  /*33100*/  LDL R8, [R1+0x34] ;  /* 0x0000340001087983 */ /* 0x0001620000100800 */
[----:B------:R-:W-:Y:S01]  /*33110*/  LOP3.LUT R9, R9, 0x30, RZ, 0xc0, !PT ;  /* 0x0000003009097812 */ /* 0x000fe200078ec0ff */
[----:B------:R-:W-:Y:S01]  /*33120*/  IMAD R0, R4, UR5, R0 ;  /* 0x0000000504007c24 */ /* 0x000fe2000f8e0200 */
[----:B------:R-:W-:-:S02]  /*33130*/  IADD3 R4, P3, R2, UR6, RZ ;  /* 0x0000000602047c10 */ /* 0x000fc4000ff7e0ff */
[----:B------:R-:W-:Y:S02]  /*33140*/  ISETP.GE.AND P0, PT, R9, UR4, PT ;  /* 0x0000000409007c0c */ /* 0x000fe4000bf06270 */
[----:B------:R-:W-:Y:S01]  /*33150*/  ISETP.GE.AND P1, PT, R11, UR4, PT ;  /* 0x000000040b007c0c */ /* 0x000fe2000bf26270 */
[----:B------:R-:W-:Y:S01]  /*33160*/  UMOV UR4, 0xffffffff ;  /* 0xffffffff00047882 */ /* 0x000fe20000000000 */
[----:B------:R-:W-:Y:S02]  /*33170*/  IADD3.X R3, R3, UR7, R0, P3, !PT ;  /* 0x0000000703037c10 */ /* 0x000fe40009ffe400 */
[----:B------:R-:W-:Y:S01]  /*33180*/  SHF.R.U32.HI R10, RZ, 0x2, R10 ;  /* 0x00000002ff0a7819 */ /* 0x000fe2000001160a */
[----:B0-----:R-:W-:Y:S08]  /*33190*/  BRA.DIV UR4, `(.L_x_1682) ;  /* 0x0000006a045c7947 */ /* 0x001ff0000b800000 */
[----:B------:R-:W2:Y:S04]  /*331a0*/  LDL.LU R6, [R1+0x38] ;  /* 0x0000380001067983 */ /* 0x000ea80000300800 */
[----:B------:R-:W3:Y:S01]  /*331b0*/  LDL.LU R11, [R1+0x30] ;  /* 0x00003000010b7983 */ /* 0x000ee20000300800 */
[----:B--2---:R-:W-:-:S03]  /*331c0*/  IMAD R2, R6, R7, RZ ;  /* 0x0000000706027224 */ /* 0x004fc600078e02ff */
[----:B------:R-:W0:Y:S01]  /*331d0*/  SHFL.IDX PT, R7, R4, RZ, 0x1c1f ;  /* 0x001c1fff04077589 */ /* 0x000e2200000e0000 */
[----:B---3--:R-:W-:-:S03]  /*331e0*/  IMAD.IADD R0, R10, 0x1, R11 ;  /* 0x000000010a007824 */ /* 0x008fc600078e020b */
[----:B------:R-:W1:Y:S01]  /*331f0*/  SHFL.IDX PT, R6, R3, RZ, 0x1c1f ;  /* 0x001c1fff03067589 */ /* 0x000e6200000e0000 */
[C---:B------:R-:W-:Y:S01]  /*33200*/  VIADD R5, R0.reuse, 0x20 ;  /* 0x0000002000057836 */ /* 0x040fe20000000000 */
        /* <DEDUP_REMOVED lines=13> */
[----:B0-----:R-:W-:-:S04]  /*332e0*/  @!P3 IMAD.X R6, RZ, RZ, R6, P4 ;  /* 0x000000ffff06b224 */ /* 0x001fc800020e0606 */
        /* <DEDUP_REMOVED lines=10> */
[----:B0-----:R-:W-:-:S04]  /*33390*/  @!P3 IMAD.X R6, RZ, RZ, R6, P4 ;  /* 0x000000ffff06b224 */ /* 0x001fc800020e0606 */
[----:B------:R-:W-:Y:S02]  /*333a0*/  @!P3 IMAD.MOV.U32 R7, RZ, RZ, R6 ;  /* 0x000000ffff07b224 */ /* 0x000fe400078e0006 */
[----:B------:R-:W-:Y:S02]  /*333b0*/  @!P3 IMAD.MOV.U32 R6, RZ, RZ, R5 ;  /* 0x000000ffff06b224 */ /* 0x000fe400078e0005 */
[----:B------:R1:W2:Y:S04]  /*333c0*/  SHFL.IDX PT, R5, R3, 0x3, 0x1c1f ;  /* 0x007c1f0003057f89 */ /* 0x0002a800000e0000 */
[----:B------:R1:W-:Y:S04]  /*333d0*/  @!P3 LDGSTS.E.BYPASS.LTC128B.128 [R8+0x15400], desc[UR60][R6.64], !P0 ;  /* 0x154000000608bfae */ /* 0x0003e8000c101d7c */
[----:B------:R1:W-:Y:S04]  /*333e0*/  @!P3 LDGSTS.E.BYPASS.LTC128B.128 [R8+0x17400], desc[UR60][R6.64+0x40], !P1 ;  /* 0x174000400608bfae */ /* 0x0003e8000c901d7c */
[----:B------:R1:W-:Y:S04]  /*333f0*/  @!P3 LDGSTS.E.BYPASS.LTC128B.128 [R8+0x19400], desc[UR60][R6.64+0x80], !P2 ;  /* 0x194000800608bfae */ /* 0x0003e8000d101d7c */
[----:B------:R1:W3:Y:S02]  /*33400*/  SHFL.IDX PT, R3, R4, 0x3, 0x1c1f ;  /* 0x007c1f0004037f89 */ /* 0x0002e400000e0000 */
.L_x_1896:
        /* <DEDUP_REMOVED lines=12> */
.L_x_1684:
[----:B------:R-:W-:Y:S05]  /*334d0*/  BSYNC B0 ;  /* 0x0000000000007941 */ /* 0x000fea0003800000 */
.L_x_1683:
[----:B------:R-:W-:Y:S01]  /*334e0*/  NOP ;  /* 0x0000000000007918 */ /* 0x000fe20000000000 */
[----:B------:R-:W-:-:S13]  /*334f0*/  PLOP3.LUT P0, PT, PT, PT, PT, 0x80, 0x0 ;  /* 0x000000000000781c */ /* 0x000fda0003f0f070 */
.L_x_1685:
        /* <DEDUP_REMOVED lines=16> */
[----:B------:R-:W5:Y:S03]  /*33600*/  SYNCS.PHASECHK.TRANS64.TRYWAIT P0, [R19+URZ+0x29820], R0 ;  /* 0x02982000130075a7 */ /* 0x000f66000800017f */
[----:B----45:R-:W-:Y:S05]  /*33610*/  @!P0 BRA `(.L_x_1687) ;  /* 0x0000006800a48947 */ /* 0x030fea0003800000 */
.L_x_1897:
[----:B------:R-:W-:Y:S05]  /*33620*/  BSYNC B0 ;  /* 0x0000000000007941 */ /* 0x000fea0003800000 */
.L_x_1686:
[----:B------:R-:W5:Y:S04]  /*33630*/  LDL.LU R2, [R1+0x40] ;  /* 0x0000400001027983 */ /* 0x000f680000300800 */
[----:B-1-3--:R-:W3:Y:S01]  /*33640*/  LDL R3, [R1+0x8] ;  /* 0x0000080001037983 */ /* 0x00aee20000100800 */
[----:B-----5:R-:W-:-:S05]  /*33650*/  VIADD R2, R2, 0xfffffffe ;  /* 0xfffffffe02027836 */ /* 0x020fca0000000000 */
[----:B---3--:R-:W-:-:S13]  /*33660*/  ISETP.GE.AND P0, PT, R2, R3, PT ;  /* 0x000000030200720c */ /* 0x008fda0003f06270 */
[----:B------:R-:W-:Y:S05]  /*33670*/  @!P0 BRA `(.L_x_1688) ;  /* 0x00000010000c8947 */ /* 0x000fea0003800000 */
[----:B----4-:R1:W5:Y:S04]  /*33680*/  LDL.LU R0, [R1+0x10] ;  /* 0x0000100001007983 */ /* 0x0103680000300800 */
[----:B------:R1:W5:Y:S02]  /*33690*/  LDL.LU R3, [R1+0x18] ;  /* 0x0000180001037983 */ /* 0x0003640000300800 */
.L_x_1710:
[----:B--2--5:R-:W-:Y:S01]  /*336a0*/  VIADD R5, R0, 0x1 ;  /* 0x0000000100057836 */ /* 0x024fe20000000000 */
[----:B------:R-:W-:Y:S01]  /*336b0*/  LOP3.LUT P1, RZ, R17, 0x1, RZ, 0xc0, !PT ;  /* 0x0000000111ff7812 */ /* 0x000fe2000782c0ff */
[----:B------:R-:W-:Y:S05]  /*336c0*/  YIELD ;  /* 0x0000000000007946 */ /* 0x000fea0003800000 */
[----:B------:R-:W-:Y:S01]  /*336d0*/  ISETP.NE.AND P0, PT, R5, 0x2, PT ;  /* 0x000000020500780c */ /* 0x000fe20003f05270 */
[----:B------:R-:W-:Y:S03]  /*336e0*/  BSSY B0, `(.L_x_1689) ;  /* 0x000008b000007945 */ /* 0x000fe60003800000 */
[----:B------:R-:W-:-:S02]  /*336f0*/  SEL R4, RZ, 0x1, P0 ;  /* 0x00000001ff047807 */ /* 0x000fc40000000000 */
[----:B------:R-:W-:Y:S02]  /*33700*/  SEL R10, R5, RZ, P0 ;  /* 0x000000ff050a7207 */ /* 0x000fe40000000000 */
[----:B------:R-:W-:-:S05]  /*33710*/  LOP3.LUT R9, R3, R4, RZ, 0x3c, !PT ;  /* 0x0000000403097212 */ /* 0x000fca00078e3cff */
[----:B------:R2:W-:Y:S04]  /*33720*/  STL [R1+0x18], R9 ;  /* 0x0000180901007387 */ /* 0x0005e80000100800 */
[----:B------:R2:W-:Y:S01]  /*33730*/  STL [R1+0x10], R10 ;  /* 0x0000100a01007387 */ /* 0x0005e20000100800 */
[----:B------:R-:W-:Y:S05]  /*33740*/  @!P1 BRA `(.L_x_1690) ;  /* 0x0000000800109947 */ /* 0x000fea0003800000 */
[----:B------:R-:W-:Y:S01]  /*33750*/  ULDC.64 UR4, c[0x0][0x418] ;  /* 0x0001060000047ab9 */ /* 0x000fe20000000a00 */
[----:B0-----:R-:W-:Y:S01]  /*33760*/  IMAD.MOV.U32 R8, RZ, RZ, R2 ;  /* 0x000000ffff087224 */ /* 0x001fe200078e0002 */
[----:B------:R-:W-:-:S04]  /*33770*/  ISETP.NE.U32.AND P0, PT, RZ, UR4, PT ;  /* 0x00000004ff007c0c */ /* 0x000fc8000bf05070 */
[----:B------:R-:W-:-:S13]  /*33780*/  ISETP.NE.AND.EX P0, PT, RZ, UR5, PT, P0 ;  /* 0x00000005ff007c0c */ /* 0x000fda000bf05300 */
[----:B------:R-:W-:Y:S05]  /*33790*/  @!P0 BRA `(.L_x_1691) ;  /* 0x00000000004c8947 */ /* 0x000fea0003800000 */
[----:B------:R-:W3:Y:S01]  /*337a0*/  LDL R12, [R1+0x20] ;  /* 0x00002000010c7983 */ /* 0x000ee20000100800 */
[----:B------:R-:W0:Y:S01]  /*337b0*/  LDC R7, c[0x0][0x43c] ;  /* 0x00010f00ff077b82 */ /* 0x000e220000000800 */
[----:B------:R-:W-:Y:S02]  /*337c0*/  ULDC.64 UR6, c[0x0][0x428] ;  /* 0x00010a0000067ab9 */ /* 0x000fe40000000a00 */
[----:B------:R-:W4:Y:S01]  /*337d0*/  LDL R11, [R1+0x4] ;  /* 0x00000400010b7983 */ /* 0x000f220000100800 */
        /* <DEDUP_REMOVED lines=8> */
[----:B---3--:R-:W-:-:S04]  /*33860*/  IMAD R6, R12, UR6, RZ ;  /* 0x000000060c067c24 */ /* 0x008fc8000f8e02ff */
[C---:B----4-:R-:W-:Y:S02]  /*33870*/  IMAD R6, R11.reuse, UR7, R6 ;  /* 0x000000070b067c24 */ /* 0x050fe4000f8e0206 */
[----:B------:R-:W-:-:S04]  /*33880*/  IMAD.WIDE.U32 R4, R11, UR6, R4 ;  /* 0x000000060b047c25 */ /* 0x000fc8000f8e0004 */
[----:B------:R-:W-:Y:S01]  /*33890*/  IMAD.IADD R5, R6, 0x1, R5 ;  /* 0x0000000106057824 */ /* 0x000fe200078e0205 */
[----:B------:R-:W-:-:S04]  /*338a0*/  LEA R6, P0, R4, UR4, 0x2 ;  /* 0x0000000404067c11 */ /* 0x000fc8000f8010ff */
[----:B------:R-:W-:-:S05]  /*338b0*/  LEA.HI.X R7, R4, UR5, R5, 0x2, P0 ;  /* 0x0000000504077c11 */ /* 0x000fca00080f1405 */
[----:B------:R0:W5:Y:S04]  /*338c0*/  LDG.E R18, desc[UR60][R6.64] ;  /* 0x0000003c06127981 */ /* 0x000168000c1e1900 */
.L_x_1691:
[----:B------:R-:W0:Y:S01]  /*338d0*/  S2R R4, SR_TID.X ;  /* 0x0000000000047919 */ /* 0x000e220000002100 */
[----:B------:R-:W-:Y:S01]  /*338e0*/  IMAD R5, R10, 0x8, R19 ;  /* 0x000000080a057824 */ /* 0x000fe200078e0213 */
[----:B------:R-:W-:Y:S01]  /*338f0*/  BSSY B1, `(.L_x_1692) ;  /* 0x0000006000017945 */ /* 0x000fe20003800000 */
[----:B0-----:R-:W-:Y:S02]  /*33900*/  LOP3.LUT R6, R4, 0x7f, RZ, 0xc0, !PT ;  /* 0x0000007f04067812 */ /* 0x001fe400078ec0ff */
[----:B------:R-:W-:Y:S02]  /*33910*/  SHF.L.U32 R4, R9, 0x1f, RZ ;  /* 0x0000001f09047819 */ /* 0x000fe400000006ff */
[----:B------:R-:W-:Y:S02]  /*33920*/  ISETP.NE.AND P1, PT, R6, RZ, PT ;  /* 0x000000ff0600720c */ /* 0x000fe40003f25270 */
[----:B------:R-:W0:Y:S02]  /*33930*/  SYNCS.PHASECHK.TRANS64.TRYWAIT P0, [R5+URZ+0x29880], R4 ;  /* 0x02988004050075a7 */ /* 0x000e24000800017f */
[----:B0-----:R-:W-:Y:S09]  /*33940*/  @!P0 BRA `(.L_x_1693) ;  /* 0x0000006400ec8947 */ /* 0x001ff20003800000 */
.L_x_1898:
[----:B------:R-:W-:Y:S05]  /*33950*/  BSYNC B1 ;  /* 0x0000000000017941 */ /* 0x000fea0003800000 */
.L_x_1692:
        /* <DEDUP_REMOVED lines=9> */
.L_x_1695:
[----:B------:R-:W-:Y:S05]  /*339f0*/  BSYNC B1 ;  /* 0x0000000000017941 */ /* 0x000fea0003800000 */
.L_x_1694:
[----:B------:R-:W3:Y:S04]  /*33a00*/  LDL R7, [R1+0x10] ;  /* 0x0000100001077983 */ /* 0x000ee80000100800 */
[----:B------:R-:W4:Y:S01]  /*33a10*/  LDL R6, [R1+0x24] ;  /* 0x0000240001067983 */ /* 0x000f220000100800 */
[----:B--2---:R-:W-:Y:S01]  /*33a20*/  IMAD.MOV.U32 R10, RZ, RZ, RZ ;  /* 0x000000ffff0a7224 */ /* 0x004fe200078e00ff */
[----:B------:R-:W-:Y:S01]  /*33a30*/  UIADD3 UR4, UP0, UR40, 0x470, URZ ;  /* 0x0000047028047890 */ /* 0x000fe2000ff1e03f */
[----:B------:R-:W-:Y:S01]  /*33a40*/  PLOP3.LUT P0, PT, PT, PT, PT, 0x80, 0x0 ;  /* 0x000000000000781c */ /* 0x000fe20003f0f070 */
[----:B------:R-:W-:Y:S01]  /*33a50*/  UMOV UR6, 0x0 ;  /* 0x0000000000067882 */ /* 0x000fe20000000000 */
[----:B------:R-:W-:Y:S01]  /*33a60*/  UMOV UR7, 0x14f00000 ;  /* 0x14f0000000077882 */ /* 0x000fe20000000000 */
[----:B------:R-:W-:Y:S01]  /*33a70*/  R2UR UR10, R10 ;  /* 0x000000000a0a72ca */ /* 0x000fe200000e0000 */
[----:B------:R-:W-:Y:S01]  /*33a80*/  UIADD3.X UR5, URZ, UR41, URZ, UP0, !UPT ;  /* 0x000000293f057290 */ /* 0x000fe200087fe43f */
[----:B---3--:R-:W-:-:S02]  /*33a90*/  IMAD R7, R7, 0x5000, R19 ;  /* 0x0000500007077824 */ /* 0x008fc400078e0213 */
[----:B----4-:R-:W-:Y:S02]  /*33aa0*/  IMAD R6, R8, 0xa0, R6 ;  /* 0x000000a008067824 */ /* 0x010fe400078e0206 */
[----:B------:R-:W-:Y:S02]  /*33ab0*/  VIADD R7, R7, 0xa400 ;  /* 0x0000a40007077836 */ /* 0x000fe40000000000 */
[----:B------:R-:W-:-:S07]  /*33ac0*/  VIADD R8, R5, 0x29870 ;  /* 0x0002987005087836 */ /* 0x000fce0000000000 */
.L_x_1696:
        /* <DEDUP_REMOVED lines=13> */
.L_x_1899:
[----:B------:R-:W-:Y:S05]  /*33ba0*/  BSYNC B1 ;  /* 0x0000000000017941 */ /* 0x000fea0003800000 */
.L_x_1697:
[----:B------:R-:W-:Y:S01]  /*33bb0*/  BSSY B1, `(.L_x_1699) ;  /* 0x000000b000017945 */ /* 0x000fe20003800000 */
[----:B------:R-:W-:Y:S02]  /*33bc0*/  IMAD.MOV.U32 R8, RZ, RZ, 0x0 ;  /* 0x00000000ff087424 */ /* 0x000fe400078e00ff */
[----:B------:R-:W-:Y:S01]  /*33bd0*/  IMAD.MOV.U32 R9, RZ, RZ, 0x14f00000 ;  /* 0x14f00000ff097424 */ /* 0x000fe200078e00ff */
[----:B------:R-:W-:Y:S06]  /*33be0*/  @P1 BRA `(.L_x_1700) ;  /* 0x00000000001c1947 */ /* 0x000fec0003800000 */
[----:B------:R-:W3:Y:S01]  /*33bf0*/  S2R R7, SR_TID.X ;  /* 0x0000000000077919 */ /* 0x000ee20000002100 */
[----:B0-2---:R-:W-:-:S04]  /*33c00*/  IMAD.MOV.U32 R4, RZ, RZ, 0x7800 ;  /* 0x00007800ff047424 */ /* 0x005fc800078e00ff */
[----:B------:R4:W-:Y:S01]  /*33c10*/  SYNCS.ARRIVE.TRANS64 RZ, [R5+URZ+0x29830], R4 ;  /* 0x0298300405ff79a7 */ /* 0x0009e2000800003f */
[----:B---3--:R-:W-:-:S04]  /*33c20*/  LOP3.LUT R7, R7, 0x1f, RZ, 0xc0, !PT ;  /* 0x0000001f07077812 */ /* 0x008fc800078ec0ff */
[----:B------:R-:W-:-:S13]  /*33c30*/  ISETP.NE.AND P0, PT, R7, RZ, PT ;  /* 0x000000ff0700720c */ /* 0x000fda0003f05270 */
[----:B----4-:R-:W-:Y:S05]  /*33c40*/  @!P0 BRA `(.L_x_1700) ;  /* 0x0000000000048947 */ /* 0x010fea0003800000 */
[----:B------:R-:W-:Y:S01]  /*33c50*/  BPT.TRAP 0x1 ;  /* 0x000000040000795c */ /* 0x000fe20000300000 */
.L_x_1700:
[----:B------:R-:W-:Y:S05]  /*33c60*/  BSYNC B1 ;  /* 0x0000000000017941 */ /* 0x000fea0003800000 */
.L_x_1699:
[----:B0-2---:R-:W2:Y:S01]  /*33c70*/  LDL R4, [R1+0x10] ;  /* 0x0000100001047983 */ /* 0x005ea20000100800 */
        /* <DEDUP_REMOVED lines=9> */
.L_x_1701:
        /* <DEDUP_REMOVED lines=15> */
.L_x_1702:
        /* <DEDUP_REMOVED lines=15> */
.L_x_1703:
        /* <DEDUP_REMOVED lines=10> */
.L_x_1690:
[----:B------:R-:W-:Y:S05]  /*33f90*/  BSYNC B0 ;  /* 0x0000000000007941 */ /* 0x000fea0003800000 */
.L_x_1689:
[----:B------:R-:W-:-:S06]  /*33fa0*/  UISETP.NE.AND UP0, UPT, UR37, 0x3, UPT ;  /* 0x000000032500788c */ /* 0x000fcc000bf05270 */
[----:B------:R-:W-:-:S13]  /*33fb0*/  PLOP3.LUT P0, PT, PT, PT, UP0, 0x80, 0x0 ;  /* 0x000000000000781c */ /* 0x000fda0003f0f008 */
[----:B------:R-:W-:Y:S05]  /*33fc0*/  @!P0 BRA `(.L_x_1704) ;  /* 0x0000000000048947 */ /* 0x000fea0003800000 */
[----:B------:R-:W-:Y:S01]  /*33fd0*/  BPT.TRAP 0x1 ;  /* 0x000000040000795c */ /* 0x000fe20000300000 */
.L_x_1704:
[----:B------:R-:W-:Y:S01]  /*33fe0*/  IMAD.U32 R4, RZ, RZ, UR39 ;  /* 0x00000027ff047e24 */ /* 0x000fe2000f8e00ff */
[----:B------:R-:W-:Y:S01]  /*33ff0*/  BSSY B0, `(.L_x_1705) ;  /* 0x0000007000007945 */ /* 0x000fe20003800000 */
[----:B------:R-:W-:-:S03]  /*34000*/  IMAD R20, R0, 0x8, R19 ;  /* 0x0000000800147824 */ /* 0x000fc600078e0213 */
[----:B------:R-:W-:Y:S02]  /*34010*/  ISETP.NE.AND P1, PT, R4, 0x3, PT ;  /* 0x000000030400780c */ /* 0x000fe40003f25270 */
[----:B------:R-:W-:-:S04]  /*34020*/  LOP3.LUT R4, R3, 0x1, RZ, 0x3c, !PT ;  /* 0x0000000103047812 */ /* 0x000fc800078e3cff */
[----:B------:R-:W-:-:S04]  /*34030*/  SHF.L.U32 R4, R4, 0x1f, RZ ;  /* 0x0000001f04047819 */ /* 0x000fc800000006ff */
[----:B------:R-:W3:Y:S02]  /*34040*/  SYNCS.PHASECHK.TRANS64.TRYWAIT P0, [R20+URZ+0x29870], R4 ;  /* 0x02987004140075a7 */ /* 0x000ee4000800017f */
[----:B---3--:R-:W-:Y:S05]  /*34050*/  @!P0 BRA `(.L_x_1706) ;  /* 0x0000006000508947 */ /* 0x008fea0003800000 */
.L_x_1900:
[----:B------:R-:W-:Y:S05]  /*34060*/  BSYNC B0 ;  /* 0x0000000000007941 */ /* 0x000fea0003800000 */
.L_x_1705:
[----:B------:R-:W-:Y:S05]  /*34070*/  @!P1 BRA `(.L_x_1707) ;  /* 0x0000000000049947 */ /* 0x000fea0003800000 */
[----:B------:R-:W-:Y:S01]  /*34080*/  BPT.TRAP 0x1 ;  /* 0x000000040000795c */ /* 0x000fe20000300000 */
.L_x_1707:
[----:B------:R-:W-:Y:S01]  /*34090*/  SHF.L.U32 R3, R3, 0x1f, RZ ;  /* 0x0000001f03037819 */ /* 0x000fe200000006ff */
[----:B------:R-:W-:-:S03]  /*340a0*/  IMAD R12, R0, 0x5000, RZ ;  /* 0x00005000000c7824 */ /* 0x000fc600078e02ff */
[----:B------:R-:W4:Y:S02]  /*340b0*/  SYNCS.PHASECHK.TRANS64.TRYWAIT P0, [R20+URZ+0x29860], R3 ;  /* 0x02986003140075a7 */ /* 0x000f24000800017f */
[----:B----4-:R-:W-:Y:S05]  /*340c0*/  @!P0 BRA `(.L_x_1708) ;  /* 0x0000006000488947 */ /* 0x010fea0003800000 */
.L_x_1901:
[----:B------:R-:W5:Y:S04]  /*340d0*/  LDL R0, [R1+0x2c] ;  /* 0x00002c0001007983 */ /* 0x000f680000100800 */
[----:B------:R-:W3:Y:S01]  /*340e0*/  LDL R13, [R1+0x28] ;  /* 0x00002800010d7983 */ /* 0x000ee20000100800 */
[----:B------:R-:W-:Y:S05]  /*340f0*/  WARPSYNC.ALL ;  /* 0x0000000000007948 */ /* 0x000fea0003800000 */
[----:B--2---:R-:W2:Y:S01]  /*34100*/  S2R R9, SR_TID.X ;  /* 0x0000000000097919 */ /* 0x004ea20000002100 */
[----:B------:R-:W-:Y:S01]  /*34110*/  IMAD.MOV.U32 R14, RZ, RZ, 0x40 ;  /* 0x00000040ff0e7424 */ /* 0x000fe200078e00ff */
[----:B--2---:R-:W-:-:S04]  /*34120*/  LOP3.LUT P0, RZ, R9, 0x4, RZ, 0xc0, !PT ;  /* 0x0000000409ff7812 */ /* 0x004fc8000780c0ff */
[----:B------:R-:W-:Y:S02]  /*34130*/  SEL R14, R14, 0xffffffc0, !P0 ;  /* 0xffffffc00e0e7807 */ /* 0x000fe40004000000 */
[C---:B-----5:R-:W-:Y:S02]  /*34140*/  LOP3.LUT R0, R12.reuse, R0, RZ, 0xfc, !PT ;  /* 0x000000000c007212 */ /* 0x060fe400078efcff */
[----:B---3--:R-:W-:-:S03]  /*34150*/  LOP3.LUT R21, R12, R13, RZ, 0xfc, !PT ;  /* 0x0000000d0c157212 */ /* 0x008fc600078efcff */
[----:B------:R-:W-:-:S04]  /*34160*/  IMAD.IADD R0, R19, 0x1, R0 ;  /* 0x0000000113007824 */ /* 0x000fc800078e0200 */
[----:B----4-:R-:W-:Y:S01]  /*34170*/  IMAD.IADD R3, R14, 0x1, R0 ;  /* 0x000000010e037824 */ /* 0x010fe200078e0200 */
[----:B0-----:R-:W0:Y:S01]  /*34180*/  LDSM.16.MT88.4 R4, [R0+0xa400] ;  /* 0x00a400000004783b */ /* 0x001e220000004200 */
        /* <DEDUP_REMOVED lines=68> */
.L_x_1709:
[----:B------:R-:W3:Y:S01]  /*345d0*/  S2R R0, SR_TID.X ;  /* 0x0000000000007919 */ /* 0x000ee20000002100 */
[----:B0-----:R0:W-:Y:S01]  /*345e0*/  SYNCS.ARRIVE.TRANS64.A1T0 RZ, [R20+URZ+0x29850], RZ ;  /* 0x029850ff14ff79a7 */ /* 0x0011e2000810003f */
[----:B---3--:R-:W-:Y:S02]  /*345f0*/  LOP3.LUT R3, R0, 0x7f, RZ, 0xc0, !PT ;  /* 0x0000007f00037812 */ /* 0x008fe400078ec0ff */
[----:B------:R-:W3:Y:S01]  /*34600*/  LDL R0, [R1+0x8] ;  /* 0x0000080001007983 */ /* 0x000ee20000100800 */
[----:B------:R-:W-:Y:S01]  /*34610*/  BAR.SYNC.DEFER_BLOCKING 0x2, 0x80 ;  /* 0x0082000000007b1d */ /* 0x000fe20000010000 */
[----:B------:R-:W-:-:S05]  /*34620*/  ISETP.NE.AND P0, PT, R3, RZ, PT ;  /* 0x000000ff0300720c */ /* 0x000fca0003f05270 */
[----:B------:R4:W5:Y:S08]  /*34630*/  LDL R3, [R1+0x18] ;  /* 0x0000180001037983 */ /* 0x0009700000100800 */
[----:B0-----:R-:W-:-:S05]  /*34640*/  @!P0 VIADD R20, R20, 0x29880 ;  /* 0x0002988014148836 */ /* 0x001fca0000000000 */
[----:B------:R-:W-:-:S04]  /*34650*/  @!P0 PRMT R20, RZ, 0x654, R20 ;  /* 0x00000654ff148816 */ /* 0x000fc80000000014 */
[----:B------:R4:W-:Y:S01]  /*34660*/  @!P0 SYNCS.ARRIVE.TRANS64.RED.A1T0 RZ, [R20+URZ], RZ ;  /* 0x000000ff14ff89a7 */ /* 0x0009e2000810043f */
[C---:B---3--:R-:W-:Y:S01]  /*34670*/  ISETP.GT.AND P0, PT, R2.reuse, R0, PT ;  /* 0x000000000200720c */ /* 0x048fe20003f04270 */
[----:B------:R-:W-:Y:S01]  /*34680*/  VIADD R2, R2, 0xffffffff ;  /* 0xffffffff02027836 */ /* 0x000fe20000000000 */
[----:B------:R4:W5:Y:S11]  /*34690*/  LDL R0, [R1+0x10] ;  /* 0x0000100001007983 */ /* 0x0009760000100800 */
[----:B----4-:R-:W-:Y:S05]  /*346a0*/  @P0 BRA `(.L_x_1710) ;  /* 0xffffffec00fc0947 */ /* 0x010fea000383ffff */
.L_x_1688:
        /* <DEDUP_REMOVED lines=8> */
[----:B----45:R-:W3:Y:S02]  /*34730*/  FLO.U32 R0, UR4 ;  /* 0x0000000400007d00 */ /* 0x030ee400080e0000 */
        /* <DEDUP_REMOVED lines=9> */
.L_x_1712:
[----:B------:R-:W-:Y:S05]  /*347d0*/  BSYNC B0 ;  /* 0x0000000000007941 */ /* 0x000fea0003800000 */
.L_x_1711:
[----:B------:R-:W-:-:S06]  /*347e0*/  UISETP.NE.AND UP0, UPT, UR37, 0x3, UPT ;  /* 0x000000032500788c */ /* 0x000fcc000bf05270 */
[----:B------:R-:W-:-:S13]  /*347f0*/  PLOP3.LUT P1, PT, PT, PT, UP0, 0x80, 0x0 ;  /* 0x000000000000781c */ /* 0x000fda0003f2f008 */
[----:B------:R-:W-:Y:S05]  /*34800*/  @!P1 BRA `(.L_x_1713) ;  /* 0x0000000000049947 */ /* 0x000fea0003800000 */
[----:B------:R-:W-:Y:S01]  /*34810*/  BPT.TRAP 0x1 ;  /* 0x000000040000795c */ /* 0x000fe20000300000 */
.L_x_1713:
[----:B-----5:R-:W2:Y:S04]  /*34820*/  LDL R3, [R1+0x18] ;  /* 0x0000180001037983 */ /* 0x020ea80000100800 */
[----:B------:R-:W2:Y:S01]  /*34830*/  LDL R2, [R1+0x10] ;  /* 0x0000100001027983 */ /* 0x000ea20000100800 */
[----:B---34-:R-:W-:Y:S01]  /*34840*/  IMAD.U32 R0, RZ, RZ, UR39 ;  /* 0x00000027ff007e24 */ /* 0x018fe2000f8e00ff */
[----:B------:R-:W-:Y:S04]  /*34850*/  BSSY B0, `(.L_x_1714) ;  /* 0x0000007000007945 */ /* 0x000fe80003800000 */
[----:B------:R-:W-:-:S02]  /*34860*/  ISETP.NE.AND P2, PT, R0, 0x3, PT ;  /* 0x000000030000780c */ /* 0x000fc40003f45270 */
[----:B--2---:R-:W-:-:S04]  /*34870*/  LOP3.LUT R0, R3, 0x1, RZ, 0x3c, !PT ;  /* 0x0000000103007812 */ /* 0x004fc800078e3cff */
[----:B------:R-:W-:Y:S01]  /*34880*/  SHF.L.U32 R0, R0, 0x1f, RZ ;  /* 0x0000001f00007819 */ /* 0x000fe200000006ff */
[----:B------:R-:W-:-:S04]  /*34890*/  IMAD R16, R2, 0x8, R19 ;  /* 0x0000000802107824 */ /* 0x000fc800078e0213 */
[----:B------:R-:W2:Y:S02]  /*348a0*/  SYNCS.PHASECHK.TRANS64.TRYWAIT P1, [R16+URZ+0x29870], R0 ;  /* 0x02987000100075a7 */ /* 0x000ea4000802017f */
[----:B--2---:R-:W-:Y:S05]  /*348b0*/  @!P1 BRA `(.L_x_1715) ;  /* 0x0000005800609947 */ /* 0x004fea0003800000 */
.L_x_1902:
[----:B------:R-:W-:Y:S05]  /*348c0*/  BSYNC B0 ;  /* 0x0000000000007941 */ /* 0x000fea0003800000 */
.L_x_1714:
[----:B------:R-:W-:Y:S05]  /*348d0*/  @!P2 BRA `(.L_x_1716) ;  /* 0x000000000004a947 */ /* 0x000fea0003800000 */
[----:B------:R-:W-:Y:S01]  /*348e0*/  BPT.TRAP 0x1 ;  /* 0x000000040000795c */ /* 0x000fe20000300000 */
.L_x_1716:
[----:B--2---:R-:W2:Y:S02]  /*348f0*/  LDL R0, [R1+0x18] ;  /* 0x0000180001007983 */ /* 0x004ea40000100800 */
[----:B--2---:R-:W-:-:S04]  /*34900*/  SHF.L.U32 R0, R0, 0x1f, RZ ;  /* 0x0000001f00007819 */ /* 0x004fc800000006ff */
[----:B------:R-:W2:Y:S02]  /*34910*/  SYNCS.PHASECHK.TRANS64.TRYWAIT P1, [R16+URZ+0x29860], R0 ;  /* 0x02986000100075a7 */ /* 0x000ea4000802017f */
[----:B--2---:R-:W-:Y:S05]  /*34920*/  @!P1 BRA `(.L_x_1717) ;  /* 0x0000005800589947 */ /* 0x004fea0003800000 */
.L_x_1903:
[----:B------:R-:W2:Y:S04]  /*34930*/  LDL R18, [R1+0x10] ;  /* 0x0000100001127983 */ /* 0x000ea80000100800 */
[----:B------:R-:W3:Y:S04]  /*34940*/  LDL R2, [R1+0x2c] ;  /* 0x00002c0001027983 */ /* 0x000ee80000100800 */
[----:B------:R-:W4:Y:S01]  /*34950*/  LDL R12, [R1+0x28] ;  /* 0x00002800010c7983 */ /* 0x000f220000100800 */
[----:B------:R-:W5:Y:S01]  /*34960*/  S2R R3, SR_TID.X ;  /* 0x0000000000037919 */ /* 0x000f620000002100 */
[----:B------:R-:W-:Y:S05]  /*34970*/  WARPSYNC.ALL ;  /* 0x0000000000007948 */ /* 0x000fea0003800000 */
[----:B-----5:R-:W-:Y:S01]  /*34980*/  LOP3.LUT P1, RZ, R3, 0x4, RZ, 0xc0, !PT ;  /* 0x0000000403ff7812 */ /* 0x020fe2000782c0ff */
[----:B------:R-:W-:-:S05]  /*34990*/  IMAD.MOV.U32 R3, RZ, RZ, 0x40 ;  /* 0x00000040ff037424 */ /* 0x000fca00078e00ff */
[----:B------:R-:W-:Y:S01]  /*349a0*/  SEL R3, R3, 0xffffffc0, !P1 ;  /* 0xffffffc003037807 */ /* 0x000fe20004800000 */
[----:B--2---:R-:W-:-:S05]  /*349b0*/  IMAD R0, R18, 0x5000, RZ ;  /* 0x0000500012007824 */ /* 0x004fca00078e02ff */
[----:B---3--:R-:W-:-:S05]  /*349c0*/  LOP3.LUT R2, R0, R2, RZ, 0xfc, !PT ;  /* 0x0000000200027212 */ /* 0x008fca00078efcff */
[----:B------:R-:W-:-:S05]  /*349d0*/  IMAD.IADD R2, R19, 0x1, R2 ;  /* 0x0000000113027824 */ /* 0x000fca00078e0202 */
[----:B0-----:R-:W0:Y:S01]  /*349e0*/  LDSM.16.MT88.4 R4, [R2+0xa400] ;  /* 0x00a400000204783b */ /* 0x001e220000004200 */
[----:B------:R-:W-:Y:S01]  /*349f0*/  IMAD.IADD R3, R3, 0x1, R2 ;  /* 0x0000000103037824 */ /* 0x000fe200078e0202 */
[----:B----4-:R-:W-:Y:S02]  /*34a00*/  LOP3.LUT R0, R0, R12, RZ, 0xfc, !PT ;  /* 0x0000000c00007212 */ /* 0x010fe400078efcff */
[C-C-:B0-----:R-:W-:Y:S02]  /*34a10*/  PRMT R8, R4.reuse, 0x6420, R5.reuse ;  /* 0x0000642004087816 */ /* 0x141fe40000000005 */
[----:B------:R-:W-:Y:S02]  /*34a20*/  PRMT R9, R4, 0x7531, R5 ;  /* 0x0000753104097816 */ /* 0x000fe40000000005 */
[C-C-:B------:R-:W-:Y:S02]  /*34a30*/  PRMT R10, R6.reuse, 0x6420, R7.reuse ;  /* 0x00006420060a7816 */ /* 0x140fe40000000007 */
[----:B------:R-:W-:-:S02]  /*34a40*/  PRMT R11, R6, 0x7531, R7 ;  /* 0x00007531060b7816 */ /* 0x000fc40000000007 */
[----:B------:R-:W0:Y:S01]  /*34a50*/  LDSM.16.MT88.4 R4, [R3+0xa400] ;  /* 0x00a400000304783b */ /* 0x000e220000004200 */
[----:B------:R-:W-:-:S05]  /*34a60*/  IMAD.IADD R0, R19, 0x1, R0 ;  /* 0x0000000113007824 */ /* 0x000fca00078e0200 */
[----:B------:R0:W-:Y:S02]  /*34a70*/  STSM.16.M88.4 [R0+0x400], R8 ;  /* 0x0004000800007844 */ /* 0x0001e40000000200 */
[C-C-:B0-----:R-:W-:Y:S02]  /*34a80*/  PRMT R8, R4.reuse, 0x6420, R5.reuse ;  /* 0x0000642004087816 */ /* 0x141fe40000000005 */
        /* <DEDUP_REMOVED lines=60> */
.L_x_1718:
[----:B------:R-:W3:Y:S01]  /*34e50*/  LDL.LU R3, [R1+0x18] ;  /* 0x0000180001037983 */ /* 0x000ee20000300800 */
[----:B0-----:R0:W-:Y:S01]  /*34e60*/  SYNCS.ARRIVE.TRANS64.A1T0 RZ, [R16+URZ+0x29850], RZ ;  /* 0x029850ff10ff79a7 */ /* 0x0011e2000810003f */
[----:B--2---:R-:W-:Y:S02]  /*34e70*/  VIADD R0, R18, 0x1 ;  /* 0x0000000112007836 */ /* 0x004fe40000000000 */
[----:B0-----:R-:W-:-:S05]  /*34e80*/  @!P0 VIADD R16, R16, 0x29880 ;  /* 0x0002988010108836 */ /* 0x001fca0000000000 */
[----:B------:R-:W-:Y:S01]  /*34e90*/  @!P0 PRMT R16, RZ, 0x654, R16 ;  /* 0x00000654ff108816 */ /* 0x000fe20000000010 */
[----:B------:R-:W-:Y:S06]  /*34ea0*/  BAR.SYNC.DEFER_BLOCKING 0x2, 0x80 ;  /* 0x0082000000007b1d */ /* 0x000fec0000010000 */
[----:B------:R4:W-:Y:S01]  /*34eb0*/  @!P0 SYNCS.ARRIVE.TRANS64.RED.A1T0 RZ, [R16+URZ], RZ ;  /* 0x000000ff10ff89a7 */ /* 0x0009e2000810043f */
[----:B------:R-:W-:-:S04]  /*34ec0*/  ISETP.NE.AND P0, PT, R0, 0x2, PT ;  /* 0x000000020000780c */ /* 0x000fc80003f05270 */
[----:B------:R-:W-:Y:S02]  /*34ed0*/  SEL R2, RZ, 0x1, P0 ;  /* 0x00000001ff027807 */ /* 0x000fe40000000000 */
[----:B------:R-:W-:-:S05]  /*34ee0*/  SEL R0, R0, RZ, P0 ;  /* 0x000000ff00007207 */ /* 0x000fca0000000000 */
[----:B------:R4:W-:Y:S01]  /*34ef0*/  STL [R1+0x10], R0 ;  /* 0x0000100001007387 */ /* 0x0009e20000100800 */
[----:B---3--:R-:W-:-:S05]  /*34f00*/  LOP3.LUT R3, R3, R2, RZ, 0x3c, !PT ;  /* 0x0000000203037212 */ /* 0x008fca00078e3cff */
[----:B------:R4:W-:Y:S02]  /*34f10*/  STL [R1+0x18], R3 ;  /* 0x0000180301007387 */ /* 0x0009e40000100800 */
.L_x_1663:
[----:B------:R-:W-:-:S13]  /*34f20*/  LOP3.LUT P0, RZ, R17, 0x2, RZ, 0xc0, !PT ;  /* 0x0000000211ff7812 */ /* 0x000fda000780c0ff */
[----:B------:R-:W-:Y:S05]  /*34f30*/  @!P0 BRA `(.L_x_1719) ;  /* 0x00000000002c8947 */ /* 0x000fea0003800000 */
[----:B------:R-:W-:Y:S05]  /*34f40*/  WARPSYNC.ALL ;  /* 0x0000000000007948 */ /* 0x000fea0003800000 */
[----:B------:R-:W3:Y:S08]  /*34f50*/  S2UR UR5, SR_CgaCtaId ;  /* 0x00000000000579c3 */ /* 0x000ef00000008800 */
[----:B------:R-:W-:Y:S06]  /*34f60*/  BAR.SYNC.DEFER_BLOCKING 0x5, 0x180 ;  /* 0x0146000000007b1d */ /* 0x000fec0000010000 */
[----:B------:R-:W-:-:S02]  /*34f70*/  UMOV UR4, 0x400 ;  /* 0x0000040000047882 */ /* 0x000fc40000000000 */
[----:B---3--:R-:W-:-:S06]  /*34f80*/  ULEA UR4, UR5, UR4, 0x18 ;  /* 0x0000000405047291 */ /* 0x008fcc000f8ec03f */
[----:B------:R-:W-:-:S05]  /*34f90*/  IMAD.U32 R19, RZ, RZ, UR4 ;  /* 0x00000004ff137e24 */ /* 0x000fca000f8e00ff */
[----:B-1----:R-:W1:Y:S04]  /*34fa0*/  LDS.128 R4, [R19+0x298d0] ;  /* 0x0298d00013047984 */ /* 0x002e680000000c00 */
[----:B-1----:R3:W-:Y:S04]  /*34fb0*/  STL.64 [R1], R4 ;  /* 0x0000000401007387 */ /* 0x0027e80000100a00 */
[----:B------:R3:W-:Y:S01]  /*34fc0*/  STL.64 [R1+0x8], R6 ;  /* 0x0000080601007387 */ /* 0x0007e20000100a00 */
[----:B------:R-:W-:Y:S06]  /*34fd0*/  BAR.ARV 0x4, 0x180 ;  /* 0x0106000000007b1d */ /* 0x000fec0000002000 */
[----:B------:R-:W-:Y:S05]  /*34fe0*/  BRA `(.L_x_1720) ;  /* 0x00000010003c7947 */ /* 0x000fea0003800000 */
.L_x_1719:
[----:B--2-4-:R-:W2:Y:S01]  /*34ff0*/  S2R R0, SR_TID.X ;  /* 0x0000000000007919 */ /* 0x014ea20000002100 */
[----:B------:R-:W-:Y:S01]  /*35000*/  UMOV UR4, 0xffffffff ;  /* 0xffffffff00047882 */ /* 0x000fe20000000000 */
[----:B--2---:R-:W-:-:S04]  /*35010*/  LOP3.LUT R16, R0, 0x1f, RZ, 0xc0, !PT ;  /* 0x0000001f00107812 */ /* 0x004fc800078ec0ff */
        /* <DEDUP_REMOVED lines=8> */
[----:B------:R-:W2:Y:S08]  /*350a0*/  @!P1 LDC.64 R2, c[0x0][0xc80] ;  /* 0x00032000ff029b82 */ /* 0x000eb00000000a00 */
[----:B------:R-:W3:Y:S01]  /*350b0*/  @!P1 LDC.64 R6, c[0x0][0xc78] ;  /* 0x00031e00ff069b82 */ /* 0x000ee20000000a00 */
[----:B--2---:R-:W-:-:S05]  /*350c0*/  @!P1 IMAD.WIDE R2, R0, 0x4, R2 ;  /* 0x0000000400029825 */ /* 0x004fca00078e0202 */
[----:B------:R3:W2:Y:S02]  /*350d0*/  @!P1 LDG.E R8, desc[UR60][R2.64] ;  /* 0x0000003c02089981 */ /* 0x0006a4000c1e1900 */
[----:B---3--:R-:W-:-:S06]  /*350e0*/  @!P1 IMAD.WIDE R2, R0, 0x4, R6 ;  /* 0x0000000400029825 */ /* 0x008fcc00078e0206 */
[----:B------:R-:W3:Y:S01]  /*350f0*/  @!P1 LDG.E R2, desc[UR60][R2.64] ;  /* 0x0000003c02029981 */ /* 0x000ee2000c1e1900 */
[----:B-1----:R-:W-:Y:S01]  /*35100*/  IMAD.MOV.U32 R4, RZ, RZ, RZ ;  /* 0x000000ffff047224 */ /* 0x002fe200078e00ff */
[C---:B------:R-:W-:Y:S01]  /*35110*/  ISETP.GE.U32.AND P2, PT, R16.reuse, 0x2, PT ;  /* 0x000000021000780c */ /* 0x040fe20003f46070 */
[----:B------:R-:W-:Y:S01]  /*35120*/  IMAD.MOV.U32 R6, RZ, RZ, RZ ;  /* 0x000000ffff067224 */ /* 0x000fe200078e00ff */
[C---:B------:R-:W-:Y:S01]  /*35130*/  ISETP.GE.U32.AND P3, PT, R16.reuse, 0x4, PT ;  /* 0x000000041000780c */ /* 0x040fe20003f66070 */
[----:B------:R-:W-:Y:S01]  /*35140*/  SHFL.IDX PT, R5, R10, RZ, 0x1f ;  /* 0x00001fff0a057589 */ /* 0x000fe200000e0000 */
[C---:B------:R-:W-:Y:S02]  /*35150*/  ISETP.GE.U32.AND P4, PT, R16.reuse, 0x8, PT ;  /* 0x000000081000780c */ /* 0x040fe40003f86070 */
[----:B------:R-:W-:Y:S01]  /*35160*/  ISETP.GE.U32.AND P5, PT, R16, 0x10, PT ;  /* 0x000000101000780c */ /* 0x000fe20003fa6070 */
[----:B------:R-:W-:Y:S01]  /*35170*/  SHFL.IDX PT, R0, R10, 0x1, 0x1f ;  /* 0x00201f000a007f89 */ /* 0x000fe200000e0000 */
[----:B--2---:R-:W-:-:S02]  /*35180*/  @!P1 IMAD.MOV.U32 R4, RZ, RZ, R8 ;  /* 0x000000ffff049224 */ /* 0x004fc400078e0008 */
[----:B------:R-:W-:Y:S02]  /*35190*/  IMAD.MOV.U32 R8, RZ, RZ, RZ ;  /* 0x000000ffff087224 */ /* 0x000fe400078e00ff */
[----:B---3--:R-:W-:Y:S01]  /*351a0*/  @!P1 IMAD.MOV.U32 R6, RZ, RZ, R2 ;  /* 0x000000ffff069224 */ /* 0x008fe200078e0002 */
[----:B------:R-:W-:-:S03]  /*351b0*/  ISETP.NE.AND P1, PT, R16, RZ, PT ;  /* 0x000000ff1000720c */ /* 0x000fc60003f25270 */
[----:B------:R-:W-:-:S05]  /*351c0*/  IMAD R2, R6, R4, RZ ;  /* 0x0000000406027224 */ /* 0x000fca00078e02ff */
        /* <DEDUP_REMOVED lines=15> */
[----:B------:R1:W2:Y:S02]  /*352c0*/  SHFL.IDX PT, R9, R3, 0x1f, 0x1f ;  /* 0x03e01f0003097f89 */ /* 0x0002a400000e0000 */
.L_x_1913:
[----:B------:R-:W-:Y:S01]  /*352d0*/  ULDC UR4, c[0x0][0xc38] ;  /* 0x00030e0000047ab9 */ /* 0x000fe20000000800 */
[----:B------:R-:W-:Y:S02]  /*352e0*/  IMAD.MOV.U32 R7, RZ, RZ, R3 ;  /* 0x000000ffff077224 */ /* 0x000fe400078e0003 */
[----:B------:R-:W-:-:S04]  /*352f0*/  IMAD.U32 R2, RZ, RZ, UR4 ;  /* 0x00000004ff027e24 */ /* 0x000fc8000f8e00ff */
[----:B--2---:R-:W-:-:S04]  /*35300*/  IMAD R9, R9, R2, RZ ;  /* 0x0000000209097224 */ /* 0x004fc800078e02ff */
[----:B------:R-:W-:-:S05]  /*35310*/  IMAD.IADD R0, R0, 0x1, R9 ;  /* 0x0000000100007824 */ /* 0x000fca00078e0209 */
[----:B------:R-:W-:-:S13]  /*35320*/  ISETP.GT.AND P6, PT, R0, R5, PT ;  /* 0x000000050000720c */ /* 0x000fda0003fc4270 */
[----:B------:R-:W-:Y:S05]  /*35330*/  @P6 BRA `(.L_x_1722) ;  /* 0x0000000000ac6947 */ /* 0x000fea0003800000 */
.L_x_1725:
[----:B-1----:R-:W2:Y:S01]  /*35340*/  LDL.LU R3, [R1+0xc] ;  /* 0x00000c0001037983 */ /* 0x002ea20000300800 */
[----:B------:R-:W1:Y:S01]  /*35350*/  LDC R2, c[0x0][0xc3c] ;  /* 0x00030f00ff027b82 */ /* 0x000e620000000800 */
[----:B--2---:R-:W-:-:S05]  /*35360*/  VIADD R3, R3, 0x1f ;  /* 0x0000001f03037836 */ /* 0x004fca0000000000 */
[----:B-1----:R-:W-:-:S13]  /*35370*/  ISETP.GE.AND P6, PT, R3, R2, PT ;  /* 0x000000020300720c */ /* 0x002fda0003fc6270 */
[----:B------:R-:W-:Y:S05]  /*35380*/  @P6 BRA `(.L_x_1723) ;  /* 0x0000000800ec6947 */ /* 0x000fea0003800000 */
[----:B------:R-:W1:Y:S01]  /*35390*/  S2R R4, SR_TID.X ;  /* 0x0000000000047919 */ /* 0x000e620000002100 */
[----:B------:R2:W-:Y:S01]  /*353a0*/  STL [R1+0xc], R3 ;  /* 0x00000c0301007387 */ /* 0x0005e20000100800 */
[----:B-1----:R-:W-:-:S05]  /*353b0*/  LOP3.LUT R4, R4, 0x1f, RZ, 0xc0, !PT ;  /* 0x0000001f04047812 */ /* 0x002fca00078ec0ff */
[----:B------:R-:W-:Y:S02]  /*353c0*/  IMAD.IADD R6, R3, 0x1, R4 ;  /* 0x0000000103067824 */ /* 0x000fe400078e0204 */
[----:B------:R-:W-:-:S03]  /*353d0*/  IMAD.MOV.U32 R4, RZ, RZ, RZ ;  /* 0x000000ffff047224 */ /* 0x000fc600078e00ff */
[----:B------:R-:W-:-:S13]  /*353e0*/  ISETP.GE.OR P6, PT, R6, R2, !P0 ;  /* 0x000000020600720c */ /* 0x000fda00047c6670 */
[----:B--2---:R-:W1:Y:S02]  /*353f0*/  @!P6 LDC.64 R2, c[0x0][0xc80] ;  /* 0x00032000ff02eb82 */ /* 0x004e640000000a00 */
[----:B-1----:R-:W-:-:S05]  /*35400*/  @!P6 IMAD.WIDE R2, R6, 0x4, R2 ;  /* 0x000000040602e825 */ /* 0x002fca00078e0202 */
[----:B------:R1:W2:Y:S02]  /*35410*/  @!P6 LDG.E R4, desc[UR60][R2.64] ;  /* 0x0000003c0204e981 */ /* 0x0002a4000c1e1900 */
[----:B-1----:R-:W1:Y:S02]  /*35420*/  @!P6 LDC.64 R2, c[0x0][0xc78] ;  /* 0x00031e00ff02eb82 */ /* 0x002e640000000a00 */
[----:B-1----:R-:W-:-:S04]  /*35430*/  @!P6 IMAD.WIDE R2, R6, 0x4, R2 ;  /* 0x000000040602e825 */ /* 0x002fc800078e0202 */
[----:B------:R-:W-:-:S06]  /*35440*/  IMAD.MOV.U32 R6, RZ, RZ, RZ ;  /* 0x000000ffff067224 */ /* 0x000fcc00078e00ff */
[----:B------:R-:W2:Y:S01]  /*35450*/  @!P6 LDG.E R6, desc[UR60][R2.64] ;  /* 0x0000003c0206e981 */ /* 0x000ea2000c1e1900 */
[----:B------:R-:W-:Y:S01]  /*35460*/  UMOV UR4, 0xffffffff ;  /* 0xffffffff00047882 */ /* 0x000fe20000000000 */
[----:B--2---:R-:W-:Y:S02]  /*35470*/  IMAD R2, R6, R4, RZ ;  /* 0x0000000406027224 */ /* 0x004fe400078e02ff */
[----:B------:R-:W-:Y:S05]  /*35480*/  BRA.DIV UR4, `(.L_x_1724) ;  /* 0x0000005204f47947 */ /* 0x000fea000b800000 */
        /* <DEDUP_REMOVED lines=16> */
.L_x_1921:
[----:B------:R-:W-:Y:S02]  /*35590*/  ULDC UR4, c[0x0][0xc38] ;  /* 0x00030e0000047ab9 */ /* 0x000fe40000000800 */
[----:B------:R-:W-:-:S04]  /*355a0*/  IMAD.U32 R2, RZ, RZ, UR4 ;  /* 0x00000004ff027e24 */ /* 0x000fc8000f8e00ff */
[----:B--2---:R-:W-:-:S04]  /*355b0*/  IMAD R9, R9, R2, RZ ;  /* 0x0000000209097224 */ /* 0x004fc800078e02ff */
[----:B------:R-:W-:-:S05]  /*355c0*/  IMAD.IADD R0, R9, 0x1, R0 ;  /* 0x0000000109007824 */ /* 0x000fca00078e0200 */
[----:B------:R-:W-:-:S13]  /*355d0*/  ISETP.GT.AND P6, PT, R0, R5, PT ;  /* 0x000000050000720c */ /* 0x000fda0003fc4270 */
[----:B------:R-:W-:Y:S05]  /*355e0*/  @!P6 BRA `(.L_x_1725) ;  /* 0xfffffffc0054e947 */ /* 0x000fea000383ffff */
.L_x_1722:
[----:B------:R-:W-:Y:S01]  /*355f0*/  IMAD.IADD R9, R0, 0x1, -R9 ;  /* 0x0000000100097824 */ /* 0x000fe200078e0a09 */
[----:B------:R-:W-:-:S03]  /*35600*/  UMOV UR4, 0xffffffff ;  /* 0xffffffff00047882 */ /* 0x000fc60000000000 */
[----:B------:R-:W-:-:S05]  /*35610*/  IMAD R0, R7, R2, R9 ;  /* 0x0000000207007224 */ /* 0x000fca00078e0209 */
[----:B------:R-:W-:Y:S01]  /*35620*/  ISETP.GT.AND P6, PT, R0, R5, PT ;  /* 0x000000050000720c */ /* 0x000fe20003fc4270 */
[----:B------:R-:W-:-:S12]  /*35630*/  BRA.DIV UR4, `(.L_x_1726) ;  /* 0x0000005604607947 */ /* 0x000fd8000b800000 */
[----:B------:R-:W2:Y:S01]  /*35640*/  LDL.LU R10, [R1+0xc] ;  /* 0x00000c00010a7983 */ /* 0x000ea20000300800 */
[----:B-1----:R-:W-:-:S04]  /*35650*/  VOTE.ANY R3, PT, !P6 ;  /* 0x0000000000037806 */ /* 0x002fc800070e0100 */
[----:B------:R-:W1:Y:S02]  /*35660*/  POPC R0, R3 ;  /* 0x0000000300007309 */ /* 0x000e640000000000 */
[----:B-1----:R1:W3:Y:S04]  /*35670*/  SHFL.IDX PT, R4, R4, R0, 0x1f ;  /* 0x00001f0004047589 */ /* 0x0022e800000e0000 */
[----:B------:R1:W4:Y:S01]  /*35680*/  SHFL.IDX PT, R6, R6, R0, 0x1f ;  /* 0x00001f0006067589 */ /* 0x00032200000e0000 */
[----:B--2---:R-:W-:-:S05]  /*35690*/  IMAD.IADD R10, R0, 0x1, R10 ;  /* 0x00000001000a7824 */ /* 0x004fca00078e020a */
[----:B---34-:R1:W-:Y:S02]  /*356a0*/  STL [R1+0xc], R10 ;  /* 0x00000c0a01007387 */ /* 0x0183e40000100800 */
.L_x_1926:
[----:B------:R-:W-:-:S13]  /*356b0*/  ISETP.NE.AND P0, PT, R3, RZ, PT ;  /* 0x000000ff0300720c */ /* 0x000fda0003f05270 */
[----:B------:R-:W-:Y:S05]  /*356c0*/  @!P0 BRA `(.L_x_1727) ;  /* 0x0000000000148947 */ /* 0x000fea0003800000 */
[----:B------:R-:W-:Y:S01]  /*356d0*/  UMOV UR4, 0xffffffff ;  /* 0xffffffff00047882 */ /* 0x000fe20000000000 */
[----:B-1----:R-:W-:Y:S02]  /*356e0*/  VIADD R0, R0, 0xffffffff ;  /* 0xffffffff00007836 */ /* 0x002fe40000000000 */
[----:B------:R-:W-:Y:S05]  /*356f0*/  BRA.DIV UR4, `(.L_x_1728) ;  /* 0x0000005604987947 */ /* 0x000fea000b800000 */
[----:B------:R1:W3:Y:S02]  /*35700*/  SHFL.IDX PT, R0, R7, R0, 0x1f ;  /* 0x00001f0007007589 */ /* 0x0002e400000e0000 */
.L_x_1929:
[----:B---3--:R-:W-:-:S07]  /*35710*/  IMAD.MOV.U32 R8, RZ, RZ, R0 ;  /* 0x000000ffff087224 */ /* 0x008fce00078e0000 */
.L_x_1727:
[----:B------:R-:W-:Y:S01]  /*35720*/  ISETP.NE.AND P0, PT, R6, 0x1, PT ;  /* 0x000000010600780c */ /* 0x000fe20003f05270 */
[----:B-1----:R-:W-:-:S05]  /*35730*/  IMAD R0, R8, R2, R9 ;  /* 0x0000000208007224 */ /* 0x002fca00078e0209 */
[----:B------:R1:W-:Y:S02]  /*35740*/  STL [R1], R0 ;  /* 0x0000000001007387 */ /* 0x0003e40000100800 */
[----:B-1----:R-:W-:-:S05]  /*35750*/  IMAD.IADD R0, R5, 0x1, -R0 ;  /* 0x0000000105007824 */ /* 0x002fca00078e0a00 */
[----:B------:R-:W-:Y:S05]  /*35760*/  @!P0 BRA `(.L_x_1729) ;  /* 0x0000000000e48947 */ /* 0x000fea0003800000 */
[----:B------:R-:W-:-:S04]  /*35770*/  IABS R5, R4 ;  /* 0x0000000400057213 */ /* 0x000fc80000000000 */
        /* <DEDUP_REMOVED lines=19> */
[----:B------:R-:W1:Y:S07]  /*358b0*/  I2F.RP R2, R5 ;  /* 0x0000000500027306 */ /* 0x000e6e0000209400 */
[----:B------:R-:W-:Y:S01]  /*358c0*/  @P0 VIADD R8, R8, 0x1 ;  /* 0x0000000108080836 */ /* 0x000fe20000000000 */
[----:B-1----:R-:W1:Y:S02]  /*358d0*/  MUFU.RCP R2, R2 ;  /* 0x0000000200027308 */ /* 0x002e640000001000 */
[----:B-1----:R-:W-:-:S06]  /*358e0*/  VIADD R2, R2, 0xffffffe ;  /* 0x0ffffffe02027836 */ /* 0x002fcc0000000000 */
[----:B------:R-:W1:Y:S02]  /*358f0*/  F2I.FTZ.U32.TRUNC.NTZ R3, R2 ;  /* 0x0000000200037305 */ /* 0x000e64000021f000 */
[----:B-1----:R-:W-:-:S04]  /*35900*/  IMAD.MOV R2, RZ, RZ, -R3 ;  /* 0x000000ffff027224 */ /* 0x002fc800078e0a03 */
        /* <DEDUP_REMOVED lines=25> */
[----:B------:R-:W-:-:S04]  /*35aa0*/  IMAD.MOV R2, RZ, RZ, -R7 ;  /* 0x000000ffff027224 */ /* 0x000fc800078e0a07 */
[C---:B------:R-:W-:Y:S02]  /*35ab0*/  IMAD R2, R6.reuse, R2, R3 ;  /* 0x0000000206027224 */ /* 0x040fe400078e0203 */
[----:B------:R-:W-:-:S04]  /*35ac0*/  IMAD R6, R6, 0x1000000, R7 ;  /* 0x0100000006067824 */ /* 0x000fc800078e0207 */
[----:B------:R-:W-:-:S05]  /*35ad0*/  IMAD R2, R2, 0x10000, R6 ;  /* 0x0001000002027824 */ /* 0x000fca00078e0206 */
[----:B------:R3:W-:Y:S01]  /*35ae0*/  STL [R1+0x8], R2 ;  /* 0x0000080201007387 */ /* 0x0007e20000100800 */
[----:B------:R-:W-:Y:S05]  /*35af0*/  BRA `(.L_x_1730) ;  /* 0x0000000400007947 */ /* 0x000fea0003800000 */
.L_x_1729:
[----:B------:R-:W3:Y:S01]  /*35b00*/  LDL R3, [R1+0xc] ;  /* 0x00000c0001037983 */ /* 0x000ee20000100800 */
[----:B------:R-:W3:Y:S02]  /*35b10*/  LDC.64 R6, c[0x0][0xc90] ;  /* 0x00032400ff067b82 */ /* 0x000ee40000000a00 */
[----:B---3--:R-:W-:-:S05]  /*35b20*/  IMAD.WIDE R6, R3, 0x4, R6 ;  /* 0x0000000403067825 */ /* 0x008fca00078e0206 */
[----:B------:R-:W3:Y:S02]  /*35b30*/  LDG.E R3, desc[UR60][R6.64] ;  /* 0x0000003c06037981 */ /* 0x000ee4000c1e1900 */
[----:B---3--:R-:W-:-:S05]  /*35b40*/  IMAD R5, R4, R3, RZ ;  /* 0x0000000304057224 */ /* 0x008fca00078e02ff */
        /* <DEDUP_REMOVED lines=21> */
[----:B------:R-:W-:-:S04]  /*35ca0*/  @P0 VIADD R7, R7, 0x1 ;  /* 0x0000000107070836 */ /* 0x000fc80000000000 */
[----:B------:R-:W-:-:S04]  /*35cb0*/  IMAD.MOV.U32 R6, RZ, RZ, R7 ;  /* 0x000000ffff067224 */ /* 0x000fc800078e0007 */
        /* <DEDUP_REMOVED lines=8> */
[----:B------:R-:W1:Y:S08]  /*35d40*/  I2F.RP R2, R9 ;  /* 0x0000000900027306 */ /* 0x000e700000209400 */
[----:B-1----:R-:W1:Y:S02]  /*35d50*/  MUFU.RCP R2, R2 ;  /* 0x0000000200027308 */ /* 0x002e640000001000 */
[----:B-1----:R-:W-:-:S06]  /*35d60*/  VIADD R2, R2, 0xffffffe ;  /* 0x0ffffffe02027836 */ /* 0x002fcc0000000000 */
[----:B------:R1:W3:Y:S02]  /*35d70*/  F2I.FTZ.U32.TRUNC.NTZ R3, R2 ;  /* 0x0000000200037305 */ /* 0x0002e4000021f000 */
[----:B-1----:R-:W-:Y:S02]  /*35d80*/  IMAD.MOV.U32 R2, RZ, RZ, RZ ;  /* 0x000000ffff027224 */ /* 0x002fe400078e00ff */
[----:B---3--:R-:W-:-:S04]  /*35d90*/  IMAD.MOV R0, RZ, RZ, -R3 ;  /* 0x000000ffff007224 */ /* 0x008fc800078e0a03 */
        /* <DEDUP_REMOVED lines=15> */
[----:B------:R-:W-:-:S04]  /*35e90*/  @P0 VIADD R2, R2, 0x1 ;  /* 0x0000000102020836 */ /* 0x000fc80000000000 */
[----:B------:R-:W-:-:S04]  /*35ea0*/  IMAD.MOV.U32 R0, RZ, RZ, R2 ;  /* 0x000000ffff007224 */ /* 0x000fc800078e0002 */
[----:B------:R-:W-:Y:S01]  /*35eb0*/  @!P2 IMAD.MOV R0, RZ, RZ, -R0 ;  /* 0x000000ffff00a224 */ /* 0x000fe200078e0a00 */
[----:B------:R-:W-:Y:S01]  /*35ec0*/  @!P1 LOP3.LUT R0, RZ, R8, RZ, 0x33, !PT ;  /* 0x00000008ff009212 */ /* 0x000fe200078e33ff */
[----:B------:R-:W-:-:S04]  /*35ed0*/  IMAD.MOV R8, RZ, RZ, -R8 ;  /* 0x000000ffff087224 */ /* 0x000fc800078e0a08 */
[----:B------:R-:W-:-:S05]  /*35ee0*/  IMAD R2, R0, R8, R6 ;  /* 0x0000000800027224 */ /* 0x000fca00078e0206 */
[----:B------:R1:W-:Y:S02]  /*35ef0*/  STL [R1+0x8], R2 ;  /* 0x0000080201007387 */ /* 0x0003e40000100800 */
.L_x_1730:
[----:B------:R-:W-:-:S05]  /*35f00*/  LOP3.LUT R0, RZ, R0, RZ, 0x33, !PT ;  /* 0x00000000ff007212 */ /* 0x000fca00078e33ff */
[----:B------:R-:W-:-:S05]  /*35f10*/  IMAD.IADD R0, R4, 0x1, R0 ;  /* 0x0000000104007824 */ /* 0x000fca00078e0200 */
[----:B------:R4:W-:Y:S01]  /*35f20*/  STL [R1+0x4], R0 ;  /* 0x0000040001007387 */ /* 0x0009e20000100800 */
[----:B------:R-:W-:Y:S05]  /*35f30*/  BRA `(.L_x_1731) ;  /* 0x0000000000287947 */ /* 0x000fea0003800000 */
.L_x_1723:
        /* <DEDUP_REMOVED lines=10> */
.L_x_1731:
[----:B-1-3--:R-:W3:Y:S04]  /*35fe0*/  LDL R2, [R1+0xc] ;  /* 0x00000c0001027983 */ /* 0x00aee80000100800 */
[----:B------:R-:W5:Y:S04]  /*35ff0*/  LDL R3, [R1+0x8] ;  /* 0x0000080001037983 */ /* 0x000f680000100800 */
[----:B------:R-:W2:Y:S04]  /*36000*/  LDL R4, [R1] ;  /* 0x0000000001047983 */ /* 0x000ea80000100800 */
[----:B------:R-:W2:Y:S01]  /*36010*/  LDL R5, [R1+0x4] ;  /* 0x0000040001057983 */ /* 0x000ea20000100800 */
[----:B----4-:R-:W1:Y:S01]  /*36020*/  S2R R0, SR_TID.X ;  /* 0x0000000000007919 */ /* 0x010e620000002100 */
[----:B------:R-:W-:Y:S05]  /*36030*/  WARPSYNC.ALL ;  /* 0x0000000000007948 */ /* 0x000fea0003800000 */
[----:B-1----:R-:W-:Y:S01]  /*36040*/  LOP3.LUT R0, R0, 0x1f, RZ, 0xc0, !PT ;  /* 0x0000001f00007812 */ /* 0x002fe200078ec0ff */
[----:B------:R-:W-:Y:S03]  /*36050*/  BAR.SYNC.DEFER_BLOCKING 0x4, 0x180 ;  /* 0x0106000000007b1d */ /* 0x000fe60000010000 */
[----:B------:R-:W-:-:S13]  /*36060*/  ISETP.NE.AND P0, PT, R0, RZ, PT ;  /* 0x000000ff0000720c */ /* 0x000fda0003f05270 */
[----:B------:R-:W1:Y:S01]  /*36070*/  @!P0 S2R R0, SR_CgaCtaId ;  /* 0x0000000000008919 */ /* 0x000e620000008800 */
[----:B---3--:R-:W-:Y:S01]  /*36080*/  IMAD.MOV.U32 R7, RZ, RZ, R2 ;  /* 0x000000ffff077224 */ /* 0x008fe200078e0002 */
[----:B------:R-:W-:Y:S01]  /*36090*/  @!P0 MOV R2, 0x400 ;  /* 0x0000040000028802 */ /* 0x000fe20000000f00 */
[----:B-----5:R-:W-:-:S03]  /*360a0*/  IMAD.MOV.U32 R6, RZ, RZ, R3 ;  /* 0x000000ffff067224 */ /* 0x020fc600078e0003 */
[----:B-1----:R-:W-:-:S05]  /*360b0*/  @!P0 LEA R19, R0, R2, 0x18 ;  /* 0x0000000200138211 */ /* 0x002fca00078ec0ff */
[----:B--2---:R1:W-:Y:S01]  /*360c0*/  @!P0 STS.128 [R19+0x298d0], R4 ;  /* 0x0298d00413008388 */ /* 0x0043e20000000c00 */
[----:B------:R-:W-:Y:S06]  /*360d0*/  BAR.ARV 0x5, 0x180 ;  /* 0x0146000000007b1d */ /* 0x000fec0000002000 */
.L_x_1720:
[----:B--2-4-:R-:W2:Y:S01]  /*360e0*/  LDL R0, [R1+0xc] ;  /* 0x00000c0001007983 */ /* 0x014ea20000100800 */
[----:B------:R-:W-:Y:S02]  /*360f0*/  ULDC UR4, c[0x0][0xc3c] ;  /* 0x00030f0000047ab9 */ /* 0x000fe40000000800 */
[----:B--2---:R-:W-:-:S13]  /*36100*/  ISETP.GE.AND P0, PT, R0, UR4, PT ;  /* 0x0000000400007c0c */ /* 0x004fda000bf06270 */
[----:B------:R-:W-:Y:S05]  /*36110*/  @!P0 BRA `(.L_x_1732) ;  /* 0xffffff9400b48947 */ /* 0x000fea000383ffff */
[----:B------:R-:W-:Y:S05]  /*36120*/  BSYNC B7 ;  /* 0x0000000000077941 */ /* 0x000fea0003800000 */
.L_x_1602:
[----:B----4-:R-:W2:Y:S01]  /*36130*/  LDL.LU R0, [R1+0x50] ;  /* 0x0000500001007983 */ /* 0x010ea20000300800 */
[----:B------:R-:W-:Y:S01]  /*36140*/  BSSY B0, `(.L_x_1733) ;  /* 0x000000b000007945 */ /* 0x000fe20003800000 */
[----:B-1-3--:R-:W1:Y:S01]  /*36150*/  S2R R5, SR_CgaCtaId ;  /* 0x0000000000057919 */ /* 0x00ae620000008800 */
[----:B--2---:R-:W-:-:S05]  /*36160*/  VIADD R0, R0, 0x1 ;  /* 0x0000000100007836 */ /* 0x004fca0000000000 */
        /* <DEDUP_REMOVED lines=8> */
.L_x_1930:
[----:B------:R-:W-:Y:S05]  /*361f0*/  BSYNC B0 ;  /* 0x0000000000007941 */ /* 0x000fea0003800000 */
.L_x_1733:
[----:B------:R-:W-:-:S03]  /*36200*/  UMOV UR4, 0xffffffff ;  /* 0xffffffff00047882 */ /* 0x000fc60000000000 */
[----:B------:R-:W-:Y:S05]  /*36210*/  BRA.DIV UR4, `(.L_x_1735) ;  /* 0x0000004e04107947 */ /* 0x000fea000b800000 */
[----:B------:R-:W1:Y:S02]  /*36220*/  S2R R2, SR_TID.X ;  /* 0x0000000000027919 */ /* 0x000e640000002100 */
[----:B-1----:R-:W-:-:S04]  /*36230*/  SHF.R.U32.HI R2, RZ, 0x5, R2 ;  /* 0x00000005ff027819 */ /* 0x002fc80000011602 */
[----:B------:R-:W-:-:S05]  /*36240*/  LOP3.LUT R2, R2, 0x3, RZ, 0xc0, !PT ;  /* 0x0000000302027812 */ /* 0x000fca00078ec0ff */
[----:B------:R1:W2:Y:S02]  /*36250*/  SHFL.IDX PT, R14, R2, RZ, 0x1f ;  /* 0x00001fff020e7589 */ /* 0x0002a400000e0000 */
.L_x_1933:
[----:B--2---:R-:W-:-:S13]  /*36260*/  ISETP.NE.AND P0, PT, R14, RZ, PT ;  /* 0x000000ff0e00720c */ /* 0x004fda0003f05270 */
[----:B------:R-:W-:Y:S05]  /*36270*/  @P0 BRA `(.L_x_1316) ;  /* 0x0000000000b00947 */ /* 0x000fea0003800000 */
[----:B------:R-:W-:-:S03]  /*36280*/  UMOV UR4, 0xffffffff ;  /* 0xffffffff00047882 */ /* 0x000fc60000000000 */
[----:B------:R-:W-:Y:S05]  /*36290*/  BRA.DIV UR4, `(.L_x_1736) ;  /* 0x0000004e04247947 */ /* 0x000fea000b800000 */
[----:B------:R-:W-:-:S13]  /*362a0*/  ELECT P6, URZ, PT ;  /* 0x00000000003f782f */ /* 0x000fda00038c0000 */
.L_x_1936:
[----:B------:R-:W-:Y:S05]  /*362b0*/  @!P6 BRA `(.L_x_1316) ;  /* 0x0000000000a0e947 */ /* 0x000fea0003800000 */
[----:B------:R-:W-:-:S06]  /*362c0*/  ULOP3.LUT UR4, UR36, 0x2, URZ, 0xfc, !UPT ;  /* 0x0000000224047892 */ /* 0x000fcc000f8efc3f */
[----:B-1----:R-:W-:-:S05]  /*362d0*/  IMAD.U32 R2, RZ, RZ, UR4 ;  /* 0x00000004ff027e24 */ /* 0x002fca000f8e00ff */
[----:B------:R-:W-:-:S13]  /*362e0*/  ISETP.NE.AND P0, PT, R2, 0x3, PT ;  /* 0x000000030200780c */ /* 0x000fda0003f05270 */
[----:B------:R-:W-:Y:S05]  /*362f0*/  @!P0 BRA `(.L_x_1737) ;  /* 0x0000000000048947 */ /* 0x000fea0003800000 */
[----:B------:R-:W-:Y:S01]  /*36300*/  BPT.TRAP 0x1 ;  /* 0x000000040000795c */ /* 0x000fe20000300000 */
.L_x_1737:
[----:B0-----:R-:W2:Y:S04]  /*36310*/  LDL R3, [R1+0x10] ;  /* 0x0000100001037983 */ /* 0x001ea80000100800 */
[----:B------:R-:W3:Y:S01]  /*36320*/  LDL.LU R7, [R1+0x18] ;  /* 0x0000180001077983 */ /* 0x000ee20000300800 */
[----:B------:R-:W-:-:S04]  /*36330*/  VIADD R2, R0, 0x29840 ;  /* 0x0002984000027836 */ /* 0x000fc80000000000 */
[C---:B--2---:R-:W-:Y:S02]  /*36340*/  IMAD R6, R3.reuse, 0x8, R2 ;  /* 0x0000000803067824 */ /* 0x044fe400078e0202 */
[----:B------:R-:W-:Y:S01]  /*36350*/  VIADD R3, R3, 0x1 ;  /* 0x0000000103037836 */ /* 0x000fe20000000000 */
[----:B---3--:R-:W-:-:S04]  /*36360*/  SHF.L.U32 R5, R7, 0x1f, RZ ;  /* 0x0000001f07057819 */ /* 0x008fc800000006ff */
[C---:B------:R-:W-:Y:S01]  /*36370*/  ISETP.NE.AND P2, PT, R3.reuse, 0x2, PT ;  /* 0x000000020300780c */ /* 0x040fe20003f45270 */
[----:B------:R-:W0:Y:S03]  /*36380*/  SYNCS.PHASECHK.TRANS64.TRYWAIT P1, [R6+URZ], R5 ;  /* 0x00000005060075a7 */ /* 0x000e26000802017f */
[----:B------:R-:W-:Y:S02]  /*36390*/  SEL R4, RZ, 0x1, P2 ;  /* 0x00000001ff047807 */ /* 0x000fe40001000000 */
[----:B------:R-:W-:Y:S02]  /*363a0*/  SEL R3, R3, RZ, P2 ;  /* 0x000000ff03037207 */ /* 0x000fe40001000000 */
[----:B------:R-:W-:-:S03]  /*363b0*/  LOP3.LUT R4, R7, R4, RZ, 0x3c, !PT ;  /* 0x0000000407047212 */ /* 0x000fc600078e3cff */
[----:B------:R-:W-:Y:S01]  /*363c0*/  IMAD R7, R3, 0x8, R2 ;  /* 0x0000000803077824 */ /* 0x000fe200078e0202 */
[----:B------:R-:W-:Y:S01]  /*363d0*/  SHF.L.U32 R2, R4, 0x1f, RZ ;  /* 0x0000001f04027819 */ /* 0x000fe200000006ff */
[----:B0-----:R-:W-:Y:S06]  /*363e0*/  @!P1 BRA `(.L_x_1738) ;  /* 0x0000004800f09947 */ /* 0x001fec0003800000 */
.L_x_1937:
[----:B------:R-:W1:Y:S02]  /*363f0*/  SYNCS.PHASECHK.TRANS64.TRYWAIT P1, [R7+URZ], R2 ;  /* 0x00000002070075a7 */ /* 0x000e64000802017f */
[----:B-1----:R-:W-:Y:S05]  /*36400*/  @!P1 BRA `(.L_x_1739) ;  /* 0x0000004800fc9947 */ /* 0x002fea0003800000 */
.L_x_1938:
[----:B------:R-:W-:Y:S05]  /*36410*/  @!P0 BRA `(.L_x_1740) ;  /* 0x0000000000048947 */ /* 0x000fea0003800000 */
[----:B------:R-:W-:Y:S01]  /*36420*/  BPT.TRAP 0x1 ;  /* 0x000000040000795c */ /* 0x000fe20000300000 */
.L_x_1740:
[----:B------:R-:W2:Y:S02]  /*36430*/  LDL.LU R4, [R1+0x10] ;  /* 0x0000100001047983 */ /* 0x000ea40000300800 */
[----:B--2---:R-:W-:-:S04]  /*36440*/  IMAD R4, R4, 0x8, R0 ;  /* 0x0000000804047824 */ /* 0x004fc800078e0200 */
[----:B------:R-:W2:Y:S02]  /*36450*/  SYNCS.PHASECHK.TRANS64.TRYWAIT P1, [R4+URZ+0x29860], R5 ;  /* 0x02986005040075a7 */ /* 0x000ea4000802017f */
[----:B--2---:R-:W-:Y:S05]  /*36460*/  @!P1 BRA `(.L_x_1741) ;  /* 0x0000004800f89947 */ /* 0x004fea0003800000 */
.L_x_1939:
[----:B------:R-:W-:Y:S05]  /*36470*/  @!P0 BRA `(.L_x_1742) ;  /* 0x0000000000048947 */ /* 0x000fea0003800000 */
[----:B------:R-:W-:Y:S01]  /*36480*/  BPT.TRAP 0x1 ;  /* 0x000000040000795c */ /* 0x000fe20000300000 */
.L_x_1742:
[----:B------:R-:W-:-:S04]  /*36490*/  IMAD R3, R3, 0x8, R0 ;  /* 0x0000000803037824 */ /* 0x000fc800078e0200 */
[----:B------:R-:W3:Y:S02]  /*364a0*/  SYNCS.PHASECHK.TRANS64.TRYWAIT P1, [R3+URZ+0x29860], R2 ;  /* 0x02986002030075a7 */ /* 0x000ee4000802017f */
[----:B---3--:R-:W-:Y:S05]  /*364b0*/  @!P1 BRA `(.L_x_1743) ;  /* 0x0000004800f89947 */ /* 0x008fea0003800000 */
.L_x_1940:
[----:B------:R-:W-:Y:S05]  /*364c0*/  @!P0 BRA `(.L_x_1744) ;  /* 0x0000000000048947 */ /* 0x000fea0003800000 */
[----:B------:R-:W-:Y:S01]  /*364d0*/  BPT.TRAP 0x1 ;  /* 0x000000040000795c */ /* 0x000fe20000300000 */
.L_x_1744:
[----:B------:R-:W4:Y:S02]  /*364e0*/  SYNCS.PHASECHK.TRANS64.TRYWAIT P0, [R4+URZ+0x29880], R5 ;  /* 0x02988005040075a7 */ /* 0x000f24000800017f */
[----:B----4-:R-:W-:Y:S05]  /*364f0*/  @!P0 BRA `(.L_x_1745) ;  /* 0x0000004800fc8947 */ /* 0x010fea0003800000 */
.L_x_1746:
[----:B------:R0:W0:Y:S02]  /*36500*/  SYNCS.PHASECHK.TRANS64.TRYWAIT P0, [R3+URZ+0x29880], R2 ;  /* 0x02988002030075a7 */ /* 0x000024000800017f */
[----:B0-----:R-:W-:Y:S05]  /*36510*/  @!P0 NANOSLEEP.SYNCS 0x989680 ;  /* 0x009896800000895d */ /* 0x001fea0003900000 */
[----:B------:R-:W0:Y:S02]  /*36520*/  @!P0 SYNCS.PHASECHK.TRANS64 P0, [R3+URZ+0x29880], R2 ;  /* 0x02988002030085a7 */ /* 0x000e24000800007f */
[----:B0-----:R-:W-:Y:S05]  /*36530*/  @!P0 BRA `(.L_x_1746) ;  /* 0xfffffffc00f08947 */ /* 0x001fea000383ffff */
.L_x_1316:
[----:B------:R-:W-:Y:S05]  /*36540*/  BSYNC B8 ;  /* 0x0000000000087941 */ /* 0x000fea0003800000 */
.L_x_1313:
[----:B------:R-:W-:Y:S05]  /*36550*/  EXIT ;  /* 0x000000000000794d */ /* 0x000fea0003800000 */
.L_x_1344:
[----:B--2---:R2:W3:Y:S02]  /*36560*/  SYNCS.PHASECHK.TRANS64.TRYWAIT P5, [R97+URZ+0x29890], R98 ;  /* 0x02989062610075a7 */ /* 0x0044e400080a017f */
[----:B---3--:R-:W-:Y:S05]  /*36570*/  @!P5 NANOSLEEP.SYNCS 0x989680 ;  /* 0x009896800000d95d */ /* 0x008fea0003900000 */
[----:B------:R-:W3:Y:S02]  /*36580*/  @!P5 SYNCS.PHASECHK.TRANS64 P5, [R97+URZ+0x29890], R98 ;  /* 0x029890626100d5a7 */ /* 0x000ee400080a007f */
[----:B---3--:R-:W-:Y:S05]  /*36590*/  @!P5 BRA `(.L_x_1344) ;  /* 0xfffffffc00f0d947 */ /* 0x008fea000383ffff */
[----:B------:R-:W-:Y:S05]  /*365a0*/  BRA `(.L_x_1747) ;  /* 0xfffffcd400507947 */ /* 0x000fea000383ffff */
.L_x_1398:
[----:B--2---:R2:W4:Y:S02]  /*365b0*/  SYNCS.PHASECHK.TRANS64.TRYWAIT P5, [R97+URZ+0x29890], R98 ;  /* 0x02989062610075a7 */ /* 0x00452400080a017f */
[----:B----4-:R-:W-:Y:S05]  /*365c0*/  @!P5 NANOSLEEP.SYNCS 0x989680 ;  /* 0x009896800000d95d */ /* 0x010fea0003900000 */
[----:B------:R-:W4:Y:S02]  /*365d0*/  @!P5 SYNCS.PHASECHK.TRANS64 P5, [R97+URZ+0x29890], R98 ;  /* 0x029890626100d5a7 */ /* 0x000f2400080a007f */
[----:B----4-:R-:W-:Y:S05]  /*365e0*/  @!P5 BRA `(.L_x_1398) ;  /* 0xfffffffc00f0d947 */ /* 0x010fea000383ffff */
[----:B------:R-:W-:Y:S05]  /*365f0*/  BRA `(.L_x_1748) ;  /* 0xfffffd3000907947 */ /* 0x000fea000383ffff */
.L_x_1423:
[----:B0-----:R0:W1:Y:S02]  /*36600*/  SYNCS.PHASECHK.TRANS64.TRYWAIT P2, [R97+URZ+0x29890], R98 ;  /* 0x02989062610075a7 */ /* 0x001064000804017f */
[----:B-1----:R-:W-:Y:S05]  /*36610*/  @!P2 NANOSLEEP.SYNCS 0x989680 ;  /* 0x009896800000a95d */ /* 0x002fea0003900000 */
[----:B------:R-:W1:Y:S02]  /*36620*/  @!P2 SYNCS.PHASECHK.TRANS64 P2, [R97+URZ+0x29890], R98 ;  /* 0x029890626100a5a7 */ /* 0x000e64000804007f */
[----:B-1----:R-:W-:Y:S05]  /*36630*/  @!P2 BRA `(.L_x_1423) ;  /* 0xfffffffc00f0a947 */ /* 0x002fea000383ffff */
[----:B------:R-:W-:Y:S05]  /*36640*/  BRA `(.L_x_1749) ;  /* 0xfffffd90003c7947 */ /* 0x000fea000383ffff */
.L_x_1429:
[----:B-1----:R1:W2:Y:S02]  /*36650*/  SYNCS.PHASECHK.TRANS64.TRYWAIT P1, [R97+URZ+0x298b0], R98 ;  /* 0x0298b062610075a7 */ /* 0x0022a4000802017f */
[----:B--2---:R-:W-:Y:S05]  /*36660*/  @!P1 NANOSLEEP.SYNCS 0x989680 ;  /* 0x009896800000995d */ /* 0x004fea0003900000 */
[----:B------:R-:W2:Y:S02]  /*36670*/  @!P1 SYNCS.PHASECHK.TRANS64 P1, [R97+URZ+0x298b0], R98 ;  /* 0x0298b062610095a7 */ /* 0x000ea4000802007f */
[----:B--2---:R-:W-:Y:S05]  /*36680*/  @!P1 BRA `(.L_x_1429) ;  /* 0xfffffffc00f09947 */ /* 0x004fea000383ffff */
[----:B------:R-:W-:Y:S05]  /*36690*/  BRA `(.L_x_1750) ;  /* 0xfffffd94003c7947 */ /* 0x000fea000383ffff */
.L_x_1447:
[----:B------:R-:W0:Y:S01]  /*366a0*/  S2R R4, SR_TID.X ;  /* 0x0000000000047919 */ /* 0x000e220000002100 */
[----:B------:R-:W-:Y:S01]  /*366b0*/  BSSY B0, `(.L_x_1751) ;  /* 0x000000d000007945 */ /* 0x000fe20003800000 */
[----:B------:R-:W-:Y:S02]  /*366c0*/  IMAD.MOV.U32 R12, RZ, RZ, RZ ;  /* 0x000000ffff0c7224 */ /* 0x000fe400078e00ff */
[----:B------:R-:W-:Y:S02]  /*366d0*/  IMAD.MOV.U32 R11, RZ, RZ, 0x1f ;  /* 0x0000001fff0b7424 */ /* 0x000fe400078e00ff */
[----:B------:R-:W-:Y:S02]  /*366e0*/  IMAD.MOV.U32 R15, RZ, RZ, -0x1 ;  /* 0xffffffffff0f7424 */ /* 0x000fe400078e00ff */
[C---:B0-----:R-:W-:Y:S02]  /*366f0*/  VIADD R5, R4.reuse, 0xffffff80 ;  /* 0xffffff8004057836 */ /* 0x041fe40000000000 */
[----:B------:R-:W-:-:S05]  /*36700*/  VIADD R4, R4, 0xffffff80 ;  /* 0xffffff8004047836 */ /* 0x000fca0000000000 */
[----:B------:R-:W-:-:S04]  /*36710*/  SHF.R.S32.HI R4, RZ, 0x1f, R4 ;  /* 0x0000001fff047819 */ /* 0x000fc80000011404 */
[----:B------:R-:W-:-:S04]  /*36720*/  LEA.HI R4, R4, R5, RZ, 0x7 ;  /* 0x0000000504047211 */ /* 0x000fc800078f38ff */
[----:B------:R-:W-:-:S05]  /*36730*/  SHF.R.S32.HI R4, RZ, 0x7, R4 ;  /* 0x00000007ff047819 */ /* 0x000fca0000011404 */
[----:B------:R-:W-:-:S07]  /*36740*/  IMAD.MOV.U32 R13, RZ, RZ, R4 ;  /* 0x000000ffff0d7224 */ /* 0x000fce00078e0004 */
[----:B----45:R-:W-:Y:S05]  /*36750*/  WARPSYNC.COLLECTIVE R15, `(.L_x_1752) ;  /* 0x000000000f087348 */ /* 0x030fea0003c00000 */
[----:B------:R0:W1:Y:S02]  /*36760*/  SHFL.IDX P6, R14, R13, R12, R11 ;  /* 0x0000000c0d0e7389 */ /* 0x00006400000c000b */
[----:B01--45:R-:W-:Y:S01]  /*36770*/  ENDCOLLECTIVE ;  /* 0x000000000000791b */ /* 0x033fe20003800000 */
.L_x_1752:
[----:B------:R-:W-:Y:S05]  /*36780*/  BSYNC B0 ;  /* 0x0000000000007941 */ /* 0x000fea0003800000 */
.L_x_1751:
[----:B------:R-:W-:Y:S01]  /*36790*/  IMAD.MOV.U32 R196, RZ, RZ, R14 ;  /* 0x000000ffffc47224 */ /* 0x000fe200078e000e */
[----:B------:R-:W-:Y:S06]  /*367a0*/  BRA `(.L_x_1753) ;  /* 0xfffffda400407947 */ /* 0x000fec000383ffff */
.L_x_1457:
[----:B------:R-:W-:Y:S01]  /*367b0*/  BSSY B1, `(.L_x_1754) ;  /* 0x0000007000017945 */ /* 0x000fe20003800000 */
[----:B------:R-:W-:Y:S02]  /*367c0*/  IMAD.MOV.U32 R12, RZ, RZ, RZ ;  /* 0x000000ffff0c7224 */ /* 0x000fe400078e00ff */
[----:B------:R-:W-:Y:S02]  /*367d0*/  IMAD.MOV.U32 R11, RZ, RZ, 0x1e1f ;  /* 0x00001e1fff0b7424 */ /* 0x000fe400078e00ff */
[----:B------:R-:W-:-:S07]  /*367e0*/  IMAD.MOV.U32 R15, RZ, RZ, -0x1 ;  /* 0xffffffffff0f7424 */ /* 0x000fce00078e00ff */
[----:B----4-:R-:W-:Y:S05]  /*367f0*/  WARPSYNC.COLLECTIVE R15, `(.L_x_1755) ;  /* 0x000000000f087348 */ /* 0x010fea0003c00000 */
[----:B------:R0:W1:Y:S02]  /*36800*/  SHFL.IDX P6, R14, R13, R12, R11 ;  /* 0x0000000c0d0e7389 */ /* 0x00006400000c000b */
[----:B01--4-:R-:W-:Y:S01]  /*36810*/  ENDCOLLECTIVE ;  /* 0x000000000000791b */ /* 0x013fe20003800000 */
.L_x_1755:
[----:B------:R-:W-:Y:S05]  /*36820*/  BSYNC B1 ;  /* 0x0000000000017941 */ /* 0x000fea0003800000 */
.L_x_1754:
[----:B------:R-:W-:Y:S02]  /*36830*/  IMAD.MOV.U32 R13, RZ, RZ, R3 ;  /* 0x000000ffff0d7224 */ /* 0x000fe400078e0003 */
[----:B------:R-:W-:Y:S02]  /*36840*/  IMAD.MOV.U32 R12, RZ, RZ, RZ ;  /* 0x000000ffff0c7224 */ /* 0x000fe400078e00ff */
[----:B------:R-:W-:Y:S02]  /*36850*/  IMAD.MOV.U32 R11, RZ, RZ, 0x1e1f ;  /* 0x00001e1fff0b7424 */ /* 0x000fe400078e00ff */
[----:B------:R-:W-:Y:S02]  /*36860*/  IMAD.MOV.U32 R15, RZ, RZ, -0x1 ;  /* 0xffffffffff0f7424 */ /* 0x000fe400078e00ff */
[----:B------:R-:W-:-:S07]  /*36870*/  IMAD.MOV.U32 R0, RZ, RZ, R14 ;  /* 0x000000ffff007224 */ /* 0x000fce00078e000e */
[----:B------:R-:W-:Y:S05]  /*36880*/  WARPSYNC.COLLECTIVE R15, `(.L_x_1756) ;  /* 0x000000000f087348 */ /* 0x000fea0003c00000 */
[----:B------:R0:W1:Y:S02]  /*36890*/  SHFL.IDX P6, R14, R13, R12, R11 ;  /* 0x0000000c0d0e7389 */ /* 0x00006400000c000b */
[----:B01----:R-:W-:Y:S01]  /*368a0*/  ENDCOLLECTIVE ;  /* 0x000000000000791b */ /* 0x003fe20003800000 */
.L_x_1756:
[----:B------:R-:W-:Y:S02]  /*368b0*/  IMAD.MOV.U32 R13, RZ, RZ, R4 ;  /* 0x000000ffff0d7224 */ /* 0x000fe400078e0004 */
[----:B------:R-:W-:-:S07]  /*368c0*/  IMAD.MOV.U32 R3, RZ, RZ, R14 ;  /* 0x000000ffff037224 */ /* 0x000fce00078e000e */
[----:B------:R-:W-:Y:S05]  /*368d0*/  WARPSYNC.COLLECTIVE R15, `(.L_x_1757) ;  /* 0x000000000f087348 */ /* 0x000fea0003c00000 */
[----:B------:R0:W1:Y:S02]  /*368e0*/  SHFL.IDX P6, R14, R13, R12, R11 ;  /* 0x0000000c0d0e7389 */ /* 0x00006400000c000b */
[----:B01----:R-:W-:Y:S01]  /*368f0*/  ENDCOLLECTIVE ;  /* 0x000000000000791b */ /* 0x003fe20003800000 */
.L_x_1757:
[----:B------:R-:W-:Y:S02]  /*36900*/  IMAD.MOV.U32 R13, RZ, RZ, R5 ;  /* 0x000000ffff0d7224 */ /* 0x000fe400078e0005 */
[----:B------:R-:W-:-:S07]  /*36910*/  IMAD.MOV.U32 R4, RZ, RZ, R14 ;  /* 0x000000ffff047224 */ /* 0x000fce00078e000e */
[----:B------:R-:W-:Y:S05]  /*36920*/  WARPSYNC.COLLECTIVE R15, `(.L_x_1758) ;  /* 0x000000000f087348 */ /* 0x000fea0003c00000 */
[----:B------:R0:W1:Y:S02]  /*36930*/  SHFL.IDX P6, R14, R13, R12, R11 ;  /* 0x0000000c0d0e7389 */ /* 0x00006400000c000b */
[----:B01----:R-:W-:Y:S01]  /*36940*/  ENDCOLLECTIVE ;  /* 0x000000000000791b */ /* 0x003fe20003800000 */
.L_x_1758:
[----:B------:R-:W-:Y:S05]  /*36950*/  BRA `(.L_x_1759) ;  /* 0xfffffda800907947 */ /* 0x000fea000383ffff */
.L_x_1461:
[----:B--2---:R2:W0:Y:S02]  /*36960*/  SYNCS.PHASECHK.TRANS64.TRYWAIT P0, [R16+URZ+0x29800], R5 ;  /* 0x02980005100075a7 */ /* 0x004424000800017f */
[----:B0-----:R-:W-:Y:S05]  /*36970*/  @!P0 NANOSLEEP.SYNCS 0x989680 ;  /* 0x009896800000895d */ /* 0x001fea0003900000 */
[----:B------:R-:W0:Y:S02]  /*36980*/  @!P0 SYNCS.PHASECHK.TRANS64 P0, [R16+URZ+0x29800], R5 ;  /* 0x02980005100085a7 */ /* 0x000e24000800007f */
[----:B0-----:R-:W-:Y:S05]  /*36990*/  @!P0 BRA `(.L_x_1461) ;  /* 0xfffffffc00f08947 */ /* 0x001fea000383ffff */
[----:B------:R-:W-:Y:S05]  /*369a0*/  BRA `(.L_x_1760) ;  /* 0xfffffdac00dc7947 */ /* 0x000fea000383ffff */
.L_x_1473:
[----:B------:R-:W-:Y:S01]  /*369b0*/  BSSY B1, `(.L_x_1761) ;  /* 0x0000007000017945 */ /* 0x000fe20003800000 */
[----:B------:R-:W-:Y:S02]  /*369c0*/  IMAD.MOV.U32 R12, RZ, RZ, RZ ;  /* 0x000000ffff0c7224 */ /* 0x000fe400078e00ff */
[----:B------:R-:W-:Y:S02]  /*369d0*/  IMAD.MOV.U32 R11, RZ, RZ, 0x1e1f ;  /* 0x00001e1fff0b7424 */ /* 0x000fe400078e00ff */
[----:B------:R-:W-:-:S07]  /*369e0*/  IMAD.MOV.U32 R15, RZ, RZ, -0x1 ;  /* 0xffffffffff0f7424 */ /* 0x000fce00078e00ff */
[----:B----4-:R-:W-:Y:S05]  /*369f0*/  WARPSYNC.COLLECTIVE R15, `(.L_x_1762) ;  /* 0x000000000f087348 */ /* 0x010fea0003c00000 */
[----:B------:R0:W1:Y:S02]  /*36a00*/  SHFL.IDX P6, R14, R13, R12, R11 ;  /* 0x0000000c0d0e7389 */ /* 0x00006400000c000b */
[----:B01--4-:R-:W-:Y:S01]  /*36a10*/  ENDCOLLECTIVE ;  /* 0x000000000000791b */ /* 0x013fe20003800000 */
.L_x_1762:
[----:B------:R-:W-:Y:S05]  /*36a20*/  BSYNC B1 ;  /* 0x0000000000017941 */ /* 0x000fea0003800000 */
.L_x_1761:
        /* <DEDUP_REMOVED lines=8> */
.L_x_1763:
[----:B------:R-:W-:Y:S02]  /*36ab0*/  IMAD.MOV.U32 R13, RZ, RZ, R20 ;  /* 0x000000ffff0d7224 */ /* 0x000fe400078e0014 */
[----:B------:R-:W-:-:S07]  /*36ac0*/  IMAD.MOV.U32 R3, RZ, RZ, R14 ;  /* 0x000000ffff037224 */ /* 0x000fce00078e000e */
[----:B------:R-:W-:Y:S05]  /*36ad0*/  WARPSYNC.COLLECTIVE R15, `(.L_x_1764) ;  /* 0x000000000f087348 */ /* 0x000fea0003c00000 */
[----:B------:R0:W1:Y:S02]  /*36ae0*/  SHFL.IDX P6, R14, R13, R12, R11 ;  /* 0x0000000c0d0e7389 */ /* 0x00006400000c000b */
[----:B01----:R-:W-:Y:S01]  /*36af0*/  ENDCOLLECTIVE ;  /* 0x000000000000791b */ /* 0x003fe20003800000 */
.L_x_1764:
[----:B------:R-:W-:Y:S02]  /*36b00*/  IMAD.MOV.U32 R13, RZ, RZ, R21 ;  /* 0x000000ffff0d7224 */ /* 0x000fe400078e0015 */
[----:B------:R-:W-:-:S07]  /*36b10*/  IMAD.MOV.U32 R20, RZ, RZ, R14 ;  /* 0x000000ffff147224 */ /* 0x000fce00078e000e */
[----:B------:R-:W-:Y:S05]  /*36b20*/  WARPSYNC.COLLECTIVE R15, `(.L_x_1765) ;  /* 0x000000000f087348 */ /* 0x000fea0003c00000 */
[----:B------:R0:W1:Y:S02]  /*36b30*/  SHFL.IDX P6, R14, R13, R12, R11 ;  /* 0x0000000c0d0e7389 */ /* 0x00006400000c000b */
[----:B01----:R-:W-:Y:S01]  /*36b40*/  ENDCOLLECTIVE ;  /* 0x000000000000791b */ /* 0x003fe20003800000 */
.L_x_1765:
[----:B------:R-:W-:Y:S01]  /*36b50*/  IMAD.MOV.U32 R21, RZ, RZ, R14 ;  /* 0x000000ffff157224 */ /* 0x000fe200078e000e */
[----:B------:R-:W-:Y:S06]  /*36b60*/  BRA `(.L_x_1766) ;  /* 0xfffffddc00987947 */ /* 0x000fec000383ffff */
.L_x_1477:
[----:B--2---:R2:W0:Y:S02]  /*36b70*/  SYNCS.PHASECHK.TRANS64.TRYWAIT P0, [R16+URZ+0x29800], R21 ;  /* 0x02980015100075a7 */ /* 0x004424000800017f */
[----:B0-----:R-:W-:Y:S05]  /*36b80*/  @!P0 NANOSLEEP.SYNCS 0x989680 ;  /* 0x009896800000895d */ /* 0x001fea0003900000 */
[----:B------:R-:W0:Y:S02]  /*36b90*/  @!P0 SYNCS.PHASECHK.TRANS64 P0, [R16+URZ+0x29800], R21 ;  /* 0x02980015100085a7 */ /* 0x000e24000800007f */
[----:B0-----:R-:W-:Y:S05]  /*36ba0*/  @!P0 BRA `(.L_x_1477) ;  /* 0xfffffffc00f08947 */ /* 0x001fea000383ffff */
[----:B------:R-:W-:Y:S05]  /*36bb0*/  BRA `(.L_x_1767) ;  /* 0xfffffde000947947 */ /* 0x000fea000383ffff */
.L_x_1485:
[----:B-1----:R1:W2:Y:S02]  /*36bc0*/  SYNCS.PHASECHK.TRANS64.TRYWAIT P1, [R7+URZ+0x29830], R0 ;  /* 0x02983000070075a7 */ /* 0x0022a4000802017f */
[----:B--2---:R-:W-:Y:S05]  /*36bd0*/  @!P1 NANOSLEEP.SYNCS 0x989680 ;  /* 0x009896800000995d */ /* 0x004fea0003900000 */
[----:B------:R-:W2:Y:S02]  /*36be0*/  @!P1 SYNCS.PHASECHK.TRANS64 P1, [R7+URZ+0x29830], R0 ;  /* 0x02983000070095a7 */ /* 0x000ea4000802007f */
[----:B--2---:R-:W-:Y:S05]  /*36bf0*/  @!P1 BRA `(.L_x_1485) ;  /* 0xfffffffc00f09947 */ /* 0x004fea000383ffff */
[----:B------:R-:W-:Y:S05]  /*36c00*/  BRA `(.L_x_1484) ;  /* 0xfffffe1000d47947 */ /* 0x000fea000383ffff */
.L_x_1503:
[----:B-1----:R1:W2:Y:S02]  /*36c10*/  SYNCS.PHASECHK.TRANS64.TRYWAIT P2, [R12+URZ+0x29830], R7 ;  /* 0x029830070c0075a7 */ /* 0x0022a4000804017f */
[----:B--2---:R-:W-:Y:S05]  /*36c20*/  @!P2 NANOSLEEP.SYNCS 0x989680 ;  /* 0x009896800000a95d */ /* 0x004fea0003900000 */
[----:B------:R-:W2:Y:S02]  /*36c30*/  @!P2 SYNCS.PHASECHK.TRANS64 P2, [R12+URZ+0x29830], R7 ;  /* 0x029830070c00a5a7 */ /* 0x000ea4000804007f */
[----:B--2---:R-:W-:Y:S05]  /*36c40*/  @!P2 BRA `(.L_x_1503) ;  /* 0xfffffffc00f0a947 */ /* 0x004fea000383ffff */
[----:B------:R-:W-:Y:S05]  /*36c50*/  BRA `(.L_x_1502) ;  /* 0xfffffe5c00447947 */ /* 0x000fea000383ffff */
.L_x_1507:
[----:B-1----:R1:W2:Y:S02]  /*36c60*/  SYNCS.PHASECHK.TRANS64.TRYWAIT P1, [R12+URZ+0x29850], R7 ;  /* 0x029850070c0075a7 */ /* 0x0022a4000802017f */
[----:B--2---:R-:W-:Y:S05]  /*36c70*/  @!P1 NANOSLEEP.SYNCS 0x989680 ;  /* 0x009896800000995d */ /* 0x004fea0003900000 */
[----:B------:R-:W2:Y:S02]  /*36c80*/  @!P1 SYNCS.PHASECHK.TRANS64 P1, [R12+URZ+0x29850], R7 ;  /* 0x029850070c0095a7 */ /* 0x000ea4000802007f */
[----:B--2---:R-:W-:Y:S05]  /*36c90*/  @!P1 BRA `(.L_x_1507) ;  /* 0xfffffffc00f09947 */ /* 0x004fea000383ffff */
[----:B------:R-:W-:Y:S05]  /*36ca0*/  BRA `(.L_x_1504) ;  /* 0xfffffe6c00787947 */ /* 0x000fea000383ffff */
.L_x_1527:
[----:B-1----:R1:W2:Y:S02]  /*36cb0*/  SYNCS.PHASECHK.TRANS64.TRYWAIT P2, [R3+URZ+0x29830], R0 ;  /* 0x02983000030075a7 */ /* 0x0022a4000804017f */
[----:B--2---:R-:W-:Y:S05]  /*36cc0*/  @!P2 NANOSLEEP.SYNCS 0x989680 ;  /* 0x009896800000a95d */ /* 0x004fea0003900000 */
[----:B------:R-:W2:Y:S02]  /*36cd0*/  @!P2 SYNCS.PHASECHK.TRANS64 P2, [R3+URZ+0x29830], R0 ;  /* 0x029830000300a5a7 */ /* 0x000ea4000804007f */
[----:B--2---:R-:W-:Y:S05]  /*36ce0*/  @!P2 BRA `(.L_x_1527) ;  /* 0xfffffffc00f0a947 */ /* 0x004fea000383ffff */
[----:B------:R-:W-:Y:S05]  /*36cf0*/  BRA `(.L_x_1526) ;  /* 0xfffffeac007c7947 */ /* 0x000fea000383ffff */
.L_x_1531:
[----:B-1----:R1:W2:Y:S02]  /*36d00*/  SYNCS.PHASECHK.TRANS64.TRYWAIT P1, [R3+URZ+0x29850], R0 ;  /* 0x02985000030075a7 */ /* 0x0022a4000802017f */
[----:B--2---:R-:W-:Y:S05]  /*36d10*/  @!P1 NANOSLEEP.SYNCS 0x989680 ;  /* 0x009896800000995d */ /* 0x004fea0003900000 */
[----:B------:R-:W2:Y:S02]  /*36d20*/  @!P1 SYNCS.PHASECHK.TRANS64 P1, [R3+URZ+0x29850], R0 ;  /* 0x02985000030095a7 */ /* 0x000ea4000802007f */
[----:B--2---:R-:W-:Y:S05]  /*36d30*/  @!P1 BRA `(.L_x_1531) ;  /* 0xfffffffc00f09947 */ /* 0x004fea000383ffff */
[----:B------:R-:W-:Y:S05]  /*36d40*/  BRA `(.L_x_1528) ;  /* 0xfffffebc00bc7947 */ /* 0x000fea000383ffff */
.L_x_1539:
[----:B-1----:R1:W2:Y:S02]  /*36d50*/  SYNCS.PHASECHK.TRANS64.TRYWAIT P2, [R3+URZ+0x29830], R0 ;  /* 0x02983000030075a7 */ /* 0x0022a4000804017f */
[----:B--2---:R-:W-:Y:S05]  /*36d60*/  @!P2 NANOSLEEP.SYNCS 0x989680 ;  /* 0x009896800000a95d */ /* 0x004fea0003900000 */
[----:B------:R-:W2:Y:S02]  /*36d70*/  @!P2 SYNCS.PHASECHK.TRANS64 P2, [R3+URZ+0x29830], R0 ;  /* 0x029830000300a5a7 */ /* 0x000ea4000804007f */
[----:B--2---:R-:W-:Y:S05]  /*36d80*/  @!P2 BRA `(.L_x_1539) ;  /* 0xfffffffc00f0a947 */ /* 0x004fea000383ffff */
[----:B------:R-:W-:Y:S05]  /*36d90*/  BRA `(.L_x_1538) ;  /* 0xfffffedc00f07947 */ /* 0x000fea000383ffff */
.L_x_1543:
[----:B-1----:R1:W2:Y:S02]  /*36da0*/  SYNCS.PHASECHK.TRANS64.TRYWAIT P1, [R3+URZ+0x29850], R0 ;  /* 0x02985000030075a7 */ /* 0x0022a4000802017f */
[----:B--2---:R-:W-:Y:S05]  /*36db0*/  @!P1 NANOSLEEP.SYNCS 0x989680 ;  /* 0x009896800000995d */ /* 0x004fea0003900000 */
[----:B------:R-:W2:Y:S02]  /*36dc0*/  @!P1 SYNCS.PHASECHK.TRANS64 P1, [R3+URZ+0x29850], R0 ;  /* 0x02985000030095a7 */ /* 0x000ea4000802007f */
[----:B--2---:R-:W-:Y:S05]  /*36dd0*/  @!P1 BRA `(.L_x_1543) ;  /* 0xfffffffc00f09947 */ /* 0x004fea000383ffff */
[----:B------:R-:W-:Y:S05]  /*36de0*/  BRA `(.L_x_1540) ;  /* 0xfffffef000307947 */ /* 0x000fea000383ffff */
.L_x_1557:
[----:B-1----:R1:W2:Y:S02]  /*36df0*/  SYNCS.PHASECHK.TRANS64.TRYWAIT P0, [R15+URZ+0x29850], R4 ;  /* 0x029850040f0075a7 */ /* 0x0022a4000800017f */
[----:B--2---:R-:W-:Y:S05]  /*36e00*/  @!P0 NANOSLEEP.SYNCS 0x989680 ;  /* 0x009896800000895d */ /* 0x004fea0003900000 */
[----:B------:R-:W2:Y:S02]  /*36e10*/  @!P0 SYNCS.PHASECHK.TRANS64 P0, [R15+URZ+0x29850], R4 ;  /* 0x029850040f0085a7 */ /* 0x000ea4000800007f */
[----:B--2---:R-:W-:Y:S05]  /*36e20*/  @!P0 BRA `(.L_x_1557) ;  /* 0xfffffffc00f08947 */ /* 0x004fea000383ffff */
[----:B------:R-:W-:Y:S05]  /*36e30*/  BRA `(.L_x_1556) ;  /* 0xffffff2c00607947 */ /* 0x000fea000383ffff */
.L_x_1561:
[----:B------:R-:W-:Y:S01]  /*36e40*/  SEL R104, R44, R69, P0 ;  /* 0x000000452c687207 */ /* 0x000fe20000000000 */
[----:B------:R-:W-:Y:S01]  /*36e50*/  IMAD.MOV.U32 R11, RZ, RZ, 0x1c1f ;  /* 0x00001c1fff0b7424 */ /* 0x000fe200078e00ff */
[----:B------:R-:W-:Y:S01]  /*36e60*/  SEL R46, R69, R44, P0 ;  /* 0x0000002c452e7207 */ /* 0x000fe20000000000 */
[----:B------:R-:W-:Y:S01]  /*36e70*/  IMAD.MOV.U32 R15, RZ, RZ, -0x1 ;  /* 0xffffffffff0f7424 */ /* 0x000fe200078e00ff */
[----:B------:R-:W-:Y:S02]  /*36e80*/  SEL R100, R56, R57, P0 ;  /* 0x0000003938647207 */ /* 0x000fe40000000000 */
[----:B------:R-:W-:Y:S02]  /*36e90*/  SEL R38, R57, R56, P0 ;  /* 0x0000003839267207 */ /* 0x000fe40000000000 */
[----:B------:R-:W-:Y:S02]  /*36ea0*/  SEL R106, R72, R73, P0 ;  /* 0x00000049486a7207 */ /* 0x000fe40000000000 */
[----:B------:R-:W-:-:S02]  /*36eb0*/  SEL R44, R73, R72, P0 ;  /* 0x00000048492c7207 */ /* 0x000fc40000000000 */
[----:B------:R-:W-:Y:S02]  /*36ec0*/  SEL R72, R12, R55, P0 ;  /* 0x000000370c487207 */ /* 0x000fe40000000000 */
[----:B------:R-:W-:Y:S01]  /*36ed0*/  SEL R56, R55, R12, P0 ;  /* 0x0000000c37387207 */ /* 0x000fe20000000000 */
[----:B-----5:R-:W-:Y:S01]  /*36ee0*/  IMAD.MOV.U32 R12, RZ, RZ, R7 ;  /* 0x000000ffff0c7224 */ /* 0x020fe200078e0007 */
[----:B------:R-:W-:Y:S02]  /*36ef0*/  LOP3.LUT R5, R7, 0x2, RZ, 0x3c, !PT ;  /* 0x0000000207057812 */ /* 0x000fe400078e3cff */
[----:B------:R-:W-:-:S07]  /*36f00*/  SEL R138, R105, R90, P0 ;  /* 0x0000005a698a7207 */ /* 0x000fce0000000000 */
[----:B-12---:R-:W-:Y:S05]  /*36f10*/  WARPSYNC.COLLECTIVE R15, `(.L_x_1768) ;  /* 0x000000000f087348 */ /* 0x006fea0003c00000 */
[----:B------:R0:W3:Y:S02]  /*36f20*/  SHFL.IDX P6, R14, R13, R12, R11 ;  /* 0x0000000c0d0e7389 */ /* 0x0000e400000c000b */
[----:B0123--:R-:W-:Y:S01]  /*36f30*/  ENDCOLLECTIVE ;  /* 0x000000000000791b */ /* 0x00ffe20003800000 */
.L_x_1768:
        /* <DEDUP_REMOVED lines=18> */
.L_x_1769:
        /* <DEDUP_REMOVED lines=8> */
[----:B------:R-:W-:Y:S01]  /*370e0*/  SEL R128, R41, R108, P0 ;  /* 0x0000006c29807207 */ /* 0x000fe20000000000 */
[----:B------:R-:W-:Y:S01]  /*370f0*/  IMAD.MOV.U32 R12, RZ, RZ, R5 ;  /* 0x000000ffff0c7224 */ /* 0x000fe200078e0005 */
        /* <DEDUP_REMOVED lines=9> */
.L_x_1770:
        /* <DEDUP_REMOVED lines=18> */
.L_x_1771:
        /* <DEDUP_REMOVED lines=19> */
.L_x_1772:
[----:B------:R-:W-:Y:S01]  /*373e0*/  SEL R21, R2, R21, P0 ;  /* 0x0000001502157207 */ /* 0x000fe20000000000 */
[----:B------:R-:W-:Y:S02]  /*373f0*/  IMAD.MOV.U32 R13, RZ, RZ, R136 ;  /* 0x000000ffff0d7224 */ /* 0x000fe400078e0088 */
[----:B------:R-:W-:-:S07]  /*37400*/  IMAD.MOV.U32 R25, RZ, RZ, R14 ;  /* 0x000000ffff197224 */ /* 0x000fce00078e000e */
[----:B------:R-:W-:Y:S05]  /*37410*/  WARPSYNC.COLLECTIVE R15, `(.L_x_1773) ;  /* 0x000000000f087348 */ /* 0x000fea0003c00000 */
[----:B------:R0:W1:Y:S02]  /*37420*/  SHFL.IDX P6, R14, R13, R12, R11 ;  /* 0x0000000c0d0e7389 */ /* 0x00006400000c000b */
[----:B01----:R-:W-:Y:S01]  /*37430*/  ENDCOLLECTIVE ;  /* 0x000000000000791b */ /* 0x003fe20003800000 */
.L_x_1773:
[----:B------:R-:W-:Y:S02]  /*37440*/  IMAD.MOV.U32 R13, RZ, RZ, R90 ;  /* 0x000000ffff0d7224 */ /* 0x000fe400078e005a */
[----:B------:R-:W-:Y:S02]  /*37450*/  IMAD.MOV.U32 R12, RZ, RZ, R5 ;  /* 0x000000ffff0c7224 */ /* 0x000fe400078e0005 */
[----:B------:R-:W-:-:S07]  /*37460*/  IMAD.MOV.U32 R27, RZ, RZ, R14 ;  /* 0x000000ffff1b7224 */ /* 0x000fce00078e000e */
[----:B------:R-:W-:Y:S05]  /*37470*/  WARPSYNC.COLLECTIVE R15, `(.L_x_1774) ;  /* 0x000000000f087348 */ /* 0x000fea0003c00000 */
[----:B------:R0:W1:Y:S02]  /*37480*/  SHFL.IDX P6, R14, R13, R12, R11 ;  /* 0x0000000c0d0e7389 */ /* 0x00006400000c000b */
[----:B01----:R-:W-:Y:S01]  /*37490*/  ENDCOLLECTIVE ;  /* 0x000000000000791b */ /* 0x003fe20003800000 */
.L_x_1774:
[----:B------:R-:W-:Y:S02]  /*374a0*/  IMAD.MOV.U32 R13, RZ, RZ, R80 ;  /* 0x000000ffff0d7224 */ /* 0x000fe400078e0050 */
[----:B------:R-:W-:-:S07]  /*374b0*/  IMAD.MOV.U32 R90, RZ, RZ, R14 ;  /* 0x000000ffff5a7224 */ /* 0x000fce00078e000e */
[----:B------:R-:W-:Y:S05]  /*374c0*/  WARPSYNC.COLLECTIVE R15, `(.L_x_1775) ;  /* 0x000000000f087348 */ /* 0x000fea0003c00000 */
[----:B------:R0:W1:Y:S02]  /*374d0*/  SHFL.IDX P6, R14, R13, R12, R11 ;  /* 0x0000000c0d0e7389 */ /* 0x00006400000c000b */
[----:B01----:R-:W-:Y:S01]  /*374e0*/  ENDCOLLECTIVE ;  /* 0x000000000000791b */ /* 0x003fe20003800000 */
.L_x_1775:
[----:B------:R-:W-:Y:S02]  /*374f0*/  SEL R121, R25, R90, P0 ;  /* 0x0000005a19797207 */ /* 0x000fe40000000000 */
[----:B------:R-:W-:Y:S01]  /*37500*/  SEL R91, R90, R25, P0 ;  /* 0x000000195a5b7207 */ /* 0x000fe20000000000 */
[----:B------:R-:W-:Y:S02]  /*37510*/  IMAD.MOV.U32 R13, RZ, RZ, R134 ;  /* 0x000000ffff0d7224 */ /* 0x000fe400078e0086 */
[----:B------:R-:W-:Y:S02]  /*37520*/  IMAD.MOV.U32 R12, RZ, RZ, R7 ;  /* 0x000000ffff0c7224 */ /* 0x000fe400078e0007 */
[----:B------:R-:W-:-:S07]  /*37530*/  IMAD.MOV.U32 R80, RZ, RZ, R14 ;  /* 0x000000ffff507224 */ /* 0x000fce00078e000e */
[----:B------:R-:W-:Y:S05]  /*37540*/  WARPSYNC.COLLECTIVE R15, `(.L_x_1776) ;  /* 0x000000000f087348 */ /* 0x000fea0003c00000 */
[----:B------:R0:W1:Y:S02]  /*37550*/  SHFL.IDX P6, R14, R13, R12, R11 ;  /* 0x0000000c0d0e7389 */ /* 0x00006400000c000b */
[----:B01----:R-:W-:Y:S01]  /*37560*/  ENDCOLLECTIVE ;  /* 0x000000000000791b */ /* 0x003fe20003800000 */
.L_x_1776:
[----:B------:R-:W-:Y:S01]  /*37570*/  IMAD.MOV.U32 R13, RZ, RZ, R120 ;  /* 0x000000ffff0d7224 */ /* 0x000fe200078e0078 */
[----:B------:R-:W-:Y:S02]  /*37580*/  SEL R120, R27, R80, P0 ;  /* 0x000000501b787207 */ /* 0x000fe40000000000 */
[----:B------:R-:W-:Y:S01]  /*37590*/  SEL R80, R80, R27, P0 ;  /* 0x0000001b50507207 */ /* 0x000fe20000000000 */
[----:B------:R-:W-:-:S07]  /*375a0*/  IMAD.MOV.U32 R37, RZ, RZ, R14 ;  /* 0x000000ffff257224 */ /* 0x000fce00078e000e */
[----:B------:R-:W-:Y:S05]  /*375b0*/  WARPSYNC.COLLECTIVE R15, `(.L_x_1777) ;  /* 0x000000000f087348 */ /* 0x000fea0003c00000 */
[----:B------:R0:W1:Y:S02]  /*375c0*/  SHFL.IDX P6, R14, R13, R12, R11 ;  /* 0x0000000c0d0e7389 */ /* 0x00006400000c000b */
[----:B01----:R-:W-:Y:S01]  /*375d0*/  ENDCOLLECTIVE ;  /* 0x000000000000791b */ /* 0x003fe20003800000 */
.L_x_1777:
[----:B------:R-:W-:Y:S02]  /*375e0*/  IMAD.MOV.U32 R13, RZ, RZ, R92 ;  /* 0x000000ffff0d7224 */ /* 0x000fe400078e005c */
[----:B------:R-:W-:Y:S02]  /*375f0*/  IMAD.MOV.U32 R12, RZ, RZ, R5 ;  /* 0x000000ffff0c7224 */ /* 0x000fe400078e0005 */
[----:B------:R-:W-:-:S07]  /*37600*/  IMAD.MOV.U32 R29, RZ, RZ, R14 ;  /* 0x000000ffff1d7224 */ /* 0x000fce00078e000e */
[----:B------:R-:W-:Y:S05]  /*37610*/  WARPSYNC.COLLECTIVE R15, `(.L_x_1778) ;  /* 0x000000000f087348 */ /* 0x000fea0003c00000 */
[----:B------:R0:W1:Y:S02]  /*37620*/  SHFL.IDX P6, R14, R13, R12, R11 ;  /* 0x0000000c0d0e7389 */ /* 0x00006400000c000b */
[----:B01----:R-:W-:Y:S01]  /*37630*/  ENDCOLLECTIVE ;  /* 0x000000000000791b */ /* 0x003fe20003800000 */
.L_x_1778:
[----:B------:R-:W-:Y:S02]  /*37640*/  IMAD.MOV.U32 R13, RZ, RZ, R94 ;  /* 0x000000ffff0d7224 */ /* 0x000fe400078e005e */
[----:B------:R-:W-:-:S07]  /*37650*/  IMAD.MOV.U32 R92, RZ, RZ, R14 ;  /* 0x000000ffff5c7224 */ /* 0x000fce00078e000e */
[----:B------:R-:W-:Y:S05]  /*37660*/  WARPSYNC.COLLECTIVE R15, `(.L_x_1779) ;  /* 0x000000000f087348 */ /* 0x000fea0003c00000 */
[----:B------:R0:W1:Y:S02]  /*37670*/  SHFL.IDX P6, R14, R13, R12, R11 ;  /* 0x0000000c0d0e7389 */ /* 0x00006400000c000b */
[----:B01----:R-:W-:Y:S01]  /*37680*/  ENDCOLLECTIVE ;  /* 0x000000000000791b */ /* 0x003fe20003800000 */
.L_x_1779:
[----:B------:R-:W-:Y:S02]  /*37690*/  SEL R93, R37, R92, P0 ;  /* 0x0000005c255d7207 */ /* 0x000fe40000000000 */
[----:B------:R-:W-:Y:S01]  /*376a0*/  SEL R37, R92, R37, P0 ;  /* 0x000000255c257207 */ /* 0x000fe20000000000 */
[----:B------:R-:W-:Y:S01]  /*376b0*/  IMAD.MOV.U32 R13, RZ, RZ, R118 ;  /* 0x000000ffff0d7224 */ /* 0x000fe200078e0076 */
[----:B------:R-:W-:Y:S01]  /*376c0*/  SEL R118, R86, R9, P0 ;  /* 0x0000000956767207 */ /* 0x000fe20000000000 */
[----:B------:R-:W-:Y:S01]  /*376d0*/  IMAD.MOV.U32 R12, RZ, RZ, R7 ;  /* 0x000000ffff0c7224 */ /* 0x000fe200078e0007 */
[----:B------:R-:W-:Y:S01]  /*376e0*/  SEL R86, R9, R86, P0 ;  /* 0x0000005609567207 */ /* 0x000fe20000000000 */
[----:B------:R-:W-:-:S07]  /*376f0*/  IMAD.MOV.U32 R94, RZ, RZ, R14 ;  /* 0x000000ffff5e7224 */ /* 0x000fce00078e000e */
[----:B------:R-:W-:Y:S05]  /*37700*/  WARPSYNC.COLLECTIVE R15, `(.L_x_1780) ;  /* 0x000000000f087348 */ /* 0x000fea0003c00000 */
[----:B------:R0:W1:Y:S02]  /*37710*/  SHFL.IDX P6, R14, R13, R12, R11 ;  /* 0x0000000c0d0e7389 */ /* 0x00006400000c000b */
[----:B01----:R-:W-:Y:S01]  /*37720*/  ENDCOLLECTIVE ;  /* 0x000000000000791b */ /* 0x003fe20003800000 */
.L_x_1780:
[----:B------:R-:W-:Y:S01]  /*37730*/  SEL R0, R29, R94, P0 ;  /* 0x0000005e1d007207 */ /* 0x000fe20000000000 */
[----:B------:R-:W-:Y:S02]  /*37740*/  IMAD.MOV.U32 R13, RZ, RZ, R98 ;  /* 0x000000ffff0d7224 */ /* 0x000fe400078e0062 */
[----:B------:R-:W-:-:S07]  /*37750*/  IMAD.MOV.U32 R41, RZ, RZ, R14 ;  /* 0x000000ffff297224 */ /* 0x000fce00078e000e */
[----:B------:R-:W-:Y:S05]  /*37760*/  WARPSYNC.COLLECTIVE R15, `(.L_x_1781) ;  /* 0x000000000f087348 */ /* 0x000fea0003c00000 */
[----:B------:R0:W1:Y:S02]  /*37770*/  SHFL.IDX P6, R14, R13, R12, R11 ;  /* 0x0000000c0d0e7389 */ /* 0x00006400000c000b */
[----:B01----:R-:W-:Y:S01]  /*37780*/  ENDCOLLECTIVE ;  /* 0x000000000000791b */ /* 0x003fe20003800000 */
.L_x_1781:
[----:B------:R-:W-:Y:S02]  /*37790*/  IMAD.MOV.U32 R13, RZ, RZ, R96 ;  /* 0x000000ffff0d7224 */ /* 0x000fe400078e0060 */
[----:B------:R-:W-:Y:S02]  /*377a0*/  IMAD.MOV.U32 R12, RZ, RZ, R5 ;  /* 0x000000ffff0c7224 */ /* 0x000fe400078e0005 */
[----:B------:R-:W-:-:S07]  /*377b0*/  IMAD.MOV.U32 R31, RZ, RZ, R14 ;  /* 0x000000ffff1f7224 */ /* 0x000fce00078e000e */
[----:B------:R-:W-:Y:S05]  /*377c0*/  WARPSYNC.COLLECTIVE R15, `(.L_x_1782) ;  /* 0x000000000f087348 */ /* 0x000fea0003c00000 */
[----:B------:R0:W1:Y:S02]  /*377d0*/  SHFL.IDX P6, R14, R13, R12, R11 ;  /* 0x0000000c0d0e7389 */ /* 0x00006400000c000b */
[----:B01----:R-:W-:Y:S01]  /*377e0*/  ENDCOLLECTIVE ;  /* 0x000000000000791b */ /* 0x003fe20003800000 */
.L_x_1782:
[----:B------:R-:W-:Y:S01]  /*377f0*/  IMAD.MOV.U32 R13, RZ, RZ, R36 ;  /* 0x000000ffff0d7224 */ /* 0x000fe200078e0024 */
[----:B------:R-:W-:Y:S01]  /*37800*/  SEL R36, R94, R29, P0 ;  /* 0x0000001d5e247207 */ /* 0x000fe20000000000 */
[----:B------:R-:W-:-:S07]  /*37810*/  IMAD.MOV.U32 R96, RZ, RZ, R14 ;  /* 0x000000ffff607224 */ /* 0x000fce00078e000e */
[----:B------:R-:W-:Y:S05]  /*37820*/  WARPSYNC.COLLECTIVE R15, `(.L_x_1783) ;  /* 0x000000000f087348 */ /* 0x000fea0003c00000 */
[----:B------:R0:W1:Y:S02]  /*37830*/  SHFL.IDX P6, R14, R13, R12, R11 ;  /* 0x0000000c0d0e7389 */ /* 0x00006400000c000b */
[----:B01----:R-:W-:Y:S01]  /*37840*/  ENDCOLLECTIVE ;  /* 0x000000000000791b */ /* 0x003fe20003800000 */
.L_x_1783:
        /* <DEDUP_REMOVED lines=8> */
.L_x_1784:
[----:B------:R-:W-:Y:S02]  /*378d0*/  IMAD.MOV.U32 R13, RZ, RZ, R100 ;  /* 0x000000ffff0d7224 */ /* 0x000fe400078e0064 */
[----:B------:R-:W-:-:S07]  /*378e0*/  IMAD.MOV.U32 R45, RZ, RZ, R14 ;  /* 0x000000ffff2d7224 */ /* 0x000fce00078e000e */
[----:B------:R-:W-:Y:S05]  /*378f0*/  WARPSYNC.COLLECTIVE R15, `(.L_x_1785) ;  /* 0x000000000f087348 */ /* 0x000fea0003c00000 */
[----:B------:R0:W1:Y:S02]  /*37900*/  SHFL.IDX P6, R14, R13, R12, R11 ;  /* 0x0000000c0d0e7389 */ /* 0x00006400000c000b */
[----:B01----:R-:W-:Y:S01]  /*37910*/  ENDCOLLECTIVE ;  /* 0x000000000000791b */ /* 0x003fe20003800000 */
.L_x_1785:
[----:B------:R-:W-:Y:S02]  /*37920*/  IMAD.MOV.U32 R13, RZ, RZ, R82 ;  /* 0x000000ffff0d7224 */ /* 0x000fe400078e0052 */
[----:B------:R-:W-:Y:S02]  /*37930*/  IMAD.MOV.U32 R12, RZ, RZ, R5 ;  /* 0x000000ffff0c7224 */ /* 0x000fe400078e0005 */
[----:B------:R-:W-:-:S07]  /*37940*/  IMAD.MOV.U32 R33, RZ, RZ, R14 ;  /* 0x000000ffff217224 */ /* 0x000fce00078e000e */
[----:B------:R-:W-:Y:S05]  /*37950*/  WARPSYNC.COLLECTIVE R15, `(.L_x_1786) ;  /* 0x000000000f087348 */ /* 0x000fea0003c00000 */
[----:B------:R0:W1:Y:S02]  /*37960*/  SHFL.IDX P6, R14, R13, R12, R11 ;  /* 0x0000000c0d0e7389 */ /* 0x00006400000c000b */
[----:B01----:R-:W-:Y:S01]  /*37970*/  ENDCOLLECTIVE ;  /* 0x000000000000791b */ /* 0x003fe20003800000 */
.L_x_1786:
[----:B------:R-:W-:Y:S01]  /*37980*/  IMAD.MOV.U32 R13, RZ, RZ, R38 ;  /* 0x000000ffff0d7224 */ /* 0x000fe200078e0026 */
[----:B------:R-:W-:Y:S01]  /*37990*/  SEL R38, R31, R98, P0 ;  /* 0x000000621f267207 */ /* 0x000fe20000000000 */
[----:B------:R-:W-:-:S07]  /*379a0*/  IMAD.MOV.U32 R82, RZ, RZ, R14 ;  /* 0x000000ffff527224 */ /* 0x000fce00078e000e */
[----:B------:R-:W-:Y:S05]  /*379b0*/  WARPSYNC.COLLECTIVE R15, `(.L_x_1787) ;  /* 0x000000000f087348 */ /* 0x000fea0003c00000 */
[----:B------:R0:W1:Y:S02]  /*379c0*/  SHFL.IDX P6, R14, R13, R12, R11 ;  /* 0x0000000c0d0e7389 */ /* 0x00006400000c000b */
[----:B01----:R-:W-:Y:S01]  /*379d0*/  ENDCOLLECTIVE ;  /* 0x000000000000791b */ /* 0x003fe20003800000 */
.L_x_1787:
        /* <DEDUP_REMOVED lines=8> */
.L_x_1788:
[----:B------:R-:W-:Y:S02]  /*37a60*/  IMAD.MOV.U32 R13, RZ, RZ, R102 ;  /* 0x000000ffff0d7224 */ /* 0x000fe400078e0066 */
[----:B------:R-:W-:-:S07]  /*37a70*/  IMAD.MOV.U32 R49, RZ, RZ, R14 ;  /* 0x000000ffff317224 */ /* 0x000fce00078e000e */
[----:B------:R-:W-:Y:S05]  /*37a80*/  WARPSYNC.COLLECTIVE R15, `(.L_x_1789) ;  /* 0x000000000f087348 */ /* 0x000fea0003c00000 */
[----:B------:R0:W1:Y:S02]  /*37a90*/  SHFL.IDX P6, R14, R13, R12, R11 ;  /* 0x0000000c0d0e7389 */ /* 0x00006400000c000b */
[----:B01----:R-:W-:Y:S01]  /*37aa0*/  ENDCOLLECTIVE ;  /* 0x000000000000791b */ /* 0x003fe20003800000 */
.L_x_1789:
[----:B------:R-:W-:Y:S02]  /*37ab0*/  IMAD.MOV.U32 R13, RZ, RZ, R46 ;  /* 0x000000ffff0d7224 */ /* 0x000fe400078e002e */
[----:B------:R-:W-:Y:S02]  /*37ac0*/  IMAD.MOV.U32 R12, RZ, RZ, R5 ;  /* 0x000000ffff0c7224 */ /* 0x000fe400078e0005 */
[----:B------:R-:W-:-:S07]  /*37ad0*/  IMAD.MOV.U32 R35, RZ, RZ, R14 ;  /* 0x000000ffff237224 */ /* 0x000fce00078e000e */
[----:B------:R-:W-:Y:S05]  /*37ae0*/  WARPSYNC.COLLECTIVE R15, `(.L_x_1790) ;  /* 0x000000000f087348 */ /* 0x000fea0003c00000 */
[----:B------:R0:W1:Y:S02]  /*37af0*/  SHFL.IDX P6, R14, R13, R12, R11 ;  /* 0x0000000c0d0e7389 */ /* 0x00006400000c000b */
[----:B01----:R-:W-:Y:S01]  /*37b00*/  ENDCOLLECTIVE ;  /* 0x000000000000791b */ /* 0x003fe20003800000 */
.L_x_1790:
[----:B------:R-:W-:Y:S01]  /*37b10*/  IMAD.MOV.U32 R13, RZ, RZ, R40 ;  /* 0x000000ffff0d7224 */ /* 0x000fe200078e0028 */
[----:B------:R-:W-:Y:S01]  /*37b20*/  SEL R40, R98, R31, P0 ;  /* 0x0000001f62287207 */ /* 0x000fe20000000000 */
[----:B------:R-:W-:-:S07]  /*37b30*/  IMAD.MOV.U32 R102, RZ, RZ, R14 ;  /* 0x000000ffff667224 */ /* 0x000fce00078e000e */
[----:B------:R-:W-:Y:S05]  /*37b40*/  WARPSYNC.COLLECTIVE R15, `(.L_x_1791) ;  /* 0x000000000f087348 */ /* 0x000fea0003c00000 */
[----:B------:R0:W1:Y:S02]  /*37b50*/  SHFL.IDX P6, R14, R13, R12, R11 ;  /* 0x0000000c0d0e7389 */ /* 0x00006400000c000b */
[----:B01----:R-:W-:Y:S01]  /*37b60*/  ENDCOLLECTIVE ;  /* 0x000000000000791b */ /* 0x003fe20003800000 */
.L_x_1791:
        /* <DEDUP_REMOVED lines=8> */
.L_x_1792:
[----:B------:R-:W-:Y:S02]  /*37bf0*/  SEL R46, R35, R104, P0 ;  /* 0x00000068232e7207 */ /* 0x000fe40000000000 */
[----:B------:R-:W-:Y:S01]  /*37c00*/  SEL R2, R104, R35, P0 ;  /* 0x0000002368027207 */ /* 0x000fe20000000000 */
[----:B------:R-:W-:Y:S02]  /*37c10*/  IMAD.MOV.U32 R13, RZ, RZ, R106 ;  /* 0x000000ffff0d7224 */ /* 0x000fe400078e006a */
[----:B------:R-:W-:-:S07]  /*37c20*/  IMAD.MOV.U32 R53, RZ, RZ, R14 ;  /* 0x000000ffff357224 */ /* 0x000fce00078e000e */
[----:B------:R-:W-:Y:S05]  /*37c30*/  WARPSYNC.COLLECTIVE R15, `(.L_x_1793) ;  /* 0x000000000f087348 */ /* 0x000fea0003c00000 */
[----:B------:R0:W1:Y:S02]  /*37c40*/  SHFL.IDX P6, R14, R13, R12, R11 ;  /* 0x0000000c0d0e7389 */ /* 0x00006400000c000b */
[----:B01----:R-:W-:Y:S01]  /*37c50*/  ENDCOLLECTIVE ;  /* 0x000000000000791b */ /* 0x003fe20003800000 */
.L_x_1793:
[----:B------:R-:W-:Y:S02]  /*37c60*/  IMAD.MOV.U32 R13, RZ, RZ, R84 ;  /* 0x000000ffff0d7224 */ /* 0x000fe400078e0054 */
[----:B------:R-:W-:Y:S02]  /*37c70*/  IMAD.MOV.U32 R12, RZ, RZ, R5 ;  /* 0x000000ffff0c7224 */ /* 0x000fe400078e0005 */
[----:B------:R-:W-:-:S07]  /*37c80*/  IMAD.MOV.U32 R55, RZ, RZ, R14 ;  /* 0x000000ffff377224 */ /* 0x000fce00078e000e */
[----:B------:R-:W-:Y:S05]  /*37c90*/  WARPSYNC.COLLECTIVE R15, `(.L_x_1794) ;  /* 0x000000000f087348 */ /* 0x000fea0003c00000 */
[----:B------:R0:W1:Y:S02]  /*37ca0*/  SHFL.IDX P6, R14, R13, R12, R11 ;  /* 0x0000000c0d0e7389 */ /* 0x00006400000c000b */
[----:B01----:R-:W-:Y:S01]  /*37cb0*/  ENDCOLLECTIVE ;  /* 0x000000000000791b */ /* 0x003fe20003800000 */
.L_x_1794:
[----:B------:R-:W-:Y:S01]  /*37cc0*/  IMAD.MOV.U32 R13, RZ, RZ, R44 ;  /* 0x000000ffff0d7224 */ /* 0x000fe200078e002c */
[----:B------:R-:W-:Y:S01]  /*37cd0*/  SEL R44, R100, R33, P0 ;  /* 0x00000021642c7207 */ /* 0x000fe20000000000 */
[----:B------:R-:W-:-:S07]  /*37ce0*/  IMAD.MOV.U32 R84, RZ, RZ, R14 ;  /* 0x000000ffff547224 */ /* 0x000fce00078e000e */
[----:B------:R-:W-:Y:S05]  /*37cf0*/  WARPSYNC.COLLECTIVE R15, `(.L_x_1795) ;  /* 0x000000000f087348 */ /* 0x000fea0003c00000 */
[----:B------:R0:W1:Y:S02]  /*37d00*/  SHFL.IDX P6, R14, R13, R12, R11 ;  /* 0x0000000c0d0e7389 */ /* 0x00006400000c000b */
[----:B01----:R-:W-:Y:S01]  /*37d10*/  ENDCOLLECTIVE ;  /* 0x000000000000791b */ /* 0x003fe20003800000 */
.L_x_1795:
        /* <DEDUP_REMOVED lines=8> */
.L_x_1796:
[----:B------:R-:W-:Y:S02]  /*37da0*/  IMAD.MOV.U32 R13, RZ, RZ, R110 ;  /* 0x000000ffff0d7224 */ /* 0x000fe400078e006e */
[----:B------:R-:W-:-:S07]  /*37db0*/  IMAD.MOV.U32 R57, RZ, RZ, R14 ;  /* 0x000000ffff397224 */ /* 0x000fce00078e000e */
[----:B------:R-:W-:Y:S05]  /*37dc0*/  WARPSYNC.COLLECTIVE R15, `(.L_x_1797) ;  /* 0x000000000f087348 */ /* 0x000fea0003c00000 */
[----:B------:R0:W1:Y:S02]  /*37dd0*/  SHFL.IDX P6, R14, R13, R12, R11 ;  /* 0x0000000c0d0e7389 */ /* 0x00006400000c000b */
[----:B01----:R-:W-:Y:S01]  /*37de0*/  ENDCOLLECTIVE ;  /* 0x000000000000791b */ /* 0x003fe20003800000 */
.L_x_1797:
[----:B------:R-:W-:Y:S02]  /*37df0*/  IMAD.MOV.U32 R13, RZ, RZ, R108 ;  /* 0x000000ffff0d7224 */ /* 0x000fe400078e006c */
[----:B------:R-:W-:Y:S02]  /*37e00*/  IMAD.MOV.U32 R12, RZ, RZ, R5 ;  /* 0x000000ffff0c7224 */ /* 0x000fe400078e0005 */
[----:B------:R-:W-:-:S07]  /*37e10*/  IMAD.MOV.U32 R61, RZ, RZ, R14 ;  /* 0x000000ffff3d7224 */ /* 0x000fce00078e000e */
[----:B------:R-:W-:Y:S05]  /*37e20*/  WARPSYNC.COLLECTIVE R15, `(.L_x_1798) ;  /* 0x000000000f087348 */ /* 0x000fea0003c00000 */
[----:B------:R0:W1:Y:S02]  /*37e30*/  SHFL.IDX P6, R14, R13, R12, R11 ;  /* 0x0000000c0d0e7389 */ /* 0x00006400000c000b */
[----:B01----:R-:W-:Y:S01]  /*37e40*/  ENDCOLLECTIVE ;  /* 0x000000000000791b */ /* 0x003fe20003800000 */
.L_x_1798:
[----:B------:R-:W-:Y:S01]  /*37e50*/  IMAD.MOV.U32 R13, RZ, RZ, R50 ;  /* 0x000000ffff0d7224 */ /* 0x000fe200078e0032 */
[----:B------:R-:W-:Y:S02]  /*37e60*/  SEL R50, R55, R106, P0 ;  /* 0x0000006a37327207 */ /* 0x000fe40000000000 */
[----:B------:R-:W-:Y:S01]  /*37e70*/  SEL R106, R106, R55, P0 ;  /* 0x000000376a6a7207 */ /* 0x000fe20000000000 */
[----:B------:R-:W-:-:S07]  /*37e80*/  IMAD.MOV.U32 R108, RZ, RZ, R14 ;  /* 0x000000ffff6c7224 */ /* 0x000fce00078e000e */
[----:B------:R-:W-:Y:S05]  /*37e90*/  WARPSYNC.COLLECTIVE R15, `(.L_x_1799) ;  /* 0x000000000f087348 */ /* 0x000fea0003c00000 */
[----:B------:R0:W1:Y:S02]  /*37ea0*/  SHFL.IDX P6, R14, R13, R12, R11 ;  /* 0x0000000c0d0e7389 */ /* 0x00006400000c000b */
[----:B01----:R-:W-:Y:S01]  /*37eb0*/  ENDCOLLECTIVE ;  /* 0x000000000000791b */ /* 0x003fe20003800000 */
.L_x_1799:
        /* <DEDUP_REMOVED lines=8> */
.L_x_1800:
[----:B------:R-:W-:Y:S02]  /*37f40*/  SEL R82, R61, R110, P0 ;  /* 0x0000006e3d527207 */ /* 0x000fe40000000000 */
[----:B------:R-:W-:Y:S01]  /*37f50*/  SEL R104, R110, R61, P0 ;  /* 0x0000003d6e687207 */ /* 0x000fe20000000000 */
[----:B------:R-:W-:Y:S02]  /*37f60*/  IMAD.MOV.U32 R13, RZ, RZ, R114 ;  /* 0x000000ffff0d7224 */ /* 0x000fe400078e0072 */
[----:B------:R-:W-:-:S07]  /*37f70*/  IMAD.MOV.U32 R63, RZ, RZ, R14 ;  /* 0x000000ffff3f7224 */ /* 0x000fce00078e000e */
[----:B------:R-:W-:Y:S05]  /*37f80*/  WARPSYNC.COLLECTIVE R15, `(.L_x_1801) ;  /* 0x000000000f087348 */ /* 0x000fea0003c00000 */
[----:B------:R0:W1:Y:S02]  /*37f90*/  SHFL.IDX P6, R14, R13, R12, R11 ;  /* 0x0000000c0d0e7389 */ /* 0x00006400000c000b */
[----:B01----:R-:W-:Y:S01]  /*37fa0*/  ENDCOLLECTIVE ;  /* 0x000000000000791b */ /* 0x003fe20003800000 */
.L_x_1801:
[----:B------:R-:W-:Y:S02]  /*37fb0*/  IMAD.MOV.U32 R13, RZ, RZ, R112 ;  /* 0x000000ffff0d7224 */ /* 0x000fe400078e0070 */
[----:B------:R-:W-:Y:S02]  /*37fc0*/  IMAD.MOV.U32 R12, RZ, RZ, R5 ;  /* 0x000000ffff0c7224 */ /* 0x000fe400078e0005 */
[----:B------:R-:W-:-:S07]  /*37fd0*/  IMAD.MOV.U32 R65, RZ, RZ, R14 ;  /* 0x000000ffff417224 */ /* 0x000fce00078e000e */
[----:B------:R-:W-:Y:S05]  /*37fe0*/  WARPSYNC.COLLECTIVE R15, `(.L_x_1802) ;  /* 0x000000000f087348 */ /* 0x000fea0003c00000 */
[----:B------:R0:W1:Y:S02]  /*37ff0*/  SHFL.IDX P6, R14, R13, R12, R11 ;  /* 0x0000000c0d0e7389 */ /* 0x00006400000c000b */
[----:B01----:R-:W-:Y:S01]  /*38000*/  ENDCOLLECTIVE ;  /* 0x000000000000791b */ /* 0x003fe20003800000 */
.L_x_1802:
[----:B------:R-:W-:Y:S01]  /*38010*/  IMAD.MOV.U32 R13, RZ, RZ, R42 ;  /* 0x000000ffff0d7224 */ /* 0x000fe200078e002a */
[----:B------:R-:W-:Y:S01]  /*38020*/  SEL R42, R33, R100, P0 ;  /* 0x00000064212a7207 */ /* 0x000fe20000000000 */
[----:B------:R-:W-:-:S07]  /*38030*/  IMAD.MOV.U32 R112, RZ, RZ, R14 ;  /* 0x000000ffff707224 */ /* 0x000fce00078e000e */
[----:B------:R-:W-:Y:S05]  /*38040*/  WARPSYNC.COLLECTIVE R15, `(.L_x_1803) ;  /* 0x000000000f087348 */ /* 0x000fea0003c00000 */
[----:B------:R0:W1:Y:S02]  /*38050*/  SHFL.IDX P6, R14, R13, R12, R11 ;  /* 0x0000000c0d0e7389 */ /* 0x00006400000c000b */
[----:B01----:R-:W-:Y:S01]  /*38060*/  ENDCOLLECTIVE ;  /* 0x000000000000791b */ /* 0x003fe20003800000 */
.L_x_1803:
        /* <DEDUP_REMOVED lines=8> */
.L_x_1804:
[----:B------:R-:W-:Y:S02]  /*380f0*/  IMAD.MOV.U32 R13, RZ, RZ, R122 ;  /* 0x000000ffff0d7224 */ /* 0x000fe400078e007a */
[----:B------:R-:W-:-:S07]  /*38100*/  IMAD.MOV.U32 R67, RZ, RZ, R14 ;  /* 0x000000ffff437224 */ /* 0x000fce00078e000e */
[----:B------:R-:W-:Y:S05]  /*38110*/  WARPSYNC.COLLECTIVE R15, `(.L_x_1805) ;  /* 0x000000000f087348 */ /* 0x000fea0003c00000 */
[----:B------:R0:W1:Y:S02]  /*38120*/  SHFL.IDX P6, R14, R13, R12, R11 ;  /* 0x0000000c0d0e7389 */ /* 0x00006400000c000b */
[----:B01----:R-:W-:Y:S01]  /*38130*/  ENDCOLLECTIVE ;  /* 0x000000000000791b */ /* 0x003fe20003800000 */
.L_x_1805:
[----:B------:R-:W-:Y:S02]  /*38140*/  IMAD.MOV.U32 R13, RZ, RZ, R116 ;  /* 0x000000ffff0d7224 */ /* 0x000fe400078e0074 */
[----:B------:R-:W-:Y:S02]  /*38150*/  IMAD.MOV.U32 R12, RZ, RZ, R5 ;  /* 0x000000ffff0c7224 */ /* 0x000fe400078e0005 */
[----:B------:R-:W-:-:S07]  /*38160*/  IMAD.MOV.U32 R69, RZ, RZ, R14 ;  /* 0x000000ffff457224 */ /* 0x000fce00078e000e */
[----:B------:R-:W-:Y:S05]  /*38170*/  WARPSYNC.COLLECTIVE R15, `(.L_x_1806) ;  /* 0x000000000f087348 */ /* 0x000fea0003c00000 */
[----:B------:R0:W1:Y:S02]  /*38180*/  SHFL.IDX P6, R14, R13, R12, R11 ;  /* 0x0000000c0d0e7389 */ /* 0x00006400000c000b */
[----:B01----:R-:W-:Y:S01]  /*38190*/  ENDCOLLECTIVE ;  /* 0x000000000000791b */ /* 0x003fe20003800000 */
.L_x_1806:
[----:B------:R-:W-:Y:S02]  /*381a0*/  IMAD.MOV.U32 R13, RZ, RZ, R70 ;  /* 0x000000ffff0d7224 */ /* 0x000fe400078e0046 */
[----:B------:R-:W-:-:S07]  /*381b0*/  IMAD.MOV.U32 R116, RZ, RZ, R14 ;  /* 0x000000ffff747224 */ /* 0x000fce00078e000e */
[----:B------:R-:W-:Y:S05]  /*381c0*/  WARPSYNC.COLLECTIVE R15, `(.L_x_1807) ;  /* 0x000000000f087348 */ /* 0x000fea0003c00000 */
[----:B------:R0:W1:Y:S02]  /*381d0*/  SHFL.IDX P6, R14, R13, R12, R11 ;  /* 0x0000000c0d0e7389 */ /* 0x00006400000c000b */
[----:B01----:R-:W-:Y:S01]  /*381e0*/  ENDCOLLECTIVE ;  /* 0x000000000000791b */ /* 0x003fe20003800000 */
.L_x_1807:
        /* <DEDUP_REMOVED lines=8> */
.L_x_1808:
[----:B------:R-:W-:Y:S02]  /*38270*/  IMAD.MOV.U32 R13, RZ, RZ, R76 ;  /* 0x000000ffff0d7224 */ /* 0x000fe400078e004c */
[----:B------:R-:W-:-:S07]  /*38280*/  IMAD.MOV.U32 R78, RZ, RZ, R14 ;  /* 0x000000ffff4e7224 */ /* 0x000fce00078e000e */
[----:B------:R-:W-:Y:S05]  /*38290*/  WARPSYNC.COLLECTIVE R15, `(.L_x_1809) ;  /* 0x000000000f087348 */ /* 0x000fea0003c00000 */
[----:B------:R0:W1:Y:S02]  /*382a0*/  SHFL.IDX P6, R14, R13, R12, R11 ;  /* 0x0000000c0d0e7389 */ /* 0x00006400000c000b */
[----:B01----:R-:W-:Y:S01]  /*382b0*/  ENDCOLLECTIVE ;  /* 0x000000000000791b */ /* 0x003fe20003800000 */
.L_x_1809:
[----:B------:R-:W-:Y:S01]  /*382c0*/  IMAD.MOV.U32 R13, RZ, RZ, R20 ;  /* 0x000000ffff0d7224 */ /* 0x000fe200078e0014 */
[----:B------:R-:W-:Y:S01]  /*382d0*/  SEL R20, R65, R114, P0 ;  /* 0x0000007241147207 */ /* 0x000fe20000000000 */
[----:B------:R-:W-:Y:S02]  /*382e0*/  IMAD.MOV.U32 R12, RZ, RZ, R5 ;  /* 0x000000ffff0c7224 */ /* 0x000fe400078e0005 */
[----:B------:R-:W-:-:S07]  /*382f0*/  IMAD.MOV.U32 R76, RZ, RZ, R14 ;  /* 0x000000ffff4c7224 */ /* 0x000fce00078e000e */
[----:B------:R-:W-:Y:S05]  /*38300*/  WARPSYNC.COLLECTIVE R15, `(.L_x_1810) ;  /* 0x000000000f087348 */ /* 0x000fea0003c00000 */
[----:B------:R0:W1:Y:S02]  /*38310*/  SHFL.IDX P6, R14, R13, R12, R11 ;  /* 0x0000000c0d0e7389 */ /* 0x00006400000c000b */
[----:B01----:R-:W-:Y:S01]  /*38320*/  ENDCOLLECTIVE ;  /* 0x000000000000791b */ /* 0x003fe20003800000 */
.L_x_1810:
[----:B------:R-:W-:Y:S01]  /*38330*/  IMAD.MOV.U32 R13, RZ, RZ, R48 ;  /* 0x000000ffff0d7224 */ /* 0x000fe200078e0030 */
[----:B------:R-:W-:Y:S01]  /*38340*/  SEL R48, R114, R65, P0 ;  /* 0x0000004172307207 */ /* 0x000fe20000000000 */
[----:B------:R-:W-:-:S07]  /*38350*/  IMAD.MOV.U32 R71, RZ, RZ, R14 ;  /* 0x000000ffff477224 */ /* 0x000fce00078e000e */
[----:B------:R-:W-:Y:S05]  /*38360*/  WARPSYNC.COLLECTIVE R15, `(.L_x_1811) ;  /* 0x000000000f087348 */ /* 0x000fea0003c00000 */
[----:B------:R0:W1:Y:S02]  /*38370*/  SHFL.IDX P6, R14, R13, R12, R11 ;  /* 0x0000000c0d0e7389 */ /* 0x00006400000c000b */
[----:B01----:R-:W-:Y:S01]  /*38380*/  ENDCOLLECTIVE ;  /* 0x000000000000791b */ /* 0x003fe20003800000 */
.L_x_1811:
        /* <DEDUP_REMOVED lines=8> */
.L_x_1812:
[----:B------:R-:W-:Y:S02]  /*38410*/  IMAD.MOV.U32 R13, RZ, RZ, R72 ;  /* 0x000000ffff0d7224 */ /* 0x000fe400078e0048 */
[----:B------:R-:W-:-:S07]  /*38420*/  IMAD.MOV.U32 R74, RZ, RZ, R14 ;  /* 0x000000ffff4a7224 */ /* 0x000fce00078e000e */
[----:B------:R-:W-:Y:S05]  /*38430*/  WARPSYNC.COLLECTIVE R15, `(.L_x_1813) ;  /* 0x000000000f087348 */ /* 0x000fea0003c00000 */
[----:B------:R0:W1:Y:S02]  /*38440*/  SHFL.IDX P6, R14, R13, R12, R11 ;  /* 0x0000000c0d0e7389 */ /* 0x00006400000c000b */
[----:B01----:R-:W-:Y:S01]  /*38450*/  ENDCOLLECTIVE ;  /* 0x000000000000791b */ /* 0x003fe20003800000 */
.L_x_1813:
[----:B------:R-:W-:Y:S02]  /*38460*/  IMAD.MOV.U32 R13, RZ, RZ, R60 ;  /* 0x000000ffff0d7224 */ /* 0x000fe400078e003c */
[----:B------:R-:W-:Y:S02]  /*38470*/  IMAD.MOV.U32 R12, RZ, RZ, R5 ;  /* 0x000000ffff0c7224 */ /* 0x000fe400078e0005 */
[----:B------:R-:W-:-:S07]  /*38480*/  IMAD.MOV.U32 R72, RZ, RZ, R14 ;  /* 0x000000ffff487224 */ /* 0x000fce00078e000e */
[----:B------:R-:W-:Y:S05]  /*38490*/  WARPSYNC.COLLECTIVE R15, `(.L_x_1814) ;  /* 0x000000000f087348 */ /* 0x000fea0003c00000 */
[----:B------:R0:W1:Y:S02]  /*384a0*/  SHFL.IDX P6, R14, R13, R12, R11 ;  /* 0x0000000c0d0e7389 */ /* 0x00006400000c000b */
[----:B01----:R-:W-:Y:S01]  /*384b0*/  ENDCOLLECTIVE ;  /* 0x000000000000791b */ /* 0x003fe20003800000 */
.L_x_1814:
[----:B------:R-:W-:Y:S01]  /*384c0*/  IMAD.MOV.U32 R13, RZ, RZ, R56 ;  /* 0x000000ffff0d7224 */ /* 0x000fe200078e0038 */
[----:B------:R-:W-:Y:S01]  /*384d0*/  SEL R56, R70, R69, P0 ;  /* 0x0000004546387207 */ /* 0x000fe20000000000 */
[----:B------:R-:W-:-:S07]  /*384e0*/  IMAD.MOV.U32 R75, RZ, RZ, R14 ;  /* 0x000000ffff4b7224 */ /* 0x000fce00078e000e */
[----:B------:R-:W-:Y:S05]  /*384f0*/  WARPSYNC.COLLECTIVE R15, `(.L_x_1815) ;  /* 0x000000000f087348 */ /* 0x000fea0003c00000 */
[----:B------:R0:W1:Y:S02]  /*38500*/  SHFL.IDX P6, R14, R13, R12, R11 ;  /* 0x0000000c0d0e7389 */ /* 0x00006400000c000b */
[----:B01----:R-:W-:Y:S01]  /*38510*/  ENDCOLLECTIVE ;  /* 0x000000000000791b */ /* 0x003fe20003800000 */
.L_x_1815:
        /* <DEDUP_REMOVED lines=8> */
.L_x_1816:
[----:B------:R-:W-:Y:S01]  /*385a0*/  IMAD.MOV.U32 R13, RZ, RZ, R66 ;  /* 0x000000ffff0d7224 */ /* 0x000fe200078e0042 */
[----:B------:R-:W-:Y:S01]  /*385b0*/  SEL R66, R77, R72, P0 ;  /* 0x000000484d427207 */ /* 0x000fe20000000000 */
[----:B------:R-:W-:-:S07]  /*385c0*/  IMAD.MOV.U32 R68, RZ, RZ, R14 ;  /* 0x000000ffff447224 */ /* 0x000fce00078e000e */
[----:B------:R-:W-:Y:S05]  /*385d0*/  WARPSYNC.COLLECTIVE R15, `(.L_x_1817) ;  /* 0x000000000f087348 */ /* 0x000fea0003c00000 */
[----:B------:R0:W1:Y:S02]  /*385e0*/  SHFL.IDX P6, R14, R13, R12, R11 ;  /* 0x0000000c0d0e7389 */ /* 0x00006400000c000b */
[----:B01----:R-:W-:Y:S01]  /*385f0*/  ENDCOLLECTIVE ;  /* 0x000000000000791b */ /* 0x003fe20003800000 */
.L_x_1817:
[----:B------:R-:W-:Y:S01]  /*38600*/  IMAD.MOV.U32 R13, RZ, RZ, R54 ;  /* 0x000000ffff0d7224 */ /* 0x000fe200078e0036 */
[----:B------:R-:W-:Y:S01]  /*38610*/  SEL R54, R69, R70, P0 ;  /* 0x0000004645367207 */ /* 0x000fe20000000000 */
[----:B------:R-:W-:Y:S02]  /*38620*/  IMAD.MOV.U32 R12, RZ, RZ, R5 ;  /* 0x000000ffff0c7224 */ /* 0x000fe400078e0005 */
[----:B------:R-:W-:-:S07]  /*38630*/  IMAD.MOV.U32 R79, RZ, RZ, R14 ;  /* 0x000000ffff4f7224 */ /* 0x000fce00078e000e */
[----:B------:R-:W-:Y:S05]  /*38640*/  WARPSYNC.COLLECTIVE R15, `(.L_x_1818) ;  /* 0x000000000f087348 */ /* 0x000fea0003c00000 */
[----:B------:R0:W1:Y:S02]  /*38650*/  SHFL.IDX P6, R14, R13, R12, R11 ;  /* 0x0000000c0d0e7389 */ /* 0x00006400000c000b */
[----:B01----:R-:W-:Y:S01]  /*38660*/  ENDCOLLECTIVE ;  /* 0x000000000000791b */ /* 0x003fe20003800000 */
.L_x_1818:
[----:B------:R-:W-:Y:S01]  /*38670*/  IMAD.MOV.U32 R13, RZ, RZ, R52 ;  /* 0x000000ffff0d7224 */ /* 0x000fe200078e0034 */
[----:B------:R-:W-:Y:S01]  /*38680*/  SEL R52, R76, R73, P0 ;  /* 0x000000494c347207 */ /* 0x000fe20000000000 */
[----:B------:R-:W-:-:S07]  /*38690*/  IMAD.MOV.U32 R111, RZ, RZ, R14 ;  /* 0x000000ffff6f7224 */ /* 0x000fce00078e000e */
[----:B------:R-:W-:Y:S05]  /*386a0*/  WARPSYNC.COLLECTIVE R15, `(.L_x_1819) ;  /* 0x000000000f087348 */ /* 0x000fea0003c00000 */
[----:B------:R0:W1:Y:S02]  /*386b0*/  SHFL.IDX P6, R14, R13, R12, R11 ;  /* 0x0000000c0d0e7389 */ /* 0x00006400000c000b */
[----:B01----:R-:W-:Y:S01]  /*386c0*/  ENDCOLLECTIVE ;  /* 0x000000000000791b */ /* 0x003fe20003800000 */
.L_x_1819:
[----:B------:R-:W-:Y:S01]  /*386d0*/  SEL R75, R111, R68, P0 ;  /* 0x000000446f4b7207 */ /* 0x000fe20000000000 */
[----:B------:R-:W-:Y:S01]  /*386e0*/  IMAD.MOV.U32 R13, RZ, RZ, R64 ;  /* 0x000000ffff0d7224 */ /* 0x000fe200078e0040 */
[----:B------:R-:W-:Y:S01]  /*386f0*/  SEL R64, R72, R77, P0 ;  /* 0x0000004d48407207 */ /* 0x000fe20000000000 */
[----:B------:R-:W-:Y:S02]  /*38700*/  IMAD.MOV.U32 R12, RZ, RZ, R7 ;  /* 0x000000ffff0c7224 */ /* 0x000fe400078e0007 */
[----:B------:R-:W-:-:S07]  /*38710*/  IMAD.MOV.U32 R122, RZ, RZ, R14 ;  /* 0x000000ffff7a7224 */ /* 0x000fce00078e000e */
[----:B------:R-:W-:Y:S05]  /*38720*/  WARPSYNC.COLLECTIVE R15, `(.L_x_1820) ;  /* 0x000000000f087348 */ /* 0x000fea0003c00000 */
[----:B------:R0:W1:Y:S02]  /*38730*/  SHFL.IDX P6, R14, R13, R12, R11 ;  /* 0x0000000c0d0e7389 */ /* 0x00006400000c000b */
[----:B01----:R-:W-:Y:S01]  /*38740*/  ENDCOLLECTIVE ;  /* 0x000000000000791b */ /* 0x003fe20003800000 */
.L_x_1820:
[----:B------:R-:W-:Y:S02]  /*38750*/  SEL R60, R79, R122, P0 ;  /* 0x0000007a4f3c7207 */ /* 0x000fe40000000000 */
[----:B------:R-:W-:Y:S01]  /*38760*/  SEL R72, R122, R79, P0 ;  /* 0x0000004f7a487207 */ /* 0x000fe20000000000 */
[----:B------:R-:W-:Y:S01]  /*38770*/  IMAD.MOV.U32 R13, RZ, RZ, R62 ;  /* 0x000000ffff0d7224 */ /* 0x000fe200078e003e */
[----:B------:R-:W-:Y:S02]  /*38780*/  SEL R62, R73, R76, P0 ;  /* 0x0000004c493e7207 */ /* 0x000fe40000000000 */
[----:B------:R-:W-:Y:S01]  /*38790*/  SEL R73, R68, R111, P0 ;  /* 0x0000006f44497207 */ /* 0x000fe20000000000 */
[----:B------:R-:W-:Y:S02]  /*387a0*/  IMAD.MOV.U32 R111, RZ, RZ, RZ ;  /* 0x000000ffff6f7224 */ /* 0x000fe400078e00ff */
[----:B------:R-:W-:-:S07]  /*387b0*/  IMAD.MOV.U32 R113, RZ, RZ, R14 ;  /* 0x000000ffff717224 */ /* 0x000fce00078e000e */
[----:B------:R-:W-:Y:S05]  /*387c0*/  WARPSYNC.COLLECTIVE R15, `(.L_x_1821) ;  /* 0x000000000f087348 */ /* 0x000fea0003c00000 */
[----:B------:R0:W1:Y:S02]  /*387d0*/  SHFL.IDX P6, R14, R13, R12, R11 ;  /* 0x0000000c0d0e7389 */ /* 0x00006400000c000b */
[----:B01----:R-:W-:Y:S01]  /*387e0*/  ENDCOLLECTIVE ;  /* 0x000000000000791b */ /* 0x003fe20003800000 */
.L_x_1821:
[----:B------:R-:W-:Y:S02]  /*387f0*/  IMAD.MOV.U32 R13, RZ, RZ, R30 ;  /* 0x000000ffff0d7224 */ /* 0x000fe400078e001e */
[----:B------:R-:W-:Y:S02]  /*38800*/  IMAD.MOV.U32 R12, RZ, RZ, R5 ;  /* 0x000000ffff0c7224 */ /* 0x000fe400078e0005 */
[----:B------:R-:W-:-:S07]  /*38810*/  IMAD.MOV.U32 R115, RZ, RZ, R14 ;  /* 0x000000ffff737224 */ /* 0x000fce00078e000e */
[----:B------:R-:W-:Y:S05]  /*38820*/  WARPSYNC.COLLECTIVE R15, `(.L_x_1822) ;  /* 0x000000000f087348 */ /* 0x000fea0003c00000 */
[----:B------:R0:W1:Y:S02]  /*38830*/  SHFL.IDX P6, R14, R13, R12, R11 ;  /* 0x0000000c0d0e7389 */ /* 0x00006400000c000b */
[----:B01----:R-:W-:Y:S01]  /*38840*/  ENDCOLLECTIVE ;  /* 0x000000000000791b */ /* 0x003fe20003800000 */
.L_x_1822:
[----:B------:R-:W-:Y:S02]  /*38850*/  IMAD.MOV.U32 R13, RZ, RZ, R28 ;  /* 0x000000ffff0d7224 */ /* 0x000fe400078e001c */
[----:B------:R-:W-:-:S07]  /*38860*/  IMAD.MOV.U32 R30, RZ, RZ, R14 ;  /* 0x000000ffff1e7224 */ /* 0x000fce00078e000e */
[----:B------:R-:W-:Y:S05]  /*38870*/  WARPSYNC.COLLECTIVE R15, `(.L_x_1823) ;  /* 0x000000000f087348 */ /* 0x000fea0003c00000 */
[----:B------:R0:W1:Y:S02]  /*38880*/  SHFL.IDX P6, R14, R13, R12, R11 ;  /* 0x0000000c0d0e7389 */ /* 0x00006400000c000b */
[----:B01----:R-:W-:Y:S01]  /*38890*/  ENDCOLLECTIVE ;  /* 0x000000000000791b */ /* 0x003fe20003800000 */
.L_x_1823:
        /* <DEDUP_REMOVED lines=8> */
.L_x_1824:
[----:B------:R-:W-:Y:S02]  /*38920*/  SEL R76, R115, R28, P0 ;  /* 0x0000001c734c7207 */ /* 0x000fe40000000000 */
[----:B------:R-:W-:Y:S01]  /*38930*/  SEL R112, R28, R115, P0 ;  /* 0x000000731c707207 */ /* 0x000fe20000000000 */
[----:B------:R-:W-:Y:S02]  /*38940*/  IMAD.MOV.U32 R13, RZ, RZ, R32 ;  /* 0x000000ffff0d7224 */ /* 0x000fe400078e0020 */
[----:B------:R-:W-:-:S07]  /*38950*/  IMAD.MOV.U32 R34, RZ, RZ, R14 ;  /* 0x000000ffff227224 */ /* 0x000fce00078e000e */
[----:B------:R-:W-:Y:S05]  /*38960*/  WARPSYNC.COLLECTIVE R15, `(.L_x_1825) ;  /* 0x000000000f087348 */ /* 0x000fea0003c00000 */
[----:B------:R0:W1:Y:S02]  /*38970*/  SHFL.IDX P6, R14, R13, R12, R11 ;  /* 0x0000000c0d0e7389 */ /* 0x00006400000c000b */
[----:B01----:R-:W-:Y:S01]  /*38980*/  ENDCOLLECTIVE ;  /* 0x000000000000791b */ /* 0x003fe20003800000 */
.L_x_1825:
[----:B------:R-:W-:Y:S02]  /*38990*/  IMAD.MOV.U32 R13, RZ, RZ, R26 ;  /* 0x000000ffff0d7224 */ /* 0x000fe400078e001a */
[----:B------:R-:W-:Y:S02]  /*389a0*/  IMAD.MOV.U32 R12, RZ, RZ, R5 ;  /* 0x000000ffff0c7224 */ /* 0x000fe400078e0005 */
[----:B------:R-:W-:-:S07]  /*389b0*/  IMAD.MOV.U32 R32, RZ, RZ, R14 ;  /* 0x000000ffff207224 */ /* 0x000fce00078e000e */
[----:B------:R-:W-:Y:S05]  /*389c0*/  WARPSYNC.COLLECTIVE R15, `(.L_x_1826) ;  /* 0x000000000f087348 */ /* 0x000fea0003c00000 */
[----:B------:R0:W1:Y:S02]  /*389d0*/  SHFL.IDX P6, R14, R13, R12, R11 ;  /* 0x0000000c0d0e7389 */ /* 0x00006400000c000b */
[----:B01----:R-:W-:Y:S01]  /*389e0*/  ENDCOLLECTIVE ;  /* 0x000000000000791b */ /* 0x003fe20003800000 */
.L_x_1826:
[----:B------:R-:W-:Y:S02]  /*389f0*/  IMAD.MOV.U32 R13, RZ, RZ, R24 ;  /* 0x000000ffff0d7224 */ /* 0x000fe400078e0018 */
[----:B------:R-:W-:-:S07]  /*38a00*/  IMAD.MOV.U32 R117, RZ, RZ, R14 ;  /* 0x000000ffff757224 */ /* 0x000fce00078e000e */
[----:B------:R-:W-:Y:S05]  /*38a10*/  WARPSYNC.COLLECTIVE R15, `(.L_x_1827) ;  /* 0x000000000f087348 */ /* 0x000fea0003c00000 */
[----:B------:R0:W1:Y:S02]  /*38a20*/  SHFL.IDX P6, R14, R13, R12, R11 ;  /* 0x0000000c0d0e7389 */ /* 0x00006400000c000b */
[----:B01----:R-:W-:Y:S01]  /*38a30*/  ENDCOLLECTIVE ;  /* 0x000000000000791b */ /* 0x003fe20003800000 */
.L_x_1827:
        /* <DEDUP_REMOVED lines=8> */
.L_x_1828:
[----:B------:R-:W-:Y:S02]  /*38ac0*/  SEL R114, R32, R119, P0 ;  /* 0x0000007720727207 */ /* 0x000fe40000000000 */
[----:B------:R-:W-:Y:S01]  /*38ad0*/  SEL R74, R119, R32, P0 ;  /* 0x00000020774a7207 */ /* 0x000fe20000000000 */
[----:B------:R-:W-:Y:S02]  /*38ae0*/  IMAD.MOV.U32 R13, RZ, RZ, R4 ;  /* 0x000000ffff0d7224 */ /* 0x000fe400078e0004 */
[----:B------:R-:W-:-:S07]  /*38af0*/  IMAD.MOV.U32 R10, RZ, RZ, R14 ;  /* 0x000000ffff0a7224 */ /* 0x000fce00078e000e */
[----:B------:R-:W-:Y:S05]  /*38b00*/  WARPSYNC.COLLECTIVE R15, `(.L_x_1829) ;  /* 0x000000000f087348 */ /* 0x000fea0003c00000 */
[----:B------:R0:W1:Y:S02]  /*38b10*/  SHFL.IDX P6, R14, R13, R12, R11 ;  /* 0x0000000c0d0e7389 */ /* 0x00006400000c000b */
[----:B01----:R-:W-:Y:S01]  /*38b20*/  ENDCOLLECTIVE ;  /* 0x000000000000791b */ /* 0x003fe20003800000 */
.L_x_1829:
[----:B------:R-:W-:Y:S02]  /*38b30*/  IMAD.MOV.U32 R13, RZ, RZ, R8 ;  /* 0x000000ffff0d7224 */ /* 0x000fe400078e0008 */
[----:B------:R-:W-:Y:S02]  /*38b40*/  IMAD.MOV.U32 R12, RZ, RZ, R5 ;  /* 0x000000ffff0c7224 */ /* 0x000fe400078e0005 */
[----:B------:R-:W-:-:S07]  /*38b50*/  IMAD.MOV.U32 R4, RZ, RZ, R14 ;  /* 0x000000ffff047224 */ /* 0x000fce00078e000e */
[----:B------:R-:W-:Y:S05]  /*38b60*/  WARPSYNC.COLLECTIVE R15, `(.L_x_1830) ;  /* 0x000000000f087348 */ /* 0x000fea0003c00000 */
[----:B------:R0:W1:Y:S02]  /*38b70*/  SHFL.IDX P6, R14, R13, R12, R11 ;  /* 0x0000000c0d0e7389 */ /* 0x00006400000c000b */
[----:B01----:R-:W-:Y:S01]  /*38b80*/  ENDCOLLECTIVE ;  /* 0x000000000000791b */ /* 0x003fe20003800000 */
.L_x_1830:
[----:B------:R-:W-:Y:S02]  /*38b90*/  IMAD.MOV.U32 R13, RZ, RZ, R6 ;  /* 0x000000ffff0d7224 */ /* 0x000fe400078e0006 */
[----:B------:R-:W-:-:S07]  /*38ba0*/  IMAD.MOV.U32 R7, RZ, RZ, R14 ;  /* 0x000000ffff077224 */ /* 0x000fce00078e000e */
[----:B------:R-:W-:Y:S05]  /*38bb0*/  WARPSYNC.COLLECTIVE R15, `(.L_x_1831) ;  /* 0x000000000f087348 */ /* 0x000fea0003c00000 */
[----:B------:R0:W1:Y:S02]  /*38bc0*/  SHFL.IDX P6, R14, R13, R12, R11 ;  /* 0x0000000c0d0e7389 */ /* 0x00006400000c000b */
[----:B01----:R-:W-:Y:S01]  /*38bd0*/  ENDCOLLECTIVE ;  /* 0x000000000000791b */ /* 0x003fe20003800000 */
.L_x_1831:
[----:B------:R-:W-:Y:S05]  /*38be0*/  BRA `(.L_x_1832) ;  /* 0xffffff2800947947 */ /* 0x000fea000383ffff */
.L_x_1564:
[----:B------:R-:W-:Y:S02]  /*38bf0*/  IMAD.MOV.U32 R13, RZ, RZ, R3 ;  /* 0x000000ffff0d7224 */ /* 0x000fe400078e0003 */
[----:B------:R-:W-:Y:S02]  /*38c00*/  IMAD.MOV.U32 R12, RZ, RZ, RZ ;  /* 0x000000ffff0c7224 */ /* 0x000fe400078e00ff */
[----:B------:R-:W-:Y:S02]  /*38c10*/  IMAD.MOV.U32 R11, RZ, RZ, 0x181f ;  /* 0x0000181fff0b7424 */ /* 0x000fe400078e00ff */
[----:B------:R-:W-:-:S07]  /*38c20*/  IMAD.MOV.U32 R15, RZ, RZ, -0x1 ;  /* 0xffffffffff0f7424 */ /* 0x000fce00078e00ff */
[----:B-----5:R-:W-:Y:S05]  /*38c30*/  WARPSYNC.COLLECTIVE R15, `(.L_x_1833) ;  /* 0x000000000f087348 */ /* 0x020fea0003c00000 */
[----:B------:R0:W1:Y:S02]  /*38c40*/  SHFL.IDX P6, R14, R13, R12, R11 ;  /* 0x0000000c0d0e7389 */ /* 0x00006400000c000b */
[----:B01---5:R-:W-:Y:S01]  /*38c50*/  ENDCOLLECTIVE ;  /* 0x000000000000791b */ /* 0x023fe20003800000 */
.L_x_1833:
[----:B------:R-:W-:Y:S02]  /*38c60*/  IMAD.MOV.U32 R13, RZ, RZ, R2 ;  /* 0x000000ffff0d7224 */ /* 0x000fe400078e0002 */
[----:B------:R-:W-:-:S07]  /*38c70*/  IMAD.MOV.U32 R0, RZ, RZ, R14 ;  /* 0x000000ffff007224 */ /* 0x000fce00078e000e */
[----:B------:R-:W-:Y:S05]  /*38c80*/  WARPSYNC.COLLECTIVE R15, `(.L_x_1834) ;  /* 0x000000000f087348 */ /* 0x000fea0003c00000 */
[----:B------:R0:W1:Y:S02]  /*38c90*/  SHFL.IDX P6, R14, R13, R12, R11 ;  /* 0x0000000c0d0e7389 */ /* 0x00006400000c000b */
[----:B01----:R-:W-:Y:S01]  /*38ca0*/  ENDCOLLECTIVE ;  /* 0x000000000000791b */ /* 0x003fe20003800000 */
.L_x_1834:
[----:B------:R-:W-:Y:S05]  /*38cb0*/  BRA `(.L_x_1835) ;  /* 0xffffff3400f07947 */ /* 0x000fea000383ffff */
.L_x_1567:
        /* <DEDUP_REMOVED lines=8> */
.L_x_1837:
[----:B------:R-:W-:Y:S05]  /*38d40*/  BSYNC B1 ;  /* 0x0000000000017941 */ /* 0x000fea0003800000 */
.L_x_1836:
[----:B------:R-:W-:Y:S02]  /*38d50*/  IMAD.MOV.U32 R13, RZ, RZ, R2 ;  /* 0x000000ffff0d7224 */ /* 0x000fe400078e0002 */
[----:B------:R-:W-:Y:S02]  /*38d60*/  IMAD.MOV.U32 R12, RZ, RZ, 0x1 ;  /* 0x00000001ff0c7424 */ /* 0x000fe400078e00ff */
[----:B------:R-:W-:Y:S02]  /*38d70*/  IMAD.MOV.U32 R11, RZ, RZ, 0x181f ;  /* 0x0000181fff0b7424 */ /* 0x000fe400078e00ff */
[----:B------:R-:W-:Y:S02]  /*38d80*/  IMAD.MOV.U32 R15, RZ, RZ, -0x1 ;  /* 0xffffffffff0f7424 */ /* 0x000fe400078e00ff */
[----:B------:R-:W-:-:S07]  /*38d90*/  IMAD.MOV.U32 R0, RZ, RZ, R14 ;  /* 0x000000ffff007224 */ /* 0x000fce00078e000e */
[----:B------:R-:W-:Y:S05]  /*38da0*/  WARPSYNC.COLLECTIVE R15, `(.L_x_1838) ;  /* 0x000000000f087348 */ /* 0x000fea0003c00000 */
[----:B------:R0:W1:Y:S02]  /*38db0*/  SHFL.IDX P6, R14, R13, R12, R11 ;  /* 0x0000000c0d0e7389 */ /* 0x00006400000c000b */
[----:B01----:R-:W-:Y:S01]  /*38dc0*/  ENDCOLLECTIVE ;  /* 0x000000000000791b */ /* 0x003fe20003800000 */
.L_x_1838:
[----:B------:R-:W-:Y:S05]  /*38dd0*/  BRA `(.L_x_1839) ;  /* 0xffffff3400f87947 */ /* 0x000fea000383ffff */
.L_x_1570:
[----:B------:R-:W-:Y:S01]  /*38de0*/  BSSY B1, `(.L_x_1840) ;  /* 0x0000008000017945 */ /* 0x000fe20003800000 */
[----:B------:R-:W-:Y:S02]  /*38df0*/  IMAD.MOV.U32 R13, RZ, RZ, R3 ;  /* 0x000000ffff0d7224 */ /* 0x000fe400078e0003 */
[----:B------:R-:W-:Y:S02]  /*38e00*/  IMAD.MOV.U32 R12, RZ, RZ, 0x2 ;  /* 0x00000002ff0c7424 */ /* 0x000fe400078e00ff */
[----:B------:R-:W-:Y:S02]  /*38e10*/  IMAD.MOV.U32 R11, RZ, RZ, 0x181f ;  /* 0x0000181fff0b7424 */ /* 0x000fe400078e00ff */
[----:B---3--:R-:W-:-:S07]  /*38e20*/  IMAD.MOV.U32 R15, RZ, RZ, -0x1 ;  /* 0xffffffffff0f7424 */ /* 0x008fce00078e00ff */
[----:B012-4-:R-:W-:Y:S05]  /*38e30*/  WARPSYNC.COLLECTIVE R15, `(.L_x_1841) ;  /* 0x000000000f087348 */ /* 0x017fea0003c00000 */
[----:B--2---:R2:W3:Y:S02]  /*38e40*/  SHFL.IDX P6, R14, R13, R12, R11 ;  /* 0x0000000c0d0e7389 */ /* 0x0044e400000c000b */
[----:B01234-:R-:W-:Y:S01]  /*38e50*/  ENDCOLLECTIVE ;  /* 0x000000000000791b */ /* 0x01ffe20003800000 */
.L_x_1841:
[----:B------:R-:W-:Y:S05]  /*38e60*/  BSYNC B1 ;  /* 0x0000000000017941 */ /* 0x000fea0003800000 */
.L_x_1840:
        /* <DEDUP_REMOVED lines=8> */
.L_x_1842:
[----:B------:R-:W-:Y:S05]  /*38ef0*/  BRA `(.L_x_1843) ;  /* 0xffffff3800007947 */ /* 0x000fea000383ffff */
.L_x_1573:
        /* <DEDUP_REMOVED lines=8> */
.L_x_1845:
[----:B------:R-:W-:Y:S05]  /*38f80*/  BSYNC B1 ;  /* 0x0000000000017941 */ /* 0x000fea0003800000 */
.L_x_1844:
        /* <DEDUP_REMOVED lines=8> */
.L_x_1846:
[----:B------:R-:W-:Y:S05]  /*39010*/  BRA `(.L_x_1847) ;  /* 0xffffff3800087947 */ /* 0x000fea000383ffff */
.L_x_1575:
[----:B------:R-:W-:Y:S02]  /*39020*/  IMAD.MOV.U32 R13, RZ, RZ, R24 ;  /* 0x000000ffff0d7224 */ /* 0x000fe400078e0018 */
[----:B------:R-:W-:Y:S02]  /*39030*/  IMAD.MOV.U32 R12, RZ, RZ, RZ ;  /* 0x000000ffff0c7224 */ /* 0x000fe400078e00ff */
[----:B------:R-:W-:Y:S02]  /*39040*/  IMAD.MOV.U32 R11, RZ, RZ, 0x1c1f ;  /* 0x00001c1fff0b7424 */ /* 0x000fe400078e00ff */
[----:B------:R-:W-:-:S07]  /*39050*/  IMAD.MOV.U32 R15, RZ, RZ, -0x1 ;  /* 0xffffffffff0f7424 */ /* 0x000fce00078e00ff */
[----:B------:R-:W-:Y:S05]  /*39060*/  WARPSYNC.COLLECTIVE R15, `(.L_x_1848) ;  /* 0x000000000f087348 */ /* 0x000fea0003c00000 */
[----:B------:R0:W1:Y:S02]  /*39070*/  SHFL.IDX P6, R14, R13, R12, R11 ;  /* 0x0000000c0d0e7389 */ /* 0x00006400000c000b */
[----:B01----:R-:W-:Y:S01]  /*39080*/  ENDCOLLECTIVE ;  /* 0x000000000000791b */ /* 0x003fe20003800000 */
.L_x_1848:
[----:B------:R-:W-:Y:S02]  /*39090*/  IMAD.MOV.U32 R13, RZ, RZ, R4 ;  /* 0x000000ffff0d7224 */ /* 0x000fe400078e0004 */
[----:B------:R-:W-:-:S07]  /*390a0*/  IMAD.MOV.U32 R5, RZ, RZ, R14 ;  /* 0x000000ffff057224 */ /* 0x000fce00078e000e */
[----:B------:R-:W-:Y:S05]  /*390b0*/  WARPSYNC.COLLECTIVE R15, `(.L_x_1849) ;  /* 0x000000000f087348 */ /* 0x000fea0003c00000 */
[----:B------:R0:W1:Y:S02]  /*390c0*/  SHFL.IDX P6, R14, R13, R12, R11 ;  /* 0x0000000c0d0e7389 */ /* 0x00006400000c000b */
[----:B01----:R-:W-:Y:S01]  /*390d0*/  ENDCOLLECTIVE ;  /* 0x000000000000791b */ /* 0x003fe20003800000 */
.L_x_1849:
[----:B------:R-:W-:Y:S05]  /*390e0*/  BRA `(.L_x_1850) ;  /* 0xffffff3c00347947 */ /* 0x000fea000383ffff */
.L_x_1578:
[----:B------:R-:W-:Y:S01]  /*390f0*/  BSSY B1, `(.L_x_1851) ;  /* 0x0000008000017945 */ /* 0x000fe20003800000 */
[----:B---3--:R-:W-:Y:S02]  /*39100*/  IMAD.MOV.U32 R13, RZ, RZ, R24 ;  /* 0x000000ffff0d7224 */ /* 0x008fe400078e0018 */
[----:B------:R-:W-:Y:S02]  /*39110*/  IMAD.MOV.U32 R12, RZ, RZ, 0x1 ;  /* 0x00000001ff0c7424 */ /* 0x000fe400078e00ff */
[----:B------:R-:W-:Y:S02]  /*39120*/  IMAD.MOV.U32 R11, RZ, RZ, 0x1c1f ;  /* 0x00001c1fff0b7424 */ /* 0x000fe400078e00ff */
[----:B------:R-:W-:-:S07]  /*39130*/  IMAD.MOV.U32 R15, RZ, RZ, -0x1 ;  /* 0xffffffffff0f7424 */ /* 0x000fce00078e00ff */
[----:B012---:R-:W-:Y:S05]  /*39140*/  WARPSYNC.COLLECTIVE R15, `(.L_x_1852) ;  /* 0x000000000f087348 */ /* 0x007fea0003c00000 */
[----:B--2---:R2:W3:Y:S02]  /*39150*/  SHFL.IDX P6, R14, R13, R12, R11 ;  /* 0x0000000c0d0e7389 */ /* 0x0044e400000c000b */
[----:B0123--:R-:W-:Y:S01]  /*39160*/  ENDCOLLECTIVE ;  /* 0x000000000000791b */ /* 0x00ffe20003800000 */
.L_x_1852:
[----:B------:R-:W-:Y:S05]  /*39170*/  BSYNC B1 ;  /* 0x0000000000017941 */ /* 0x000fea0003800000 */
.L_x_1851:
        /* <DEDUP_REMOVED lines=8> */
.L_x_1853:
[----:B------:R-:W-:Y:S05]  /*39200*/  BRA `(.L_x_1854) ;  /* 0xffffff4000347947 */ /* 0x000fea000383ffff */
.L_x_1582:
[----:B------:R-:W-:Y:S02]  /*39210*/  IMAD.MOV.U32 R13, RZ, RZ, R3 ;  /* 0x000000ffff0d7224 */ /* 0x000fe400078e0003 */
[----:B------:R-:W-:Y:S02]  /*39220*/  IMAD.MOV.U32 R12, RZ, RZ, RZ ;  /* 0x000000ffff0c7224 */ /* 0x000fe400078e00ff */
[----:B------:R-:W-:Y:S02]  /*39230*/  IMAD.MOV.U32 R11, RZ, RZ, 0x181f ;  /* 0x0000181fff0b7424 */ /* 0x000fe400078e00ff */
[----:B------:R-:W-:-:S07]  /*39240*/  IMAD.MOV.U32 R15, RZ, RZ, -0x1 ;  /* 0xffffffffff0f7424 */ /* 0x000fce00078e00ff */
[----:B--2---:R-:W-:Y:S05]  /*39250*/  WARPSYNC.COLLECTIVE R15, `(.L_x_1855) ;  /* 0x000000000f087348 */ /* 0x004fea0003c00000 */
[----:B------:R0:W1:Y:S02]  /*39260*/  SHFL.IDX P6, R14, R13, R12, R11 ;  /* 0x0000000c0d0e7389 */ /* 0x00006400000c000b */
[----:B012---:R-:W-:Y:S01]  /*39270*/  ENDCOLLECTIVE ;  /* 0x000000000000791b */ /* 0x007fe20003800000 */
.L_x_1855:
[----:B------:R-:W-:Y:S02]  /*39280*/  IMAD.MOV.U32 R13, RZ, RZ, R2 ;  /* 0x000000ffff0d7224 */ /* 0x000fe400078e0002 */
[----:B------:R-:W-:-:S07]  /*39290*/  IMAD.MOV.U32 R0, RZ, RZ, R14 ;  /* 0x000000ffff007224 */ /* 0x000fce00078e000e */
[----:B------:R-:W-:Y:S05]  /*392a0*/  WARPSYNC.COLLECTIVE R15, `(.L_x_1856) ;  /* 0x000000000f087348 */ /* 0x000fea0003c00000 */
[----:B------:R0:W1:Y:S02]  /*392b0*/  SHFL.IDX P6, R14, R13, R12, R11 ;  /* 0x0000000c0d0e7389 */ /* 0x00006400000c000b */
[----:B01----:R-:W-:Y:S01]  /*392c0*/  ENDCOLLECTIVE ;  /* 0x000000000000791b */ /* 0x003fe20003800000 */
.L_x_1856:
[----:B------:R-:W-:Y:S05]  /*392d0*/  BRA `(.L_x_1857) ;  /* 0xffffff4c00187947 */ /* 0x000fea000383ffff */
.L_x_1585:
[----:B------:R-:W-:Y:S01]  /*392e0*/  BSSY B1, `(.L_x_1858) ;  /* 0x0000008000017945 */ /* 0x000fe20003800000 */
[----:B------:R-:W-:Y:S02]  /*392f0*/  IMAD.MOV.U32 R13, RZ, RZ, R3 ;  /* 0x000000ffff0d7224 */ /* 0x000fe400078e0003 */
[----:B------:R-:W-:Y:S02]  /*39300*/  IMAD.MOV.U32 R12, RZ, RZ, 0x1 ;  /* 0x00000001ff0c7424 */ /* 0x000fe400078e00ff */
[----:B------:R-:W-:Y:S02]  /*39310*/  IMAD.MOV.U32 R11, RZ, RZ, 0x181f ;  /* 0x0000181fff0b7424 */ /* 0x000fe400078e00ff */
[----:B----4-:R-:W-:-:S07]  /*39320*/  IMAD.MOV.U32 R15, RZ, RZ, -0x1 ;  /* 0xffffffffff0f7424 */ /* 0x010fce00078e00ff */
[----:B0123--:R-:W-:Y:S05]  /*39330*/  WARPSYNC.COLLECTIVE R15, `(.L_x_1859) ;  /* 0x000000000f087348 */ /* 0x00ffea0003c00000 */
[----:B---3--:R3:W4:Y:S02]  /*39340*/  SHFL.IDX P6, R14, R13, R12, R11 ;  /* 0x0000000c0d0e7389 */ /* 0x00872400000c000b */
[----:B01234-:R-:W-:Y:S01]  /*39350*/  ENDCOLLECTIVE ;  /* 0x000000000000791b */ /* 0x01ffe20003800000 */
.L_x_1859:
[----:B------:R-:W-:Y:S05]  /*39360*/  BSYNC B1 ;  /* 0x0000000000017941 */ /* 0x000fea0003800000 */
.L_x_1858:
        /* <DEDUP_REMOVED lines=8> */
.L_x_1860:
[----:B------:R-:W-:Y:S05]  /*393f0*/  BRA `(.L_x_1861) ;  /* 0xffffff4c00247947 */ /* 0x000fea000383ffff */
.L_x_1588:
        /* <DEDUP_REMOVED lines=8> */
.L_x_1863:
[----:B------:R-:W-:Y:S05]  /*39480*/  BSYNC B1 ;  /* 0x0000000000017941 */ /* 0x000fea0003800000 */
.L_x_1862:
        /* <DEDUP_REMOVED lines=8> */
.L_x_1864:
[----:B------:R-:W-:Y:S05]  /*39510*/  BRA `(.L_x_1865) ;  /* 0xffffff4c002c7947 */ /* 0x000fea000383ffff */
.L_x_1591:
[----:B------:R-:W-:Y:S01]  /*39520*/  BSSY B1, `(.L_x_1866) ;  /* 0x0000008000017945 */ /* 0x000fe20003800000 */
[----:B------:R-:W-:Y:S02]  /*39530*/  IMAD.MOV.U32 R13, RZ, RZ, R3 ;  /* 0x000000ffff0d7224 */ /* 0x000fe400078e0003 */
[----:B------:R-:W-:Y:S02]  /*39540*/  IMAD.MOV.U32 R12, RZ, RZ, 0x3 ;  /* 0x00000003ff0c7424 */ /* 0x000fe400078e00ff */
[----:B------:R-:W-:Y:S02]  /*39550*/  IMAD.MOV.U32 R11, RZ, RZ, 0x181f ;  /* 0x0000181fff0b7424 */ /* 0x000fe400078e00ff */
[----:B0-----:R-:W-:-:S07]  /*39560*/  IMAD.MOV.U32 R15, RZ, RZ, -0x1 ;  /* 0xffffffffff0f7424 */ /* 0x001fce00078e00ff */
[----:B-1234-:R-:W-:Y:S05]  /*39570*/  WARPSYNC.COLLECTIVE R15, `(.L_x_1867) ;  /* 0x000000000f087348 */ /* 0x01efea0003c00000 */
[----:B----4-:R0:W4:Y:S02]  /*39580*/  SHFL.IDX P6, R14, R13, R12, R11 ;  /* 0x0000000c0d0e7389 */ /* 0x01012400000c000b */
[----:B01234-:R-:W-:Y:S01]  /*39590*/  ENDCOLLECTIVE ;  /* 0x000000000000791b */ /* 0x01ffe20003800000 */
.L_x_1867:
[----:B------:R-:W-:Y:S05]  /*395a0*/  BSYNC B1 ;  /* 0x0000000000017941 */ /* 0x000fea0003800000 */
.L_x_1866:
        /* <DEDUP_REMOVED lines=8> */
.L_x_1868:
[----:B------:R-:W-:Y:S05]  /*39630*/  BRA `(.L_x_1869) ;  /* 0xffffff4c00347947 */ /* 0x000fea000383ffff */
.L_x_1618:
[----:B------:R-:W1:Y:S01]  /*39640*/  S2R R11, SR_TID.X ;  /* 0x00000000000b7919 */ /* 0x000e620000002100 */
[----:B------:R-:W-:Y:S01]  /*39650*/  BSSY B1, `(.L_x_1870) ;  /* 0x000000a000017945 */ /* 0x000fe20003800000 */
[----:B------:R-:W-:Y:S02]  /*39660*/  IMAD.MOV.U32 R12, RZ, RZ, RZ ;  /* 0x000000ffff0c7224 */ /* 0x000fe400078e00ff */
[----:B0-----:R-:W-:Y:S01]  /*39670*/  IMAD.MOV.U32 R15, RZ, RZ, -0x1 ;  /* 0xffffffffff0f7424 */ /* 0x001fe200078e00ff */
[----:B-1----:R-:W-:-:S04]  /*39680*/  SHF.R.U32.HI R11, RZ, 0x5, R11 ;  /* 0x00000005ff0b7819 */ /* 0x002fc8000001160b */
[----:B------:R-:W-:-:S05]  /*39690*/  LOP3.LUT R11, R11, 0x3, RZ, 0xc0, !PT ;  /* 0x000000030b0b7812 */ /* 0x000fca00078ec0ff */
[----:B------:R-:W-:Y:S02]  /*396a0*/  IMAD.MOV.U32 R13, RZ, RZ, R11 ;  /* 0x000000ffff0d7224 */ /* 0x000fe400078e000b */
[----:B------:R-:W-:-:S07]  /*396b0*/  IMAD.MOV.U32 R11, RZ, RZ, 0x1f ;  /* 0x0000001fff0b7424 */ /* 0x000fce00078e00ff */
[----:B------:R-:W-:Y:S05]  /*396c0*/  WARPSYNC.COLLECTIVE R15, `(.L_x_1871) ;  /* 0x000000000f087348 */ /* 0x000fea0003c00000 */
[----:B------:R0:W1:Y:S02]  /*396d0*/  SHFL.IDX P6, R14, R13, R12, R11 ;  /* 0x0000000c0d0e7389 */ /* 0x00006400000c000b */
[----:B01----:R-:W-:Y:S01]  /*396e0*/  ENDCOLLECTIVE ;  /* 0x000000000000791b */ /* 0x003fe20003800000 */
.L_x_1871:
[----:B------:R-:W-:Y:S05]  /*396f0*/  BSYNC B1 ;  /* 0x0000000000017941 */ /* 0x000fea0003800000 */
.L_x_1870:
[----:B------:R-:W-:Y:S05]  /*39700*/  BRA `(.L_x_1872) ;  /* 0xffffff6c00a07947 */ /* 0x000fea000383ffff */
.L_x_1620:
[----:B------:R-:W-:Y:S01]  /*39710*/  BSSY B1, `(.L_x_1873) ;  /* 0x0000006000017945 */ /* 0x000fe20003800000 */
[----:B0-----:R-:W-:-:S07]  /*39720*/  IMAD.MOV.U32 R15, RZ, RZ, -0x1 ;  /* 0xffffffffff0f7424 */ /* 0x001fce00078e00ff */
[----:B-1----:R-:W-:Y:S05]  /*39730*/  WARPSYNC.COLLECTIVE R15, `(.L_x_1874) ;  /* 0x000000000f0c7348 */ /* 0x002fea0003c00000 */
[----:B------:R-:W-:Y:S02]  /*39740*/  ELECT P6, UR62, PT ;  /* 0x00000000003e782f */ /* 0x000fe400038c0000 */
[----:B------:R-:W-:Y:S01]  /*39750*/  MOV R14, UR62 ;  /* 0x0000003e000e7c02 */ /* 0x000fe20008000f00 */
[----:B-1----:R-:W-:Y:S10]  /*39760*/  ENDCOLLECTIVE ;  /* 0x000000000000791b */ /* 0x002ff40003800000 */
.L_x_1874:
[----:B------:R-:W-:Y:S05]  /*39770*/  BSYNC B1 ;  /* 0x0000000000017941 */ /* 0x000fea0003800000 */
.L_x_1873:
[----:B------:R-:W-:Y:S05]  /*39780*/  BRA `(.L_x_1619) ;  /* 0xffffff6c00987947 */ /* 0x000fea000383ffff */
.L_x_1622:
[----:B-1----:R1:W2:Y:S02]  /*39790*/  SYNCS.PHASECHK.TRANS64.TRYWAIT P0, [R19+URZ+0x29820], R5 ;  /* 0x02982005130075a7 */ /* 0x0022a4000800017f */
[----:B--2---:R-:W-:Y:S05]  /*397a0*/  @!P0 NANOSLEEP.SYNCS 0x989680 ;  /* 0x009896800000895d */ /* 0x004fea0003900000 */
[----:B------:R-:W2:Y:S02]  /*397b0*/  @!P0 SYNCS.PHASECHK.TRANS64 P0, [R19+URZ+0x29820], R5 ;  /* 0x02982005130085a7 */ /* 0x000ea4000800007f */
[----:B--2---:R-:W-:Y:S05]  /*397c0*/  @!P0 BRA `(.L_x_1622) ;  /* 0xfffffffc00f08947 */ /* 0x004fea000383ffff */
[----:B------:R-:W-:Y:S05]  /*397d0*/  BRA `(.L_x_1875) ;  /* 0xffffff6c00a87947 */ /* 0x000fea000383ffff */
.L_x_1626:
[----:B--2---:R2:W3:Y:S02]  /*397e0*/  SYNCS.PHASECHK.TRANS64.TRYWAIT P0, [R8+URZ+0x298a0], R11 ;  /* 0x0298a00b080075a7 */ /* 0x0044e4000800017f */
[----:B---3--:R-:W-:Y:S05]  /*397f0*/  @!P0 NANOSLEEP.SYNCS 0x989680 ;  /* 0x009896800000895d */ /* 0x008fea0003900000 */
[----:B------:R-:W3:Y:S02]  /*39800*/  @!P0 SYNCS.PHASECHK.TRANS64 P0, [R8+URZ+0x298a0], R11 ;  /* 0x0298a00b080085a7 */ /* 0x000ee4000800007f */
[----:B---3--:R-:W-:Y:S05]  /*39810*/  @!P0 BRA `(.L_x_1626) ;  /* 0xfffffffc00f08947 */ /* 0x008fea000383ffff */
[----:B------:R-:W-:Y:S05]  /*39820*/  BRA `(.L_x_1876) ;  /* 0xffffff6c00c87947 */ /* 0x000fea000383ffff */
.L_x_1633:
[----:B-1----:R1:W3:Y:S02]  /*39830*/  SYNCS.PHASECHK.TRANS64.TRYWAIT P0, [R8+URZ+0x298c0], R11 ;  /* 0x0298c00b080075a7 */ /* 0x0022e4000800017f */
[----:B---3--:R-:W-:Y:S05]  /*39840*/  @!P0 NANOSLEEP.SYNCS 0x989680 ;  /* 0x009896800000895d */ /* 0x008fea0003900000 */
[----:B------:R-:W3:Y:S02]  /*39850*/  @!P0 SYNCS.PHASECHK.TRANS64 P0, [R8+URZ+0x298c0], R11 ;  /* 0x0298c00b080085a7 */ /* 0x000ee4000800007f */
[----:B---3--:R-:W-:Y:S05]  /*39860*/  @!P0 BRA `(.L_x_1633) ;  /* 0xfffffffc00f08947 */ /* 0x008fea000383ffff */
[----:B------:R-:W-:Y:S05]  /*39870*/  BRA `(.L_x_1877) ;  /* 0xffffff7000c07947 */ /* 0x000fea000383ffff */
.L_x_1640:
[----:B-1----:R1:W2:Y:S02]  /*39880*/  SYNCS.PHASECHK.TRANS64.TRYWAIT P1, [R9+URZ+0x298a0], R8 ;  /* 0x0298a008090075a7 */ /* 0x0022a4000802017f */
[----:B--2---:R-:W-:Y:S05]  /*39890*/  @!P1 NANOSLEEP.SYNCS 0x989680 ;  /* 0x009896800000995d */ /* 0x004fea0003900000 */
[----:B------:R-:W2:Y:S02]  /*398a0*/  @!P1 SYNCS.PHASECHK.TRANS64 P1, [R9+URZ+0x298a0], R8 ;  /* 0x0298a008090095a7 */ /* 0x000ea4000802007f */
[----:B--2---:R-:W-:Y:S05]  /*398b0*/  @!P1 BRA `(.L_x_1640) ;  /* 0xfffffffc00f09947 */ /* 0x004fea000383ffff */
[----:B------:R-:W-:Y:S05]  /*398c0*/  BRA `(.L_x_1878) ;  /* 0xffffff74009c7947 */ /* 0x000fea000383ffff */
.L_x_1647:
[----:B--2---:R2:W3:Y:S02]  /*398d0*/  SYNCS.PHASECHK.TRANS64.TRYWAIT P1, [R9+URZ+0x298c0], R8 ;  /* 0x0298c008090075a7 */ /* 0x0044e4000802017f */
[----:B---3--:R-:W-:Y:S05]  /*398e0*/  @!P1 NANOSLEEP.SYNCS 0x989680 ;  /* 0x009896800000995d */ /* 0x008fea0003900000 */
[----:B------:R-:W3:Y:S02]  /*398f0*/  @!P1 SYNCS.PHASECHK.TRANS64 P1, [R9+URZ+0x298c0], R8 ;  /* 0x0298c008090095a7 */ /* 0x000ee4000802007f */
[----:B---3--:R-:W-:Y:S05]  /*39900*/  @!P1 BRA `(.L_x_1647) ;  /* 0xfffffffc00f09947 */ /* 0x008fea000383ffff */
[----:B------:R-:W-:Y:S05]  /*39910*/  BRA `(.L_x_1879) ;  /* 0xffffff7800907947 */ /* 0x000fea000383ffff */
.L_x_1672:
[----:B------:R-:W3:Y:S01]  /*39920*/  S2R R0, SR_TID.X ;  /* 0x0000000000007919 */ /* 0x000ee20000002100 */
[----:B------:R-:W-:Y:S01]  /*39930*/  BSSY B0, `(.L_x_1880) ;  /* 0x000000a000007945 */ /* 0x000fe20003800000 */
[----:B------:R-:W-:Y:S02]  /*39940*/  IMAD.MOV.U32 R12, RZ, RZ, RZ ;  /* 0x000000ffff0c7224 */ /* 0x000fe400078e00ff */
[----:B------:R-:W-:Y:S02]  /*39950*/  IMAD.MOV.U32 R11, RZ, RZ, 0x1f ;  /* 0x0000001fff0b7424 */ /* 0x000fe400078e00ff */
[----:B0-----:R-:W-:Y:S01]  /*39960*/  IMAD.MOV.U32 R15, RZ, RZ, -0x1 ;  /* 0xffffffffff0f7424 */ /* 0x001fe200078e00ff */
[----:B---3--:R-:W-:-:S04]  /*39970*/  SHF.R.U32.HI R0, RZ, 0x5, R0 ;  /* 0x00000005ff007819 */ /* 0x008fc80000011600 */
[----:B------:R-:W-:-:S05]  /*39980*/  LOP3.LUT R0, R0, 0x3, RZ, 0xc0, !PT ;  /* 0x0000000300007812 */ /* 0x000fca00078ec0ff */
[----:B------:R-:W-:-:S07]  /*39990*/  IMAD.MOV.U32 R13, RZ, RZ, R0 ;  /* 0x000000ffff0d7224 */ /* 0x000fce00078e0000 */
[----:B-12---:R-:W-:Y:S05]  /*399a0*/  WARPSYNC.COLLECTIVE R15, `(.L_x_1881) ;  /* 0x000000000f087348 */ /* 0x006fea0003c00000 */
[----:B------:R0:W3:Y:S02]  /*399b0*/  SHFL.IDX P6, R14, R13, R12, R11 ;  /* 0x0000000c0d0e7389 */ /* 0x0000e400000c000b */
[----:B0123--:R-:W-:Y:S01]  /*399c0*/  ENDCOLLECTIVE ;  /* 0x000000000000791b */ /* 0x00ffe20003800000 */
.L_x_1881:
[----:B------:R-:W-:Y:S05]  /*399d0*/  BSYNC B0 ;  /* 0x0000000000007941 */ /* 0x000fea0003800000 */
.L_x_1880:
[----:B------:R-:W-:Y:S05]  /*399e0*/  BRA `(.L_x_1882) ;  /* 0xffffff8800c07947 */ /* 0x000fea000383ffff */
.L_x_1674:
[----:B------:R-:W-:Y:S01]  /*399f0*/  BSSY B0, `(.L_x_1883) ;  /* 0x0000006000007945 */ /* 0x000fe20003800000 */
[----:B0-----:R-:W-:-:S07]  /*39a00*/  IMAD.MOV.U32 R15, RZ, RZ, -0x1 ;  /* 0xffffffffff0f7424 */ /* 0x001fce00078e00ff */
[----:B-123--:R-:W-:Y:S05]  /*39a10*/  WARPSYNC.COLLECTIVE R15, `(.L_x_1884) ;  /* 0x000000000f0c7348 */ /* 0x00efea0003c00000 */
[----:B------:R-:W-:Y:S02]  /*39a20*/  ELECT P6, UR62, PT ;  /* 0x00000000003e782f */ /* 0x000fe400038c0000 */
[----:B------:R-:W-:Y:S01]  /*39a30*/  MOV R14, UR62 ;  /* 0x0000003e000e7c02 */ /* 0x000fe20008000f00 */
[----:B-123--:R-:W-:Y:S10]  /*39a40*/  ENDCOLLECTIVE ;  /* 0x000000000000791b */ /* 0x00eff40003800000 */
.L_x_1884:
[----:B------:R-:W-:Y:S05]  /*39a50*/  BSYNC B0 ;  /* 0x0000000000007941 */ /* 0x000fea0003800000 */
.L_x_1883:
[----:B------:R-:W-:Y:S05]  /*39a60*/  BRA `(.L_x_1885) ;  /* 0xffffff8800c07947 */ /* 0x000fea000383ffff */
.L_x_1676:
[----:B--2---:R2:W3:Y:S02]  /*39a70*/  SYNCS.PHASECHK.TRANS64.TRYWAIT P0, [R2+URZ+0x29880], R3 ;  /* 0x02988003020075a7 */ /* 0x0044e4000800017f */
[----:B---3--:R-:W-:Y:S05]  /*39a80*/  @!P0 NANOSLEEP.SYNCS 0x989680 ;  /* 0x009896800000895d */ /* 0x008fea0003900000 */
[----:B------:R-:W3:Y:S02]  /*39a90*/  @!P0 SYNCS.PHASECHK.TRANS64 P0, [R2+URZ+0x29880], R3 ;  /* 0x02988003020085a7 */ /* 0x000ee4000800007f */
[----:B---3--:R-:W-:Y:S05]  /*39aa0*/  @!P0 BRA `(.L_x_1676) ;  /* 0xfffffffc00f08947 */ /* 0x008fea000383ffff */
[----:B------:R-:W-:Y:S05]  /*39ab0*/  BRA `(.L_x_1886) ;  /* 0xffffff8c002c7947 */ /* 0x000fea000383ffff */
.L_x_1678:
[----:B-1----:R1:W3:Y:S02]  /*39ac0*/  SYNCS.PHASECHK.TRANS64.TRYWAIT P0, [R2+URZ+0x29840], R3 ;  /* 0x02984003020075a7 */ /* 0x0022e4000800017f */
[----:B---3--:R-:W-:Y:S05]  /*39ad0*/  @!P0 NANOSLEEP.SYNCS 0x989680 ;  /* 0x009896800000895d */ /* 0x008fea0003900000 */
[----:B------:R-:W3:Y:S02]  /*39ae0*/  @!P0 SYNCS.PHASECHK.TRANS64 P0, [R2+URZ+0x29840], R3 ;  /* 0x02984003020085a7 */ /* 0x000ee4000800007f */
[----:B---3--:R-:W-:Y:S05]  /*39af0*/  @!P0 BRA `(.L_x_1678) ;  /* 0xfffffffc00f08947 */ /* 0x008fea000383ffff */
[----:B------:R-:W-:Y:S05]  /*39b00*/  BRA `(.L_x_1887) ;  /* 0xffffff8c00847947 */ /* 0x000fea000383ffff */
.L_x_1682:
[----:B------:R-:W2:Y:S01]  /*39b10*/  LDL.LU R11, [R1+0x38] ;  /* 0x00003800010b7983 */ /* 0x000ea20000300800 */
[----:B------:R-:W-:Y:S02]  /*39b20*/  IMAD.MOV.U32 R5, RZ, RZ, R12 ;  /* 0x000000ffff057224 */ /* 0x000fe400078e000c */
[----:B------:R-:W-:Y:S02]  /*39b30*/  IMAD.MOV.U32 R13, RZ, RZ, R3 ;  /* 0x000000ffff0d7224 */ /* 0x000fe400078e0003 */
[----:B------:R-:W-:Y:S02]  /*39b40*/  IMAD.MOV.U32 R12, RZ, RZ, RZ ;  /* 0x000000ffff0c7224 */ /* 0x000fe400078e00ff */
[----:B------:R-:W-:Y:S02]  /*39b50*/  IMAD.MOV.U32 R15, RZ, RZ, -0x1 ;  /* 0xffffffffff0f7424 */ /* 0x000fe400078e00ff */
[----:B------:R-:W-:-:S04]  /*39b60*/  IMAD.IADD R0, R10, 0x1, R5 ;  /* 0x000000010a007824 */ /* 0x000fc800078e0205 */
[----:B------:R-:W-:Y:S02]  /*39b70*/  VIADD R5, R0, 0x20 ;  /* 0x0000002000057836 */ /* 0x000fe40000000000 */
[----:B--2---:R-:W-:Y:S02]  /*39b80*/  IMAD R2, R11, R7, RZ ;  /* 0x000000070b027224 */ /* 0x004fe400078e02ff */
[----:B------:R-:W-:-:S03]  /*39b90*/  IMAD.MOV.U32 R11, RZ, RZ, 0x1c1f ;  /* 0x00001c1fff0b7424 */ /* 0x000fc600078e00ff */
[----:B------:R-:W-:-:S13]  /*39ba0*/  ISETP.GE.AND P4, PT, R0, R2, PT ;  /* 0x000000020000720c */ /* 0x000fda0003f86270 */
[----:B-----5:R-:W-:Y:S05]  /*39bb0*/  WARPSYNC.COLLECTIVE R15, `(.L_x_1888) ;  /* 0x000000000f087348 */ /* 0x020fea0003c00000 */
[----:B------:R0:W1:Y:S02]  /*39bc0*/  SHFL.IDX P6, R14, R13, R12, R11 ;  /* 0x0000000c0d0e7389 */ /* 0x00006400000c000b */
[----:B01---5:R-:W-:Y:S01]  /*39bd0*/  ENDCOLLECTIVE ;  /* 0x000000000000791b */ /* 0x023fe20003800000 */
.L_x_1888:
[----:B------:R-:W-:Y:S02]  /*39be0*/  IMAD.MOV.U32 R13, RZ, RZ, R4 ;  /* 0x000000ffff0d7224 */ /* 0x000fe400078e0004 */
[----:B------:R-:W-:-:S07]  /*39bf0*/  IMAD.MOV.U32 R6, RZ, RZ, R14 ;  /* 0x000000ffff067224 */ /* 0x000fce00078e000e */
[----:B------:R-:W-:Y:S05]  /*39c00*/  WARPSYNC.COLLECTIVE R15, `(.L_x_1889) ;  /* 0x000000000f087348 */ /* 0x000fea0003c00000 */
[----:B------:R0:W1:Y:S02]  /*39c10*/  SHFL.IDX P6, R14, R13, R12, R11 ;  /* 0x0000000c0d0e7389 */ /* 0x00006400000c000b */
[----:B01----:R-:W-:Y:S01]  /*39c20*/  ENDCOLLECTIVE ;  /* 0x000000000000791b */ /* 0x003fe20003800000 */
.L_x_1889:
[----:B------:R-:W-:Y:S02]  /*39c30*/  IMAD.MOV.U32 R13, RZ, RZ, R3 ;  /* 0x000000ffff0d7224 */ /* 0x000fe400078e0003 */
[----:B------:R-:W-:Y:S02]  /*39c40*/  IMAD.MOV.U32 R12, RZ, RZ, 0x1 ;  /* 0x00000001ff0c7424 */ /* 0x000fe400078e00ff */
[----:B------:R-:W-:-:S07]  /*39c50*/  IMAD.MOV.U32 R7, RZ, RZ, R14 ;  /* 0x000000ffff077224 */ /* 0x000fce00078e000e */
[----:B------:R-:W-:Y:S05]  /*39c60*/  WARPSYNC.COLLECTIVE R15, `(.L_x_1890) ;  /* 0x000000000f087348 */ /* 0x000fea0003c00000 */
[----:B------:R0:W1:Y:S02]  /*39c70*/  SHFL.IDX P6, R14, R13, R12, R11 ;  /* 0x0000000c0d0e7389 */ /* 0x00006400000c000b */
[----:B01----:R-:W-:Y:S01]  /*39c80*/  ENDCOLLECTIVE ;  /* 0x000000000000791b */ /* 0x003fe20003800000 */
.L_x_1890:
        /* <DEDUP_REMOVED lines=17> */
.L_x_1891:
[----:B------:R-:W-:Y:S02]  /*39da0*/  IMAD.MOV.U32 R13, RZ, RZ, R3 ;  /* 0x000000ffff0d7224 */ /* 0x000fe400078e0003 */
[----:B------:R-:W-:Y:S02]  /*39db0*/  IMAD.MOV.U32 R12, RZ, RZ, 0x2 ;  /* 0x00000002ff0c7424 */ /* 0x000fe400078e00ff */
[----:B------:R-:W-:-:S07]  /*39dc0*/  IMAD.MOV.U32 R5, RZ, RZ, R14 ;  /* 0x000000ffff057224 */ /* 0x000fce00078e000e */
[----:B------:R-:W-:Y:S05]  /*39dd0*/  WARPSYNC.COLLECTIVE R15, `(.L_x_1892) ;  /* 0x000000000f087348 */ /* 0x000fea0003c00000 */
[----:B------:R0:W1:Y:S02]  /*39de0*/  SHFL.IDX P6, R14, R13, R12, R11 ;  /* 0x0000000c0d0e7389 */ /* 0x00006400000c000b */
[----:B01----:R-:W-:Y:S01]  /*39df0*/  ENDCOLLECTIVE ;  /* 0x000000000000791b */ /* 0x003fe20003800000 */
.L_x_1892:
        /* <DEDUP_REMOVED lines=17> */
.L_x_1893:
[----:B------:R-:W-:Y:S02]  /*39f10*/  IMAD.MOV.U32 R13, RZ, RZ, R3 ;  /* 0x000000ffff0d7224 */ /* 0x000fe400078e0003 */
[----:B------:R-:W-:Y:S02]  /*39f20*/  IMAD.MOV.U32 R12, RZ, RZ, 0x3 ;  /* 0x00000003ff0c7424 */ /* 0x000fe400078e00ff */
[----:B------:R-:W-:-:S07]  /*39f30*/  IMAD.MOV.U32 R5, RZ, RZ, R14 ;  /* 0x000000ffff057224 */ /* 0x000fce00078e000e */
[----:B------:R-:W-:Y:S05]  /*39f40*/  WARPSYNC.COLLECTIVE R15, `(.L_x_1894) ;  /* 0x000000000f087348 */ /* 0x000fea0003c00000 */
[----:B------:R0:W1:Y:S02]  /*39f50*/  SHFL.IDX P6, R14, R13, R12, R11 ;  /* 0x0000000c0d0e7389 */ /* 0x00006400000c000b */
[----:B01----:R-:W-:Y:S01]  /*39f60*/  ENDCOLLECTIVE ;  /* 0x000000000000791b */ /* 0x003fe20003800000 */
.L_x_1894:
[----:B------:R-:W-:-:S05]  /*39f70*/  @!P3 IADD3 R5, P4, R9, R5, RZ ;  /* 0x000000050905b210 */ /* 0x000fca0007f9e0ff */
[----:B------:R-:W-:-:S04]  /*39f80*/  @!P3 IMAD.X R6, RZ, RZ, R6, P4 ;  /* 0x000000ffff06b224 */ /* 0x000fc800020e0606 */
[----:B------:R-:W-:Y:S02]  /*39f90*/  @!P3 IMAD.MOV.U32 R7, RZ, RZ, R6 ;  /* 0x000000ffff07b224 */ /* 0x000fe400078e0006 */
[----:B------:R-:W-:Y:S02]  /*39fa0*/  IMAD.MOV.U32 R13, RZ, RZ, R4 ;  /* 0x000000ffff0d7224 */ /* 0x000fe400078e0004 */
[----:B------:R-:W-:-:S05]  /*39fb0*/  @!P3 IMAD.MOV.U32 R6, RZ, RZ, R5 ;  /* 0x000000ffff06b224 */ /* 0x000fca00078e0005 */
[----:B------:R-:W-:Y:S01]  /*39fc0*/  @!PT LDS RZ, [RZ] ;  /* 0x00000000fffff984 */ /* 0x000fe20000000800 */
[----:B------:R-:W-:Y:S01]  /*39fd0*/  @!PT LDS RZ, [RZ] ;  /* 0x00000000fffff984 */ /* 0x000fe20000000800 */
[----:B------:R-:W-:Y:S01]  /*39fe0*/  @!PT LDS RZ, [RZ] ;  /* 0x00000000fffff984 */ /* 0x000fe20000000800 */
[----:B------:R0:W-:Y:S01]  /*39ff0*/  @!P3 LDGSTS.E.BYPASS.LTC128B.128 [R8+0x15400], desc[UR60][R6.64], !P0 ;  /* 0x154000000608bfae */ /* 0x0001e2000c101d7c */
[----:B------:R-:W-:-:S03]  /*3a000*/  IMAD.MOV.U32 R5, RZ, RZ, R14 ;  /* 0x000000ffff057224 */ /* 0x000fc600078e000e */
[----:B------:R0:W-:Y:S04]  /*3a010*/  @!P3 LDGSTS.E.BYPASS.LTC128B.128 [R8+0x17400], desc[UR60][R6.64+0x40], !P1 ;  /* 0x174000400608bfae */ /* 0x0001e8000c901d7c */
[----:B0-----:R-:W-:Y:S05]  /*3a020*/  WARPSYNC.COLLECTIVE R15, `(.L_x_1895) ;  /* 0x000000000f087348 */ /* 0x001fea0003c00000 */
[----:B------:R1:W2:Y:S02]  /*3a030*/  SHFL.IDX P6, R14, R13, R12, R11 ;  /* 0x0000000c0d0e7389 */ /* 0x0002a400000c000b */
[----:B012---:R-:W-:Y:S01]  /*3a040*/  ENDCOLLECTIVE ;  /* 0x000000000000791b */ /* 0x007fe20003800000 */
.L_x_1895:
[----:B------:R-:W-:Y:S01]  /*3a050*/  @!PT LDS RZ, [RZ] ;  /* 0x00000000fffff984 */ /* 0x000fe20000000800 */
[----:B------:R-:W-:Y:S01]  /*3a060*/  @!PT LDS RZ, [RZ] ;  /* 0x00000000fffff984 */ /* 0x000fe20000000800 */
[----:B------:R-:W-:Y:S01]  /*3a070*/  @!PT LDS RZ, [RZ] ;  /* 0x00000000fffff984 */ /* 0x000fe20000000800 */
[----:B------:R0:W-:Y:S01]  /*3a080*/  @!P3 LDGSTS.E.BYPASS.LTC128B.128 [R8+0x19400], desc[UR60][R6.64+0x80], !P2 ;  /* 0x194000800608bfae */ /* 0x0001e2000d101d7c */
[----:B------:R-:W-:Y:S01]  /*3a090*/  IMAD.MOV.U32 R3, RZ, RZ, R14 ;  /* 0x000000ffff037224 */ /* 0x000fe200078e000e */
[----:B------:R-:W-:Y:S06]  /*3a0a0*/  BRA `(.L_x_1896) ;  /* 0xffffff9000d87947 */ /* 0x000fec000383ffff */
.L_x_1687:
[----:B----4-:R4:W0:Y:S02]  /*3a0b0*/  SYNCS.PHASECHK.TRANS64.TRYWAIT P0, [R19+URZ+0x29820], R0 ;  /* 0x02982000130075a7 */ /* 0x010824000800017f */
[----:B0-----:R-:W-:Y:S05]  /*3a0c0*/  @!P0 NANOSLEEP.SYNCS 0x989680 ;  /* 0x009896800000895d */ /* 0x001fea0003900000 */
[----:B------:R-:W0:Y:S02]  /*3a0d0*/  @!P0 SYNCS.PHASECHK.TRANS64 P0, [R19+URZ+0x29820], R0 ;  /* 0x02982000130085a7 */ /* 0x000e24000800007f */
[----:B0-----:R-:W-:Y:S05]  /*3a0e0*/  @!P0 BRA `(.L_x_1687) ;  /* 0xfffffffc00f08947 */ /* 0x001fea000383ffff */
[----:B------:R-:W-:Y:S05]  /*3a0f0*/  BRA `(.L_x_1897) ;  /* 0xffffff9400487947 */ /* 0x000fea000383ffff */
.L_x_1693:
[----:B0-----:R0:W3:Y:S02]  /*3a100*/  SYNCS.PHASECHK.TRANS64.TRYWAIT P0, [R5+URZ+0x29880], R4 ;  /* 0x02988004050075a7 */ /* 0x0010e4000800017f */
[----:B---3--:R-:W-:Y:S05]  /*3a110*/  @!P0 NANOSLEEP.SYNCS 0x989680 ;  /* 0x009896800000895d */ /* 0x008fea0003900000 */
[----:B------:R-:W3:Y:S02]  /*3a120*/  @!P0 SYNCS.PHASECHK.TRANS64 P0, [R5+URZ+0x29880], R4 ;  /* 0x02988004050085a7 */ /* 0x000ee4000800007f */
[----:B---3--:R-:W-:Y:S05]  /*3a130*/  @!P0 BRA `(.L_x_1693) ;  /* 0xfffffffc00f08947 */ /* 0x008fea000383ffff */
[----:B------:R-:W-:Y:S05]  /*3a140*/  BRA `(.L_x_1898) ;  /* 0xffffff9800007947 */ /* 0x000fea000383ffff */
.L_x_1698:
[----:B--2---:R2:W3:Y:S02]  /*3a150*/  SYNCS.PHASECHK.TRANS64.TRYWAIT P0, [R5+URZ+0x29840], R4 ;  /* 0x02984004050075a7 */ /* 0x0044e4000800017f */
[----:B---3--:R-:W-:Y:S05]  /*3a160*/  @!P0 NANOSLEEP.SYNCS 0x989680 ;  /* 0x009896800000895d */ /* 0x008fea0003900000 */
[----:B------:R-:W3:Y:S02]  /*3a170*/  @!P0 SYNCS.PHASECHK.TRANS64 P0, [R5+URZ+0x29840], R4 ;  /* 0x02984004050085a7 */ /* 0x000ee4000800007f */
[----:B---3--:R-:W-:Y:S05]  /*3a180*/  @!P0 BRA `(.L_x_1698) ;  /* 0xfffffffc00f08947 */ /* 0x008fea000383ffff */
[----:B------:R-:W-:Y:S05]  /*3a190*/  BRA `(.L_x_1899) ;  /* 0xffffff9800807947 */ /* 0x000fea000383ffff */
.L_x_1706:
[----:B---3--:R3:W4:Y:S02]  /*3a1a0*/  SYNCS.PHASECHK.TRANS64.TRYWAIT P0, [R20+URZ+0x29870], R4 ;  /* 0x02987004140075a7 */ /* 0x008724000800017f */
[----:B----4-:R-:W-:Y:S05]  /*3a1b0*/  @!P0 NANOSLEEP.SYNCS 0x989680 ;  /* 0x009896800000895d */ /* 0x010fea0003900000 */
[----:B------:R-:W4:Y:S02]  /*3a1c0*/  @!P0 SYNCS.PHASECHK.TRANS64 P0, [R20+URZ+0x29870], R4 ;  /* 0x02987004140085a7 */ /* 0x000f24000800007f */
[----:B----4-:R-:W-:Y:S05]  /*3a1d0*/  @!P0 BRA `(.L_x_1706) ;  /* 0xfffffffc00f08947 */ /* 0x010fea000383ffff */
[----:B------:R-:W-:Y:S05]  /*3a1e0*/  BRA `(.L_x_1900) ;  /* 0xffffff9c009c7947 */ /* 0x000fea000383ffff */
.L_x_1708:
[----:B----4-:R4:W0:Y:S02]  /*3a1f0*/  SYNCS.PHASECHK.TRANS64.TRYWAIT P0, [R20+URZ+0x29860], R3 ;  /* 0x02986003140075a7 */ /* 0x010824000800017f */
[----:B0-----:R-:W-:Y:S05]  /*3a200*/  @!P0 NANOSLEEP.SYNCS 0x989680 ;  /* 0x009896800000895d */ /* 0x001fea0003900000 */
[----:B------:R-:W0:Y:S02]  /*3a210*/  @!P0 SYNCS.PHASECHK.TRANS64 P0, [R20+URZ+0x29860], R3 ;  /* 0x02986003140085a7 */ /* 0x000e24000800007f */
[----:B0-----:R-:W-:Y:S05]  /*3a220*/  @!P0 BRA `(.L_x_1708) ;  /* 0xfffffffc00f08947 */ /* 0x001fea000383ffff */
[----:B------:R-:W-:Y:S05]  /*3a230*/  BRA `(.L_x_1901) ;  /* 0xffffff9c00a47947 */ /* 0x000fea000383ffff */
.L_x_1715:
[----:B--2---:R2:W3:Y:S02]  /*3a240*/  SYNCS.PHASECHK.TRANS64.TRYWAIT P1, [R16+URZ+0x29870], R0 ;  /* 0x02987000100075a7 */ /* 0x0044e4000802017f */
[----:B---3--:R-:W-:Y:S05]  /*3a250*/  @!P1 NANOSLEEP.SYNCS 0x989680 ;  /* 0x009896800000995d */ /* 0x008fea0003900000 */
[----:B------:R-:W3:Y:S02]  /*3a260*/  @!P1 SYNCS.PHASECHK.TRANS64 P1, [R16+URZ+0x29870], R0 ;  /* 0x02987000100095a7 */ /* 0x000ee4000802007f */
[----:B---3--:R-:W-:Y:S05]  /*3a270*/  @!P1 BRA `(.L_x_1715) ;  /* 0xfffffffc00f09947 */ /* 0x008fea000383ffff */
[----:B------:R-:W-:Y:S05]  /*3a280*/  BRA `(.L_x_1902) ;  /* 0xffffffa4008c7947 */ /* 0x000fea000383ffff */
.L_x_1717:
[----:B--2---:R2:W3:Y:S02]  /*3a290*/  SYNCS.PHASECHK.TRANS64.TRYWAIT P1, [R16+URZ+0x29860], R0 ;  /* 0x02986000100075a7 */ /* 0x0044e4000802017f */
[----:B---3--:R-:W-:Y:S05]  /*3a2a0*/  @!P1 NANOSLEEP.SYNCS 0x989680 ;  /* 0x009896800000995d */ /* 0x008fea0003900000 */
[----:B------:R-:W3:Y:S02]  /*3a2b0*/  @!P1 SYNCS.PHASECHK.TRANS64 P1, [R16+URZ+0x29860], R0 ;  /* 0x02986000100095a7 */ /* 0x000ee4000802007f */
[----:B---3--:R-:W-:Y:S05]  /*3a2c0*/  @!P1 BRA `(.L_x_1717) ;  /* 0xfffffffc00f09947 */ /* 0x008fea000383ffff */
[----:B------:R-:W-:Y:S05]  /*3a2d0*/  BRA `(.L_x_1903) ;  /* 0xffffffa400947947 */ /* 0x000fea000383ffff */
.L_x_1721:
[----:B------:R-:W2:Y:S01]  /*3a2e0*/  LDL R0, [R1] ;  /* 0x0000000001007983 */ /* 0x000ea20000100800 */
[----:B------:R-:W-:Y:S01]  /*3a2f0*/  BSSY B0, `(.L_x_1904) ;  /* 0x0000008000007945 */ /* 0x000fe20003800000 */
[----:B------:R-:W-:Y:S02]  /*3a300*/  IMAD.MOV.U32 R12, RZ, RZ, RZ ;  /* 0x000000ffff0c7224 */ /* 0x000fe400078e00ff */
[----:B------:R-:W-:Y:S02]  /*3a310*/  IMAD.MOV.U32 R11, RZ, RZ, 0x1f ;  /* 0x0000001fff0b7424 */ /* 0x000fe400078e00ff */
[----:B0-----:R-:W-:Y:S02]  /*3a320*/  IMAD.MOV.U32 R15, RZ, RZ, -0x1 ;  /* 0xffffffffff0f7424 */ /* 0x001fe400078e00ff */
[----:B--2---:R-:W-:-:S07]  /*3a330*/  IMAD.MOV.U32 R13, RZ, RZ, R0 ;  /* 0x000000ffff0d7224 */ /* 0x004fce00078e0000 */
[----:B-1----:R-:W-:Y:S05]  /*3a340*/  WARPSYNC.COLLECTIVE R15, `(.L_x_1905) ;  /* 0x000000000f087348 */ /* 0x002fea0003c00000 */
[----:B------:R0:W2:Y:S02]  /*3a350*/  SHFL.IDX P6, R14, R13, R12, R11 ;  /* 0x0000000c0d0e7389 */ /* 0x0000a400000c000b */
[----:B012---:R-:W-:Y:S01]  /*3a360*/  ENDCOLLECTIVE ;  /* 0x000000000000791b */ /* 0x007fe20003800000 */
.L_x_1905:
[----:B------:R-:W-:Y:S05]  /*3a370*/  BSYNC B0 ;  /* 0x0000000000007941 */ /* 0x000fea0003800000 */
.L_x_1904:
[----:B------:R0:W5:Y:S01]  /*3a380*/  LDL R2, [R1+0xc] ;  /* 0x00000c0001027983 */ /* 0x0001620000100800 */
[----:B------:R-:W-:Y:S02]  /*3a390*/  IMAD.MOV.U32 R13, RZ, RZ, R0 ;  /* 0x000000ffff0d7224 */ /* 0x000fe400078e0000 */
[----:B------:R-:W-:Y:S02]  /*3a3a0*/  IMAD.MOV.U32 R12, RZ, RZ, 0x1 ;  /* 0x00000001ff0c7424 */ /* 0x000fe400078e00ff */
[----:B------:R-:W-:Y:S02]  /*3a3b0*/  IMAD.MOV.U32 R11, RZ, RZ, 0x1f ;  /* 0x0000001fff0b7424 */ /* 0x000fe400078e00ff */
[----:B------:R-:W-:Y:S02]  /*3a3c0*/  IMAD.MOV.U32 R15, RZ, RZ, -0x1 ;  /* 0xffffffffff0f7424 */ /* 0x000fe400078e00ff */
[----:B0-----:R-:W-:-:S07]  /*3a3d0*/  IMAD.MOV.U32 R5, RZ, RZ, R14 ;  /* 0x000000ffff057224 */ /* 0x001fce00078e000e */
[----:B-----5:R-:W-:Y:S05]  /*3a3e0*/  WARPSYNC.COLLECTIVE R15, `(.L_x_1906) ;  /* 0x000000000f087348 */ /* 0x020fea0003c00000 */
[----:B------:R0:W1:Y:S02]  /*3a3f0*/  SHFL.IDX P6, R14, R13, R12, R11 ;  /* 0x0000000c0d0e7389 */ /* 0x00006400000c000b */
[----:B01---5:R-:W-:Y:S01]  /*3a400*/  ENDCOLLECTIVE ;  /* 0x000000000000791b */ /* 0x023fe20003800000 */
.L_x_1906:
        /* <DEDUP_REMOVED lines=16> */
[----:B------:R-:W-:Y:S01]  /*3a510*/  ISETP.GE.U32.AND P5, PT, R16, 0x10, PT ;  /* 0x000000101000780c */ /* 0x000fe20003fa6070 */
[----:B--2---:R-:W-:Y:S02]  /*3a520*/  @!P1 IMAD.MOV.U32 R4, RZ, RZ, R8 ;  /* 0x000000ffff049224 */ /* 0x004fe400078e0008 */
        /* <DEDUP_REMOVED lines=8> */
.L_x_1907:
        /* <DEDUP_REMOVED lines=8> */
.L_x_1908:
        /* <DEDUP_REMOVED lines=8> */
.L_x_1909:
        /* <DEDUP_REMOVED lines=8> */
.L_x_1910:
        /* <DEDUP_REMOVED lines=8> */
.L_x_1911:
[----:B------:R-:W-:Y:S02]  /*3a7b0*/  IMAD.MOV.U32 R12, RZ, RZ, 0x1f ;  /* 0x0000001fff0c7424 */ /* 0x000fe400078e00ff */
[----:B------:R-:W-:Y:S02]  /*3a7c0*/  IMAD.MOV.U32 R11, RZ, RZ, 0x1f ;  /* 0x0000001fff0b7424 */ /* 0x000fe400078e00ff */
[----:B------:R-:W-:-:S05]  /*3a7d0*/  IMAD.MOV.U32 R3, RZ, RZ, R14 ;  /* 0x000000ffff037224 */ /* 0x000fca00078e000e */
[----:B------:R-:W-:-:S05]  /*3a7e0*/  SEL R3, R3, RZ, P5 ;  /* 0x000000ff03037207 */ /* 0x000fca0002800000 */
[----:B------:R-:W-:-:S04]  /*3a7f0*/  IMAD.IADD R3, R2, 0x1, R3 ;  /* 0x0000000102037824 */ /* 0x000fc800078e0203 */
[----:B------:R-:W-:-:S07]  /*3a800*/  IMAD.MOV.U32 R13, RZ, RZ, R3 ;  /* 0x000000ffff0d7224 */ /* 0x000fce00078e0003 */
[----:B------:R-:W-:Y:S05]  /*3a810*/  WARPSYNC.COLLECTIVE R15, `(.L_x_1912) ;  /* 0x000000000f087348 */ /* 0x000fea0003c00000 */
[----:B------:R0:W1:Y:S02]  /*3a820*/  SHFL.IDX P6, R14, R13, R12, R11 ;  /* 0x0000000c0d0e7389 */ /* 0x00006400000c000b */
[----:B01----:R-:W-:Y:S01]  /*3a830*/  ENDCOLLECTIVE ;  /* 0x000000000000791b */ /* 0x003fe20003800000 */
.L_x_1912:
[----:B------:R-:W-:Y:S01]  /*3a840*/  IMAD.MOV.U32 R9, RZ, RZ, R14 ;  /* 0x000000ffff097224 */ /* 0x000fe200078e000e */
[----:B------:R-:W-:Y:S06]  /*3a850*/  BRA `(.L_x_1913) ;  /* 0xffffffa8009c7947 */ /* 0x000fec000383ffff */
.L_x_1724:
[----:B------:R-:W-:Y:S01]  /*3a860*/  BSSY B0, `(.L_x_1914) ;  /* 0x0000008000007945 */ /* 0x000fe20003800000 */
[----:B------:R-:W-:Y:S02]  /*3a870*/  IMAD.MOV.U32 R13, RZ, RZ, R2 ;  /* 0x000000ffff0d7224 */ /* 0x000fe400078e0002 */
[----:B------:R-:W-:Y:S02]  /*3a880*/  IMAD.MOV.U32 R12, RZ, RZ, 0x1 ;  /* 0x00000001ff0c7424 */ /* 0x000fe400078e00ff */
[----:B------:R-:W-:Y:S02]  /*3a890*/  IMAD.MOV.U32 R11, RZ, RZ, RZ ;  /* 0x000000ffff0b7224 */ /* 0x000fe400078e00ff */
[----:B0-----:R-:W-:-:S07]  /*3a8a0*/  IMAD.MOV.U32 R15, RZ, RZ, -0x1 ;  /* 0xffffffffff0f7424 */ /* 0x001fce00078e00ff */
[----:B------:R-:W-:Y:S05]  /*3a8b0*/  WARPSYNC.COLLECTIVE R15, `(.L_x_1915) ;  /* 0x000000000f087348 */ /* 0x000fea0003c00000 */
[----:B------:R0:W1:Y:S02]  /*3a8c0*/  SHFL.UP P6, R14, R13, R12, R11 ;  /* 0x0400000c0d0e7389 */ /* 0x00006400000c000b */
[----:B01----:R-:W-:Y:S01]  /*3a8d0*/  ENDCOLLECTIVE ;  /* 0x000000000000791b */ /* 0x003fe20003800000 */
.L_x_1915:
[----:B------:R-:W-:Y:S05]  /*3a8e0*/  BSYNC B0 ;  /* 0x0000000000007941 */ /* 0x000fea0003800000 */
.L_x_1914:
[----:B------:R-:W-:Y:S02]  /*3a8f0*/  IMAD.MOV.U32 R3, RZ, RZ, R14 ;  /* 0x000000ffff037224 */ /* 0x000fe400078e000e */
[----:B------:R-:W-:Y:S02]  /*3a900*/  IMAD.MOV.U32 R12, RZ, RZ, 0x2 ;  /* 0x00000002ff0c7424 */ /* 0x000fe400078e00ff */
[----:B------:R-:W-:Y:S01]  /*3a910*/  IMAD.MOV.U32 R11, RZ, RZ, RZ ;  /* 0x000000ffff0b7224 */ /* 0x000fe200078e00ff */
[----:B------:R-:W-:Y:S01]  /*3a920*/  SEL R3, R3, RZ, P1 ;  /* 0x000000ff03037207 */ /* 0x000fe20000800000 */
[----:B------:R-:W-:-:S04]  /*3a930*/  IMAD.MOV.U32 R15, RZ, RZ, -0x1 ;  /* 0xffffffffff0f7424 */ /* 0x000fc800078e00ff */
[----:B------:R-:W-:-:S04]  /*3a940*/  IMAD.IADD R2, R2, 0x1, R3 ;  /* 0x0000000102027824 */ /* 0x000fc800078e0203 */
[----:B------:R-:W-:-:S07]  /*3a950*/  IMAD.MOV.U32 R13, RZ, RZ, R2 ;  /* 0x000000ffff0d7224 */ /* 0x000fce00078e0002 */
[----:B------:R-:W-:Y:S05]  /*3a960*/  WARPSYNC.COLLECTIVE R15, `(.L_x_1916) ;  /* 0x000000000f087348 */ /* 0x000fea0003c00000 */
[----:B------:R0:W1:Y:S02]  /*3a970*/  SHFL.UP P6, R14, R13, R12, R11 ;  /* 0x0400000c0d0e7389 */ /* 0x00006400000c000b */
[----:B01----:R-:W-:Y:S01]  /*3a980*/  ENDCOLLECTIVE ;  /* 0x000000000000791b */ /* 0x003fe20003800000 */
.L_x_1916:
        /* <DEDUP_REMOVED lines=8> */
.L_x_1917:
        /* <DEDUP_REMOVED lines=8> */
.L_x_1918:
        /* <DEDUP_REMOVED lines=8> */
.L_x_1919:
        /* <DEDUP_REMOVED lines=9> */
.L_x_1920:
[----:B------:R-:W-:Y:S01]  /*3aba0*/  IMAD.MOV.U32 R9, RZ, RZ, R14 ;  /* 0x000000ffff097224 */ /* 0x000fe200078e000e */
[----:B------:R-:W-:Y:S06]  /*3abb0*/  BRA `(.L_x_1921) ;  /* 0xffffffa800747947 */ /* 0x000fec000383ffff */
.L_x_1726:
[----:B------:R-:W-:Y:S01]  /*3abc0*/  BSSY B0, `(.L_x_1922) ;  /* 0x0000006000007945 */ /* 0x000fe20003800000 */
[----:B------:R-:W-:Y:S01]  /*3abd0*/  PLOP3.LUT P6, PT, P6, PT, PT, 0x8, 0x0 ;  /* 0x000000000000781c */ /* 0x000fe200037ce170 */
[----:B0-----:R-:W-:-:S12]  /*3abe0*/  IMAD.MOV.U32 R15, RZ, RZ, -0x1 ;  /* 0xffffffffff0f7424 */ /* 0x001fd800078e00ff */
[----:B-1----:R-:W-:Y:S05]  /*3abf0*/  WARPSYNC.COLLECTIVE R15, `(.L_x_1923) ;  /* 0x000000000f087348 */ /* 0x002fea0003c00000 */
[----:B------:R-:W-:Y:S01]  /*3ac00*/  VOTE.ANY R14, PT, P6 ;  /* 0x00000000000e7806 */ /* 0x000fe200030e0100 */
[----:B-1----:R-:W-:Y:S06]  /*3ac10*/  ENDCOLLECTIVE ;  /* 0x000000000000791b */ /* 0x002fec0003800000 */
.L_x_1923:
[----:B------:R-:W-:Y:S05]  /*3ac20*/  BSYNC B0 ;  /* 0x0000000000007941 */ /* 0x000fea0003800000 */
.L_x_1922:
[----:B------:R0:W5:Y:S01]  /*3ac30*/  LDL.LU R10, [R1+0xc] ;  /* 0x00000c00010a7983 */ /* 0x0001620000300800 */
[----:B------:R-:W-:Y:S02]  /*3ac40*/  IMAD.MOV.U32 R3, RZ, RZ, R14 ;  /* 0x000000ffff037224 */ /* 0x000fe400078e000e */
[----:B------:R-:W-:Y:S02]  /*3ac50*/  IMAD.MOV.U32 R13, RZ, RZ, R4 ;  /* 0x000000ffff0d7224 */ /* 0x000fe400078e0004 */
[----:B------:R-:W1:Y:S01]  /*3ac60*/  POPC R0, R3 ;  /* 0x0000000300007309 */ /* 0x000e620000000000 */
[----:B------:R-:W-:Y:S02]  /*3ac70*/  IMAD.MOV.U32 R11, RZ, RZ, 0x1f ;  /* 0x0000001fff0b7424 */ /* 0x000fe400078e00ff */
[----:B------:R-:W-:Y:S02]  /*3ac80*/  IMAD.MOV.U32 R15, RZ, RZ, -0x1 ;  /* 0xffffffffff0f7424 */ /* 0x000fe400078e00ff */
[----:B01----:R-:W-:-:S07]  /*3ac90*/  IMAD.MOV.U32 R12, RZ, RZ, R0 ;  /* 0x000000ffff0c7224 */ /* 0x003fce00078e0000 */
[----:B-----5:R-:W-:Y:S05]  /*3aca0*/  WARPSYNC.COLLECTIVE R15, `(.L_x_1924) ;  /* 0x000000000f087348 */ /* 0x020fea0003c00000 */
[----:B------:R0:W1:Y:S02]  /*3acb0*/  SHFL.IDX P6, R14, R13, R12, R11 ;  /* 0x0000000c0d0e7389 */ /* 0x00006400000c000b */
[----:B01---5:R-:W-:Y:S01]  /*3acc0*/  ENDCOLLECTIVE ;  /* 0x000000000000791b */ /* 0x023fe20003800000 */
.L_x_1924:
[----:B------:R-:W-:Y:S02]  /*3acd0*/  IMAD.MOV.U32 R13, RZ, RZ, R6 ;  /* 0x000000ffff0d7224 */ /* 0x000fe400078e0006 */
[----:B------:R-:W-:-:S07]  /*3ace0*/  IMAD.MOV.U32 R4, RZ, RZ, R14 ;  /* 0x000000ffff047224 */ /* 0x000fce00078e000e */
[----:B------:R-:W-:Y:S05]  /*3acf0*/  WARPSYNC.COLLECTIVE R15, `(.L_x_1925) ;  /* 0x000000000f087348 */ /* 0x000fea0003c00000 */
[----:B------:R0:W1:Y:S02]  /*3ad00*/  SHFL.IDX P6, R14, R13, R12, R11 ;  /* 0x0000000c0d0e7389 */ /* 0x00006400000c000b */
[----:B01----:R-:W-:Y:S01]  /*3ad10*/  ENDCOLLECTIVE ;  /* 0x000000000000791b */ /* 0x003fe20003800000 */
.L_x_1925:
[----:B------:R-:W-:Y:S02]  /*3ad20*/  IMAD.MOV.U32 R6, RZ, RZ, R14 ;  /* 0x000000ffff067224 */ /* 0x000fe400078e000e */
[----:B------:R-:W-:-:S05]  /*3ad30*/  IMAD.IADD R10, R0, 0x1, R10 ;  /* 0x00000001000a7824 */ /* 0x000fca00078e020a */
[----:B------:R2:W-:Y:S01]  /*3ad40*/  STL [R1+0xc], R10 ;  /* 0x00000c0a01007387 */ /* 0x0005e20000100800 */
[----:B------:R-:W-:Y:S05]  /*3ad50*/  BRA `(.L_x_1926) ;  /* 0xffffffa800547947 */ /* 0x000fea000383ffff */
.L_x_1728:
[----:B------:R-:W-:Y:S01]  /*3ad60*/  BSSY B0, `(.L_x_1927) ;  /* 0x0000008000007945 */ /* 0x000fe20003800000 */
[----:B------:R-:W-:Y:S02]  /*3ad70*/  IMAD.MOV.U32 R13, RZ, RZ, R7 ;  /* 0x000000ffff0d7224 */ /* 0x000fe400078e0007 */
[----:B------:R-:W-:Y:S02]  /*3ad80*/  IMAD.MOV.U32 R12, RZ, RZ, R0 ;  /* 0x000000ffff0c7224 */ /* 0x000fe400078e0000 */
[----:B------:R-:W-:Y:S02]  /*3ad90*/  IMAD.MOV.U32 R11, RZ, RZ, 0x1f ;  /* 0x0000001fff0b7424 */ /* 0x000fe400078e00ff */
[----:B0-----:R-:W-:-:S07]  /*3ada0*/  IMAD.MOV.U32 R15, RZ, RZ, -0x1 ;  /* 0xffffffffff0f7424 */ /* 0x001fce00078e00ff */
[----:B--2---:R-:W-:Y:S05]  /*3adb0*/  WARPSYNC.COLLECTIVE R15, `(.L_x_1928) ;  /* 0x000000000f087348 */ /* 0x004fea0003c00000 */
[----:B------:R0:W1:Y:S02]  /*3adc0*/  SHFL.IDX P6, R14, R13, R12, R11 ;  /* 0x0000000c0d0e7389 */ /* 0x00006400000c000b */
[----:B012---:R-:W-:Y:S01]  /*3add0*/  ENDCOLLECTIVE ;  /* 0x000000000000791b */ /* 0x007fe20003800000 */
.L_x_1928:
[----:B------:R-:W-:Y:S05]  /*3ade0*/  BSYNC B0 ;  /* 0x0000000000007941 */ /* 0x000fea0003800000 */
.L_x_1927:
[----:B------:R-:W-:Y:S01]  /*3adf0*/  IMAD.MOV.U32 R0, RZ, RZ, R14 ;  /* 0x000000ffff007224 */ /* 0x000fe200078e000e */
[----:B------:R-:W-:Y:S06]  /*3ae00*/  BRA `(.L_x_1929) ;  /* 0xffffffa800407947 */ /* 0x000fec000383ffff */
.L_x_1734:
[----:B0-----:R0:W1:Y:S02]  /*3ae10*/  SYNCS.PHASECHK.TRANS64.TRYWAIT P0, [R0+URZ+0x29820], R3 ;  /* 0x02982003000075a7 */ /* 0x001064000800017f */
[----:B-1----:R-:W-:Y:S05]  /*3ae20*/  @!P0 NANOSLEEP.SYNCS 0x989680 ;  /* 0x009896800000895d */ /* 0x002fea0003900000 */
[----:B------:R-:W1:Y:S02]  /*3ae30*/  @!P0 SYNCS.PHASECHK.TRANS64 P0, [R0+URZ+0x29820], R3 ;  /* 0x02982003000085a7 */ /* 0x000e64000800007f */
[----:B-1----:R-:W-:Y:S05]  /*3ae40*/  @!P0 BRA `(.L_x_1734) ;  /* 0xfffffffc00f08947 */ /* 0x002fea000383ffff */
[----:B------:R-:W-:Y:S05]  /*3ae50*/  BRA `(.L_x_1930) ;  /* 0xffffffb000e47947 */ /* 0x000fea000383ffff */
.L_x_1735:
        /* <DEDUP_REMOVED lines=11> */
.L_x_1932:
[----:B------:R-:W-:Y:S05]  /*3af10*/  BSYNC B0 ;  /* 0x0000000000007941 */ /* 0x000fea0003800000 */
.L_x_1931:
[----:B------:R-:W-:Y:S05]  /*3af20*/  BRA `(.L_x_1933) ;  /* 0xffffffb000cc7947 */ /* 0x000fea000383ffff */
.L_x_1736:
[----:B------:R-:W-:Y:S01]  /*3af30*/  BSSY B0, `(.L_x_1934) ;  /* 0x0000006000007945 */ /* 0x000fe20003800000 */
[----:B------:R-:W-:-:S07]  /*3af40*/  IMAD.MOV.U32 R15, RZ, RZ, -0x1 ;  /* 0xffffffffff0f7424 */ /* 0x000fce00078e00ff */
[----:B01----:R-:W-:Y:S05]  /*3af50*/  WARPSYNC.COLLECTIVE R15, `(.L_x_1935) ;  /* 0x000000000f0c7348 */ /* 0x003fea0003c00000 */
[----:B------:R-:W-:Y:S02]  /*3af60*/  ELECT P6, UR62, PT ;  /* 0x00000000003e782f */ /* 0x000fe400038c0000 */
[----:B------:R-:W-:Y:S01]  /*3af70*/  MOV R14, UR62 ;  /* 0x0000003e000e7c02 */ /* 0x000fe20008000f00 */
[----:B01----:R-:W-:Y:S10]  /*3af80*/  ENDCOLLECTIVE ;  /* 0x000000000000791b */ /* 0x003ff40003800000 */
.L_x_1935:
[----:B------:R-:W-:Y:S05]  /*3af90*/  BSYNC B0 ;  /* 0x0000000000007941 */ /* 0x000fea0003800000 */
.L_x_1934:
[----:B------:R-:W-:Y:S05]  /*3afa0*/  BRA `(.L_x_1936) ;  /* 0xffffffb000c07947 */ /* 0x000fea000383ffff */
.L_x_1738:
[----:B0-----:R0:W1:Y:S02]  /*3afb0*/  SYNCS.PHASECHK.TRANS64.TRYWAIT P1, [R6+URZ], R5 ;  /* 0x00000005060075a7 */ /* 0x001064000802017f */
[----:B-1----:R-:W-:Y:S05]  /*3afc0*/  @!P1 NANOSLEEP.SYNCS 0x989680 ;  /* 0x009896800000995d */ /* 0x002fea0003900000 */
[----:B------:R-:W1:Y:S02]  /*3afd0*/  @!P1 SYNCS.PHASECHK.TRANS64 P1, [R6+URZ], R5 ;  /* 0x00000005060095a7 */ /* 0x000e64000802007f */
[----:B-1----:R-:W-:Y:S05]  /*3afe0*/  @!P1 BRA `(.L_x_1738) ;  /* 0xfffffffc00f09947 */ /* 0x002fea000383ffff */
[----:B------:R-:W-:Y:S05]  /*3aff0*/  BRA `(.L_x_1937) ;  /* 0xffffffb000fc7947 */ /* 0x000fea000383ffff */
.L_x_1739:
[----:B-1----:R1:W2:Y:S02]  /*3b000*/  SYNCS.PHASECHK.TRANS64.TRYWAIT P1, [R7+URZ], R2 ;  /* 0x00000002070075a7 */ /* 0x0022a4000802017f */
[----:B--2---:R-:W-:Y:S05]  /*3b010*/  @!P1 NANOSLEEP.SYNCS 0x989680 ;  /* 0x009896800000995d */ /* 0x004fea0003900000 */
[----:B------:R-:W2:Y:S02]  /*3b020*/  @!P1 SYNCS.PHASECHK.TRANS64 P1, [R7+URZ], R2 ;  /* 0x00000002070095a7 */ /* 0x000ea4000802007f */
[----:B--2---:R-:W-:Y:S05]  /*3b030*/  @!P1 BRA `(.L_x_1739) ;  /* 0xfffffffc00f09947 */ /* 0x004fea000383ffff */
[----:B------:R-:W-:Y:S05]  /*3b040*/  BRA `(.L_x_1938) ;  /* 0xffffffb000f07947 */ /* 0x000fea000383ffff */
.L_x_1741:
[----:B--2---:R2:W3:Y:S02]  /*3b050*/  SYNCS.PHASECHK.TRANS64.TRYWAIT P1, [R4+URZ+0x29860], R5 ;  /* 0x02986005040075a7 */ /* 0x0044e4000802017f */
[----:B---3--:R-:W-:Y:S05]  /*3b060*/  @!P1 NANOSLEEP.SYNCS 0x989680 ;  /* 0x009896800000995d */ /* 0x008fea0003900000 */
[----:B------:R-:W3:Y:S02]  /*3b070*/  @!P1 SYNCS.PHASECHK.TRANS64 P1, [R4+URZ+0x29860], R5 ;  /* 0x02986005040095a7 */ /* 0x000ee4000802007f */
[----:B---3--:R-:W-:Y:S05]  /*3b080*/  @!P1 BRA `(.L_x_1741) ;  /* 0xfffffffc00f09947 */ /* 0x008fea000383ffff */
[----:B------:R-:W-:Y:S05]  /*3b090*/  BRA `(.L_x_1939) ;  /* 0xffffffb000f47947 */ /* 0x000fea000383ffff */
.L_x_1743:
[----:B---3--:R3:W4:Y:S02]  /*3b0a0*/  SYNCS.PHASECHK.TRANS64.TRYWAIT P1, [R3+URZ+0x29860], R2 ;  /* 0x02986002030075a7 */ /* 0x008724000802017f */
[----:B----4-:R-:W-:Y:S05]  /*3b0b0*/  @!P1 NANOSLEEP.SYNCS 0x989680 ;  /* 0x009896800000995d */ /* 0x010fea0003900000 */
[----:B------:R-:W4:Y:S02]  /*3b0c0*/  @!P1 SYNCS.PHASECHK.TRANS64 P1, [R3+URZ+0x29860], R2 ;  /* 0x02986002030095a7 */ /* 0x000f24000802007f */
[----:B----4-:R-:W-:Y:S05]  /*3b0d0*/  @!P1 BRA `(.L_x_1743) ;  /* 0xfffffffc00f09947 */ /* 0x010fea000383ffff */
[----:B------:R-:W-:Y:S05]  /*3b0e0*/  BRA `(.L_x_1940) ;  /* 0xffffffb000f47947 */ /* 0x000fea000383ffff */
.L_x_1745:
[----:B----4-:R4:W0:Y:S02]  /*3b0f0*/  SYNCS.PHASECHK.TRANS64.TRYWAIT P0, [R4+URZ+0x29880], R5 ;  /* 0x02988005040075a7 */ /* 0x010824000800017f */
[----:B0-----:R-:W-:Y:S05]  /*3b100*/  @!P0 NANOSLEEP.SYNCS 0x989680 ;  /* 0x009896800000895d */ /* 0x001fea0003900000 */
[----:B------:R-:W0:Y:S02]  /*3b110*/  @!P0 SYNCS.PHASECHK.TRANS64 P0, [R4+URZ+0x29880], R5 ;  /* 0x02988005040085a7 */ /* 0x000e24000800007f */
[----:B0-----:R-:W-:Y:S05]  /*3b120*/  @!P0 BRA `(.L_x_1745) ;  /* 0xfffffffc00f08947 */ /* 0x001fea000383ffff */
[----:B------:R-:W-:Y:S05]  /*3b130*/  BRA `(.L_x_1746) ;  /* 0xffffffb000f07947 */ /* 0x000fea000383ffff */
.L_x_1941:
        /* <DEDUP_REMOVED lines=12> */
.L_x_2849:


//--------------------- .text._ZN7cutlass13device_kernelIN5flash11enable_sm90INS1_16FlashAttnFwdSm90INS1_25CollectiveMainloopFwdSm90ILi2EN4cute5tupleIJNS5_1CILi1EEES8_S8_EEENS6_IJNS7_ILi128EEENS7_ILi160EEENS7_ILi192EEEEEELi128ENS_12float_e4m3_tEfNS_4arch4Sm90ELb1ELb0ELb0ELb0ELb0ELb0ELb0ELb1ELb1ELb1ELb1ELb0EEENS1_21CollectiveEpilogueFwdINS6_IJSA_SA_SB_EEES9_NS_10bfloat16_tESG_Li256ELb0ELb1ELb1ELb1EEENS1_19SingleTileSchedulerILb0ELb1ELb1ELi128EEEEEEEEEvNT_6ParamsE --------------------------
	.section	.text._ZN7cutlass13device_kernelIN5flash11enable_sm90INS1_16FlashAttnFwdSm90INS1_25CollectiveMainloopFwdSm90ILi2EN4cute5tupleIJNS5_1CILi1EEES8_S8_EEENS6_IJNS7_ILi128EEENS7_ILi160EEENS7_ILi192EEEEEELi128ENS_12float_e4m3_tEfNS_4arch4Sm90ELb1ELb0ELb0ELb0ELb0ELb0ELb0ELb1ELb1ELb1ELb1ELb0EEENS1_21CollectiveEpilogueFwdINS6_IJSA_SA_SB_EEES9_NS_10bfloat16_tESG_Li256ELb0ELb1ELb1ELb1EEENS1_19SingleTileSchedulerILb0ELb1ELb1ELi128EEEEEEEEEvNT_6ParamsE,"ax",@progbits
	.align	128
.text._ZN7cutlass13device_kernelIN5flash11enable_sm90INS1_16FlashAttnFwdSm90INS1_25CollectiveMainloopFwdSm90ILi2EN4cute5tupleIJNS5_1CILi1EEES8_S8_EEENS6_IJNS7_ILi128EEENS7_ILi160EEENS7_ILi192EEEEEELi128ENS_12float_e4m3_tEfNS_4arch4Sm90ELb1ELb0ELb0ELb0ELb0ELb0ELb0ELb1ELb1ELb1ELb1ELb0EEENS1_21CollectiveEpilogueFwdINS6_IJSA_SA_SB_EEES9_NS_10bfloat16_tESG_Li256ELb0ELb1ELb1ELb1EEENS1_19SingleTileSchedulerILb0ELb1ELb1ELi128EEEEEEEEEvNT_6ParamsE:
        .type           _ZN7cutlass13device_kernelIN5flash11enable_sm90INS1_16FlashAttnFwdSm90INS1_25CollectiveMainloopFwdSm90ILi2EN4cute5tupleIJNS5_1CILi1EEES8_S8_EEENS6_IJNS7_ILi128EEENS7_ILi160EEENS7_ILi192EEEEEELi128ENS_12float_e4m3_tEfNS_4arch4Sm90ELb1ELb0ELb0ELb0ELb0ELb0ELb0ELb1ELb1ELb1ELb1ELb0EEENS1_21CollectiveEpilogueFwdINS6_IJSA_SA_SB_EEES9_NS_10bfloat16_tESG_Li256ELb0ELb1ELb1ELb1EEENS1_19SingleTileSchedulerILb0ELb1ELb1ELi128EEEEEEEEEvNT_6ParamsE,@function
        .size           _ZN7cutlass13device_kernelIN5flash11enable_sm90INS1_16FlashAttnFwdSm90INS1_25CollectiveMainloopFwdSm90ILi2EN4cute5tupleIJNS5_1CILi1EEES8_S8_EEENS6_IJNS7_ILi128EEENS7_ILi160EEENS7_ILi192EEEEEELi128ENS_12float_e4m3_tEfNS_4arch4Sm90ELb1ELb0ELb0ELb0ELb0ELb0ELb0ELb1ELb1ELb1ELb1ELb0EEENS1_21CollectiveEpilogueFwdINS6_IJSA_SA_SB_EEES9_NS_10bfloat16_tESG_Li256ELb0ELb1ELb1ELb1EEENS1_19SingleTileSchedulerILb0ELb1ELb1ELi128EEEEEEEEEvNT_6ParamsE,(.L_x_2850 - _ZN7cutlass13device_kernelIN5flash11enable_sm90INS1_16FlashAttnFwdSm90INS1_25CollectiveMainloopFwdSm90ILi2EN4cute5tupleIJNS5_1CILi1EEES8_S8_EEENS6_IJNS7_ILi128EEENS7_ILi160EEENS7_ILi192EEEEEELi128ENS_12float_e4m3_tEfNS_4arch4Sm90ELb1ELb0ELb0ELb0ELb0ELb0ELb0ELb1ELb1ELb1ELb1ELb0EEENS1_21CollectiveEpilogueFwdINS6_IJSA_SA_SB_EEES9_NS_10bfloat16_tESG_Li256ELb0ELb1ELb1ELb1EEENS1_19SingleTileSchedulerILb0ELb1ELb1ELi128EEEEEEEEEvNT_6ParamsE)
        .other          _ZN7cutlass13device_kernelIN5flash11enable_sm90INS1_16FlashAttnFwdSm90INS1_25CollectiveMainloopFwdSm90ILi2EN4cute5tupleIJNS5_1CILi1EEES8_S8_EEENS6_IJNS7_ILi128EEENS7_ILi160EEENS7_ILi192EEEEEELi128ENS_12float_e4m3_tEfNS_4arch4Sm90ELb1ELb0ELb0ELb0ELb0ELb0ELb0ELb1ELb1ELb1ELb1ELb0EEENS1_21CollectiveEpilogueFwdINS6_IJSA_SA_SB_EEES9_NS_10bfloat16_tESG_Li256ELb0ELb1ELb1ELb1EEENS1_19SingleTileSchedulerILb0ELb1ELb1ELi128EEEEEEEEEvNT_6ParamsE,@"STO_CUDA_ENTRY STV_DEFAULT"
_ZN7cutlass13device_kernelIN5flash11enable_sm90INS1_16FlashAttnFwdSm90INS1_25CollectiveMainloopFwdSm90ILi2EN4cute5tupleIJNS5_1CILi1EEES8_S8_EEENS6_IJNS7_ILi128EEENS7_ILi160EEENS7_ILi192EEEEEELi128ENS_12float_e4m3_tEfNS_4arch4Sm90ELb1ELb0ELb0ELb0ELb0ELb0ELb0ELb1ELb1ELb1ELb1ELb0EEENS1_21CollectiveEpilogueFwdINS6_IJSA_SA_SB_EEES9_NS_10bfloat16_tESG_Li256ELb0ELb1ELb1ELb1EEENS1_19SingleTileSchedulerILb0ELb1ELb1ELi128EEEEEEEEEvNT_6ParamsE:
        /* <DEDUP_REMOVED lines=17> */
.L_x_1943:
[----:B------:R-:W-:Y:S05]  /*0110*/  BSYNC B0 ;  /* 0x0000000000007941 */ /* 0x000fea0003800000 */
.L_x_1942:
        /* <DEDUP_REMOVED lines=40> */
.L_x_1944:
        /* <DEDUP_REMOVED lines=22> */
.L_x_1945:
        /* <DEDUP_REMOVED lines=18> */
.L_x_1946:
        /* <DEDUP_REMOVED lines=22> */
.L_x_1947:
        /* <DEDUP_REMOVED lines=22> */
.L_x_1948:
        /* <DEDUP_REMOVED lines=9> */
.L_x_1951:
[----:B------:R-:W-:-:S08]  /*0970*/  NOP ;  /* 0x0000000000007918 */ /* 0x000fd00000000000 */
[----:B------:R-:W0:Y:S02]  /*0980*/  USETMAXREG.TRY_ALLOC.CTAPOOL UP0, 0xf0 ;  /* 0x000000f0000079c8 */ /* 0x000e240008000600 */
[----:B0-----:R-:W-:-:S13]  /*0990*/  PLOP3.LUT P0, PT, PT, PT, UP0, 0x80, 0x0 ;  /* 0x000000000000781c */ /* 0x001fda0003f0f008 */
[----:B------:R-:W-:Y:S05]  /*09a0*/  @!P0 BRA `(.L_x_1951) ;  /* 0xfffffffc00f08947 */ /* 0x000fea000383ffff */
[----:B--2---:R-:W0:Y:S01]  /*09b0*/  LDC R2, c[0x0][0xc50] ;  /* 0x00031400ff027b82 */ /* 0x004e220000000800 */
[----:B------:R-:W1:Y:S07]  /*09c0*/  S2R R24, SR_TID.X ;  /* 0x0000000000187919 */ /* 0x000e6e0000002100 */
[----:B------:R-:W2:Y:S08]  /*09d0*/  S2UR UR4, SR_CTAID.Y ;  /* 0x00000000000479c3 */ /* 0x000eb00000002600 */
[----:B------:R-:W3:Y:S08]  /*09e0*/  S2UR UR36, SR_CTAID.Z ;  /* 0x00000000002479c3 */ /* 0x000ef00000002700 */
[----:B------:R-:W-:Y:S06]  /*09f0*/  BAR.ARV 0x8, 0x180 ;  /* 0x0206000000007b1d */ /* 0x000fec0000002000 */
[----:B0-----:R-:W-:Y:S01]  /*0a00*/  ISETP.NE.AND P1, PT, R2, 0x1, PT ;  /* 0x000000010200780c */ /* 0x001fe20003f25270 */
[----:B--2---:R-:W-:Y:S01]  /*0a10*/  IMAD.U32 R17, RZ, RZ, UR4 ;  /* 0x00000004ff117e24 */ /* 0x004fe2000f8e00ff */
[----:B-1----:R-:W-:-:S11]  /*0a20*/  LOP3.LUT R4, R24, 0xffffff80, RZ, 0xc0, !PT ;  /* 0xffffff8018047812 */ /* 0x002fd600078ec0ff */
[----:B------:R-:W0:Y:S01]  /*0a30*/  @P1 LDC R0, c[0x0][0xc54] ;  /* 0x00031500ff001b82 */ /* 0x000e220000000800 */
[----:B------:R-:W-:-:S07]  /*0a40*/  ISETP.NE.AND P0, PT, R4, 0x80, PT ;  /* 0x000000800400780c */ /* 0x000fce0003f05270 */
[----:B------:R-:W1:Y:S08]  /*0a50*/  @P1 LDC R3, c[0x0][0xc58] ;  /* 0x00031600ff031b82 */ /* 0x000e700000000800 */
[----:B------:R-:W-:Y:S06]  /*0a60*/  @!P0 BAR.ARV 0x9, 0x100 ;  /* 0x0244000000008b1d */ /* 0x000fec0000002000 */
[----:B---3--:R-:W-:Y:S01]  /*0a70*/  ISETP.LE.AND P0, PT, RZ, UR36, PT ;  /* 0x00000024ff007c0c */ /* 0x008fe2000bf03270 */
[----:B0-----:R-:W-:-:S05]  /*0a80*/  @P1 IMAD.HI.U32 R0, R0, UR4, RZ ;  /* 0x0000000400001c27 */ /* 0x001fca000f8e00ff */
[----:B-1----:R-:W-:-:S05]  /*0a90*/  @P1 SHF.R.U32.HI R17, RZ, R3, R0 ;  /* 0x00000003ff111219 */ /* 0x002fca0000011600 */
[----:B------:R-:W-:-:S04]  /*0aa0*/  IMAD.MOV R3, RZ, RZ, -R17 ;  /* 0x000000ffff037224 */ /* 0x000fc800078e0a11 */
[----:B------:R-:W-:Y:S01]  /*0ab0*/  IMAD R18, R2, R3, UR4 ;  /* 0x0000000402127e24 */ /* 0x000fe2000f8e0203 */
[----:B------:R-:W-:Y:S06]  /*0ac0*/  @!P0 BRA `(.L_x_1952) ;  /* 0x0000010c003c8947 */ /* 0x000fec0003800000 */
[----:B------:R-:W0:Y:S01]  /*0ad0*/  LDC.64 R12, c[0x0][0x990] ;  /* 0x00026400ff0c7b82 */ /* 0x000e220000000a00 */
[----:B------:R-:W-:-:S07]  /*0ae0*/  USHF.R.S32.HI UR37, URZ, 0x1f, UR36 ;  /* 0x0000001f3f257899 */ /* 0x000fce0008011424 */
[----:B------:R-:W1:Y:S08]  /*0af0*/  LDC.64 R20, c[0x0][0x998] ;  /* 0x00026600ff147b82 */ /* 0x000e700000000a00 */
[----:B------:R-:W2:Y:S01]  /*0b00*/  LDC R16, c[0x0][0x424] ;  /* 0x00010900ff107b82 */ /* 0x000ea20000000800 */
[----:B0-----:R-:W-:-:S04]  /*0b10*/  ISETP.NE.U32.AND P0, PT, R12, RZ, PT ;  /* 0x000000ff0c00720c */ /* 0x001fc80003f05070 */
[----:B------:R-:W-:Y:S02]  /*0b20*/  ISETP.NE.AND.EX P0, PT, R13, RZ, PT, P0 ;  /* 0x000000ff0d00720c */ /* 0x000fe40003f05300 */
[----:B-1----:R-:W-:-:S04]  /*0b30*/  ISETP.NE.U32.AND P1, PT, R20, RZ, PT ;  /* 0x000000ff1400720c */ /* 0x002fc80003f25070 */
[----:B------:R-:W-:-:S07]  /*0b40*/  ISETP.NE.AND.EX P1, PT, R21, RZ, PT, P1 ;  /* 0x000000ff1500720c */ /* 0x000fce0003f25310 */
[----:B------:R-:W0:Y:S01]  /*0b50*/  @P0 LDC.64 R8, c[0x0][0x9a8] ;  /* 0x00026a00ff080b82 */ /* 0x000e220000000a00 */
[----:B------:R-:W-:-:S07]  /*0b60*/  @P0 SHF.R.S32.HI R7, RZ, 0x1f, R17 ;  /* 0x0000001fff070819 */ /* 0x000fce0000011411 */
[----:B------:R-:W1:Y:S08]  /*0b70*/  @P1 LDC.64 R10, c[0x0][0x9b8] ;  /* 0x00026e00ff0a1b82 */ /* 0x000e700000000a00 */
[----:B------:R-:W3:Y:S08]  /*0b80*/  @P0 LDC.64 R14, c[0x0][0x9b0] ;  /* 0x00026c00ff0e0b82 */ /* 0x000ef00000000a00 */
[----:B------:R-:W4:Y:S01]  /*0b90*/  @P1 LDC.64 R22, c[0x0][0x9c0] ;  /* 0x00027000ff161b82 */ /* 0x000f220000000a00 */
[----:B0-----:R-:W-:-:S02]  /*0ba0*/  @P0 IMAD R0, R8, UR37, RZ ;  /* 0x0000002508000c24 */ /* 0x001fc4000f8e02ff */
[----:B------:R-:W-:-:S04]  /*0bb0*/  @P0 IMAD.WIDE.U32 R2, R8, UR36, RZ ;  /* 0x0000002408020c25 */ /* 0x000fc8000f8e00ff */
[----:B------:R-:W-:Y:S02]  /*0bc0*/  @P0 IMAD R9, R9, UR36, R0 ;  /* 0x0000002409090c24 */ /* 0x000fe4000f8e0200 */
[C---:B-1----:R-:W-:Y:S02]  /*0bd0*/  @P1 IMAD R4, R10.reuse, UR37, RZ ;  /* 0x000000250a041c24 */ /* 0x042fe4000f8e02ff */
[----:B------:R-:W-:Y:S01]  /*0be0*/  @P0 IMAD.IADD R3, R3, 0x1, R9 ;  /* 0x0000000103030824 */ /* 0x000fe200078e0209 */
[----:B------:R-:W-:Y:S01]  /*0bf0*/  @P1 SHF.R.S32.HI R9, RZ, 0x1f, R17 ;  /* 0x0000001fff091819 */ /* 0x000fe20000011411 */
[----:B------:R-:W-:Y:S02]  /*0c00*/  @P1 IMAD R11, R11, UR36, R4 ;  /* 0x000000240b0b1c24 */ /* 0x000fe4000f8e0204 */
[----:B------:R-:W-:Y:S02]  /*0c10*/  @P1 IMAD.WIDE.U32 R4, R10, UR36, RZ ;  /* 0x000000240a041c25 */ /* 0x000fe4000f8e00ff */
[----:B------:R-:W0:Y:S02]  /*0c20*/  LDC R10, c[0x0][0x288] ;  /* 0x0000a200ff0a7b82 */ /* 0x000e240000000800 */
[----:B---3--:R-:W-:-:S02]  /*0c30*/  @P0 IMAD R0, R7, R14, RZ ;  /* 0x0000000e07000224 */ /* 0x008fc400078e02ff */
[----:B------:R-:W-:Y:S02]  /*0c40*/  @P1 IMAD.IADD R5, R5, 0x1, R11 ;  /* 0x0000000105051824 */ /* 0x000fe400078e020b */
[----:B------:R-:W-:-:S04]  /*0c50*/  @P0 IMAD.WIDE.U32 R2, R17, R14, R2 ;  /* 0x0000000e11020225 */ /* 0x000fc800078e0002 */
[-C--:B----4-:R-:W-:Y:S02]  /*0c60*/  @P1 IMAD R6, R9, R22.reuse, RZ ;  /* 0x0000001609061224 */ /* 0x090fe400078e02ff */
[C---:B------:R-:W-:Y:S02]  /*0c70*/  @P0 IMAD R9, R17.reuse, R15, R0 ;  /* 0x0000000f11090224 */ /* 0x040fe400078e0200 */
[C---:B------:R-:W-:Y:S02]  /*0c80*/  @P1 IMAD R11, R17.reuse, R23, R6 ;  /* 0x00000017110b1224 */ /* 0x040fe400078e0206 */
[----:B------:R-:W-:Y:S01]  /*0c90*/  @P1 IMAD.WIDE.U32 R6, R17, R22, R4 ;  /* 0x0000001611061225 */ /* 0x000fe200078e0004 */
[----:B------:R-:W-:-:S03]  /*0ca0*/  @P0 LEA R4, P2, R2, R12, 0x2 ;  /* 0x0000000c02040211 */ /* 0x000fc600078410ff */
[----:B------:R-:W-:Y:S01]  /*0cb0*/  @P0 IMAD.IADD R3, R3, 0x1, R9 ;  /* 0x0000000103030824 */ /* 0x000fe200078e0209 */
[----:B------:R-:W-:Y:S01]  /*0cc0*/  @P1 LEA R8, P3, R6, R20, 0x2 ;  /* 0x0000001406081211 */ /* 0x000fe200078610ff */
[----:B------:R-:W-:Y:S01]  /*0cd0*/  @P1 IMAD.IADD R0, R7, 0x1, R11 ;  /* 0x0000000107001824 */ /* 0x000fe200078e020b */
[----:B------:R-:W1:Y:S01]  /*0ce0*/  S2R R22, SR_CTAID.X ;  /* 0x0000000000167919 */ /* 0x000e620000002500 */
[----:B------:R-:W3:Y:S01]  /*0cf0*/  LDC R11, c[0x0][0x2f0] ;  /* 0x0000bc00ff0b7b82 */ /* 0x000ee20000000800 */
[----:B------:R-:W-:Y:S01]  /*0d00*/  @P0 LEA.HI.X R5, R2, R13, R3, 0x2, P2 ;  /* 0x0000000d02050211 */ /* 0x000fe200010f1403 */
[----:B------:R-:W-:Y:S01]  /*0d10*/  IMAD.MOV.U32 R7, RZ, RZ, 0x3f800000 ;  /* 0x3f800000ff077424 */ /* 0x000fe200078e00ff */
[----:B------:R-:W-:Y:S01]  /*0d20*/  @P1 LEA.HI.X R9, R6, R21, R0, 0x2, P3 ;  /* 0x0000001506091211 */ /* 0x000fe200018f1400 */
[----:B------:R-:W-:-:S04]  /*0d30*/  IMAD.MOV.U32 R0, RZ, RZ, 0x3f800000 ;  /* 0x3f800000ff007424 */ /* 0x000fc800078e00ff */
[----:B------:R-:W4:Y:S01]  /*0d40*/  LDC R2, c[0x0][0x448] ;  /* 0x00011200ff027b82 */ /* 0x000f220000000800 */
[----:B------:R0:W5:Y:S04]  /*0d50*/  @P0 LDG.E R7, desc[UR48][R4.64] ;  /* 0x0000003004070981 */ /* 0x000168000c1e1900 */
[----:B------:R0:W5:Y:S01]  /*0d60*/  @P1 LDG.E R0, desc[UR48][R8.64] ;  /* 0x0000003008001981 */ /* 0x000162000c1e1900 */
[----:B------:R-:W-:Y:S01]  /*0d70*/  IMAD.MOV.U32 R23, RZ, RZ, RZ ;  /* 0x000000ffff177224 */ /* 0x000fe200078e00ff */
[----:B0-----:R-:W-:Y:S01]  /*0d80*/  IADD3 R5, -R10, 0xa0, RZ ;  /* 0x000000a00a057810 */ /* 0x001fe20007ffe1ff */
[----:B-1----:R-:W-:Y:S01]  /*0d90*/  IMAD.SHL.U32 R22, R22, 0x80, RZ ;  /* 0x0000008016167824 */ /* 0x002fe200078e00ff */
[----:B----4-:R-:W-:Y:S02]  /*0da0*/  ISETP.NE.AND P1, PT, R2, 0x1, PT ;  /* 0x000000010200780c */ /* 0x010fe40003f25270 */
[----:B------:R-:W0:Y:S11]  /*0db0*/  LDC.64 R2, c[0x0][0x418] ;  /* 0x00010600ff027b82 */ /* 0x000e360000000a00 */
[----:B------:R-:W1:Y:S08]  /*0dc0*/  @P1 LDC R13, c[0x0][0x44c] ;  /* 0x00011300ff0d1b82 */ /* 0x000e700000000800 */
[----:B------:R-:W4:Y:S01]  /*0dd0*/  @P1 LDC R6, c[0x0][0x450] ;  /* 0x00011400ff061b82 */ /* 0x000f220000000800 */
[----:B0-----:R-:W-:Y:S01]  /*0de0*/  ISETP.NE.U32.AND P0, PT, R2, RZ, PT ;  /* 0x000000ff0200720c */ /* 0x001fe20003f05070 */
[----:B------:R-:W-:-:S03]  /*0df0*/  @P1 VIADD R2, R22, 0x7f ;  /* 0x0000007f16021836 */ /* 0x000fc60000000000 */
[----:B------:R-:W-:-:S04]  /*0e00*/  ISETP.NE.AND.EX P0, PT, R3, RZ, PT, P0 ;  /* 0x000000ff0300720c */ /* 0x000fc80003f05300 */
[----:B--2---:R-:W-:Y:S01]  /*0e10*/  SEL R16, R16, 0x1, P0 ;  /* 0x0000000110107807 */ /* 0x004fe20000000000 */
[----:B-1----:R-:W-:-:S04]  /*0e20*/  @P1 IMAD.HI.U32 R3, R2, R13, RZ ;  /* 0x0000000d02031227 */ /* 0x002fc800078e00ff */
[----:B------:R-:W-:Y:S02]  /*0e30*/  VIADD R2, R22, 0x7f ;  /* 0x0000007f16027836 */ /* 0x000fe40000000000 */
[CC--:B---3--:R-:W-:Y:S01]  /*0e40*/  IMAD R5, R16.reuse, R11.reuse, R5 ;  /* 0x0000000b10057224 */ /* 0x0c8fe200078e0205 */
[----:B----4-:R-:W-:Y:S01]  /*0e50*/  @P1 SHF.R.U32.HI R2, RZ, R6, R3 ;  /* 0x00000006ff021219 */ /* 0x010fe20000011603 */
[----:B------:R-:W-:Y:S01]  /*0e60*/  IMAD R3, R16, R11, 0x9f ;  /* 0x0000009f10037424 */ /* 0x000fe200078e020b */
[----:B------:R-:W-:Y:S02]  /*0e70*/  SHF.R.U32.HI R6, RZ, 0x10, R18 ;  /* 0x00000010ff067819 */ /* 0x000fe40000011612 */
[----:B------:R-:W-:Y:S01]  /*0e80*/  LOP3.LUT R18, R18, 0xffff, RZ, 0xc0, !PT ;  /* 0x0000ffff12127812 */ /* 0x000fe200078ec0ff */
[----:B------:R-:W-:Y:S01]  /*0e90*/  IMAD.IADD R2, R5, 0x1, R2 ;  /* 0x0000000105027824 */ /* 0x000fe200078e0202 */
[----:B------:R-:W-:Y:S01]  /*0ea0*/  ISETP.NE.AND P0, PT, R6, RZ, PT ;  /* 0x000000ff0600720c */ /* 0x000fe20003f05270 */
[----:B------:R-:W-:-:S04]  /*0eb0*/  IMAD.HI R3, R3, 0x66666667, RZ ;  /* 0x6666666703037827 */ /* 0x000fc800078e02ff */
[----:B------:R-:W-:Y:S01]  /*0ec0*/  IMAD.HI R4, R2, 0x66666667, RZ ;  /* 0x6666666702047827 */ /* 0x000fe200078e02ff */
[----:B------:R-:W-:-:S04]  /*0ed0*/  SHF.R.U32.HI R2, RZ, 0x1f, R3 ;  /* 0x0000001fff027819 */ /* 0x000fc80000011603 */
[----:B------:R-:W-:Y:S02]  /*0ee0*/  SHF.R.U32.HI R5, RZ, 0x1f, R4 ;  /* 0x0000001fff057819 */ /* 0x000fe40000011604 */
[----:B------:R-:W-:Y:S01]  /*0ef0*/  LEA.HI.SX32 R2, R3, R2, 0x1a ;  /* 0x0000000203027211 */ /* 0x000fe200078fd2ff */
[----:B------:R-:W0:Y:S01]  /*0f00*/  @!P0 LDC R6, c[0x0][0x9f0] ;  /* 0x00027c00ff068b82 */ /* 0x000e220000000800 */
[----:B------:R-:W-:-:S04]  /*0f10*/  LEA.HI.SX32 R5, R4, R5, 0x1a ;  /* 0x0000000504057211 */ /* 0x000fc800078fd2ff */
[----:B------:R-:W-:-:S04]  /*0f20*/  VIMNMX R15, R2, R5, PT ;  /* 0x00000005020f7248 */ /* 0x000fc80003fe0100 */
[----:B------:R-:W-:-:S13]  /*0f30*/  ISETP.GE.AND P1, PT, R15, 0x1, PT ;  /* 0x000000010f00780c */ /* 0x000fda0003f26270 */
[----:B------:R-:W-:Y:S05]  /*0f40*/  @!P1 BRA `(.L_x_1953) ;  /* 0x00000000006c9947 */ /* 0x000fea0003800000 */
        /* <DEDUP_REMOVED lines=27> */
.L_x_1953:
[-C--:B------:R-:W-:Y:S02]  /*1100*/  IMAD R18, R18, R23.reuse, RZ ;  /* 0x0000001712127224 */ /* 0x080fe400078e02ff */
[----:B-----5:R-:W-:Y:S01]  /*1110*/  FMUL.FTZ R2, R7, R0 ;  /* 0x0000000007027220 */ /* 0x020fe20000410000 */
[----:B------:R-:W-:Y:S01]  /*1120*/  ULDC UR4, c[0x0][0x988] ;  /* 0x0002620000047ab9 */ /* 0x000fe20000000800 */
[----:B------:R-:W-:Y:S01]  /*1130*/  VIADD R105, R24, 0xffffff80 ;  /* 0xffffff8018697836 */ /* 0x000fe20000000000 */
[----:B------:R-:W-:Y:S01]  /*1140*/  PLOP3.LUT P0, PT, PT, PT, PT, 0x80, 0x0 ;  /* 0x000000000000781c */ /* 0x000fe20003f0f070 */
[----:B------:R-:W-:Y:S01]  /*1150*/  FMUL.FTZ R2, R2, UR4 ;  /* 0x0000000402027c20 */ /* 0x000fe20008410000 */
[----:B------:R-:W-:Y:S02]  /*1160*/  VIADDMNMX R23, R18, R23, R15, PT ;  /* 0x0000001712177246 */ /* 0x000fe4000380010f */
[----:B------:R-:W-:Y:S01]  /*1170*/  CS2R R28, SRZ ;  /* 0x00000000001c7805 */ /* 0x000fe2000001ff00 */
[----:B------:R-:W-:Y:S01]  /*1180*/  IMAD.MOV.U32 R3, RZ, RZ, RZ ;  /* 0x000000ffff037224 */ /* 0x000fe200078e00ff */
[----:B------:R-:W-:-:S02]  /*1190*/  CS2R R24, SRZ ;  /* 0x0000000000187805 */ /* 0x000fc4000001ff00 */
[----:B------:R-:W-:Y:S01]  /*11a0*/  ISETP.GT.AND P1, PT, R23, R18, PT ;  /* 0x000000121700720c */ /* 0x000fe20003f24270 */
[----:B------:R-:W-:Y:S01]  /*11b0*/  IMAD.MOV.U32 R0, RZ, RZ, RZ ;  /* 0x000000ffff007224 */ /* 0x000fe200078e00ff */
        /* <DEDUP_REMOVED lines=30> */
[----:B------:R-:W-:Y:S01]  /*13a0*/  IMAD R104, R16, R11, RZ ;  /* 0x0000000b10687224 */ /* 0x000fe200078e02ff */
[----:B------:R-:W-:Y:S06]  /*13b0*/  @!P1 BRA `(.L_x_1954) ;  /* 0x000000a400e89947 */ /* 0x000fec0003800000 */
[----:B------:R-:W-:Y:S01]  /*13c0*/  SHF.R.S32.HI R106, RZ, 0x1f, R105 ;  /* 0x0000001fff6a7819 */ /* 0x000fe20000011469 */
[----:B------:R-:W1:Y:S01]  /*13d0*/  S2UR UR5, SR_CgaCtaId ;  /* 0x00000000000579c3 */ /* 0x000e620000008800 */
[----:B------:R-:W-:Y:S02]  /*13e0*/  UMOV UR39, 0x400 ;  /* 0x0000040000277882 */ /* 0x000fe40000000000 */
[----:B------:R-:W-:-:S04]  /*13f0*/  LEA.HI R107, R106, R105, RZ, 0x7 ;  /* 0x000000696a6b7211 */ /* 0x000fc800078f38ff */
[----:B------:R-:W-:-:S05]  /*1400*/  SHF.R.S32.HI R108, RZ, 0x7, R107 ;  /* 0x00000007ff6c7819 */ /* 0x000fca000001146b */
[----:B------:R-:W2:Y:S01]  /*1410*/  SHFL.IDX PT, R0, R108, RZ, 0x1f ;  /* 0x00001fff6c007589 */ /* 0x000ea200000e0000 */
[----:B-1----:R-:W-:-:S04]  /*1420*/  ULEA UR39, UR5, UR39, 0x18 ;  /* 0x0000002705277291 */ /* 0x002fc8000f8ec03f */
[----:B------:R-:W-:-:S04]  /*1430*/  UIADD3 UR5, UR39, 0x14400, URZ ;  /* 0x0001440027057890 */ /* 0x000fc8000fffe03f */
[----:B------:R-:W-:Y:S01]  /*1440*/  ULOP3.LUT UP0, URZ, UR5, 0x9f, URZ, 0xc0, !UPT ;  /* 0x0000009f053f7892 */ /* 0x000fe2000f80c03f */
[----:B--2---:R-:W-:-:S05]  /*1450*/  R2UR UR38, R0 ;  /* 0x00000000002672ca */ /* 0x004fca00000e0000 */
        /* <DEDUP_REMOVED lines=12> */
[----:B------:R1:W2:Y:S01]  /*1520*/  LDC.64 R14, c[0x4][R0] ;  /* 0x01000000000e7b82 */ /* 0x0002a20000000a00 */
[----:B------:R-:W-:Y:S01]  /*1530*/  IMAD.U32 R5, RZ, RZ, UR5 ;  /* 0x00000005ff057e24 */ /* 0x000fe2000f8e00ff */
[----:B------:R-:W-:Y:S01]  /*1540*/  ULDC.64 UR4, c[0x4][0xa8] ;  /* 0x01002a0000047ab9 */ /* 0x000fe20000000a00 */
[----:B------:R-:W-:Y:S02]  /*1550*/  IMAD.U32 R10, RZ, RZ, UR6 ;  /* 0x00000006ff0a7e24 */ /* 0x000fe4000f8e00ff */
[----:B0-----:R-:W-:Y:S02]  /*1560*/  IMAD.U32 R6, RZ, RZ, UR4 ;  /* 0x00000004ff067e24 */ /* 0x001fe4000f8e00ff */
[----:B------:R-:W-:-:S02]  /*1570*/  IMAD.U32 R7, RZ, RZ, UR5 ;  /* 0x00000005ff077e24 */ /* 0x000fc4000f8e00ff */
[----:B------:R-:W-:Y:S02]  /*1580*/  IMAD.U32 R11, RZ, RZ, UR7 ;  /* 0x00000007ff0b7e24 */ /* 0x000fe4000f8e00ff */
[----:B------:R-:W-:Y:S02]  /*1590*/  IMAD.MOV.U32 R8, RZ, RZ, 0x70 ;  /* 0x00000070ff087424 */ /* 0x000fe400078e00ff */
[----:B------:R-:W-:Y:S02]  /*15a0*/  IMAD.MOV.U32 R12, RZ, RZ, 0x1 ;  /* 0x00000001ff0c7424 */ /* 0x000fe400078e00ff */
[----:B-1----:R-:W-:-:S07]  /*15b0*/  IMAD.MOV.U32 R13, RZ, RZ, RZ ;  /* 0x000000ffff0d7224 */ /* 0x002fce00078e00ff */
[----:B------:R-:W-:-:S07]  /*15c0*/  LEPC R20, `(.L_x_1955) ;  /* 0x000000001014794e */ /* 0x000fce0000000000 */
[----:B--2---:R-:W-:Y:S05]  /*15d0*/  CALL.ABS.NOINC R14 ;  /* 0x000000000e007343 */ /* 0x004fea0003c00000 */
.L_x_1955:
[----:B------:R-:W2:Y:S01]  /*15e0*/  LDL.LU R20, [R1+0x1c] ;  /* 0x00001c0001147983 */ /* 0x000ea20000300800 */
[----:B------:R-:W-:-:S04]  /*15f0*/  SHF.L.U32 R3, RZ, 0x1f, RZ ;  /* 0x0000001fff037819 */ /* 0x000fc800000006ff */
[----:B------:R-:W1:Y:S01]  /*1600*/  SYNCS.PHASECHK.TRANS64.TRYWAIT P0, [UR39+0x29800], R3 ;  /* 0x02980003ff0075a7 */ /* 0x000e620008000167 */
[----:B--2---:R-:W-:-:S04]  /*1610*/  LOP3.LUT R0, R20, 0x1, RZ, 0xfc, !PT ;  /* 0x0000000114007812 */ /* 0x004fc800078efcff */
[----:B------:R-:W-:Y:S01]  /*1620*/  ISETP.NE.AND P1, PT, R0, 0x3, PT ;  /* 0x000000030000780c */ /* 0x000fe20003f25270 */
[----:B-1----:R-:W-:-:S12]  /*1630*/  @!P0 BRA `(.L_x_1956) ;  /* 0x0000010000688947 */ /* 0x002fd80003800000 */
.L_x_2050:
[----:B------:R-:W-:Y:S05]  /*1640*/  @!P1 BRA `(.L_x_1957) ;  /* 0x0000000000049947 */ /* 0x000fea0003800000 */
[----:B------:R-:W-:Y:S01]  /*1650*/  BPT.TRAP 0x1 ;  /* 0x000000040000795c */ /* 0x000fe20000300000 */
.L_x_1957:
[----:B------:R2:W3:Y:S01]  /*1660*/  SYNCS.PHASECHK.TRANS64.TRYWAIT P2, [UR39+0x29830], R3 ;  /* 0x02983003ff0075a7 */ /* 0x0004e20008040167 */
[----:B------:R-:W-:Y:S05]  /*1670*/  @!P1 BRA `(.L_x_1958) ;  /* 0x0000000000049947 */ /* 0x000fea0003800000 */
[----:B------:R-:W-:Y:S01]  /*1680*/  BPT.TRAP 0x1 ;  /* 0x000000040000795c */ /* 0x000fe20000300000 */
.L_x_1958:
[----:B-1----:R-:W1:Y:S01]  /*1690*/  S2R R0, SR_TID.X ;  /* 0x0000000000007919 */ /* 0x002e620000002100 */
[----:B------:R-:W-:-:S05]  /*16a0*/  IMAD.U32 R4, RZ, RZ, UR40 ;  /* 0x00000028ff047e24 */ /* 0x000fca000f8e00ff */
[----:B------:R-:W-:Y:S02]  /*16b0*/  LOP3.LUT R4, R4, 0x10000, RZ, 0xfc, !PT ;  /* 0x0001000004047812 */ /* 0x000fe400078efcff */
[----:B-1----:R-:W-:-:S04]  /*16c0*/  LOP3.LUT R0, R0, 0x7f, RZ, 0xc0, !PT ;  /* 0x0000007f00007812 */ /* 0x002fc800078ec0ff */
[----:B------:R-:W-:Y:S01]  /*16d0*/  ISETP.NE.AND P0, PT, R0, RZ, PT ;  /* 0x000000ff0000720c */ /* 0x000fe20003f05270 */
[----:B---3--:R-:W-:-:S12]  /*16e0*/  @P2 BRA `(.L_x_1959) ;  /* 0x0000000000082947 */ /* 0x008fd80003800000 */
[----:B------:R-:W1:Y:S02]  /*16f0*/  SYNCS.PHASECHK.TRANS64.TRYWAIT P2, [UR39+0x29830], R3 ;  /* 0x02983003ff0075a7 */ /* 0x000e640008040167 */
[----:B-1----:R-:W-:Y:S05]  /*1700*/  @!P2 BRA `(.L_x_1960) ;  /* 0x00000100004ca947 */ /* 0x002fea0003800000 */
.L_x_1959:
[----:B------:R-:W-:Y:S05]  /*1710*/  WARPSYNC.ALL ;  /* 0x0000000000007948 */ /* 0x000fea0003800000 */
[----:B------:R-:W-:Y:S01]  /*1720*/  IMAD.MOV.U32 R5, RZ, RZ, -0x7fffffe0 ;  /* 0x80000020ff057424 */ /* 0x000fe200078e00ff */
        /* <DEDUP_REMOVED lines=15> */
[C---:B------:R-:W-:Y:S01]  /*1820*/  R2UR UR13, R5.reuse ;  /* 0x00000000050d72ca */ /* 0x040fe200000e0000 */
[----:B------:R-:W-:Y:S01]  /*1830*/  UIADD3 UR4, UR52, 0x80, URZ ;  /* 0x0000008034047890 */ /* 0x000fe2000fffe03f */
[C---:B------:R-:W-:Y:S01]  /*1840*/  R2UR UR6, R4.reuse ;  /* 0x00000000040672ca */ /* 0x040fe200000e0000 */
[----:B------:R-:W-:Y:S01]  /*1850*/  UMOV UR15, 0x80000020 ;  /* 0x80000020000f7882 */ /* 0x000fe20000000000 */
[----:B------:R-:W-:Y:S01]  /*1860*/  UMOV UR10, UR52 ;  /* 0x00000034000a7c82 */ /* 0x000fe20008000000 */
[----:B------:R-:W-:Y:S01]  /*1870*/  UIADD3 UR7, UR52, 0x2, URZ ;  /* 0x0000000234077890 */ /* 0x000fe2000fffe03f */
[----:B------:R-:W-:Y:S01]  /*1880*/  QGMMA.64x32x32.F32.E4M3.E4M3 R88, gdesc[UR8], RZ, !UPT, gsb0 ;  /* 0x00600000085879f3 */ /* 0x000fe2000c0008ff */
[----:B------:R-:W-:Y:S01]  /*1890*/  R2UR UR8, R4 ;  /* 0x00000000040872ca */ /* 0x000fe200000e0000 */
[----:B------:R-:W-:Y:S01]  /*18a0*/  UMOV UR10, UR4 ;  /* 0x00000004000a7c82 */ /* 0x000fe20008000000 */
[----:B------:R-:W-:Y:S01]  /*18b0*/  R2UR UR9, R5 ;  /* 0x00000000050972ca */ /* 0x000fe200000e0000 */
[----:B------:R-:W-:Y:S01]  /*18c0*/  UMOV UR11, 0x80000020 ;  /* 0x80000020000b7882 */ /* 0x000fe20000000000 */
[----:B------:R-:W-:Y:S01]  /*18d0*/  UIADD3 UR4, UR52, 0x100, URZ ;  /* 0x0000010034047890 */ /* 0x000fe2000fffe03f */
[----:B-12---:R-:W1:Y:S01]  /*18e0*/  LDC R3, c[0x0][0x448] ;  /* 0x00011200ff037b82 */ /* 0x006e620000000800 */
[----:B------:R-:W-:Y:S01]  /*18f0*/  UMOV UR5, 0x80000020 ;  /* 0x8000002000057882 */ /* 0x000fe20000000000 */
[----:B------:R-:W-:Y:S01]  /*1900*/  UIADD3 UR26, UR52, 0x600, URZ ;  /* 0x00000600341a7890 */ /* 0x000fe2000fffe03f */
[----:B------:R-:W-:Y:S01]  /*1910*/  LOP3.LUT R0, R107, 0xffffff80, RZ, 0xc0, !PT ;  /* 0xffffff806b007812 */ /* 0x000fe200078ec0ff */
[----:B------:R-:W-:Y:S01]  /*1920*/  UMOV UR27, 0x80000020 ;  /* 0x80000020001b7882 */ /* 0x000fe20000000000 */
[----:B------:R-:W-:Y:S01]  /*1930*/  UIADD3 UR30, UR52, 0x700, URZ ;  /* 0x00000700341e7890 */ /* 0x000fe2000fffe03f */
[----:B------:R-:W-:Y:S01]  /*1940*/  LEA.HI R106, R106, R105, RZ, 0x2 ;  /* 0x000000696a6a7211 */ /* 0x000fe200078f10ff */
[----:B------:R-:W-:Y:S01]  /*1950*/  UMOV UR18, UR4 ;  /* 0x0000000400127c82 */ /* 0x000fe20008000000 */
[----:B------:R-:W-:Y:S01]  /*1960*/  UIADD3 UR4, UR6, 0x2, URZ ;  /* 0x0000000206047890 */ /* 0x000fe2000fffe03f */
[----:B------:R-:W-:Y:S01]  /*1970*/  IMAD.IADD R0, R105, 0x1, -R0 ;  /* 0x0000000169007824 */ /* 0x000fe200078e0a00 */
[----:B------:R-:W-:Y:S01]  /*1980*/  UMOV UR31, 0x80000020 ;  /* 0x80000020001f7882 */ /* 0x000fe20000000000 */
[----:B------:R-:W-:Y:S01]  /*1990*/  LOP3.LUT R106, R106, 0xfffffffc, RZ, 0xc0, !PT ;  /* 0xfffffffc6a6a7812 */ /* 0x000fe200078ec0ff */
[----:B------:R-:W2:Y:S01]  /*19a0*/  S2UR UR50, SR_CgaCtaId ;  /* 0x00000000003279c3 */ /* 0x000ea20000008800 */
[----:B------:R-:W-:-:S03]  /*19b0*/  UMOV UR54, URZ ;  /* 0x0000003f00367c82 */ /* 0x000fc60008000000 */
[----:B------:R-:W-:-:S05]  /*19c0*/  IMAD.IADD R106, R105, 0x1, -R106 ;  /* 0x00000001696a7824 */ /* 0x000fca00078e0a6a */
[----:B------:R-:W-:Y:S02]  /*19d0*/  LEA.HI R10, R106, R106, RZ, 0x1 ;  /* 0x0000006a6a0a7211 */ /* 0x000fe400078f08ff */
[----:B-1----:R-:W-:Y:S02]  /*19e0*/  ISETP.NE.AND P2, PT, R3, 0x1, PT ;  /* 0x000000010300780c */ /* 0x002fe40003f45270 */
[----:B------:R-:W-:-:S04]  /*19f0*/  LEA.HI R3, R108, R108, RZ, 0x1 ;  /* 0x0000006c6c037211 */ /* 0x000fc800078f08ff */
[----:B------:R-:W-:Y:S02]  /*1a00*/  LOP3.LUT R9, R3, 0x3fffffe, RZ, 0xc0, !PT ;  /* 0x03fffffe03097812 */ /* 0x000fe400078ec0ff */
[----:B------:R-:W-:-:S03]  /*1a10*/  SHF.R.S32.HI R3, RZ, 0x1f, R0 ;  /* 0x0000001fff037819 */ /* 0x000fc60000011400 */
[----:B------:R-:W-:Y:S01]  /*1a20*/  IMAD.IADD R9, R108, 0x1, -R9 ;  /* 0x000000016c097824 */ /* 0x000fe200078e0a09 */
[CC--:B0-----:R-:W-:Y:S01]  /*1a30*/  LEA.HI R6, R3.reuse, R0.reuse, RZ, 0x2 ;  /* 0x0000000003067211 */ /* 0x0c1fe200078f10ff */
[----:B------:R-:W0:Y:S01]  /*1a40*/  @P2 LDC R12, c[0x0][0x44c] ;  /* 0x00011300ff0c2b82 */ /* 0x000e220000000800 */
[----:B------:R-:W-:Y:S02]  /*1a50*/  LEA.HI R7, R3, R0, RZ, 0x5 ;  /* 0x0000000003077211 */ /* 0x000fe400078f28ff */
[--C-:B------:R-:W-:Y:S02]  /*1a60*/  SHF.R.S32.HI R3, RZ, 0x2, R6.reuse ;  /* 0x00000002ff037819 */ /* 0x100fe40000011406 */
[----:B------:R-:W-:Y:S02]  /*1a70*/  SHF.R.S32.HI R8, RZ, 0x1f, R6 ;  /* 0x0000001fff087819 */ /* 0x000fe40000011406 */
[----:B------:R-:W-:Y:S01]  /*1a80*/  SHF.R.S32.HI R7, RZ, 0x5, R7 ;  /* 0x00000005ff077819 */ /* 0x000fe20000011407 */
[----:B------:R-:W1:Y:S01]  /*1a90*/  @P2 LDC R14, c[0x0][0x450] ;  /* 0x00011400ff0e2b82 */ /* 0x000e620000000800 */
[----:B------:R-:W-:-:S03]  /*1aa0*/  LEA.HI R8, R8, R3, RZ, 0x3 ;  /* 0x0000000308087211 */ /* 0x000fc600078f18ff */
[----:B------:R-:W-:Y:S01]  /*1ab0*/  IMAD R11, R7, 0x10, R22 ;  /* 0x00000010070b7824 */ /* 0x000fe200078e0216 */
[----:B------:R-:W-:Y:S02]  /*1ac0*/  LOP3.LUT R8, R8, 0xfffffff8, RZ, 0xc0, !PT ;  /* 0xfffffff808087812 */ /* 0x000fe400078ec0ff */
[----:B------:R-:W-:Y:S01]  /*1ad0*/  LOP3.LUT R7, R10, 0x1ffffffe, RZ, 0xc0, !PT ;  /* 0x1ffffffe0a077812 */ /* 0x000fe200078ec0ff */
[----:B------:R-:W-:Y:S02]  /*1ae0*/  WARPGROUP.DEPBAR.LE gsb0, 0x0 ;  /* 0x00008000000079c5 */ /* 0x000fe40000010000 */
[----:B------:R-:W-:Y:S01]  /*1af0*/  WARPGROUP.ARRIVE ;  /* 0x00000000000079c5 */ /* 0x000fe20000000000 */
[----:B------:R-:W-:Y:S01]  /*1b00*/  IADD3 R8, R11, R3, -R8 ;  /* 0x000000030b087210 */ /* 0x000fe20007ffe808 */
[----:B------:R-:W-:-:S04]  /*1b10*/  IMAD.IADD R7, R106, 0x1, -R7 ;  /* 0x000000016a077824 */ /* 0x000fc800078e0a07 */
[----:B------:R-:W-:Y:S01]  /*1b20*/  QGMMA.64x32x32.F32.E4M3.E4M3 R72, gdesc[UR8], RZ, !UPT, gsb0 ;  /* 0x00600000084879f3 */ /* 0x000fe2000c0008ff */
[----:B------:R-:W-:Y:S01]  /*1b30*/  UIADD3 UR8, UR52, 0x180, URZ ;  /* 0x0000018034087890 */ /* 0x000fe2000fffe03f */
[----:B------:R-:W-:Y:S01]  /*1b40*/  IMAD R8, R9, 0x40, R8 ;  /* 0x0000004009087824 */ /* 0x000fe200078e0208 */
[----:B------:R-:W-:Y:S01]  /*1b50*/  UIADD3 UR10, UR52, 0x200, URZ ;  /* 0x00000200340a7890 */ /* 0x000fe2000fffe03f */
[----:B------:R-:W-:Y:S01]  /*1b60*/  LOP3.LUT R9, R6, 0x7ffffffc, RZ, 0xc0, !PT ;  /* 0x7ffffffc06097812 */ /* 0x000fe200078ec0ff */
[----:B------:R-:W-:Y:S01]  /*1b70*/  UMOV UR9, UR5 ;  /* 0x0000000500097c82 */ /* 0x000fe20008000000 */
[----:B------:R-:W-:Y:S01]  /*1b80*/  UMOV UR11, 0x80000020 ;  /* 0x80000020000b7882 */ /* 0x000fe20000000000 */
[----:B------:R-:W-:Y:S01]  /*1b90*/  IMAD R7, R7, 0x8, R8 ;  /* 0x0000000807077824 */ /* 0x000fe200078e0208 */
[----:B------:R-:W-:Y:S01]  /*1ba0*/  UMOV UR22, UR8 ;  /* 0x0000000800167c82 */ /* 0x000fe20008000000 */
[----:B------:R-:W-:Y:S01]  /*1bb0*/  UMOV UR8, UR4 ;  /* 0x0000000400087c82 */ /* 0x000fe20008000000 */
[----:B------:R-:W-:Y:S01]  /*1bc0*/  UMOV UR14, UR10 ;  /* 0x0000000a000e7c82 */ /* 0x000fe20008000000 */
[----:B------:R-:W-:Y:S01]  /*1bd0*/  UMOV UR10, UR7 ;  /* 0x00000007000a7c82 */ /* 0x000fe20008000000 */
[----:B------:R-:W-:Y:S01]  /*1be0*/  UIADD3 UR7, UR52, 0x182, URZ ;  /* 0x0000018234077890 */ /* 0x000fe2000fffe03f */
[----:B0-----:R-:W-:-:S04]  /*1bf0*/  @P2 IMAD.HI.U32 R3, R7, R12, RZ ;  /* 0x0000000c07032227 */ /* 0x001fc800078e00ff */
[----:B------:R-:W-:Y:S01]  /*1c00*/  IMAD.MOV.U32 R12, RZ, RZ, R7 ;  /* 0x000000ffff0c7224 */ /* 0x000fe200078e0007 */
[----:B-1----:R-:W-:Y:S01]  /*1c10*/  @P2 SHF.R.U32.HI R12, RZ, R14, R3 ;  /* 0x0000000eff0c2219 */ /* 0x002fe20000011603 */
[----:B------:R-:W-:Y:S01]  /*1c20*/  IMAD.MOV.U32 R14, RZ, RZ, -0xa0 ;  /* 0xffffff60ff0e7424 */ /* 0x000fe200078e00ff */
[----:B------:R-:W0:Y:S01]  /*1c30*/  LDC R3, c[0x0][0x288] ;  /* 0x0000a200ff037b82 */ /* 0x000e220000000800 */
[C---:B------:R-:W-:Y:S02]  /*1c40*/  IMAD R6, R23.reuse, -0xa0, R104 ;  /* 0xffffff6017067824 */ /* 0x040fe400078e0268 */
[----:B------:R-:W1:Y:S01]  /*1c50*/  SHFL.IDX PT, R10, R12, 0x1, 0x1c1f ;  /* 0x003c1f000c0a7f89 */ /* 0x000e6200000e0000 */
[----:B------:R-:W-:Y:S02]  /*1c60*/  IMAD.IADD R8, R0, 0x1, -R9 ;  /* 0x0000000100087824 */ /* 0x000fe400078e0a09 */
[----:B------:R-:W-:Y:S01]  /*1c70*/  IMAD R11, R23, R14, 0xa1 ;  /* 0x000000a1170b7424 */ /* 0x000fe200078e020e */
[----:B------:R-:W3:Y:S01]  /*1c80*/  SHFL.IDX PT, R12, R12, RZ, 0x1c1f ;  /* 0x001c1fff0c0c7589 */ /* 0x000ee200000e0000 */
[----:B------:R-:W-:-:S02]  /*1c90*/  VIADD R9, R6, 0xa0 ;  /* 0x000000a006097836 */ /* 0x000fc40000000000 */
[C---:B------:R-:W-:Y:S02]  /*1ca0*/  IMAD R11, R8.reuse, -0x2, R11 ;  /* 0xfffffffe080b7824 */ /* 0x040fe400078e020b */
[----:B------:R-:W-:-:S03]  /*1cb0*/  IMAD R14, R8, -0x2, R9 ;  /* 0xfffffffe080e7824 */ /* 0x000fc600078e0209 */
[----:B0-----:R-:W-:-:S04]  /*1cc0*/  IADD3 R21, R11, -R3, R104 ;  /* 0x800000030b157210 */ /* 0x001fc80007ffe068 */
[----:B-1----:R-:W-:-:S04]  /*1cd0*/  VIADDMNMX R10, R10, R21, R14, PT ;  /* 0x000000150a0a7246 */ /* 0x002fc8000380010e */
[C---:B------:R-:W-:Y:S02]  /*1ce0*/  ISETP.GT.AND P3, PT, R10.reuse, RZ, PT ;  /* 0x000000ff0a00720c */ /* 0x040fe40003f64270 */
[C---:B------:R-:W-:Y:S02]  /*1cf0*/  ISETP.GT.AND P4, PT, R10.reuse, 0x1, PT ;  /* 0x000000010a00780c */ /* 0x040fe40003f84270 */
[----:B------:R-:W-:Y:S01]  /*1d00*/  ISETP.GT.AND P5, PT, R10, 0x8, PT ;  /* 0x000000080a00780c */ /* 0x000fe20003fa4270 */
[----:B------:R-:W-:Y:S02]  /*1d10*/  WARPGROUP.DEPBAR.LE gsb0, 0x0 ;  /* 0x00008000000079c5 */ /* 0x000fe40000010000 */
[----:B------:R-:W-:-:S06]  /*1d20*/  WARPGROUP.ARRIVE ;  /* 0x00000000000079c5 */ /* 0x000fcc0000000000 */
[----:B------:R-:W-:Y:S01]  /*1d30*/  QGMMA.64x32x32.F32.E4M3.E4M3 R56, gdesc[UR16], RZ, !UPT, gsb0 ;  /* 0x00600000103879f3 */ /* 0x000fe2000c0008ff */
[----:B------:R-:W-:Y:S02]  /*1d40*/  UIADD3 UR16, UR6, 0x400, URZ ;  /* 0x0000040006107890 */ /* 0x000fe4000fffe03f */
[----:B------:R-:W-:Y:S01]  /*1d50*/  UIADD3 UR18, UR52, 0x500, URZ ;  /* 0x0000050034127890 */ /* 0x000fe2000fffe03f */
[----:B------:R-:W-:Y:S01]  /*1d60*/  UMOV UR17, 0x80000020 ;  /* 0x8000002000117882 */ /* 0x000fe20000000000 */
[----:B------:R-:W-:Y:S01]  /*1d70*/  UMOV UR19, 0x80000020 ;  /* 0x8000002000137882 */ /* 0x000fe20000000000 */
[----:B------:R-:W-:Y:S02]  /*1d80*/  UMOV UR25, UR17 ;  /* 0x0000001100197c82 */ /* 0x000fe40008000000 */
[----:B------:R-:W-:Y:S01]  /*1d90*/  UMOV UR24, UR16 ;  /* 0x0000001000187c82 */ /* 0x000fe20008000000 */
[----:B------:R-:W-:Y:S01]  /*1da0*/  UMOV UR28, UR16 ;  /* 0x00000010001c7c82 */ /* 0x000fe20008000000 */
[----:B------:R-:W-:Y:S01]  /*1db0*/  UMOV UR29, UR17 ;  /* 0x00000011001d7c82 */ /* 0x000fe20008000000 */
[----:B------:R-:W-:-:S02]  /*1dc0*/  WARPGROUP.DEPBAR.LE gsb0, 0x0 ;  /* 0x00008000000079c5 */ /* 0x000fc40000010000 */
[----:B------:R-:W-:-:S06]  /*1dd0*/  WARPGROUP.ARRIVE ;  /* 0x00000000000079c5 */ /* 0x000fcc0000000000 */
[----:B------:R-:W-:Y:S01]  /*1de0*/  QGMMA.64x32x32.F32.E4M3.E4M3 R40, gdesc[UR20], RZ, !UPT, gsb0 ;  /* 0x00600000142879f3 */ /* 0x000fe2000c0008ff */
[----:B------:R-:W-:Y:S02]  /*1df0*/  UIADD3 UR20, UR6, 0x402, URZ ;  /* 0x0000040206147890 */ /* 0x000fe4000fffe03f */
[----:B------:R-:W-:Y:S01]  /*1e00*/  UIADD3 UR22, UR52, 0x502, URZ ;  /* 0x0000050234167890 */ /* 0x000fe2000fffe03f */
[----:B------:R-:W-:Y:S01]  /*1e10*/  UMOV UR21, 0x80000020 ;  /* 0x8000002000157882 */ /* 0x000fe20000000000 */
[----:B------:R-:W-:Y:S01]  /*1e20*/  UMOV UR23, 0x80000020 ;  /* 0x8000002000177882 */ /* 0x000fe20000000000 */
[----:B------:R-:W-:Y:S02]  /*1e30*/  WARPGROUP.DEPBAR.LE gsb0, 0x0 ;  /* 0x00008000000079c5 */ /* 0x000fe40000010000 */
[----:B------:R-:W-:-:S06]  /*1e40*/  WARPGROUP.ARRIVE ;  /* 0x00000000000079c5 */ /* 0x000fcc0000000000 */
[----:B------:R-:W-:Y:S01]  /*1e50*/  QGMMA.64x32x32.F32.E4M3.E4M3 R24, gdesc[UR12], RZ, !UPT, gsb0 ;  /* 0x006000000c1879f3 */ /* 0x000fe2000c0008ff */
[----:B------:R-:W-:Y:S02]  /*1e60*/  UIADD3 UR12, UR52, 0x202, URZ ;  /* 0x00000202340c7890 */ /* 0x000fe4000fffe03f */
[----:B------:R-:W-:Y:S02]  /*1e70*/  UIADD3 UR13, UR6, 0x200, URZ ;  /* 0x00000200060d7890 */ /* 0x000fe4000fffe03f */
        /* <DEDUP_REMOVED lines=120> */
[----:B------:R-:W-:Y:S01]  /*2600*/  ISETP.GT.AND P3, PT, R10, 0x9, PT ;  /* 0x000000090a00780c */ /* 0x000fe20003f64270 */
[----:B------:R-:W-:Y:S01]  /*2610*/  QGMMA.64x32x32.F32.E4M3.E4M3 R72, gdesc[UR20], R72, gsb0 ;  /* 0x00600000144879f3 */ /* 0x000fe20008000848 */
[----:B------:R-:W-:Y:S01]  /*2620*/  UIADD3 UR22, UR52, 0x602, URZ ;  /* 0x0000060234167890 */ /* 0x000fe2000fffe03f */
[----:B------:R-:W-:Y:S01]  /*2630*/  FSEL R94, R94, -INF , P5 ;  /* 0xff8000005e5e7808 */ /* 0x000fe20002800000 */
[----:B------:R-:W-:Y:S01]  /*2640*/  UMOV UR23, 0x80000020 ;  /* 0x8000002000177882 */ /* 0x000fe20000000000 */
[----:B------:R-:W-:-:S02]  /*2650*/  FMNMX.FTZ R9, R90, R6, !PT ;  /* 0x000000065a097209 */ /* 0x000fc40007810000 */
[----:B------:R-:W-:Y:S02]  /*2660*/  ISETP.GT.AND P4, PT, R10, 0x10, PT ;  /* 0x000000100a00780c */ /* 0x000fe40003f84270 */
[----:B------:R-:W-:Y:S02]  /*2670*/  FSEL R20, R95, -INF , P3 ;  /* 0xff8000005f147808 */ /* 0x000fe40001800000 */
[----:B------:R-:W-:Y:S02]  /*2680*/  FMNMX.FTZ R9, R94, R9, !PT ;  /* 0x000000095e097209 */ /* 0x000fe40007810000 */
[----:B------:R-:W-:Y:S02]  /*2690*/  ISETP.GT.AND P3, PT, R10, 0x11, PT ;  /* 0x000000110a00780c */ /* 0x000fe40003f64270 */
[----:B------:R-:W-:Y:S02]  /*26a0*/  FSEL R98, R98, -INF , P4 ;  /* 0xff80000062627808 */ /* 0x000fe40002000000 */
        /* <DEDUP_REMOVED lines=11> */
[----:B------:R-:W-:Y:S01]  /*2760*/  FMNMX.FTZ R9, R108, R9, !PT ;  /* 0x000000096c097209 */ /* 0x000fe20007810000 */
[----:B------:R-:W-:Y:S02]  /*2770*/  WARPGROUP.DEPBAR.LE gsb0, 0x0 ;  /* 0x00008000000079c5 */ /* 0x000fe40000010000 */
[----:B------:R-:W-:Y:S01]  /*2780*/  WARPGROUP.ARRIVE ;  /* 0x00000000000079c5 */ /* 0x000fe20000000000 */
[----:B------:R-:W-:-:S02]  /*2790*/  FSEL R74, R74, -INF , P4 ;  /* 0xff8000004a4a7808 */ /* 0x000fc40002000000 */
[----:B------:R-:W-:Y:S02]  /*27a0*/  ISETP.GT.AND P4, PT, R10, 0x28, PT ;  /* 0x000000280a00780c */ /* 0x000fe40003f84270 */
[----:B------:R-:W-:Y:S01]  /*27b0*/  FSEL R110, R75, -INF , P3 ;  /* 0xff8000004b6e7808 */ /* 0x000fe20001800000 */
[----:B------:R-:W-:Y:S01]  /*27c0*/  QGMMA.64x32x32.F32.E4M3.E4M3 R56, gdesc[UR20], R56, gsb0 ;  /* 0x00600000143879f3 */ /* 0x000fe20008000838 */
[----:B------:R-:W-:Y:S01]  /*27d0*/  UIADD3 UR22, UR52, 0x682, URZ ;  /* 0x0000068234167890 */ /* 0x000fe2000fffe03f */
[----:B------:R-:W-:Y:S01]  /*27e0*/  FMNMX.FTZ R9, R74, R9, !PT ;  /* 0x000000094a097209 */ /* 0x000fe20007810000 */
[----:B------:R-:W-:Y:S01]  /*27f0*/  UMOV UR23, 0x80000020 ;  /* 0x8000002000177882 */ /* 0x000fe20000000000 */
        /* <DEDUP_REMOVED lines=44> */
[C---:B------:R-:W-:Y:S02]  /*2ac0*/  ISETP.GT.AND P4, PT, R10.reuse, 0x60, PT ;  /* 0x000000600a00780c */ /* 0x040fe40003f84270 */
[----:B------:R-:W-:Y:S02]  /*2ad0*/  FSEL R103, R71, -INF , P3 ;  /* 0xff80000047677808 */ /* 0x000fe40001800000 */
[----:B------:R-:W-:Y:S02]  /*2ae0*/  FMNMX.FTZ R0, R107, R0, !PT ;  /* 0x000000006b007209 */ /* 0x000fe40007810000 */
[----:B------:R-:W-:Y:S02]  /*2af0*/  ISETP.GT.AND P3, PT, R10, 0x61, PT ;  /* 0x000000610a00780c */ /* 0x000fe40003f64270 */
[----:B------:R-:W-:Y:S01]  /*2b00*/  FMNMX.FTZ R0, R103, R0, !PT ;  /* 0x0000000067007209 */ /* 0x000fe20007810000 */
[----:B------:R-:W-:Y:S02]  /*2b10*/  WARPGROUP.DEPBAR.LE gsb0, 0x0 ;  /* 0x00008000000079c5 */ /* 0x000fe40000010000 */
[----:B------:R-:W-:Y:S01]  /*2b20*/  WARPGROUP.ARRIVE ;  /* 0x00000000000079c5 */ /* 0x000fe20000000000 */
[----:B------:R-:W-:-:S02]  /*2b30*/  FSEL R83, R42, -INF , P4 ;  /* 0xff8000002a537808 */ /* 0x000fc40002000000 */
[C---:B------:R-:W-:Y:S02]  /*2b40*/  ISETP.GT.AND P4, PT, R10.reuse, 0x68, PT ;  /* 0x000000680a00780c */ /* 0x040fe40003f84270 */
[----:B------:R-:W-:Y:S01]  /*2b50*/  FSEL R63, R43, -INF , P3 ;  /* 0xff8000002b3f7808 */ /* 0x000fe20001800000 */
[----:B------:R-:W-:Y:S01]  /*2b60*/  QGMMA.64x32x32.F32.E4M3.E4M3 R24, gdesc[UR20], R24, gsb0 ;  /* 0x00600000141879f3 */ /* 0x000fe20008000818 */
        /* <DEDUP_REMOVED lines=20> */
[----:B------:R-:W-:Y:S02]  /*2cb0*/  FMNMX.FTZ R0, R75, R0, !PT ;  /* 0x000000004b007209 */ /* 0x000fe40007810000 */
[----:B---3--:R-:W-:-:S04]  /*2cc0*/  VIADDMNMX R46, R12, R21, R14, PT ;  /* 0x000000150c2e7246 */ /* 0x008fc8000380010e */
[----:B------:R-:W-:Y:S01]  /*2cd0*/  ISETP.GT.AND P5, PT, R46, 0x8, PT ;  /* 0x000000082e00780c */ /* 0x000fe20003fa4270 */
[----:B------:R-:W-:Y:S02]  /*2ce0*/  WARPGROUP.DEPBAR.LE gsb0, 0x0 ;  /* 0x00008000000079c5 */ /* 0x000fe40000010000 */
[----:B------:R-:W-:Y:S02]  /*2cf0*/  FSEL R71, R26, -INF , P4 ;  /* 0xff8000001a477808 */ /* 0x000fe40002000000 */
[C---:B------:R-:W-:Y:S02]  /*2d00*/  ISETP.GT.AND P4, PT, R10.reuse, 0x88, PT ;  /* 0x000000880a00780c */ /* 0x040fe40003f84270 */
[----:B------:R-:W-:Y:S02]  /*2d10*/  FSEL R55, R27, -INF , P3 ;  /* 0xff8000001b377808 */ /* 0x000fe40001800000 */
[----:B------:R-:W-:Y:S02]  /*2d20*/  FMNMX.FTZ R0, R71, R0, !PT ;  /* 0x0000000047007209 */ /* 0x000fe40007810000 */
[----:B------:R-:W-:-:S02]  /*2d30*/  ISETP.GT.AND P3, PT, R10, 0x89, PT ;  /* 0x000000890a00780c */ /* 0x000fc40003f64270 */
[----:B------:R-:W-:Y:S02]  /*2d40*/  FSEL R79, R30, -INF , P4 ;  /* 0xff8000001e4f7808 */ /* 0x000fe40002000000 */
[----:B------:R-:W-:Y:S02]  /*2d50*/  FMNMX.FTZ R0, R55, R0, !PT ;  /* 0x0000000037007209 */ /* 0x000fe40007810000 */
        /* <DEDUP_REMOVED lines=12> */
[----:B------:R-:W-:Y:S02]  /*2e20*/  FSEL R99, R39, -INF , P3 ;  /* 0xff80000027637808 */ /* 0x000fe40001800000 */
[----:B------:R-:W-:Y:S02]  /*2e30*/  FMNMX.FTZ R0, R105, R0, !PT ;  /* 0x0000000069007209 */ /* 0x000fe40007810000 */
[----:B------:R-:W-:Y:S02]  /*2e40*/  ISETP.GT.AND P4, PT, R46, 0x1, PT ;  /* 0x000000012e00780c */ /* 0x000fe40003f84270 */
[----:B------:R-:W-:-:S02]  /*2e50*/  FMNMX.FTZ R10, R99, R0, !PT ;  /* 0x00000000630a7209 */ /* 0x000fc40007810000 */
[----:B------:R-:W-:Y:S02]  /*2e60*/  FSEL R42, R89, -INF , P4 ;  /* 0xff800000592a7808 */ /* 0x000fe40002000000 */
[----:B------:R-:W-:Y:S01]  /*2e70*/  FSEL R89, R92, -INF , P5 ;  /* 0xff8000005c597808 */ /* 0x000fe20002800000 */
[----:B------:R-:W0:Y:S01]  /*2e80*/  SHFL.BFLY PT, R11, R10, 0x2, 0x1f ;  /* 0x0c401f000a0b7f89 */ /* 0x000e2200000e0000 */
[----:B------:R-:W-:-:S04]  /*2e90*/  ISETP.GT.AND P4, PT, R46, 0x10, PT ;  /* 0x000000102e00780c */ /* 0x000fc80003f84270 */
[----:B------:R-:W-:Y:S02]  /*2ea0*/  FSEL R115, R96, -INF , P4 ;  /* 0xff80000060737808 */ /* 0x000fe40002000000 */
[----:B------:R-:W-:-:S04]  /*2eb0*/  ISETP.GT.AND P4, PT, R46, 0x18, PT ;  /* 0x000000182e00780c */ /* 0x000fc80003f84270 */
[----:B------:R-:W-:Y:S02]  /*2ec0*/  FSEL R117, R100, -INF , P4 ;  /* 0xff80000064757808 */ /* 0x000fe40002000000 */
[----:B------:R-:W-:-:S04]  /*2ed0*/  ISETP.GT.AND P4, PT, R46, 0x21, PT ;  /* 0x000000212e00780c */ /* 0x000fc80003f84270 */
[----:B------:R-:W-:Y:S02]  /*2ee0*/  FSEL R73, R73, -INF , P4 ;  /* 0xff80000049497808 */ /* 0x000fe40002000000 */
[----:B------:R-:W-:-:S04]  /*2ef0*/  ISETP.GT.AND P4, PT, R46, 0x29, PT ;  /* 0x000000292e00780c */ /* 0x000fc80003f84270 */
[----:B------:R-:W-:Y:S02]  /*2f00*/  FSEL R77, R77, -INF , P4 ;  /* 0xff8000004d4d7808 */ /* 0x000fe40002000000 */
[----:B0-----:R-:W-:Y:S02]  /*2f10*/  FMNMX.FTZ R15, R10, R11, !PT ;  /* 0x0000000b0a0f7209 */ /* 0x001fe40007810000 */
[----:B------:R-:W-:-:S03]  /*2f20*/  ISETP.GT.AND P4, PT, R46, 0x31, PT ;  /* 0x000000312e00780c */ /* 0x000fc60003f84270 */
[----:B------:R-:W0:Y:S01]  /*2f30*/  SHFL.BFLY PT, R0, R15, 0x1, 0x1f ;  /* 0x0c201f000f007f89 */ /* 0x000e2200000e0000 */
[----:B------:R-:W-:Y:S02]  /*2f40*/  FSEL R81, R81, -INF , P4 ;  /* 0xff80000051517808 */ /* 0x000fe40002000000 */
[----:B------:R-:W-:-:S04]  /*2f50*/  ISETP.GT.AND P4, PT, R46, 0x39, PT ;  /* 0x000000392e00780c */ /* 0x000fc80003f84270 */
[----:B------:R-:W-:Y:S02]  /*2f60*/  FSEL R85, R85, -INF , P4 ;  /* 0xff80000055557808 */ /* 0x000fe40002000000 */
[----:B------:R-:W-:-:S04]  /*2f70*/  ISETP.GT.AND P4, PT, R46, 0x41, PT ;  /* 0x000000412e00780c */ /* 0x000fc80003f84270 */
[----:B------:R-:W-:Y:S02]  /*2f80*/  FSEL R129, R57, -INF , P4 ;  /* 0xff80000039817808 */ /* 0x000fe40002000000 */
[----:B------:R-:W-:-:S04]  /*2f90*/  ISETP.GT.AND P4, PT, R46, 0x49, PT ;  /* 0x000000492e00780c */ /* 0x000fc80003f84270 */
[----:B------:R-:W-:Y:S02]  /*2fa0*/  FSEL R133, R61, -INF , P4 ;  /* 0xff8000003d857808 */ /* 0x000fe40002000000 */
[----:B------:R-:W-:Y:S02]  /*2fb0*/  ISETP.GT.AND P4, PT, R46, 0x51, PT ;  /* 0x000000512e00780c */ /* 0x000fe40003f84270 */
[----:B0-----:R-:W-:Y:S02]  /*2fc0*/  FMNMX.FTZ R11, R15, R0, !PT ;  /* 0x000000000f0b7209 */ /* 0x001fe40007810000 */
[----:B------:R-:W-:Y:S02]  /*2fd0*/  FSEL R65, R65, -INF , P4 ;  /* 0xff80000041417808 */ /* 0x000fe40002000000 */
[----:B------:R-:W-:Y:S01]  /*2fe0*/  FSETP.NEU.FTZ.AND P3, PT, R11, -INF , PT ;  /* 0xff8000000b00780b */ /* 0x000fe20003f7d000 */
[----:B------:R-:W-:Y:S01]  /*2ff0*/  FFMA.FTZ R111, R2, R11, -8 ;  /* 0xc1000000026f7423 */ /* 0x000fe2000001000b */
[----:B------:R-:W-:-:S04]  /*3000*/  ISETP.GT.AND P4, PT, R46, 0x59, PT ;  /* 0x000000592e00780c */ /* 0x000fc80003f84270 */
[----:B------:R-:W-:Y:S02]  /*3010*/  FSEL R111, R111, RZ, P3 ;  /* 0x000000ff6f6f7208 */ /* 0x000fe40001800000 */
[----:B------:R-:W-:Y:S02]  /*3020*/  ISETP.GT.AND P3, PT, R46, RZ, PT ;  /* 0x000000ff2e00720c */ /* 0x000fe40003f64270 */
[----:B------:R-:W-:Y:S01]  /*3030*/  FSEL R69, R69, -INF , P4 ;  /* 0xff80000045457808 */ /* 0x000fe20002000000 */
[--C-:B------:R-:W-:Y:S01]  /*3040*/  FFMA.FTZ R15, R2, R20, -R111.reuse ;  /* 0x00000014020f7223 */ /* 0x100fe2000001086f */
[----:B------:R-:W-:Y:S01]  /*3050*/  FSEL R113, R88, -INF , P3 ;  /* 0xff80000058717808 */ /* 0x000fe20001800000 */
[--C-:B------:R-:W-:Y:S01]  /*3060*/  FFMA.FTZ R58, R2, R58, -R111.reuse ;  /* 0x0000003a023a7223 */ /* 0x100fe2000001086f */
[----:B------:R-:W-:Y:S01]  /*3070*/  ISETP.GT.AND P3, PT, R46, 0x9, PT ;  /* 0x000000092e00780c */ /* 0x000fe20003f64270 */
[C-C-:B------:R-:W-:Y:S01]  /*3080*/  FFMA.FTZ R0, R2.reuse, R90, -R111.reuse ;  /* 0x0000005a02007223 */ /* 0x140fe2000001086f */
[----:B------:R-:W-:Y:S01]  /*3090*/  FMNMX.FTZ R14, R113, R42, !PT ;  /* 0x0000002a710e7209 */ /* 0x000fe20007810000 */
[C-C-:B------:R-:W-:Y:S01]  /*30a0*/  FFMA.FTZ R13, R2.reuse, R6, -R111.reuse ;  /* 0x00000006020d7223 */ /* 0x140fe2000001086f */
[----:B------:R-:W-:Y:S01]  /*30b0*/  FSEL R93, R93, -INF , P3 ;  /* 0xff8000005d5d7808 */ /* 0x000fe20001800000 */
[--C-:B------:R-:W-:Y:S01]  /*30c0*/  FFMA.FTZ R6, R2, R94, -R111.reuse ;  /* 0x0000005e02067223 */ /* 0x100fe2000001086f */
[----:B------:R-:W-:Y:S01]  /*30d0*/  FMNMX.FTZ R14, R89, R14, !PT ;  /* 0x0000000e590e7209 */ /* 0x000fe20007810000 */
[----:B------:R-:W-:Y:S01]  /*30e0*/  MUFU.EX2 R0, R0 ;  /* 0x0000000000007308 */ /* 0x000fe20000000800 */
[----:B------:R-:W-:Y:S01]  /*30f0*/  ISETP.GT.AND P3, PT, R46, 0x11, PT ;  /* 0x000000112e00780c */ /* 0x000fe20003f64270 */
[C-C-:B------:R-:W-:Y:S01]  /*3100*/  FFMA.FTZ R10, R2.reuse, R98, -R111.reuse ;  /* 0x00000062020a7223 */ /* 0x140fe2000001086f */
[----:B------:R-:W-:Y:S01]  /*3110*/  FMNMX.FTZ R20, R93, R14, !PT ;  /* 0x0000000e5d147209 */ /* 0x000fe20007810000 */
[C-C-:B------:R-:W-:Y:S01]  /*3120*/  FFMA.FTZ R106, R2.reuse, R106, -R111.reuse ;  /* 0x0000006a026a7223 */ /* 0x140fe2000001086f */
[----:B------:R-:W-:Y:S01]  /*3130*/  FSEL R97, R97, -INF , P3 ;  /* 0xff80000061617808 */ /* 0x000fe20001800000 */
[--C-:B------:R-:W-:Y:S01]  /*3140*/  FFMA.FTZ R12, R2, R102, -R111.reuse ;  /* 0x00000066020c7223 */ /* 0x100fe2000001086f */
[----:B------:R-:W-:Y:S01]  /*3150*/  FMNMX.FTZ R20, R115, R20, !PT ;  /* 0x0000001473147209 */ /* 0x000fe20007810000 */
[----:B------:R-:W0:Y:S01]  /*3160*/  MUFU.EX2 R13, R13 ;  /* 0x0000000d000d7308 */ /* 0x000e220000000800 */
[----:B------:R-:W-:Y:S01]  /*3170*/  ISETP.GT.AND P3, PT, R46, 0x19, PT ;  /* 0x000000192e00780c */ /* 0x000fe20003f64270 */
[C-C-:B------:R-:W-:Y:S01]  /*3180*/  FFMA.FTZ R62, R2.reuse, R62, -R111.reuse ;  /* 0x0000003e023e7223 */ /* 0x140fe2000001086f */
[----:B------:R-:W-:Y:S01]  /*3190*/  FMNMX.FTZ R20, R97, R20, !PT ;  /* 0x0000001461147209 */ /* 0x000fe20007810000 */
[C-C-:B------:R-:W-:Y:S01]  /*31a0*/  FFMA.FTZ R78, R2.reuse, R78, -R111.reuse ;  /* 0x0000004e024e7223 */ /* 0x140fe2000001086f */
[----:B------:R-:W-:Y:S01]  /*31b0*/  FSEL R101, R101, -INF , P3 ;  /* 0xff80000065657808 */ /* 0x000fe20001800000 */
[--C-:B------:R-:W-:Y:S01]  /*31c0*/  FFMA.FTZ R27, R2, R108, -R111.reuse ;  /* 0x0000006c021b7223 */ /* 0x100fe2000001086f */
[----:B------:R-:W-:Y:S01]  /*31d0*/  ISETP.GT.AND P3, PT, R46, 0x20, PT ;  /* 0x000000202e00780c */ /* 0x000fe20003f64270 */
[----:B------:R-:W-:Y:S01]  /*31e0*/  MUFU.EX2 R6, R6 ;  /* 0x0000000600067308 */ /* 0x000fe20000000800 */
[----:B------:R-:W-:Y:S01]  /*31f0*/  FMNMX.FTZ R20, R117, R20, !PT ;  /* 0x0000001475147209 */ /* 0x000fe20007810000 */
[--C-:B------:R-:W-:Y:S01]  /*3200*/  FFMA.FTZ R74, R2, R74, -R111.reuse ;  /* 0x0000004a024a7223 */ /* 0x100fe2000001086f */
[----:B------:R-:W-:Y:S01]  /*3210*/  FSEL R119, R72, -INF , P3 ;  /* 0xff80000048777808 */ /* 0x000fe20001800000 */
[C-C-:B------:R-:W-:Y:S01]  /*3220*/  FFMA.FTZ R31, R2.reuse, R110, -R111.reuse ;  /* 0x0000006e021f7223 */ /* 0x140fe2000001086f */
[----:B------:R-:W-:Y:S01]  /*3230*/  FMNMX.FTZ R26, R101, R20, !PT ;  /* 0x00000014651a7209 */ /* 0x000fe20007810000 */
[--C-:B------:R-:W-:Y:S01]  /*3240*/  FFMA.FTZ R66, R2, R66, -R111.reuse ;  /* 0x0000004202427223 */ /* 0x100fe2000001086f */
[----:B------:R-:W-:Y:S01]  /*3250*/  ISETP.GT.AND P3, PT, R46, 0x28, PT ;  /* 0x000000282e00780c */ /* 0x000fe20003f64270 */
[----:B------:R-:W1:Y:S01]  /*3260*/  MUFU.EX2 R15, R15 ;  /* 0x0000000f000f7308 */ /* 0x000e620000000800 */
[----:B------:R-:W-:Y:S01]  /*3270*/  FMNMX.FTZ R26, R119, R26, !PT ;  /* 0x0000001a771a7209 */ /* 0x000fe20007810000 */
[--C-:B------:R-:W-:Y:S01]  /*3280*/  FFMA.FTZ R82, R2, R82, -R111.reuse ;  /* 0x0000005202527223 */ /* 0x100fe2000001086f */
[----:B------:R-:W-:Y:S01]  /*3290*/  FSEL R121, R76, -INF , P3 ;  /* 0xff8000004c797808 */ /* 0x000fe20001800000 */
[C-C-:B------:R-:W-:Y:S01]  /*32a0*/  FFMA.FTZ R35, R2.reuse, R112, -R111.reuse ;  /* 0x0000007002237223 */ /* 0x140fe2000001086f */
[----:B------:R-:W-:Y:S01]  /*32b0*/  FMNMX.FTZ R26, R73, R26, !PT ;  /* 0x0000001a491a7209 */ /* 0x000fe20007810000 */
        /* <DEDUP_REMOVED lines=12> */
[----:B------:R-:W-:Y:S01]  /*3380*/  FFMA.FTZ R50, R2, R91, -R111 ;  /* 0x0000005b02327223 */ /* 0x000fe2000001086f */
[----:B------:R-:W-:-:S02]  /*3390*/  FSEL R125, R84, -INF , P3 ;  /* 0xff800000547d7808 */ /* 0x000fc40001800000 */
[----:B------:R-:W-:Y:S02]  /*33a0*/  FMNMX.FTZ R30, R81, R30, !PT ;  /* 0x0000001e511e7209 */ /* 0x000fe40007810000 */
[----:B------:R-:W-:Y:S01]  /*33b0*/  ISETP.GT.AND P3, PT, R46, 0x40, PT ;  /* 0x000000402e00780c */ /* 0x000fe20003f64270 */
[----:B------:R-:W-:Y:S01]  /*33c0*/  MUFU.EX2 R12, R12 ;  /* 0x0000000c000c7308 */ /* 0x000fe20000000800 */
[----:B------:R-:W-:Y:S02]  /*33d0*/  FMNMX.FTZ R30, R125, R30, !PT ;  /* 0x0000001e7d1e7209 */ /* 0x000fe40007810000 */
[----:B------:R-:W-:Y:S01]  /*33e0*/  FSEL R127, R56, -INF , P3 ;  /* 0xff800000387f7808 */ /* 0x000fe20001800000 */
[----:B------:R-:W-:Y:S01]  /*33f0*/  IMAD.U32 R56, RZ, RZ, UR39 ;  /* 0x00000027ff387e24 */ /* 0x000fe2000f8e00ff */
[----:B------:R-:W-:Y:S02]  /*3400*/  FMNMX.FTZ R34, R85, R30, !PT ;  /* 0x0000001e55227209 */ /* 0x000fe40007810000 */
[----:B------:R-:W-:Y:S01]  /*3410*/  ISETP.GT.AND P3, PT, R46, 0x48, PT ;  /* 0x000000482e00780c */ /* 0x000fe20003f64270 */
[----:B------:R-:W-:Y:S01]  /*3420*/  @!P0 VIADD R56, R56, 0x29840 ;  /* 0x0002984038388836 */ /* 0x000fe20000000000 */
[----:B------:R-:W-:Y:S01]  /*3430*/  FMNMX.FTZ R34, R127, R34, !PT ;  /* 0x000000227f227209 */ /* 0x000fe20007810000 */
[----:B------:R-:W-:Y:S01]  /*3440*/  MUFU.EX2 R20, R78 ;  /* 0x0000004e00147308 */ /* 0x000fe20000000800 */
[----:B------:R-:W-:-:S02]  /*3450*/  FSEL R131, R60, -INF , P3 ;  /* 0xff8000003c837808 */ /* 0x000fc40001800000 */
[----:B------:R-:W-:Y:S02]  /*3460*/  FMNMX.FTZ R34, R129, R34, !PT ;  /* 0x0000002281227209 */ /* 0x000fe40007810000 */
[----:B------:R-:W-:Y:S02]  /*3470*/  ISETP.GT.AND P3, PT, R46, 0x50, PT ;  /* 0x000000502e00780c */ /* 0x000fe40003f64270 */
[----:B------:R-:W-:Y:S01]  /*3480*/  FMNMX.FTZ R34, R131, R34, !PT ;  /* 0x0000002283227209 */ /* 0x000fe20007810000 */
[----:B------:R-:W3:Y:S01]  /*3490*/  MUFU.EX2 R27, R27 ;  /* 0x0000001b001b7308 */ /* 0x000ee20000000800 */
[----:B------:R-:W-:Y:S02]  /*34a0*/  FSEL R135, R64, -INF , P3 ;  /* 0xff80000040877808 */ /* 0x000fe40001800000 */
[----:B------:R-:W-:Y:S02]  /*34b0*/  FMNMX.FTZ R38, R133, R34, !PT ;  /* 0x0000002285267209 */ /* 0x000fe40007810000 */
[----:B------:R-:W-:-:S02]  /*34c0*/  ISETP.GT.AND P3, PT, R46, 0x58, PT ;  /* 0x000000582e00780c */ /* 0x000fc40003f64270 */
[----:B------:R-:W-:Y:S01]  /*34d0*/  FMNMX.FTZ R38, R135, R38, !PT ;  /* 0x0000002687267209 */ /* 0x000fe20007810000 */
[----:B------:R-:W-:Y:S01]  /*34e0*/  MUFU.EX2 R34, R58 ;  /* 0x0000003a00227308 */ /* 0x000fe20000000800 */
[----:B------:R-:W-:Y:S02]  /*34f0*/  FSEL R137, R68, -INF , P3 ;  /* 0xff80000044897808 */ /* 0x000fe40001800000 */
[----:B------:R-:W-:Y:S02]  /*3500*/  FMNMX.FTZ R38, R65, R38, !PT ;  /* 0x0000002641267209 */ /* 0x000fe40007810000 */
[----:B------:R-:W-:Y:S02]  /*3510*/  ISETP.GT.AND P3, PT, R46, 0x60, PT ;  /* 0x000000602e00780c */ /* 0x000fe40003f64270 */
[----:B------:R-:W-:Y:S01]  /*3520*/  FMNMX.FTZ R38, R137, R38, !PT ;  /* 0x0000002689267209 */ /* 0x000fe20007810000 */
[----:B------:R-:W-:Y:S01]  /*3530*/  MUFU.EX2 R14, R74 ;  /* 0x0000004a000e7308 */ /* 0x000fe20000000800 */
[----:B------:R-:W-:-:S02]  /*3540*/  FSEL R139, R40, -INF , P3 ;  /* 0xff800000288b7808 */ /* 0x000fc40001800000 */
[C---:B------:R-:W-:Y:S02]  /*3550*/  ISETP.GT.AND P4, PT, R46.reuse, 0x61, PT ;  /* 0x000000612e00780c */ /* 0x040fe40003f84270 */
[----:B------:R-:W-:Y:S02]  /*3560*/  FMNMX.FTZ R40, R69, R38, !PT ;  /* 0x0000002645287209 */ /* 0x000fe40007810000 */
[----:B------:R-:W-:Y:S01]  /*3570*/  ISETP.GT.AND P3, PT, R46, 0x68, PT ;  /* 0x000000682e00780c */ /* 0x000fe20003f64270 */
[----:B------:R-:W-:Y:S01]  /*3580*/  MUFU.EX2 R38, R62 ;  /* 0x0000003e00267308 */ /* 0x000fe20000000800 */
[----:B------:R-:W-:Y:S01]  /*3590*/  FSEL R141, R41, -INF , P4 ;  /* 0xff800000298d7808 */ /* 0x000fe20002000000 */
[----:B------:R-:W-:Y:S01]  /*35a0*/  FFMA.FTZ R41, R2, R120, -R111 ;  /* 0x0000007802297223 */ /* 0x000fe2000001086f */
[----:B------:R-:W-:Y:S02]  /*35b0*/  FMNMX.FTZ R40, R139, R40, !PT ;  /* 0x000000288b287209 */ /* 0x000fe40007810000 */
[----:B------:R-:W-:-:S02]  /*35c0*/  ISETP.GT.AND P4, PT, R46, 0x69, PT ;  /* 0x000000692e00780c */ /* 0x000fc40003f84270 */
[----:B------:R-:W-:Y:S01]  /*35d0*/  FSEL R143, R44, -INF , P3 ;  /* 0xff8000002c8f7808 */ /* 0x000fe20001800000 */
[----:B------:R-:W-:Y:S01]  /*35e0*/  MUFU.EX2 R31, R31 ;  /* 0x0000001f001f7308 */ /* 0x000fe20000000800 */
[----:B------:R-:W-:Y:S02]  /*35f0*/  FMNMX.FTZ R40, R141, R40, !PT ;  /* 0x000000288d287209 */ /* 0x000fe40007810000 */
[----:B------:R-:W-:Y:S02]  /*3600*/  ISETP.GT.AND P3, PT, R46, 0x70, PT ;  /* 0x000000702e00780c */ /* 0x000fe40003f64270 */
[----:B------:R-:W-:Y:S01]  /*3610*/  FSEL R145, R45, -INF , P4 ;  /* 0xff8000002d917808 */ /* 0x000fe20002000000 */
[----:B------:R-:W-:Y:S01]  /*3620*/  FFMA.FTZ R45, R2, R109, -R111 ;  /* 0x0000006d022d7223 */ /* 0x000fe2000001086f */
[----:B------:R-:W-:Y:S01]  /*3630*/  FMNMX.FTZ R40, R143, R40, !PT ;  /* 0x000000288f287209 */ /* 0x000fe20007810000 */
[----:B------:R-:W-:Y:S01]  /*3640*/  MUFU.EX2 R26, R82 ;  /* 0x00000052001a7308 */ /* 0x000fe20000000800 */
[----:B------:R-:W-:-:S02]  /*3650*/  ISETP.GT.AND P4, PT, R46, 0x71, PT ;  /* 0x000000712e00780c */ /* 0x000fc40003f84270 */
[----:B------:R-:W-:Y:S01]  /*3660*/  FSEL R147, R48, -INF , P3 ;  /* 0xff80000030937808 */ /* 0x000fe20001800000 */
[--C-:B------:R-:W-:Y:S01]  /*3670*/  FFMA.FTZ R48, R2, R79, -R111.reuse ;  /* 0x0000004f02307223 */ /* 0x100fe2000001086f */
[----:B------:R-:W-:Y:S02]  /*3680*/  FMNMX.FTZ R44, R145, R40, !PT ;  /* 0x00000028912c7209 */ /* 0x000fe40007810000 */
[----:B------:R-:W-:Y:S01]  /*3690*/  ISETP.GT.AND P3, PT, R46, 0x78, PT ;  /* 0x000000782e00780c */ /* 0x000fe20003f64270 */
[----:B------:R-:W-:Y:S01]  /*36a0*/  MUFU.EX2 R40, R66 ;  /* 0x0000004200287308 */ /* 0x000fe20000000800 */
[----:B------:R-:W-:Y:S01]  /*36b0*/  FSEL R149, R49, -INF , P4 ;  /* 0xff80000031957808 */ /* 0x000fe20002000000 */
[C-C-:B------:R-:W-:Y:S01]  /*36c0*/  FFMA.FTZ R49, R2.reuse, R55, -R111.reuse ;  /* 0x0000003702317223 */ /* 0x140fe2000001086f */
[----:B------:R-:W-:Y:S01]  /*36d0*/  FMNMX.FTZ R44, R147, R44, !PT ;  /* 0x0000002c932c7209 */ /* 0x000fe20007810000 */
[----:B------:R-:W-:Y:S01]  /*36e0*/  FFMA.FTZ R55, R2, R99, -R111 ;  /* 0x0000006302377223 */ /* 0x000fe2000001086f */
[----:B------:R-:W-:-:S02]  /*36f0*/  ISETP.GT.AND P4, PT, R46, 0x79, PT ;  /* 0x000000792e00780c */ /* 0x000fc40003f84270 */
[----:B------:R-:W-:Y:S01]  /*3700*/  FSEL R151, R52, -INF , P3 ;  /* 0xff80000034977808 */ /* 0x000fe20001800000 */
[----:B------:R-:W-:Y:S01]  /*3710*/  MUFU.EX2 R35, R35 ;  /* 0x0000002300237308 */ /* 0x000fe20000000800 */
[----:B------:R-:W-:Y:S02]  /*3720*/  FMNMX.FTZ R44, R149, R44, !PT ;  /* 0x0000002c952c7209 */ /* 0x000fe40007810000 */
[----:B------:R-:W-:Y:S01]  /*3730*/  FSEL R109, R53, -INF , P4 ;  /* 0xff800000356d7808 */ /* 0x000fe20002000000 */
[----:B------:R-:W-:Y:S01]  /*3740*/  FFMA.FTZ R53, R2, R95, -R111 ;  /* 0x0000005f02357223 */ /* 0x000fe2000001086f */
[C---:B------:R-:W-:Y:S02]  /*3750*/  ISETP.GT.AND P3, PT, R46.reuse, 0x80, PT ;  /* 0x000000802e00780c */ /* 0x040fe40003f64270 */
[----:B------:R-:W-:Y:S01]  /*3760*/  FMNMX.FTZ R44, R151, R44, !PT ;  /* 0x0000002c972c7209 */ /* 0x000fe20007810000 */
[----:B------:R-:W-:Y:S01]  /*3770*/  MUFU.EX2 R39, R39 ;  /* 0x0000002700277308 */ /* 0x000fe20000000800 */
[----:B------:R-:W-:-:S02]  /*3780*/  ISETP.GT.AND P4, PT, R46, 0x81, PT ;  /* 0x000000812e00780c */ /* 0x000fc40003f84270 */
[----:B------:R-:W-:Y:S01]  /*3790*/  FSEL R153, R24, -INF , P3 ;  /* 0xff80000018997808 */ /* 0x000fe20001800000 */
[--C-:B------:R-:W-:Y:S01]  /*37a0*/  FFMA.FTZ R24, R2, R107, -R111.reuse ;  /* 0x0000006b02187223 */ /* 0x100fe2000001086f */
[----:B------:R-:W-:Y:S02]  /*37b0*/  FMNMX.FTZ R44, R109, R44, !PT ;  /* 0x0000002c6d2c7209 */ /* 0x000fe40007810000 */
[----:B------:R-:W-:Y:S01]  /*37c0*/  ISETP.GT.AND P3, PT, R46, 0x88, PT ;  /* 0x000000882e00780c */ /* 0x000fe20003f64270 */
[----:B------:R4:W-:Y:S01]  /*37d0*/  MUFU.EX2 R30, R86 ;  /* 0x00000056001e7308 */ /* 0x0009e20000000800 */
[----:B------:R-:W-:Y:S01]  /*37e0*/  FSEL R107, R25, -INF , P4 ;  /* 0xff800000196b7808 */ /* 0x000fe20002000000 */
[----:B------:R-:W-:Y:S01]  /*37f0*/  FFMA.FTZ R25, R2, R103, -R111 ;  /* 0x0000006702197223 */ /* 0x000fe2000001086f */
[----:B------:R-:W-:Y:S02]  /*3800*/  FMNMX.FTZ R44, R153, R44, !PT ;  /* 0x0000002c992c7209 */ /* 0x000fe40007810000 */
[----:B------:R-:W-:-:S02]  /*3810*/  ISETP.GT.AND P4, PT, R46, 0x89, PT ;  /* 0x000000892e00780c */ /* 0x000fc40003f84270 */
[----:B------:R-:W-:Y:S01]  /*3820*/  FSEL R155, R28, -INF , P3 ;  /* 0xff8000001c9b7808 */ /* 0x000fe20001800000 */
[--C-:B------:R-:W-:Y:S01]  /*3830*/  FFMA.FTZ R28, R2, R83, -R111.reuse ;  /* 0x00000053021c7223 */ /* 0x100fe2000001086f */
[----:B------:R-:W-:Y:S01]  /*3840*/  FMNMX.FTZ R44, R107, R44, !PT ;  /* 0x0000002c6b2c7209 */ /* 0x000fe20007810000 */
[----:B------:R-:W-:Y:S01]  /*3850*/  MUFU.EX2 R43, R43 ;  /* 0x0000002b002b7308 */ /* 0x000fe20000000800 */
[----:B------:R-:W-:Y:S02]  /*3860*/  ISETP.GT.AND P3, PT, R46, 0x90, PT ;  /* 0x000000902e00780c */ /* 0x000fe40003f64270 */
[----:B------:R-:W-:Y:S01]  /*3870*/  FSEL R103, R29, -INF , P4 ;  /* 0xff8000001d677808 */ /* 0x000fe20002000000 */
[--C-:B------:R-:W-:Y:S01]  /*3880*/  FFMA.FTZ R29, R2, R63, -R111.reuse ;  /* 0x0000003f021d7223 */ /* 0x100fe2000001086f */
[----:B------:R-:W-:Y:S02]  /*3890*/  FMNMX.FTZ R44, R155, R44, !PT ;  /* 0x0000002c9b2c7209 */ /* 0x000fe40007810000 */
[----:B------:R-:W-:Y:S01]  /*38a0*/  ISETP.GT.AND P4, PT, R46, 0x91, PT ;  /* 0x000000912e00780c */ /* 0x000fe20003f84270 */
[----:B------:R-:W-:Y:S01]  /*38b0*/  MUFU.EX2 R57, R57 ;  /* 0x0000003900397308 */ /* 0x000fe20000000800 */
[----:B------:R-:W-:Y:S01]  /*38c0*/  FSEL R157, R32, -INF , P3 ;  /* 0xff800000209d7808 */ /* 0x000fe20001800000 */
[----:B------:R-:W-:Y:S01]  /*38d0*/  FFMA.FTZ R32, R2, R9, -R111 ;  /* 0x0000000902207223 */ /* 0x000fe2000001086f */
[----:B------:R-:W-:-:S02]  /*38e0*/  FMNMX.FTZ R44, R103, R44, !PT ;  /* 0x0000002c672c7209 */ /* 0x000fc40007810000 */
[----:B------:R-:W-:Y:S02]  /*38f0*/  ISETP.GT.AND P3, PT, R46, 0x98, PT ;  /* 0x000000982e00780c */ /* 0x000fe40003f64270 */
[----:B------:R-:W-:Y:S01]  /*3900*/  FSEL R83, R33, -INF , P4 ;  /* 0xff80000021537808 */ /* 0x000fe20002000000 */
[--C-:B------:R-:W-:Y:S01]  /*3910*/  FFMA.FTZ R33, R2, R59, -R111.reuse ;  /* 0x0000003b02217223 */ /* 0x100fe2000001086f */
[----:B------:R-:W-:Y:S01]  /*3920*/  FMNMX.FTZ R44, R157, R44, !PT ;  /* 0x0000002c9d2c7209 */ /* 0x000fe20007810000 */
[----:B------:R-:W-:Y:S01]  /*3930*/  MUFU.EX2 R41, R41 ;  /* 0x0000002900297308 */ /* 0x000fe20000000800 */
[----:B------:R-:W-:Y:S02]  /*3940*/  ISETP.GT.AND P4, PT, R46, 0x99, PT ;  /* 0x000000992e00780c */ /* 0x000fe40003f84270 */
[----:B------:R-:W-:Y:S01]  /*3950*/  FSEL R159, R36, -INF , P3 ;  /* 0xff800000249f7808 */ /* 0x000fe20001800000 */
[C-C-:B------:R-:W-:Y:S01]  /*3960*/  FFMA.FTZ R36, R2.reuse, R47, -R111.reuse ;  /* 0x0000002f02247223 */ /* 0x140fe2000001086f */
[----:B------:R-:W-:Y:S01]  /*3970*/  FMNMX.FTZ R44, R83, R44, !PT ;  /* 0x0000002c532c7209 */ /* 0x000fe20007810000 */
[C-C-:B------:R-:W-:Y:S01]  /*3980*/  FFMA.FTZ R47, R2.reuse, R75, -R111.reuse ;  /* 0x0000004b022f7223 */ /* 0x140fe2000001086f */
[----:B------:R-:W-:Y:S01]  /*3990*/  FSEL R63, R37, -INF , P4 ;  /* 0xff800000253f7808 */ /* 0x000fe20002000000 */
[----:B------:R-:W-:Y:S01]  /*39a0*/  MUFU.EX2 R32, R32 ;  /* 0x0000002000207308 */ /* 0x000fe20000000800 */
[----:B------:R-:W-:Y:S01]  /*39b0*/  FMNMX.FTZ R44, R159, R44, !PT ;  /* 0x0000002c9f2c7209 */ /* 0x000fe20007810000 */
[C-C-:B------:R-:W-:Y:S01]  /*39c0*/  FFMA.FTZ R37, R2.reuse, R51, -R111.reuse ;  /* 0x0000003302257223 */ /* 0x140fe2000001086f */
[----:B------:R-:W-:Y:S01]  /*39d0*/  @!P0 PRMT R56, RZ, 0x654, R56 ;  /* 0x00000654ff388816 */ /* 0x000fe20000000038 */
[C-C-:B------:R-:W-:Y:S01]  /*39e0*/  FFMA.FTZ R51, R2.reuse, R87, -R111.reuse ;  /* 0x0000005702337223 */ /* 0x140fe2000001086f */
[----:B------:R-:W-:Y:S01]  /*39f0*/  FMNMX.FTZ R9, R63, R44, !PT ;  /* 0x0000002c3f097209 */ /* 0x000fe20007810000 */
[----:B------:R-:W-:Y:S01]  /*3a00*/  FFMA.FTZ R44, R2, R67, -R111 ;  /* 0x00000043022c7223 */ /* 0x000fe2000001086f */
[----:B0-----:R-:W-:Y:S01]  /*3a10*/  FADD.FTZ R67, R0, R13 ;  /* 0x0000000d00437221 */ /* 0x001fe20000010000 */
[----:B------:R0:W-:Y:S01]  /*3a20*/  @!P0 SYNCS.ARRIVE.TRANS64.RED.A1T0 RZ, [R56+URZ], RZ ;  /* 0x000000ff38ff89a7 */ /* 0x0001e2000810043f */
[----:B-1----:R-:W-:Y:S01]  /*3a30*/  F2FP.SATFINITE.E4M3.F32.PACK_AB_MERGE_C R185, R15, R6, RZ ;  /* 0x000000060fb9723e */ /* 0x002fe200048070ff */
[----:B------:R-:W1:Y:S01]  /*3a40*/  SHFL.BFLY PT, R46, R9, 0x2, 0x1f ;  /* 0x0c401f00092e7f89 */ /* 0x000e6200000e0000 */
[----:B---3--:R-:W-:Y:S01]  /*3a50*/  F2FP.SATFINITE.E4M3.F32.PACK_AB_MERGE_C R187, R27, R12, RZ ;  /* 0x0000000c1bbb723e */ /* 0x008fe200048070ff */
[----:B------:R-:W-:Y:S01]  /*3a60*/  MUFU.EX2 R33, R33 ;  /* 0x0000002100217308 */ /* 0x000fe20000000800 */
[----:B------:R-:W-:-:S02]  /*3a70*/  F2FP.SATFINITE.E4M3.F32.PACK_AB_MERGE_C R185, R13, R0, R185 ;  /* 0x000000000db9723e */ /* 0x000fc400048070b9 */
[----:B----4-:R-:W-:Y:S02]  /*3a80*/  CS2R R86, SRZ ;  /* 0x0000000000567805 */ /* 0x010fe4000001ff00 */
[----:B------:R-:W-:Y:S01]  /*3a90*/  F2FP.SATFINITE.E4M3.F32.PACK_AB_MERGE_C R187, R21, R10, R187 ;  /* 0x0000000a15bb723e */ /* 0x000fe200048070bb */
[----:B0-----:R-:W-:-:S04]  /*3aa0*/  FADD.FTZ R56, R6, R67 ;  /* 0x0000004306387221 */ /* 0x001fc80000010000 */
[----:B------:R-:W-:Y:S01]  /*3ab0*/  FADD.FTZ R67, R15, R56 ;  /* 0x000000380f437221 */ /* 0x000fe20000010000 */
[----:B------:R-:W-:Y:S03]  /*3ac0*/  MUFU.EX2 R45, R45 ;  /* 0x0000002d002d7308 */ /* 0x000fe60000000800 */
[----:B------:R-:W-:-:S04]  /*3ad0*/  FADD.FTZ R80, R10, R67 ;  /* 0x000000430a507221 */ /* 0x000fc80000010000 */
[----:B------:R-:W-:Y:S01]  /*3ae0*/  FADD.FTZ R67, R21, R80 ;  /* 0x0000005015437221 */ /* 0x000fe20000010000 */
[----:B------:R-:W-:Y:S01]  /*3af0*/  MUFU.EX2 R28, R28 ;  /* 0x0000001c001c7308 */ /* 0x000fe20000000800 */
[----:B------:R-:W0:Y:S01]  /*3b00*/  @P2 LDC R21, c[0x0][0x44c] ;  /* 0x00011300ff152b82 */ /* 0x000e220000000800 */
[----:B-1----:R-:W-:Y:S01]  /*3b10*/  FMNMX.FTZ R52, R9, R46, !PT ;  /* 0x0000002e09347209 */ /* 0x002fe20007810000 */
[----:B------:R-:W-:-:S05]  /*3b20*/  FFMA.FTZ R46, R2, R71, -R111 ;  /* 0x00000047022e7223 */ /* 0x000fca000001086f */
[----:B------:R-:W-:Y:S01]  /*3b30*/  MUFU.EX2 R29, R29 ;  /* 0x0000001d001d7308 */ /* 0x000fe20000000800 */
[----:B------:R-:W1:Y:S07]  /*3b40*/  SHFL.BFLY PT, R9, R52, 0x1, 0x1f ;  /* 0x0c201f0034097f89 */ /* 0x000e6e00000e0000 */
[----:B------:R-:W-:Y:S08]  /*3b50*/  MUFU.EX2 R24, R24 ;  /* 0x0000001800187308 */ /* 0x000ff00000000800 */
[----:B------:R-:W-:Y:S08]  /*3b60*/  MUFU.EX2 R25, R25 ;  /* 0x0000001900197308 */ /* 0x000ff00000000800 */
[----:B------:R-:W-:Y:S01]  /*3b70*/  MUFU.EX2 R44, R44 ;  /* 0x0000002c002c7308 */ /* 0x000fe20000000800 */
[----:B-1----:R-:W-:Y:S01]  /*3b80*/  FMNMX.FTZ R9, R52, R9, !PT ;  /* 0x0000000934097209 */ /* 0x002fe20007810000 */
        /* <DEDUP_REMOVED lines=21> */
[----:B------:R-:W1:Y:S01]  /*3ce0*/  MUFU.EX2 R59, R59 ;  /* 0x0000003b003b7308 */ /* 0x000e620000000800 */
[C-C-:B------:R-:W-:Y:S01]  /*3cf0*/  FFMA.FTZ R81, R2.reuse, R81, -R58.reuse ;  /* 0x0000005102517223 */ /* 0x140fe2000001083a */
[C-C-:B------:R-:W-:Y:S01]  /*3d00*/  FFMA.FTZ R125, R2.reuse, R125, -R58.reuse ;  /* 0x0000007d027d7223 */ /* 0x140fe2000001083a */
[C-C-:B------:R-:W-:Y:S01]  /*3d10*/  FFMA.FTZ R85, R2.reuse, R85, -R58.reuse ;  /* 0x0000005502557223 */ /* 0x140fe2000001083a */
[C-C-:B------:R-:W-:Y:S01]  /*3d20*/  FFMA.FTZ R127, R2.reuse, R127, -R58.reuse ;  /* 0x0000007f027f7223 */ /* 0x140fe2000001083a */
[C-C-:B------:R-:W-:Y:S01]  /*3d30*/  FFMA.FTZ R129, R2.reuse, R129, -R58.reuse ;  /* 0x0000008102817223 */ /* 0x140fe2000001083a */
[C-C-:B------:R-:W-:Y:S01]  /*3d40*/  FFMA.FTZ R131, R2.reuse, R131, -R58.reuse ;  /* 0x0000008302837223 */ /* 0x140fe2000001083a */
[C-C-:B------:R-:W-:Y:S01]  /*3d50*/  FFMA.FTZ R133, R2.reuse, R133, -R58.reuse ;  /* 0x0000008502857223 */ /* 0x140fe2000001083a */
[----:B------:R-:W3:Y:S01]  /*3d60*/  MUFU.EX2 R89, R89 ;  /* 0x0000005900597308 */ /* 0x000ee20000000800 */
[C-C-:B------:R-:W-:Y:S01]  /*3d70*/  FFMA.FTZ R135, R2.reuse, R135, -R58.reuse ;  /* 0x0000008702877223 */ /* 0x140fe2000001083a */
[C-C-:B------:R-:W-:Y:S01]  /*3d80*/  FFMA.FTZ R137, R2.reuse, R137, -R58.reuse ;  /* 0x0000008902897223 */ /* 0x140fe2000001083a */
[C-C-:B------:R-:W-:Y:S01]  /*3d90*/  FFMA.FTZ R69, R2.reuse, R69, -R58.reuse ;  /* 0x0000004502457223 */ /* 0x140fe2000001083a */
[C-C-:B------:R-:W-:Y:S01]  /*3da0*/  FFMA.FTZ R139, R2.reuse, R139, -R58.reuse ;  /* 0x0000008b028b7223 */ /* 0x140fe2000001083a */
[C-C-:B------:R-:W-:Y:S01]  /*3db0*/  FFMA.FTZ R141, R2.reuse, R141, -R58.reuse ;  /* 0x0000008d028d7223 */ /* 0x140fe2000001083a */
[C-C-:B------:R-:W-:Y:S01]  /*3dc0*/  FFMA.FTZ R143, R2.reuse, R143, -R58.reuse ;  /* 0x0000008f028f7223 */ /* 0x140fe2000001083a */
[--C-:B------:R-:W-:Y:S01]  /*3dd0*/  FFMA.FTZ R145, R2, R145, -R58.reuse ;  /* 0x0000009102917223 */ /* 0x100fe2000001083a */
[----:B------:R-:W4:Y:S01]  /*3de0*/  MUFU.EX2 R60, R93 ;  /* 0x0000005d003c7308 */ /* 0x000f220000000800 */
[----:B-1----:R-:W-:Y:S01]  /*3df0*/  FADD.FTZ R78, R54, R59 ;  /* 0x0000003b364e7221 */ /* 0x002fe20000010000 */
        /* <DEDUP_REMOVED lines=12> */
[----:B------:R-:W-:-:S02]  /*3ec0*/  FFMA.FTZ R58, R2, R63, -R58 ;  /* 0x0000003f023a7223 */ /* 0x000fc4000001083a */
[----:B------:R-:W5:Y:S08]  /*3ed0*/  MUFU.EX2 R62, R97 ;  /* 0x00000061003e7308 */ /* 0x000f700000000800 */
[----:B------:R-:W2:Y:S08]  /*3ee0*/  MUFU.EX2 R117, R117 ;  /* 0x0000007500757308 */ /* 0x000eb00000000800 */
[----:B------:R3:W-:Y:S08]  /*3ef0*/  MUFU.EX2 R76, R65 ;  /* 0x00000041004c7308 */ /* 0x0007f00000000800 */
[----:B------:R-:W0:Y:S01]  /*3f00*/  MUFU.EX2 R64, R101 ;  /* 0x0000006500407308 */ /* 0x000e220000000800 */
[----:B---3--:R-:W-:-:S04]  /*3f10*/  FADD.FTZ R65, R89, R78 ;  /* 0x0000004e59417221 */ /* 0x008fc80000010000 */
[C---:B----4-:R-:W-:Y:S01]  /*3f20*/  FADD.FTZ R78, R60.reuse, R65 ;  /* 0x000000413c4e7221 */ /* 0x050fe20000010000 */
[----:B------:R-:W-:Y:S02]  /*3f30*/  F2FP.SATFINITE.E4M3.F32.PACK_AB_MERGE_C R60, R60, R89, RZ ;  /* 0x000000593c3c723e */ /* 0x000fe400048070ff */
[----:B------:R-:W3:Y:S01]  /*3f40*/  MUFU.EX2 R42, R42 ;  /* 0x0000002a002a7308 */ /* 0x000ee20000000800 */
[----:B-1----:R-:W-:Y:S01]  /*3f50*/  FADD.FTZ R65, R115, R78 ;  /* 0x0000004e73417221 */ /* 0x002fe20000010000 */
[----:B------:R-:W-:Y:S01]  /*3f60*/  FADD.FTZ R78, R12, R67 ;  /* 0x000000430c4e7221 */ /* 0x000fe20000010000 */
[----:B------:R-:W-:Y:S02]  /*3f70*/  F2FP.SATFINITE.E4M3.F32.PACK_AB_MERGE_C R184, R59, R54, R60 ;  /* 0x000000363bb8723e */ /* 0x000fe4000480703c */
[----:B-----5:R-:W-:Y:S01]  /*3f80*/  FADD.FTZ R80, R62, R65 ;  /* 0x000000413e507221 */ /* 0x020fe20000010000 */
[----:B------:R-:W-:Y:S02]  /*3f90*/  FADD.FTZ R67, R27, R78 ;  /* 0x0000004e1b437221 */ /* 0x000fe40000010000 */
[----:B------:R-:W1:Y:S01]  /*3fa0*/  MUFU.EX2 R61, R61 ;  /* 0x0000003d003d7308 */ /* 0x000e620000000800 */
[----:B--2---:R-:W-:Y:S01]  /*3fb0*/  FADD.FTZ R65, R117, R80 ;  /* 0x0000005075417221 */ /* 0x004fe20000010000 */
[----:B------:R-:W-:-:S03]  /*3fc0*/  FADD.FTZ R80, R14, R67 ;  /* 0x000000430e507221 */ /* 0x000fc60000010000 */
[C---:B0-----:R-:W-:Y:S01]  /*3fd0*/  FADD.FTZ R65, R64.reuse, R65 ;  /* 0x0000004140417221 */ /* 0x041fe20000010000 */
[----:B------:R-:W-:Y:S01]  /*3fe0*/  FADD.FTZ R67, R31, R80 ;  /* 0x000000501f437221 */ /* 0x000fe20000010000 */
[----:B------:R-:W-:Y:S01]  /*3ff0*/  F2FP.SATFINITE.E4M3.F32.PACK_AB_MERGE_C R64, R64, R117, RZ ;  /* 0x000000754040723e */ /* 0x000fe200048070ff */
[----:B------:R-:W0:Y:S01]  /*4000*/  MUFU.EX2 R121, R121 ;  /* 0x0000007900797308 */ /* 0x000e220000000800 */
[----:B---3--:R-:W-:Y:S01]  /*4010*/  FADD.FTZ R80, R42, R65 ;  /* 0x000000412a507221 */ /* 0x008fe20000010000 */
[----:B------:R-:W-:Y:S01]  /*4020*/  FADD.FTZ R84, R20, R67 ;  /* 0x0000004314547221 */ /* 0x000fe20000010000 */
[----:B------:R-:W-:-:S03]  /*4030*/  F2FP.SATFINITE.E4M3.F32.PACK_AB_MERGE_C R186, R62, R115, R64 ;  /* 0x000000733eba723e */ /* 0x000fc60004807040 */
[C---:B------:R-:W-:Y:S01]  /*4040*/  FADD.FTZ R67, R35.reuse, R84 ;  /* 0x0000005423437221 */ /* 0x040fe20000010000 */
[----:B------:R-:W-:Y:S01]  /*4050*/  F2FP.SATFINITE.E4M3.F32.PACK_AB_MERGE_C R35, R35, R20, RZ ;  /* 0x000000142323723e */ /* 0x000fe200048070ff */
[----:B------:R-:W2:Y:S01]  /*4060*/  MUFU.EX2 R66, R77 ;  /* 0x0000004d00427308 */ /* 0x000ea20000000800 */
[----:B-1----:R-:W-:Y:S02]  /*4070*/  FADD.FTZ R82, R61, R80 ;  /* 0x000000503d527221 */ /* 0x002fe40000010000 */
[----:B------:R-:W-:Y:S02]  /*4080*/  F2FP.SATFINITE.E4M3.F32.PACK_AB_MERGE_C R181, R31, R14, R35 ;  /* 0x0000000e1fb5723e */ /* 0x000fe40004807023 */
[----:B------:R-:W-:-:S03]  /*4090*/  F2FP.SATFINITE.E4M3.F32.PACK_AB_MERGE_C R14, R33, R32, RZ ;  /* 0x00000020210e723e */ /* 0x000fc600048070ff */
[----:B------:R-:W1:Y:S01]  /*40a0*/  MUFU.EX2 R123, R123 ;  /* 0x0000007b007b7308 */ /* 0x000e620000000800 */
[----:B0-----:R-:W-:Y:S01]  /*40b0*/  FADD.FTZ R65, R121, R82 ;  /* 0x0000005279417221 */ /* 0x001fe20000010000 */
[----:B------:R-:W-:Y:S01]  /*40c0*/  FADD.FTZ R82, R26, R67 ;  /* 0x000000431a527221 */ /* 0x000fe20000010000 */
[----:B------:R-:W-:-:S03]  /*40d0*/  F2FP.SATFINITE.E4M3.F32.PACK_AB_MERGE_C R173, R29, R28, R14 ;  /* 0x0000001c1dad723e */ /* 0x000fc6000480700e */
[----:B------:R-:W-:Y:S02]  /*40e0*/  FADD.FTZ R63, R39, R82 ;  /* 0x00000052273f7221 */ /* 0x000fe40000010000 */
[----:B------:R-:W0:Y:S01]  /*40f0*/  MUFU.EX2 R68, R81 ;  /* 0x0000005100447308 */ /* 0x000e220000000800 */
[C---:B--2---:R-:W-:Y:S01]  /*4100*/  FADD.FTZ R6, R66.reuse, R65 ;  /* 0x0000004142067221 */ /* 0x044fe20000010000 */
[----:B------:R-:W-:Y:S02]  /*4110*/  F2FP.SATFINITE.E4M3.F32.PACK_AB_MERGE_C R66, R66, R121, RZ ;  /* 0x000000794242723e */ /* 0x000fe400048070ff */
[----:B------:R-:W-:Y:S02]  /*4120*/  CS2R R64, SRZ ;  /* 0x0000000000407805 */ /* 0x000fe4000001ff00 */
[----:B------:R-:W-:Y:S02]  /*4130*/  F2FP.SATFINITE.E4M3.F32.PACK_AB_MERGE_C R180, R61, R42, R66 ;  /* 0x0000002a3db4723e */ /* 0x000fe40004807042 */
[----:B------:R-:W-:Y:S01]  /*4140*/  CS2R R60, SRZ ;  /* 0x00000000003c7805 */ /* 0x000fe2000001ff00 */
[----:B------:R-:W2:Y:S01]  /*4150*/  MUFU.EX2 R125, R125 ;  /* 0x0000007d007d7308 */ /* 0x000ea20000000800 */
[----:B-1----:R-:W-:Y:S01]  /*4160*/  FADD.FTZ R15, R123, R6 ;  /* 0x000000067b0f7221 */ /* 0x002fe20000010000 */
[----:B------:R-:W-:Y:S01]  /*4170*/  FADD.FTZ R6, R30, R63 ;  /* 0x0000003f1e067221 */ /* 0x000fe20000010000 */
[----:B------:R-:W-:-:S02]  /*4180*/  F2FP.SATFINITE.E4M3.F32.PACK_AB_MERGE_C R30, R43, R30, RZ ;  /* 0x0000001e2b1e723e */ /* 0x000fc400048070ff */
[----:B------:R-:W-:Y:S02]  /*4190*/  CS2R R62, SRZ ;  /* 0x00000000003e7805 */ /* 0x000fe4000001ff00 */
[----:B------:R-:W-:Y:S01]  /*41a0*/  CS2R R66, SRZ ;  /* 0x0000000000427805 */ /* 0x000fe2000001ff00 */
[----:B------:R-:W-:Y:S01]  /*41b0*/  FADD.FTZ R43, R43, R6 ;  /* 0x000000062b2b7221 */ /* 0x000fe20000010000 */
[----:B------:R-:W-:Y:S01]  /*41c0*/  F2FP.SATFINITE.E4M3.F32.PACK_AB_MERGE_C R183, R39, R26, R30 ;  /* 0x0000001a27b7723e */ /* 0x000fe2000480701e */
[----:B------:R1:W3:Y:S01]  /*41d0*/  MUFU.EX2 R70, R85 ;  /* 0x0000005500467308 */ /* 0x0002e20000000800 */
[----:B0-----:R-:W-:Y:S01]  /*41e0*/  FADD.FTZ R12, R68, R15 ;  /* 0x0000000f440c7221 */ /* 0x001fe20000010000 */
[----:B------:R-:W-:Y:S01]  /*41f0*/  FADD.FTZ R20, R34, R43 ;  /* 0x0000002b22147221 */ /* 0x000fe20000010000 */
[----:B------:R-:W-:Y:S02]  /*4200*/  CS2R R30, SRZ ;  /* 0x00000000001e7805 */ /* 0x000fe4000001ff00 */
[----:B------:R-:W-:Y:S01]  /*4210*/  CS2R R42, SRZ ;  /* 0x00000000002a7805 */ /* 0x000fe2000001ff00 */
[----:B------:R-:W-:-:S02]  /*4220*/  FADD.FTZ R27, R57, R20 ;  /* 0x00000014391b7221 */ /* 0x000fc40000010000 */
[----:B------:R-:W0:Y:S01]  /*4230*/  MUFU.EX2 R127, R127 ;  /* 0x0000007f007f7308 */ /* 0x000e220000000800 */
[----:B--2---:R-:W-:Y:S01]  /*4240*/  FADD.FTZ R15, R125, R12 ;  /* 0x0000000c7d0f7221 */ /* 0x004fe20000010000 */
[----:B------:R-:W-:Y:S01]  /*4250*/  FADD.FTZ R20, R38, R27 ;  /* 0x0000001b26147221 */ /* 0x000fe20000010000 */
[C---:B------:R-:W-:Y:S02]  /*4260*/  F2FP.SATFINITE.E4M3.F32.PACK_AB_MERGE_C R38, R41.reuse, R38, RZ ;  /* 0x000000262926723e */ /* 0x040fe400048070ff */
[----:B------:R-:W-:Y:S02]  /*4270*/  CS2R R26, SRZ ;  /* 0x00000000001a7805 */ /* 0x000fe4000001ff00 */
[----:B-1----:R-:W-:Y:S01]  /*4280*/  CS2R R84, SRZ ;  /* 0x0000000000547805 */ /* 0x002fe2000001ff00 */
[----:B------:R-:W-:Y:S01]  /*4290*/  FADD.FTZ R41, R41, R20 ;  /* 0x0000001429297221 */ /* 0x000fe20000010000 */
[----:B------:R-:W-:Y:S01]  /*42a0*/  F2FP.SATFINITE.E4M3.F32.PACK_AB_MERGE_C R177, R57, R34, R38 ;  /* 0x0000002239b1723e */ /* 0x000fe20004807026 */
[----:B------:R-:W1:Y:S01]  /*42b0*/  MUFU.EX2 R72, R129 ;  /* 0x0000008100487308 */ /* 0x000e620000000800 */
[----:B---3--:R-:W-:Y:S01]  /*42c0*/  FADD.FTZ R12, R70, R15 ;  /* 0x0000000f460c7221 */ /* 0x008fe20000010000 */
[----:B------:R-:W-:Y:S01]  /*42d0*/  FADD.FTZ R10, R40, R41 ;  /* 0x00000029280a7221 */ /* 0x000fe20000010000 */
[----:B------:R-:W-:-:S02]  /*42e0*/  F2FP.SATFINITE.E4M3.F32.PACK_AB_MERGE_C R70, R70, R125, RZ ;  /* 0x0000007d4646723e */ /* 0x000fc400048070ff */
[----:B------:R-:W-:Y:S02]  /*42f0*/  CS2R R34, SRZ ;  /* 0x0000000000227805 */ /* 0x000fe4000001ff00 */
[----:B------:R-:W-:Y:S02]  /*4300*/  CS2R R38, SRZ ;  /* 0x0000000000267805 */ /* 0x000fe4000001ff00 */
[----:B------:R-:W-:Y:S01]  /*4310*/  F2FP.SATFINITE.E4M3.F32.PACK_AB_MERGE_C R182, R68, R123, R70 ;  /* 0x0000007b44b6723e */ /* 0x000fe20004807046 */
[----:B------:R-:W2:Y:S01]  /*4320*/  MUFU.EX2 R131, R131 ;  /* 0x0000008300837308 */ /* 0x000ea20000000800 */
[----:B0-----:R-:W-:Y:S01]  /*4330*/  FADD.FTZ R15, R127, R12 ;  /* 0x0000000c7f0f7221 */ /* 0x001fe20000010000 */
[----:B------:R-:W-:-:S06]  /*4340*/  CS2R R70, SRZ ;  /* 0x0000000000467805 */ /* 0x000fcc000001ff00 */
[----:B------:R-:W0:Y:S01]  /*4350*/  MUFU.EX2 R74, R133 ;  /* 0x00000085004a7308 */ /* 0x000e220000000800 */
[----:B-1----:R-:W-:Y:S01]  /*4360*/  FADD.FTZ R12, R72, R15 ;  /* 0x0000000f480c7221 */ /* 0x002fe20000010000 */
[----:B------:R-:W-:-:S04]  /*4370*/  FADD.FTZ R15, R45, R10 ;  /* 0x0000000a2d0f7221 */ /* 0x000fc80000010000 */
[----:B------:R-:W-:Y:S01]  /*4380*/  FADD.FTZ R10, R24, R15 ;  /* 0x0000000f180a7221 */ /* 0x000fe20000010000 */
[----:B------:R-:W-:Y:S01]  /*4390*/  F2FP.SATFINITE.E4M3.F32.PACK_AB_MERGE_C R24, R25, R24, RZ ;  /* 0x000000181918723e */ /* 0x000fe200048070ff */
[----:B------:R-:W1:Y:S01]  /*43a0*/  MUFU.EX2 R135, R135 ;  /* 0x0000008700877308 */ /* 0x000e620000000800 */
[----:B--2---:R-:W-:Y:S01]  /*43b0*/  FADD.FTZ R13, R131, R12 ;  /* 0x0000000c830d7221 */ /* 0x004fe20000010000 */
[----:B------:R-:W-:Y:S01]  /*43c0*/  FADD.FTZ R25, R25, R10 ;  /* 0x0000000a19197221 */ /* 0x000fe20000010000 */
[----:B------:R-:W-:Y:S02]  /*43d0*/  F2FP.SATFINITE.E4M3.F32.PACK_AB_MERGE_C R179, R45, R40, R24 ;  /* 0x000000282db3723e */ /* 0x000fe40004807018 */
[----:B------:R-:W-:Y:S01]  /*43e0*/  CS2R R40, SRZ ;  /* 0x0000000000287805 */ /* 0x000fe2000001ff00 */
[----:B------:R-:W2:Y:S02]  /*43f0*/  @P2 LDC R24, c[0x0][0x450] ;  /* 0x00011400ff182b82 */ /* 0x000ea40000000800 */
[----:B------:R-:W3:Y:S01]  /*4400*/  MUFU.EX2 R137, R137 ;  /* 0x0000008900897308 */ /* 0x000ee20000000800 */
[C---:B0-----:R-:W-:Y:S01]  /*4410*/  F2FP.SATFINITE.E4M3.F32.PACK_AB_MERGE_C R131, R74.reuse, R131, RZ ;  /* 0x000000834a83723e */ /* 0x041fe200048070ff */
[----:B------:R-:W-:-:S03]  /*4420*/  FADD.FTZ R74, R74, R13 ;  /* 0x0000000d4a4a7221 */ /* 0x000fc60000010000 */
[----:B------:R-:W-:Y:S02]  /*4430*/  F2FP.SATFINITE.E4M3.F32.PACK_AB_MERGE_C R176, R72, R127, R131 ;  /* 0x0000007f48b0723e */ /* 0x000fe40004807083 */
[----:B------:R-:W-:Y:S01]  /*4440*/  CS2R R72, SRZ ;  /* 0x0000000000487805 */ /* 0x000fe2000001ff00 */
[----:B------:R0:W4:Y:S01]  /*4450*/  MUFU.EX2 R56, R69 ;  /* 0x0000004500387308 */ /* 0x0001220000000800 */
[----:B-1----:R-:W-:Y:S01]  /*4460*/  FADD.FTZ R13, R135, R74 ;  /* 0x0000004a870d7221 */ /* 0x002fe20000010000 */
[----:B------:R-:W-:-:S03]  /*4470*/  CS2R R74, SRZ ;  /* 0x00000000004a7805 */ /* 0x000fc6000001ff00 */
[----:B------:R-:W-:-:S03]  /*4480*/  FADD.FTZ R12, R76, R13 ;  /* 0x0000000d4c0c7221 */ /* 0x000fc60000010000 */
[----:B------:R-:W1:Y:S01]  /*4490*/  MUFU.EX2 R139, R139 ;  /* 0x0000008b008b7308 */ /* 0x000e620000000800 */
[----:B---3--:R-:W-:Y:S01]  /*44a0*/  FADD.FTZ R13, R137, R12 ;  /* 0x0000000c890d7221 */ /* 0x008fe20000010000 */
[----:B------:R-:W-:Y:S01]  /*44b0*/  FADD.FTZ R12, R28, R25 ;  /* 0x000000191c0c7221 */ /* 0x000fe20000010000 */
[----:B0-----:R-:W-:-:S03]  /*44c0*/  CS2R R68, SRZ ;  /* 0x0000000000447805 */ /* 0x001fc6000001ff00 */
[----:B------:R-:W-:Y:S01]  /*44d0*/  FADD.FTZ R15, R29, R12 ;  /* 0x0000000c1d0f7221 */ /* 0x000fe20000010000 */
[----:B------:R-:W-:Y:S01]  /*44e0*/  CS2R R28, SRZ ;  /* 0x00000000001c7805 */ /* 0x000fe2000001ff00 */
[----:B------:R-:W0:Y:S01]  /*44f0*/  MUFU.EX2 R78, R141 ;  /* 0x0000008d004e7308 */ /* 0x000e220000000800 */
[C---:B----4-:R-:W-:Y:S01]  /*4500*/  F2FP.SATFINITE.E4M3.F32.PACK_AB_MERGE_C R137, R56.reuse, R137, RZ ;  /* 0x000000893889723e */ /* 0x050fe200048070ff */
[----:B------:R-:W-:Y:S01]  /*4510*/  FADD.FTZ R56, R56, R13 ;  /* 0x0000000d38387221 */ /* 0x000fe20000010000 */
[----:B------:R-:W-:Y:S01]  /*4520*/  FADD.FTZ R32, R32, R15 ;  /* 0x0000000f20207221 */ /* 0x000fe20000010000 */
[----:B------:R-:W-:Y:S02]  /*4530*/  F2FP.SATFINITE.E4M3.F32.PACK_AB_MERGE_C R15, R47, R44, RZ ;  /* 0x0000002c2f0f723e */ /* 0x000fe400048070ff */
[----:B------:R-:W-:Y:S01]  /*4540*/  F2FP.SATFINITE.E4M3.F32.PACK_AB_MERGE_C R178, R76, R135, R137 ;  /* 0x000000874cb2723e */ /* 0x000fe20004807089 */
[----:B------:R-:W-:Y:S01]  /*4550*/  FADD.FTZ R33, R33, R32 ;  /* 0x0000002021217221 */ /* 0x000fe20000010000 */
[----:B------:R-:W3:Y:S01]  /*4560*/  MUFU.EX2 R143, R143 ;  /* 0x0000008f008f7308 */ /* 0x000ee20000000800 */
[----:B-1----:R-:W-:Y:S01]  /*4570*/  FADD.FTZ R13, R139, R56 ;  /* 0x000000388b0d7221 */ /* 0x002fe20000010000 */
[----:B------:R-:W-:-:S02]  /*4580*/  CS2R R56, SRZ ;  /* 0x0000000000387805 */ /* 0x000fc4000001ff00 */
[----:B------:R-:W-:-:S04]  /*4590*/  CS2R R76, SRZ ;  /* 0x00000000004c7805 */ /* 0x000fc8000001ff00 */
[----:B------:R-:W1:Y:S01]  /*45a0*/  MUFU.EX2 R80, R145 ;  /* 0x0000009100507308 */ /* 0x000e620000000800 */
[----:B0-----:R-:W-:-:S07]  /*45b0*/  FADD.FTZ R14, R78, R13 ;  /* 0x0000000d4e0e7221 */ /* 0x001fce0000010000 */
[----:B------:R-:W0:Y:S01]  /*45c0*/  MUFU.EX2 R147, R147 ;  /* 0x0000009300937308 */ /* 0x000e220000000800 */
[----:B---3--:R-:W-:Y:S01]  /*45d0*/  FADD.FTZ R13, R143, R14 ;  /* 0x0000000e8f0d7221 */ /* 0x008fe20000010000 */
[----:B------:R-:W-:Y:S01]  /*45e0*/  FADD.FTZ R14, R36, R33 ;  /* 0x00000021240e7221 */ /* 0x000fe20000010000 */
[----:B------:R-:W-:-:S05]  /*45f0*/  CS2R R32, SRZ ;  /* 0x0000000000207805 */ /* 0x000fca000001ff00 */
[----:B------:R-:W3:Y:S01]  /*4600*/  MUFU.EX2 R6, R149 ;  /* 0x0000009500067308 */ /* 0x000ee20000000800 */
[C---:B-1----:R-:W-:Y:S01]  /*4610*/  F2FP.SATFINITE.E4M3.F32.PACK_AB_MERGE_C R143, R80.reuse, R143, RZ ;  /* 0x0000008f508f723e */ /* 0x042fe200048070ff */
[----:B------:R-:W-:-:S03]  /*4620*/  FADD.FTZ R80, R80, R13 ;  /* 0x0000000d50507221 */ /* 0x000fc60000010000 */
[----:B------:R-:W-:Y:S02]  /*4630*/  F2FP.SATFINITE.E4M3.F32.PACK_AB_MERGE_C R172, R78, R139, R143 ;  /* 0x0000008b4eac723e */ /* 0x000fe4000480708f */
[----:B------:R-:W-:Y:S01]  /*4640*/  CS2R R78, SRZ ;  /* 0x00000000004e7805 */ /* 0x000fe2000001ff00 */
[----:B------:R-:W1:Y:S01]  /*4650*/  MUFU.EX2 R151, R151 ;  /* 0x0000009700977308 */ /* 0x000e620000000800 */
[----:B0-----:R-:W-:Y:S01]  /*4660*/  FADD.FTZ R13, R147, R80 ;  /* 0x00000050930d7221 */ /* 0x001fe20000010000 */
[----:B------:R-:W-:-:S06]  /*4670*/  CS2R R80, SRZ ;  /* 0x0000000000507805 */ /* 0x000fcc000001ff00 */
[----:B------:R-:W0:Y:S01]  /*4680*/  MUFU.EX2 R37, R37 ;  /* 0x0000002500257308 */ /* 0x000e220000000800 */
[----:B---3--:R-:W-:-:S07]  /*4690*/  FADD.FTZ R20, R6, R13 ;  /* 0x0000000d06147221 */ /* 0x008fce0000010000 */
[----:B------:R-:W-:Y:S01]  /*46a0*/  MUFU.EX2 R48, R48 ;  /* 0x0000003000307308 */ /* 0x000fe20000000800 */
[----:B-1----:R-:W-:-:S07]  /*46b0*/  FADD.FTZ R13, R151, R20 ;  /* 0x00000014970d7221 */ /* 0x002fce0000010000 */
[----:B------:R-:W1:Y:S01]  /*46c0*/  MUFU.EX2 R51, R51 ;  /* 0x0000003300337308 */ /* 0x000e620000000800 */
[C---:B0-----:R-:W-:Y:S01]  /*46d0*/  F2FP.SATFINITE.E4M3.F32.PACK_AB_MERGE_C R175, R37.reuse, R36, R15 ;  /* 0x0000002425af723e */ /* 0x041fe2000480700f */
[----:B------:R-:W-:-:S04]  /*46e0*/  FADD.FTZ R37, R37, R14 ;  /* 0x0000000e25257221 */ /* 0x000fc80000010000 */
[----:B------:R-:W-:Y:S01]  /*46f0*/  FADD.FTZ R44, R44, R37 ;  /* 0x000000252c2c7221 */ /* 0x000fe20000010000 */
[----:B------:R-:W-:Y:S01]  /*4700*/  CS2R R36, SRZ ;  /* 0x0000000000247805 */ /* 0x000fe2000001ff00 */
[----:B------:R-:W0:Y:S02]  /*4710*/  MUFU.EX2 R0, R109 ;  /* 0x0000006d00007308 */ /* 0x000e240000000800 */
[----:B------:R-:W-:Y:S01]  /*4720*/  FADD.FTZ R47, R47, R44 ;  /* 0x0000002c2f2f7221 */ /* 0x000fe20000010000 */
[----:B------:R-:W-:-:S05]  /*4730*/  CS2R R44, SRZ ;  /* 0x00000000002c7805 */ /* 0x000fca000001ff00 */
[----:B------:R-:W3:Y:S01]  /*4740*/  MUFU.EX2 R46, R46 ;  /* 0x0000002e002e7308 */ /* 0x000ee20000000800 */
[----:B-1----:R-:W-:-:S07]  /*4750*/  F2FP.SATFINITE.E4M3.F32.PACK_AB_MERGE_C R15, R51, R48, RZ ;  /* 0x00000030330f723e */ /* 0x002fce00048070ff */
[----:B------:R-:W1:Y:S01]  /*4760*/  MUFU.EX2 R49, R49 ;  /* 0x0000003100317308 */ /* 0x000e620000000800 */
[C---:B0-----:R-:W-:Y:S01]  /*4770*/  F2FP.SATFINITE.E4M3.F32.PACK_AB_MERGE_C R151, R0.reuse, R151, RZ ;  /* 0x000000970097723e */ /* 0x041fe200048070ff */
[----:B------:R-:W-:-:S03]  /*4780*/  FADD.FTZ R0, R0, R13 ;  /* 0x0000000d00007221 */ /* 0x000fc60000010000 */
[----:B------:R-:W-:-:S03]  /*4790*/  F2FP.SATFINITE.E4M3.F32.PACK_AB_MERGE_C R174, R6, R147, R151 ;  /* 0x0000009306ae723e */ /* 0x000fc60004807097 */
[----:B------:R-:W0:Y:S01]  /*47a0*/  MUFU.EX2 R153, R153 ;  /* 0x0000009900997308 */ /* 0x000e220000000800 */
[----:B---3--:R-:W-:-:S07]  /*47b0*/  FADD.FTZ R20, R46, R47 ;  /* 0x0000002f2e147221 */ /* 0x008fce0000010000 */
[----:B------:R-:W3:Y:S01]  /*47c0*/  MUFU.EX2 R10, R107 ;  /* 0x0000006b000a7308 */ /* 0x000ee20000000800 */
[----:B-1----:R-:W-:Y:S01]  /*47d0*/  F2FP.SATFINITE.E4M3.F32.PACK_AB_MERGE_C R169, R49, R46, R15 ;  /* 0x0000002e31a9723e */ /* 0x002fe2000480700f */
[----:B------:R-:W-:-:S04]  /*47e0*/  @P2 IMAD.HI.U32 R15, R22, R21, RZ ;  /* 0x00000015160f2227 */ /* 0x000fc800078e00ff */
[----:B------:R-:W-:Y:S01]  /*47f0*/  FADD.FTZ R49, R49, R20 ;  /* 0x0000001431317221 */ /* 0x000fe20000010000 */
[----:B------:R-:W-:Y:S02]  /*4800*/  CS2R R46, SRZ ;  /* 0x00000000002e7805 */ /* 0x000fe4000001ff00 */
[----:B--2---:R-:W-:Y:S01]  /*4810*/  @P2 SHF.R.U32.HI R22, RZ, R24, R15 ;  /* 0x00000018ff162219 */ /* 0x004fe2000001160f */
[----:B------:R-:W1:Y:S01]  /*4820*/  MUFU.EX2 R155, R155 ;  /* 0x0000009b009b7308 */ /* 0x000e620000000800 */
[----:B0-----:R-:W-:Y:S01]  /*4830*/  FADD.FTZ R13, R153, R0 ;  /* 0x00000000990d7221 */ /* 0x001fe20000010000 */
[----:B------:R-:W-:Y:S01]  /*4840*/  FADD.FTZ R48, R48, R49 ;  /* 0x0000003130307221 */ /* 0x000fe20000010000 */
[----:B------:R-:W-:Y:S02]  /*4850*/  IADD3 R22, R22, -R3, R104 ;  /* 0x8000000316167210 */ /* 0x000fe40007ffe068 */
[----:B------:R-:W-:Y:S01]  /*4860*/  CS2R R24, SRZ ;  /* 0x0000000000187805 */ /* 0x000fe2000001ff00 */
[----:B------:R-:W-:Y:S01]  /*4870*/  FADD.FTZ R51, R51, R48 ;  /* 0x0000003033337221 */ /* 0x000fe20000010000 */
[----:B------:R-:W-:Y:S01]  /*4880*/  CS2R R48, SRZ ;  /* 0x0000000000307805 */ /* 0x000fe2000001ff00 */
[----:B------:R-:W0:Y:S01]  /*4890*/  MUFU.EX2 R12, R103 ;  /* 0x00000067000c7308 */ /* 0x000e220000000800 */
[----:B---3--:R-:W-:Y:S01]  /*48a0*/  FADD.FTZ R0, R10, R13 ;  /* 0x0000000d0a007221 */ /* 0x008fe20000010000 */
[----:B------:R-:W-:-:S06]  /*48b0*/  IMAD.HI R22, R22, 0x66666667, RZ ;  /* 0x6666666716167827 */ /* 0x000fcc00078e02ff */
[----:B------:R-:W-:Y:S01]  /*48c0*/  MUFU.EX2 R52, R52 ;  /* 0x0000003400347308 */ /* 0x000fe20000000800 */
[----:B-1----:R-:W-:-:S07]  /*48d0*/  FADD.FTZ R13, R155, R0 ;  /* 0x000000009b0d7221 */ /* 0x002fce0000010000 */
[----:B------:R-:W1:Y:S01]  /*48e0*/  MUFU.EX2 R55, R55 ;  /* 0x0000003700377308 */ /* 0x000e620000000800 */
[C---:B0-----:R-:W-:Y:S01]  /*48f0*/  F2FP.SATFINITE.E4M3.F32.PACK_AB_MERGE_C R155, R12.reuse, R155, RZ ;  /* 0x0000009b0c9b723e */ /* 0x041fe200048070ff */
[----:B------:R-:W-:-:S03]  /*4900*/  FADD.FTZ R12, R12, R13 ;  /* 0x0000000d0c0c7221 */ /* 0x000fc60000010000 */
[----:B------:R-:W-:Y:S01]  /*4910*/  F2FP.SATFINITE.E4M3.F32.PACK_AB_MERGE_C R168, R10, R153, R155 ;  /* 0x000000990aa8723e */ /* 0x000fe2000480709b */
[----:B------:R-:W-:Y:S02]  /*4920*/  VIADD R10, R23, 0xfffffffe ;  /* 0xfffffffe170a7836 */ /* 0x000fe40000000000 */
[----:B------:R-:W0:Y:S08]  /*4930*/  MUFU.EX2 R50, R50 ;  /* 0x0000003200327308 */ /* 0x000e300000000800 */
[----:B------:R-:W2:Y:S01]  /*4940*/  MUFU.EX2 R53, R53 ;  /* 0x0000003500357308 */ /* 0x000ea20000000800 */
[----:B-1----:R-:W-:-:S07]  /*4950*/  F2FP.SATFINITE.E4M3.F32.PACK_AB_MERGE_C R13, R55, R52, RZ ;  /* 0x00000034370d723e */ /* 0x002fce00048070ff */
[----:B------:R-:W1:Y:S01]  /*4960*/  MUFU.EX2 R157, R157 ;  /* 0x0000009d009d7308 */ /* 0x000e620000000800 */
[----:B0-----:R-:W-:-:S07]  /*4970*/  FADD.FTZ R0, R50, R51 ;  /* 0x0000003332007221 */ /* 0x001fce0000010000 */
[----:B------:R0:W3:Y:S01]  /*4980*/  MUFU.EX2 R14, R83 ;  /* 0x00000053000e7308 */ /* 0x0000e20000000800 */
[C---:B--2---:R-:W-:Y:S01]  /*4990*/  F2FP.SATFINITE.E4M3.F32.PACK_AB_MERGE_C R171, R53.reuse, R50, R13 ;  /* 0x0000003235ab723e */ /* 0x044fe2000480700d */
[----:B------:R-:W-:Y:S01]  /*49a0*/  FADD.FTZ R53, R53, R0 ;  /* 0x0000000035357221 */ /* 0x000fe20000010000 */
[----:B------:R-:W-:Y:S02]  /*49b0*/  SHF.R.U32.HI R13, RZ, 0x1f, R22 ;  /* 0x0000001fff0d7819 */ /* 0x000fe40000011616 */
[----:B------:R-:W-:Y:S01]  /*49c0*/  CS2R R50, SRZ ;  /* 0x0000000000327805 */ /* 0x000fe2000001ff00 */
[----:B------:R-:W-:Y:S01]  /*49d0*/  FADD.FTZ R52, R52, R53 ;  /* 0x0000003534347221 */ /* 0x000fe20000010000 */
[----:B------:R-:W-:Y:S01]  /*49e0*/  LEA.HI.SX32 R13, R22, R13, 0x1a ;  /* 0x0000000d160d7211 */ /* 0x000fe200078fd2ff */
[----:B------:R-:W-:Y:S01]  /*49f0*/  MUFU.EX2 R159, R159 ;  /* 0x0000009f009f7308 */ /* 0x000fe20000000800 */
[----:B-1----:R-:W-:Y:S01]  /*4a00*/  FADD.FTZ R3, R157, R12 ;  /* 0x0000000c9d037221 */ /* 0x002fe20000010000 */
[----:B0-----:R-:W-:-:S02]  /*4a10*/  CS2R R82, SRZ ;  /* 0x0000000000527805 */ /* 0x001fc4000001ff00 */
[----:B------:R-:W-:-:S04]  /*4a20*/  VIMNMX R15, R18, R13, !PT ;  /* 0x0000000d120f7248 */ /* 0x000fc80007fe0100 */
[----:B------:R-:W-:Y:S01]  /*4a30*/  ISETP.GE.AND P3, PT, R10, R15, PT ;  /* 0x0000000f0a00720c */ /* 0x000fe20003f66270 */
[----:B------:R-:W0:Y:S01]  /*4a40*/  MUFU.EX2 R58, R58 ;  /* 0x0000003a003a7308 */ /* 0x000e220000000800 */
[----:B---3--:R-:W-:Y:S01]  /*4a50*/  FADD.FTZ R0, R14, R3 ;  /* 0x000000030e007221 */ /* 0x008fe20000010000 */
[----:B0-----:R-:W-:-:S03]  /*4a60*/  F2FP.SATFINITE.E4M3.F32.PACK_AB_MERGE_C R3, R58, R159, RZ ;  /* 0x0000009f3a03723e */ /* 0x001fc600048070ff */
[----:B------:R-:W-:Y:S01]  /*4a70*/  FADD.FTZ R159, R159, R0 ;  /* 0x000000009f9f7221 */ /* 0x000fe20000010000 */
[----:B------:R-:W-:Y:S01]  /*4a80*/  IMAD.MOV.U32 R0, RZ, RZ, RZ ;  /* 0x000000ffff007224 */ /* 0x000fe200078e00ff */
[----:B------:R-:W-:Y:S01]  /*4a90*/  F2FP.SATFINITE.E4M3.F32.PACK_AB_MERGE_C R170, R14, R157, R3 ;  /* 0x0000009d0eaa723e */ /* 0x000fe20004807003 */
[----:B------:R-:W-:Y:S01]  /*4aa0*/  FADD.FTZ R3, R55, R52 ;  /* 0x0000003437037221 */ /* 0x000fe20000010000 */
[----:B------:R-:W-:Y:S01]  /*4ab0*/  FADD.FTZ R6, R58, R159 ;  /* 0x0000009f3a067221 */ /* 0x000fe20000010000 */
[----:B------:R-:W-:Y:S02]  /*4ac0*/  CS2R R52, SRZ ;  /* 0x0000000000347805 */ /* 0x000fe4000001ff00 */
[----:B------:R-:W-:Y:S02]  /*4ad0*/  CS2R R54, SRZ ;  /* 0x0000000000367805 */ /* 0x000fe4000001ff00 */
[----:B------:R-:W-:Y:S01]  /*4ae0*/  CS2R R58, SRZ ;  /* 0x00000000003a7805 */ /* 0x000fe2000001ff00 */
        /* <DEDUP_REMOVED lines=37> */
[----:B------:R-:W-:Y:S01]  /*4d40*/  ULDC UR51, c[0x0][0x288] ;  /* 0x0000a20000337ab9 */ /* 0x000fe20000000800 */
[----:B------:R-:W-:-:S05]  /*4d50*/  ULDC UR53, c[0x0][0x2f0] ;  /* 0x0000bc0000357ab9 */ /* 0x000fca0000000800 */
.L_x_1971:
[----:B------:R-:W-:Y:S01]  /*4d60*/  ISETP.NE.AND P4, PT, RZ, UR38, PT ;  /* 0x00000026ff007c0c */ /* 0x000fe2000bf85270 */
[----:B------:R-:W-:-:S04]  /*4d70*/  UISETP.NE.AND UP0, UPT, UR55, 0x1, UPT ;  /* 0x000000013700788c */ /* 0x000fc8000bf05270 */
[----:B------:R-:W-:-:S06]  /*4d80*/  USEL UR6, URZ, 0x1, UP0 ;  /* 0x000000013f067887 */ /* 0x000fcc0008000000 */
[----:B------:R-:W-:Y:S02]  /*4d90*/  LOP3.LUT R0, R14, UR6, RZ, 0x3c, !PT ;  /* 0x000000060e007c12 */ /* 0x000fe4000f8e3cff */
[----:B------:R-:W-:Y:S05]  /*4da0*/  @P4 BRA `(.L_x_1962) ;  /* 0x0000000000344947 */ /* 0x000fea0003800000 */
[----:B------:R-:W-:Y:S05]  /*4db0*/  @!P1 BRA `(.L_x_1963) ;  /* 0x0000000000049947 */ /* 0x000fea0003800000 */
[----:B------:R-:W-:Y:S01]  /*4dc0*/  BPT.TRAP 0x1 ;  /* 0x000000040000795c */ /* 0x000fe20000300000 */
.L_x_1963:
        /* <DEDUP_REMOVED lines=8> */
.L_x_1964:
[----:B-1----:R-:W-:Y:S05]  /*4e50*/  @P3 BRA `(.L_x_1962) ;  /* 0x0000000000083947 */ /* 0x002fea0003800000 */
[----:B------:R-:W1:Y:S02]  /*4e60*/  SYNCS.PHASECHK.TRANS64.TRYWAIT P3, [UR6+0x29830], R9 ;  /* 0x02983009ff0075a7 */ /* 0x000e640008060146 */
[----:B-1----:R-:W-:Y:S05]  /*4e70*/  @!P3 BRA `(.L_x_1965) ;  /* 0x000000c80088b947 */ /* 0x002fea0003800000 */
.L_x_1962:
        /* <DEDUP_REMOVED lines=35> */
[----:B------:R-:W-:Y:S02]  /*50b0*/  UIADD3 UR11, UR56, 0x182, URZ ;  /* 0x00000182380b7890 */ /* 0x000fe4000fffe03f */
        /* <DEDUP_REMOVED lines=158> */
.L_x_1967:
[----:B------:R-:W-:Y:S01]  /*5aa0*/  ULEA UR6, UR55, UR39, 0x3 ;  /* 0x0000002737067291 */ /* 0x000fe2000f8e183f */
[----:B------:R-:W-:-:S08]  /*5ab0*/  SHF.L.U32 R9, R14, 0x1f, RZ ;  /* 0x0000001f0e097819 */ /* 0x000fd000000006ff */
[----:B------:R0:W1:Y:S01]  /*5ac0*/  SYNCS.PHASECHK.TRANS64.TRYWAIT P3, [UR6+0x29850], R9 ;  /* 0x02985009ff0075a7 */ /* 0x0000620008060146 */
[----:B------:R-:W-:Y:S05]  /*5ad0*/  @!P1 BRA `(.L_x_1968) ;  /* 0x0000000000049947 */ /* 0x000fea0003800000 */
[----:B------:R-:W-:Y:S01]  /*5ae0*/  BPT.TRAP 0x1 ;  /* 0x000000040000795c */ /* 0x000fe20000300000 */
.L_x_1968:
[----:B-1----:R-:W-:Y:S05]  /*5af0*/  @P3 BRA `(.L_x_1966) ;  /* 0x0000000000083947 */ /* 0x002fea0003800000 */
[----:B------:R-:W1:Y:S02]  /*5b00*/  SYNCS.PHASECHK.TRANS64.TRYWAIT P3, [UR6+0x29850], R9 ;  /* 0x02985009ff0075a7 */ /* 0x000e640008060146 */
[----:B-1----:R-:W-:Y:S05]  /*5b10*/  @!P3 BRA `(.L_x_1969) ;  /* 0x000000bc0078b947 */ /* 0x002fea0003800000 */
.L_x_1966:
[----:B-1----:R-:W1:Y:S01]  /*5b20*/  @P2 LDC R14, c[0x0][0x44c] ;  /* 0x00011300ff0e2b82 */ /* 0x002e620000000800 */
[----:B------:R-:W-:Y:S01]  /*5b30*/  UIADD3 UR6, UR39, 0x400, URZ ;  /* 0x0000040027067890 */ /* 0x000fe2000fffe03f */
[----:B------:R-:W-:Y:S01]  /*5b40*/  IMAD.MOV.U32 R190, RZ, RZ, R7 ;  /* 0x000000ffffbe7224 */ /* 0x000fe200078e0007 */
[----:B------:R-:W-:Y:S01]  /*5b50*/  WARPGROUP.ARRIVE ;  /* 0x00000000000079c5 */ /* 0x000fe20000000000 */
[----:B------:R-:W-:Y:S01]  /*5b60*/  UMOV UR7, 0xc0000010 ;  /* 0xc000001000077882 */ /* 0x000fe20000000000 */
[----:B------:R-:W-:Y:S01]  /*5b70*/  USHF.R.U32.HI UR6, URZ, 0x4, UR6 ;  /* 0x000000043f067899 */ /* 0x000fe20008011606 */
[----:B------:R-:W-:Y:S02]  /*5b80*/  UMOV UR11, 0xc0000010 ;  /* 0xc0000010000b7882 */ /* 0x000fe40000000000 */
[----:B0-----:R-:W0:Y:S01]  /*5b90*/  @P2 LDC R9, c[0x0][0x450] ;  /* 0x00011400ff092b82 */ /* 0x001e220000000800 */
[----:B------:R-:W-:-:S04]  /*5ba0*/  ULOP3.LUT UR6, UR6, 0x3fff, URZ, 0xc0, !UPT ;  /* 0x00003fff06067892 */ /* 0x000fc8000f8ec03f */
[----:B------:R-:W-:-:S04]  /*5bb0*/  ULOP3.LUT UR6, UR6, 0x10000, URZ, 0xfc, !UPT ;  /* 0x0001000006067892 */ /* 0x000fc8000f8efc3f */
[----:B------:R-:W-:-:S04]  /*5bc0*/  UIMAD UR6, UR55, 0x500, UR6 ;  /* 0x00000500370678a4 */ /* 0x000fc8000f8e0206 */
[----:B------:R-:W-:Y:S01]  /*5bd0*/  UIADD3 UR10, UR6, 0x100, URZ ;  /* 0x00000100060a7890 */ /* 0x000fe2000fffe03f */
[----:B-1----:R-:W-:-:S04]  /*5be0*/  @P2 IMAD.HI.U32 R14, R7, R14, RZ ;  /* 0x0000000e070e2227 */ /* 0x002fc800078e00ff */
[----:B------:R-:W-:Y:S01]  /*5bf0*/  QGMMA.64x128x32.F32.E4M3.E4M3 R24, R184, gdesc[UR4], R24, gsb0 ;  /* 0x01e00004b8187df3 */ /* 0x000fe20008000818 */
[----:B------:R-:W-:Y:S01]  /*5c00*/  UMOV UR7, 0xc0000010 ;  /* 0xc000001000077882 */ /* 0x000fe20000000000 */
[----:B0-----:R-:W-:Y:S01]  /*5c10*/  @P2 SHF.R.U32.HI R190, RZ, R9, R14 ;  /* 0x00000009ffbe2219 */ /* 0x001fe2000001160e */
[----:B------:R-:W-:-:S04]  /*5c20*/  IMAD.MOV.U32 R9, RZ, RZ, -0xa0 ;  /* 0xffffff60ff097424 */ /* 0x000fc800078e00ff */
[----:B------:R-:W0:Y:S01]  /*5c30*/  SHFL.IDX PT, R11, R190, RZ, 0x1c1f ;  /* 0x001c1fffbe0b7589 */ /* 0x000e2200000e0000 */
[----:B------:R-:W-:-:S03]  /*5c40*/  IMAD R9, R10, R9, 0x1 ;  /* 0x000000010a097424 */ /* 0x000fc600078e0209 */
[----:B------:R-:W1:Y:S01]  /*5c50*/  SHFL.IDX PT, R199, R190, 0x1, 0x1c1f ;  /* 0x003c1f00bec77f89 */ /* 0x000e6200000e0000 */
[----:B------:R-:W-:-:S04]  /*5c60*/  IMAD R9, R8, -0x2, R9 ;  /* 0xfffffffe08097824 */ /* 0x000fc800078e0209 */
[----:B------:R-:W-:-:S05]  /*5c70*/  IMAD R188, R16, UR53, R9 ;  /* 0x0000003510bc7c24 */ /* 0x000fca000f8e0209 */
[----:B0-----:R-:W-:-:S04]  /*5c80*/  IADD3 R9, R11, -UR51, R188 ;  /* 0x800000330b097c10 */ /* 0x001fc8000fffe0bc */
[C---:B------:R-:W-:Y:S02]  /*5c90*/  ISETP.GT.AND P3, PT, R9.reuse, RZ, PT ;  /* 0x000000ff0900720c */ /* 0x040fe40003f64270 */
[C---:B------:R-:W-:Y:S02]  /*5ca0*/  ISETP.GT.AND P4, PT, R9.reuse, 0x1, PT ;  /* 0x000000010900780c */ /* 0x040fe40003f84270 */
[----:B------:R-:W-:Y:S02]  /*5cb0*/  FSEL R22, R152, -INF , P3 ;  /* 0xff80000098167808 */ /* 0x000fe40001800000 */
        /* <DEDUP_REMOVED lines=48> */
[----:B------:R-:W-:Y:S01]  /*5fc0*/  ISETP.GT.AND P3, PT, R9, 0x48, PT ;  /* 0x000000480900780c */ /* 0x000fe20003f64270 */
[----:B------:R-:W-:Y:S02]  /*5fd0*/  WARPGROUP.DEPBAR.LE gsb0, 0x0 ;  /* 0x00008000000079c5 */ /* 0x000fe40000010000 */
[----:B------:R-:W-:Y:S01]  /*5fe0*/  FSEL R145, R121, -INF , P4 ;  /* 0xff80000079917808 */ /* 0x000fe20002000000 */
[----:B------:R-:W-:Y:S01]  /*5ff0*/  WARPGROUP.ARRIVE ;  /* 0x00000000000079c5 */ /* 0x000fe20000000000 */
[----:B------:R-:W-:-:S02]  /*6000*/  FMNMX.FTZ R198, R153, R198, !PT ;  /* 0x000000c699c67209 */ /* 0x000fc40007810000 */
[----:B------:R-:W-:Y:S02]  /*6010*/  ISETP.GT.AND P4, PT, R9, 0x49, PT ;  /* 0x000000490900780c */ /* 0x000fe40003f84270 */
[----:B------:R-:W-:Y:S01]  /*6020*/  FSEL R137, R124, -INF , P3 ;  /* 0xff8000007c897808 */ /* 0x000fe20001800000 */
[----:B------:R-:W-:Y:S01]  /*6030*/  QGMMA.64x128x32.F32.E4M3.E4M3 R24, R180, gdesc[UR8], R24, gsb0 ;  /* 0x01e00008b4187df3 */ /* 0x000fe20008000818 */
[----:B------:R-:W-:Y:S01]  /*6040*/  FMNMX.FTZ R198, R145, R198, !PT ;  /* 0x000000c691c67209 */ /* 0x000fe20007810000 */
[----:B------:R-:W-:Y:S01]  /*6050*/  UIADD3 UR10, UR6, 0x200, URZ ;  /* 0x00000200060a7890 */ /* 0x000fe2000fffe03f */
[----:B------:R-:W-:Y:S01]  /*6060*/  ISETP.GT.AND P3, PT, R9, 0x50, PT ;  /* 0x000000500900780c */ /* 0x000fe20003f64270 */
[----:B------:R-:W-:Y:S01]  /*6070*/  UMOV UR11, 0xc0000010 ;  /* 0xc0000010000b7882 */ /* 0x000fe20000000000 */
        /* <DEDUP_REMOVED lines=59> */
[----:B------:R-:W-:Y:S02]  /*6430*/  FSEL R101, R101, -INF , P4 ;  /* 0xff80000065657808 */ /* 0x000fe40002000000 */
[----:B------:R-:W-:Y:S02]  /*6440*/  FMNMX.FTZ R198, R195, R198, !PT ;  /* 0x000000c6c3c67209 */ /* 0x000fe40007810000 */
[----:B-1----:R-:W-:-:S02]  /*6450*/  IADD3 R112, R199, -UR51, R188 ;  /* 0x80000033c7707c10 */ /* 0x002fc4000fffe0bc */
[----:B------:R-:W-:Y:S02]  /*6460*/  FMNMX.FTZ R198, R101, R198, !PT ;  /* 0x000000c665c67209 */ /* 0x000fe40007810000 */
[C---:B------:R-:W-:Y:S02]  /*6470*/  ISETP.GT.AND P4, PT, R112.reuse, RZ, PT ;  /* 0x000000ff7000720c */ /* 0x040fe40003f84270 */
[----:B------:R-:W-:Y:S01]  /*6480*/  ISETP.GT.AND P5, PT, R112, 0x1, PT ;  /* 0x000000017000780c */ /* 0x000fe20003fa4270 */
[----:B------:R-:W0:Y:S01]  /*6490*/  SHFL.BFLY PT, R9, R198, 0x2, 0x1f ;  /* 0x0c401f00c6097f89 */ /* 0x000e2200000e0000 */
[----:B------:R-:W-:Y:S02]  /*64a0*/  FSEL R154, R154, -INF , P4 ;  /* 0xff8000009a9a7808 */ /* 0x000fe40002000000 */
[----:B------:R-:W-:Y:S02]  /*64b0*/  ISETP.GT.AND P4, PT, R112, 0x8, PT ;  /* 0x000000087000780c */ /* 0x000fe40003f84270 */
[----:B------:R-:W-:-:S02]  /*64c0*/  FSEL R155, R155, -INF , P5 ;  /* 0xff8000009b9b7808 */ /* 0x000fc40002800000 */
[----:B------:R-:W-:Y:S01]  /*64d0*/  FMNMX.FTZ R92, R154, R13, !PT ;  /* 0x0000000d9a5c7209 */ /* 0x000fe20007810000 */
[----:B------:R-:W-:Y:S02]  /*64e0*/  WARPGROUP.DEPBAR.LE gsb0, 0x0 ;  /* 0x00008000000079c5 */ /* 0x000fe40000010000 */
[----:B------:R-:W-:Y:S01]  /*64f0*/  ISETP.GT.AND P5, PT, R112, 0x9, PT ;  /* 0x000000097000780c */ /* 0x000fe20003fa4270 */
[----:B------:R-:W-:Y:S01]  /*6500*/  WARPGROUP.ARRIVE ;  /* 0x00000000000079c5 */ /* 0x000fe20000000000 */
[----:B------:R-:W-:Y:S02]  /*6510*/  FSEL R183, R158, -INF , P4 ;  /* 0xff8000009eb77808 */ /* 0x000fe40002000000 */
[----:B------:R-:W-:Y:S02]  /*6520*/  FMNMX.FTZ R92, R155, R92, !PT ;  /* 0x0000005c9b5c7209 */ /* 0x000fe40007810000 */
[C---:B------:R-:W-:Y:S01]  /*6530*/  ISETP.GT.AND P4, PT, R112.reuse, 0x10, PT ;  /* 0x000000107000780c */ /* 0x040fe20003f84270 */
[----:B------:R-:W-:Y:S01]  /*6540*/  QGMMA.64x128x32.F32.E4M3.E4M3 R24, R176, gdesc[UR8], R24, gsb0 ;  /* 0x01e00008b0187df3 */ /* 0x000fe20008000818 */
[----:B------:R-:W-:Y:S01]  /*6550*/  FSEL R159, R159, -INF , P5 ;  /* 0xff8000009f9f7808 */ /* 0x000fe20002800000 */
[----:B------:R-:W-:Y:S01]  /*6560*/  UIADD3 UR10, UR6, 0x300, URZ ;  /* 0x00000300060a7890 */ /* 0x000fe2000fffe03f */
[----:B------:R-:W-:Y:S01]  /*6570*/  FMNMX.FTZ R96, R183, R92, !PT ;  /* 0x0000005cb7607209 */ /* 0x000fe20007810000 */
[----:B------:R-:W-:Y:S01]  /*6580*/  UMOV UR11, 0xc0000010 ;  /* 0xc0000010000b7882 */ /* 0x000fe20000000000 */
[----:B------:R-:W-:Y:S01]  /*6590*/  ISETP.GT.AND P5, PT, R112, 0x11, PT ;  /* 0x000000117000780c */ /* 0x000fe20003fa4270 */
[----:B------:R-:W-:Y:S01]  /*65a0*/  UIADD3 UR6, UR6, 0x400, URZ ;  /* 0x0000040006067890 */ /* 0x000fe2000fffe03f */
[----:B------:R-:W-:-:S02]  /*65b0*/  FSEL R201, R162, -INF , P4 ;  /* 0xff800000a2c97808 */ /* 0x000fc40002000000 */
[----:B------:R-:W-:Y:S02]  /*65c0*/  FMNMX.FTZ R96, R159, R96, !PT ;  /* 0x000000609f607209 */ /* 0x000fe40007810000 */
[----:B0-----:R-:W-:Y:S02]  /*65d0*/  FMNMX.FTZ R88, R198, R9, !PT ;  /* 0x00000009c6587209 */ /* 0x001fe40007810000 */
[C---:B------:R-:W-:Y:S02]  /*65e0*/  ISETP.GT.AND P4, PT, R112.reuse, 0x18, PT ;  /* 0x000000187000780c */ /* 0x040fe40003f84270 */
[----:B------:R-:W-:Y:S01]  /*65f0*/  FSEL R163, R163, -INF , P5 ;  /* 0xff800000a3a37808 */ /* 0x000fe20002800000 */
[----:B------:R-:W0:Y:S01]  /*6600*/  SHFL.BFLY PT, R9, R88, 0x1, 0x1f ;  /* 0x0c201f0058097f89 */ /* 0x000e2200000e0000 */
[----:B------:R-:W-:Y:S02]  /*6610*/  FMNMX.FTZ R96, R201, R96, !PT ;  /* 0x00000060c9607209 */ /* 0x000fe40007810000 */
[----:B------:R-:W-:-:S02]  /*6620*/  ISETP.GT.AND P5, PT, R112, 0x19, PT ;  /* 0x000000197000780c */ /* 0x000fc40003fa4270 */
[----:B------:R-:W-:Y:S02]  /*6630*/  FSEL R205, R166, -INF , P4 ;  /* 0xff800000a6cd7808 */ /* 0x000fe40002000000 */
[----:B------:R-:W-:Y:S02]  /*6640*/  FMNMX.FTZ R96, R163, R96, !PT ;  /* 0x00000060a3607209 */ /* 0x000fe40007810000 */
[----:B------:R-:W-:Y:S02]  /*6650*/  FSEL R167, R167, -INF , P5 ;  /* 0xff800000a7a77808 */ /* 0x000fe40002800000 */
[C---:B------:R-:W-:Y:S02]  /*6660*/  ISETP.GT.AND P4, PT, R112.reuse, 0x20, PT ;  /* 0x000000207000780c */ /* 0x040fe40003f84270 */
        /* <DEDUP_REMOVED lines=10> */
[----:B------:R-:W-:Y:S02]  /*6710*/  ISETP.GT.AND P4, PT, R112, 0x30, PT ;  /* 0x000000307000780c */ /* 0x000fe40003f84270 */
[----:B------:R-:W-:Y:S02]  /*6720*/  FSEL R143, R143, -INF , P5 ;  /* 0xff8000008f8f7808 */ /* 0x000fe40002800000 */
[----:B------:R-:W-:Y:S02]  /*6730*/  FMNMX.FTZ R104, R211, R100, !PT ;  /* 0x00000064d3687209 */ /* 0x000fe40007810000 */
[----:B0-----:R-:W-:-:S02]  /*6740*/  FMNMX.FTZ R9, R88, R9, !PT ;  /* 0x0000000958097209 */ /* 0x001fc40007810000 */
[----:B------:R-:W-:Y:S02]  /*6750*/  ISETP.GT.AND P5, PT, R112, 0x31, PT ;  /* 0x000000317000780c */ /* 0x000fe40003fa4270 */
[----:B------:R-:W-:Y:S01]  /*6760*/  FSEL R213, R146, -INF , P4 ;  /* 0xff80000092d57808 */ /* 0x000fe20002000000 */
[----:B------:R-:W-:-:S01]  /*6770*/  FFMA.FTZ R185, R2, R9, -8 ;  /* 0xc100000002b97423 */ /* 0x000fc20000010009 */
[----:B------:R-:W-:Y:S02]  /*6780*/  FMNMX.FTZ R104, R143, R104, !PT ;  /* 0x000000688f687209 */ /* 0x000fe40007810000 */
[----:B------:R-:W-:Y:S02]  /*6790*/  ISETP.GT.AND P4, PT, R112, 0x38, PT ;  /* 0x000000387000780c */ /* 0x000fe40003f84270 */
[----:B------:R-:W-:Y:S02]  /*67a0*/  FSEL R147, R147, -INF , P5 ;  /* 0xff80000093937808 */ /* 0x000fe40002800000 */
[----:B------:R-:W-:-:S02]  /*67b0*/  FMNMX.FTZ R104, R213, R104, !PT ;  /* 0x00000068d5687209 */ /* 0x000fc40007810000 */
[----:B------:R-:W-:Y:S02]  /*67c0*/  FSETP.NEU.FTZ.AND P3, PT, R9, -INF , PT ;  /* 0xff8000000900780b */ /* 0x000fe40003f7d000 */
[----:B------:R-:W-:Y:S02]  /*67d0*/  ISETP.GT.AND P5, PT, R112, 0x39, PT ;  /* 0x000000397000780c */ /* 0x000fe40003fa4270 */
[----:B------:R-:W-:Y:S02]  /*67e0*/  FSEL R215, R150, -INF , P4 ;  /* 0xff80000096d77808 */ /* 0x000fe40002000000 */
[----:B------:R-:W-:Y:S02]  /*67f0*/  FMNMX.FTZ R104, R147, R104, !PT ;  /* 0x0000006893687209 */ /* 0x000fe40007810000 */
[----:B------:R-:W-:Y:S02]  /*6800*/  FSEL R185, R185, RZ, P3 ;  /* 0x000000ffb9b97208 */ /* 0x000fe40001800000 */
[----:B------:R-:W-:-:S02]  /*6810*/  FSEL R151, R151, -INF , P5 ;  /* 0xff80000097977808 */ /* 0x000fc40002800000 */
[----:B------:R-:W-:Y:S01]  /*6820*/  ISETP.GT.AND P4, PT, R112, 0x40, PT ;  /* 0x000000407000780c */ /* 0x000fe20003f84270 */
[----:B------:R-:W-:-:S01]  /*6830*/  FFMA.FTZ R116, R2, R189, -R185 ;  /* 0x000000bd02747223 */ /* 0x000fc200000108b9 */
[----:B------:R-:W-:Y:S01]  /*6840*/  FMNMX.FTZ R108, R215, R104, !PT ;  /* 0x00000068d76c7209 */ /* 0x000fe20007810000 */
[----:B------:R-:W-:-:S01]  /*6850*/  FFMA.FTZ R120, R2, R153, -R185 ;  /* 0x0000009902787223 */ /* 0x000fc200000108b9 */
[----:B------:R-:W-:Y:S01]  /*6860*/  ISETP.GT.AND P5, PT, R112, 0x41, PT ;  /* 0x000000417000780c */ /* 0x000fe20003fa4270 */
[----:B------:R0:W-:Y:S01]  /*6870*/  MUFU.EX2 R104, R116 ;  /* 0x0000007400687308 */ /* 0x0001e20000000800 */
[----:B------:R-:W-:Y:S01]  /*6880*/  FSEL R189, R122, -INF , P4 ;  /* 0xff8000007abd7808 */ /* 0x000fe20002000000 */
[C-C-:B------:R-:W-:Y:S01]  /*6890*/  FFMA.FTZ R11, R2.reuse, R11, -R185.reuse ;  /* 0x0000000b020b7223 */ /* 0x140fe200000108b9 */
[----:B------:R-:W-:Y:S01]  /*68a0*/  FMNMX.FTZ R108, R151, R108, !PT ;  /* 0x0000006c976c7209 */ /* 0x000fe20007810000 */
[--C-:B------:R-:W-:Y:S01]  /*68b0*/  FFMA.FTZ R140, R2, R140, -R185.reuse ;  /* 0x0000008c028c7223 */ /* 0x100fe200000108b9 */
[----:B------:R-:W-:Y:S01]  /*68c0*/  ISETP.GT.AND P4, PT, R112, 0x48, PT ;  /* 0x000000487000780c */ /* 0x000fe20003f84270 */
[C-C-:B------:R-:W-:Y:S01]  /*68d0*/  FFMA.FTZ R187, R2.reuse, R22, -R185.reuse ;  /* 0x0000001602bb7223 */ /* 0x140fe200000108b9 */
[----:B------:R-:W-:Y:S01]  /*68e0*/  FSEL R123, R123, -INF , P5 ;  /* 0xff8000007b7b7808 */ /* 0x000fe20002800000 */
[----:B------:R-:W-:Y:S01]  /*68f0*/  MUFU.EX2 R96, R140 ;  /* 0x0000008c00607308 */ /* 0x000fe20000000800 */
[----:B------:R-:W-:Y:S01]  /*6900*/  FMNMX.FTZ R108, R189, R108, !PT ;  /* 0x0000006cbd6c7209 */ /* 0x000fe20007810000 */
[--C-:B------:R-:W-:Y:S01]  /*6910*/  FFMA.FTZ R14, R2, R14, -R185.reuse ;  /* 0x0000000e020e7223 */ /* 0x100fe200000108b9 */
[----:B------:R-:W-:Y:S01]  /*6920*/  ISETP.GT.AND P5, PT, R112, 0x49, PT ;  /* 0x000000497000780c */ /* 0x000fe20003fa4270 */
[--C-:B------:R-:W-:Y:S01]  /*6930*/  FFMA.FTZ R20, R2, R20, -R185.reuse ;  /* 0x0000001402147223 */ /* 0x100fe200000108b9 */
[----:B------:R-:W-:Y:S01]  /*6940*/  FSEL R217, R126, -INF , P4 ;  /* 0xff8000007ed97808 */ /* 0x000fe20002000000 */
[--C-:B------:R-:W-:Y:S01]  /*6950*/  FFMA.FTZ R197, R2, R192, -R185.reuse ;  /* 0x000000c002c57223 */ /* 0x100fe200000108b9 */
[----:B------:R-:W-:Y:S01]  /*6960*/  FMNMX.FTZ R108, R123, R108, !PT ;  /* 0x0000006c7b6c7209 */ /* 0x000fe20007810000 */
[----:B------:R-:W-:Y:S01]  /*6970*/  MUFU.EX2 R187, R187 ;  /* 0x000000bb00bb7308 */ /* 0x000fe20000000800 */
[----:B------:R-:W-:Y:S01]  /*6980*/  ISETP.GT.AND P4, PT, R112, 0x50, PT ;  /* 0x000000507000780c */ /* 0x000fe20003f84270 */
[C-C-:B------:R-:W-:Y:S01]  /*6990*/  FFMA.FTZ R22, R2.reuse, R196, -R185.reuse ;  /* 0x000000c402167223 */ /* 0x140fe200000108b9 */
[----:B------:R-:W-:Y:S01]  /*69a0*/  FSEL R127, R127, -INF , P5 ;  /* 0xff8000007f7f7808 */ /* 0x000fe20002800000 */
[C-C-:B------:R-:W-:Y:S01]  /*69b0*/  FFMA.FTZ R199, R2.reuse, R194, -R185.reuse ;  /* 0x000000c202c77223 */ /* 0x140fe200000108b9 */
[----:B0-----:R-:W-:Y:S01]  /*69c0*/  FMNMX.FTZ R116, R217, R108, !PT ;  /* 0x0000006cd9747209 */ /* 0x001fe20007810000 */
[--C-:B------:R-:W-:Y:S01]  /*69d0*/  FFMA.FTZ R88, R2, R164, -R185.reuse ;  /* 0x000000a402587223 */ /* 0x100fe200000108b9 */
        /* <DEDUP_REMOVED lines=11> */
[--C-:B0-----:R-:W-:Y:S01]  /*6a90*/  FFMA.FTZ R120, R2, R137, -R185.reuse ;  /* 0x0000008902787223 */ /* 0x101fe200000108b9 */
[----:B------:R-:W-:Y:S01]  /*6aa0*/  ISETP.GT.AND P5, PT, R112, 0x59, PT ;  /* 0x000000597000780c */ /* 0x000fe20003fa4270 */
[--C-:B------:R-:W-:Y:S01]  /*6ab0*/  FFMA.FTZ R209, R2, R136, -R185.reuse ;  /* 0x0000008802d17223 */ /* 0x100fe200000108b9 */
[----:B------:R-:W-:Y:S01]  /*6ac0*/  FSEL R219, R134, -INF , P4 ;  /* 0xff80000086db7808 */ /* 0x000fe20002000000 */
[C-C-:B------:R-:W-:Y:S01]  /*6ad0*/  FFMA.FTZ R144, R2.reuse, R144, -R185.reuse ;  /* 0x0000009002907223 */ /* 0x140fe200000108b9 */
[----:B------:R-:W-:Y:S01]  /*6ae0*/  FMNMX.FTZ R116, R131, R116, !PT ;  /* 0x0000007483747209 */ /* 0x000fe20007810000 */
[----:B------:R-:W-:Y:S01]  /*6af0*/  MUFU.EX2 R20, R20 ;  /* 0x0000001400147308 */ /* 0x000fe20000000800 */
[----:B------:R-:W-:Y:S01]  /*6b00*/  FSEL R135, R135, -INF , P5 ;  /* 0xff80000087877808 */ /* 0x000fe20002800000 */
[--C-:B------:R-:W-:Y:S01]  /*6b10*/  FFMA.FTZ R193, R2, R193, -R185.reuse ;  /* 0x000000c102c17223 */ /* 0x100fe200000108b9 */
[----:B------:R-:W-:Y:S01]  /*6b20*/  ISETP.GT.AND P4, PT, R112, 0x60, PT ;  /* 0x000000607000780c */ /* 0x000fe20003f84270 */
[C-C-:B------:R-:W-:Y:S01]  /*6b30*/  FFMA.FTZ R161, R2.reuse, R161, -R185.reuse ;  /* 0x000000a102a17223 */ /* 0x140fe200000108b9 */
[----:B------:R-:W-:Y:S01]  /*6b40*/  FMNMX.FTZ R116, R219, R116, !PT ;  /* 0x00000074db747209 */ /* 0x000fe20007810000 */
[--C-:B------:R-:W-:Y:S01]  /*6b50*/  FFMA.FTZ R145, R2, R145, -R185.reuse ;  /* 0x0000009102917223 */ /* 0x100fe200000108b9 */
[----:B------:R-:W-:Y:S01]  /*6b60*/  ISETP.GT.AND P5, PT, R112, 0x61, PT ;  /* 0x000000617000780c */ /* 0x000fe20003fa4270 */
[----:B------:R-:W-:Y:S01]  /*6b70*/  MUFU.EX2 R197, R197 ;  /* 0x000000c500c57308 */ /* 0x000fe20000000800 */
[----:B------:R-:W-:Y:S01]  /*6b80*/  FSEL R137, R106, -INF , P4 ;  /* 0xff8000006a897808 */ /* 0x000fe20002000000 */
[C-C-:B------:R-:W-:Y:S01]  /*6b90*/  FFMA.FTZ R125, R2.reuse, R125, -R185.reuse ;  /* 0x0000007d027d7223 */ /* 0x140fe200000108b9 */
[----:B------:R-:W-:Y:S01]  /*6ba0*/  FMNMX.FTZ R116, R135, R116, !PT ;  /* 0x0000007487747209 */ /* 0x000fe20007810000 */
[--C-:B------:R-:W-:Y:S01]  /*6bb0*/  FFMA.FTZ R21, R2, R21, -R185.reuse ;  /* 0x0000001502157223 */ /* 0x100fe200000108b9 */
[----:B------:R-:W-:Y:S01]  /*6bc0*/  ISETP.GT.AND P4, PT, R112, 0x68, PT ;  /* 0x000000687000780c */ /* 0x000fe20003f84270 */
[----:B------:R-:W-:Y:S01]  /*6bd0*/  FFMA.FTZ R23, R2, R23, -R185 ;  /* 0x0000001702177223 */ /* 0x000fe200000108b9 */
[----:B------:R-:W-:Y:S01]  /*6be0*/  FSEL R107, R107, -INF , P5 ;  /* 0xff8000006b6b7808 */ /* 0x000fe20002800000 */
[----:B------:R-:W-:-:S02]  /*6bf0*/  WARPGROUP.DEPBAR.LE gsb0, 0x0 ;  /* 0x00008000000079c5 */ /* 0x000fc40000010000 */
[----:B------:R-:W-:Y:S01]  /*6c00*/  FMNMX.FTZ R116, R137, R116, !PT ;  /* 0x0000007489747209 */ /* 0x000fe20007810000 */
[----:B------:R-:W-:Y:S01]  /*6c10*/  WARPGROUP.ARRIVE ;  /* 0x00000000000079c5 */ /* 0x000fe20000000000 */
[----:B------:R-:W-:Y:S01]  /*6c20*/  ISETP.GT.AND P5, PT, R112, 0x69, PT ;  /* 0x000000697000780c */ /* 0x000fe20003fa4270 */
[----:B------:R-:W-:Y:S01]  /*6c30*/  MUFU.EX2 R106, R120 ;  /* 0x00000078006a7308 */ /* 0x000fe20000000800 */
[----:B------:R-:W-:Y:S01]  /*6c40*/  FSEL R221, R110, -INF , P4 ;  /* 0xff8000006edd7808 */ /* 0x000fe20002000000 */
[--C-:B------:R-:W-:Y:S01]  /*6c50*/  FFMA.FTZ R110, R2, R129, -R185.reuse ;  /* 0x00000081026e7223 */ /* 0x100fe200000108b9 */
[----:B------:R-:W-:Y:S01]  /*6c60*/  FMNMX.FTZ R116, R107, R116, !PT ;  /* 0x000000746b747209 */ /* 0x000fe20007810000 */
[----:B------:R-:W-:Y:S01]  /*6c70*/  QGMMA.64x128x32.F32.E4M3.E4M3 R24, R172, gdesc[UR8], R24, gsb0 ;  /* 0x01e00008ac187df3 */ /* 0x000fe20008000818 */
        /* <DEDUP_REMOVED lines=16> */
[----:B------:R-:W-:Y:S01]  /*6d80*/  FMNMX.FTZ R116, R223, R116, !PT ;  /* 0x00000074df747209 */ /* 0x000fe20007810000 */
[--C-:B------:R-:W-:Y:S01]  /*6d90*/  FFMA.FTZ R97, R2, R97, -R185.reuse ;  /* 0x0000006102617223 */ /* 0x100fe200000108b9 */
[----:B------:R-:W-:Y:S01]  /*6da0*/  ISETP.GT.AND P5, PT, R112, 0x79, PT ;  /* 0x000000797000780c */ /* 0x000fe20003fa4270 */
[----:B------:R-:W-:Y:S01]  /*6db0*/  MUFU.EX2 R88, R88 ;  /* 0x0000005800587308 */ /* 0x000fe20000000800 */
[----:B------:R-:W-:Y:S01]  /*6dc0*/  FSEL R129, R118, -INF , P4 ;  /* 0xff80000076817808 */ /* 0x000fe20002000000 */
[----:B------:R-:W-:Y:S01]  /*6dd0*/  FFMA.FTZ R118, R2, R191, -R185 ;  /* 0x000000bf02767223 */ /* 0x000fe200000108b9 */
[----:B------:R-:W-:-:S02]  /*6de0*/  FMNMX.FTZ R116, R115, R116, !PT ;  /* 0x0000007473747209 */ /* 0x000fc40007810000 */
[----:B------:R-:W-:Y:S02]  /*6df0*/  FSEL R119, R119, -INF , P5 ;  /* 0xff80000077777808 */ /* 0x000fe40002800000 */
[C---:B------:R-:W-:Y:S01]  /*6e00*/  ISETP.GT.AND P4, PT, R112.reuse, 0x80, PT ;  /* 0x000000807000780c */ /* 0x040fe20003f84270 */
[----:B------:R-:W-:Y:S01]  /*6e10*/  MUFU.EX2 R181, R181 ;  /* 0x000000b500b57308 */ /* 0x000fe20000000800 */
[----:B------:R-:W-:Y:S02]  /*6e20*/  FMNMX.FTZ R116, R129, R116, !PT ;  /* 0x0000007481747209 */ /* 0x000fe40007810000 */
[----:B------:R-:W-:Y:S02]  /*6e30*/  ISETP.GT.AND P5, PT, R112, 0x81, PT ;  /* 0x000000817000780c */ /* 0x000fe40003fa4270 */
[----:B------:R-:W-:Y:S02]  /*6e40*/  FSEL R225, R90, -INF , P4 ;  /* 0xff8000005ae17808 */ /* 0x000fe40002000000 */
[----:B------:R-:W-:Y:S01]  /*6e50*/  FMNMX.FTZ R116, R119, R116, !PT ;  /* 0x0000007477747209 */ /* 0x000fe20007810000 */
[----:B------:R0:W-:Y:S01]  /*6e60*/  MUFU.EX2 R90, R11 ;  /* 0x0000000b005a7308 */ /* 0x0001e20000000800 */
[----:B------:R-:W-:-:S02]  /*6e70*/  ISETP.GT.AND P4, PT, R112, 0x88, PT ;  /* 0x000000887000780c */ /* 0x000fc40003f84270 */
[----:B------:R-:W-:Y:S01]  /*6e80*/  FSEL R227, R91, -INF , P5 ;  /* 0xff8000005be37808 */ /* 0x000fe20002800000 */
[----:B------:R-:W-:-:S01]  /*6e90*/  FFMA.FTZ R91, R2, R133, -R185 ;  /* 0x00000085025b7223 */ /* 0x000fc200000108b9 */
        /* <DEDUP_REMOVED lines=12> */
[C-C-:B------:R-:W-:Y:S01]  /*6f60*/  FFMA.FTZ R98, R2.reuse, R121, -R185.reuse ;  /* 0x0000007902627223 */ /* 0x140fe200000108b9 */
[----:B------:R-:W-:Y:S01]  /*6f70*/  FMNMX.FTZ R116, R95, R116, !PT ;  /* 0x000000745f747209 */ /* 0x000fe20007810000 */
[----:B------:R-:W-:Y:S01]  /*6f80*/  FFMA.FTZ R121, R2, R101, -R185 ;  /* 0x0000006502797223 */ /* 0x000fe200000108b9 */
[----:B------:R-:W-:Y:S01]  /*6f90*/  ISETP.GT.AND P4, PT, R112, 0x98, PT ;  /* 0x000000987000780c */ /* 0x000fe20003f84270 */
[----:B------:R-:W-:Y:S01]  /*6fa0*/  MUFU.EX2 R209, R209 ;  /* 0x000000d100d17308 */ /* 0x000fe20000000800 */
[----:B------:R-:W-:-:S02]  /*6fb0*/  FSEL R99, R99, -INF , P5 ;  /* 0xff80000063637808 */ /* 0x000fc40002800000 */
[----:B------:R-:W-:Y:S02]  /*6fc0*/  FMNMX.FTZ R116, R229, R116, !PT ;  /* 0x00000074e5747209 */ /* 0x000fe40007810000 */
[----:B------:R-:W-:Y:S01]  /*6fd0*/  ISETP.GT.AND P5, PT, R112, 0x99, PT ;  /* 0x000000997000780c */ /* 0x000fe20003fa4270 */
[--C-:B------:R-:W-:Y:S01]  /*6fe0*/  FFMA.FTZ R112, R2, R149, -R185.reuse ;  /* 0x0000009502707223 */ /* 0x100fe200000108b9 */
[----:B------:R-:W-:Y:S01]  /*6ff0*/  FSEL R105, R102, -INF , P4 ;  /* 0xff80000066697808 */ /* 0x000fe20002000000 */
[----:B------:R-:W-:Y:S01]  /*7000*/  FFMA.FTZ R102, R2, R141, -R185 ;  /* 0x0000008d02667223 */ /* 0x000fe200000108b9 */
[----:B------:R-:W-:Y:S01]  /*7010*/  FMNMX.FTZ R116, R99, R116, !PT ;  /* 0x0000007463747209 */ /* 0x000fe20007810000 */
[----:B------:R1:W-:Y:S01]  /*7020*/  MUFU.EX2 R100, R144 ;  /* 0x0000009000647308 */ /* 0x0003e20000000800 */
[----:B------:R-:W-:Y:S02]  /*7030*/  FSEL R103, R103, -INF , P5 ;  /* 0xff80000067677808 */ /* 0x000fe40002800000 */
[----:B------:R-:W-:-:S04]  /*7040*/  FMNMX.FTZ R116, R105, R116, !PT ;  /* 0x0000007469747209 */ /* 0x000fc80007810000 */
[----:B------:R-:W-:Y:S01]  /*7050*/  FMNMX.FTZ R116, R103, R116, !PT ;  /* 0x0000007467747209 */ /* 0x000fe20007810000 */
[----:B------:R-:W-:Y:S04]  /*7060*/  MUFU.EX2 R193, R193 ;  /* 0x000000c100c17308 */ /* 0x000fe80000000800 */
[----:B0-----:R-:W0:Y:S04]  /*7070*/  SHFL.BFLY PT, R11, R116, 0x2, 0x1f ;  /* 0x0c401f00740b7f89 */ /* 0x001e2800000e0000 */
[----:B------:R-:W-:Y:S08]  /*7080*/  MUFU.EX2 R161, R161 ;  /* 0x000000a100a17308 */ /* 0x000ff00000000800 */
[----:B------:R-:W-:Y:S08]  /*7090*/  MUFU.EX2 R145, R145 ;  /* 0x0000009100917308 */ /* 0x000ff00000000800 */
[----:B------:R-:W-:Y:S01]  /*70a0*/  MUFU.EX2 R125, R125 ;  /* 0x0000007d007d7308 */ /* 0x000fe20000000800 */
[----:B0-----:R-:W-:Y:S01]  /*70b0*/  FMNMX.FTZ R120, R116, R11, !PT ;  /* 0x0000000b74787209 */ /* 0x001fe20007810000 */
[----:B------:R-:W-:-:S06]  /*70c0*/  FFMA.FTZ R116, R2, R165, -R185 ;  /* 0x000000a502747223 */ /* 0x000fcc00000108b9 */
[----:B------:R-:W-:Y:S01]  /*70d0*/  MUFU.EX2 R21, R21 ;  /* 0x0000001500157308 */ /* 0x000fe20000000800 */
[----:B------:R-:W0:Y:S07]  /*70e0*/  SHFL.BFLY PT, R11, R120, 0x1, 0x1f ;  /* 0x0c201f00780b7f89 */ /* 0x000e2e00000e0000 */
[----:B------:R-:W-:Y:S08]  /*70f0*/  MUFU.EX2 R110, R110 ;  /* 0x0000006e006e7308 */ /* 0x000ff00000000800 */
[----:B------:R-:W-:Y:S08]  /*7100*/  MUFU.EX2 R91, R91 ;  /* 0x0000005b005b7308 */ /* 0x000ff00000000800 */
[----:B------:R-:W-:Y:S01]  /*7110*/  MUFU.EX2 R23, R23 ;  /* 0x0000001700177308 */ /* 0x000fe20000000800 */
[----:B0-----:R-:W-:Y:S01]  /*7120*/  FMNMX.FTZ R11, R120, R11, !PT ;  /* 0x0000000b780b7209 */ /* 0x001fe20007810000 */
[----:B------:R-:W-:-:S03]  /*7130*/  FFMA.FTZ R120, R2, R195, -R185 ;  /* 0x000000c302787223 */ /* 0x000fc600000108b9 */
[----:B------:R-:W-:Y:S01]  /*7140*/  FSETP.NEU.FTZ.AND P4, PT, R11, -INF , PT ;  /* 0xff8000000b00780b */ /* 0x000fe20003f9d000 */
[----:B------:R-:W-:-:S01]  /*7150*/  FFMA.FTZ R122, R2, R11, -8 ;  /* 0xc1000000027a7423 */ /* 0x000fc2000001000b */
[----:B------:R-:W-:Y:S02]  /*7160*/  WARPGROUP.DEPBAR.LE gsb0, 0x0 ;  /* 0x00008000000079c5 */ /* 0x000fe40000010000 */
[----:B------:R-:W-:Y:S01]  /*7170*/  FSEL R142, R11, RZ, P4 ;  /* 0x000000ff0b8e7208 */ /* 0x000fe20002000000 */
[----:B------:R-:W-:Y:S01]  /*7180*/  WARPGROUP.ARRIVE ;  /* 0x00000000000079c5 */ /* 0x000fe20000000000 */
[----:B------:R-:W-:Y:S01]  /*7190*/  FSEL R101, R122, RZ, P4 ;  /* 0x000000ff7a657208 */ /* 0x000fe20002000000 */
[----:B------:R-:W-:Y:S02]  /*71a0*/  MUFU.EX2 R94, R94 ;  /* 0x0000005e005e7308 */ /* 0x000fe40000000800 */
[----:B------:R-:W-:-:S02]  /*71b0*/  FADD.FTZ R13, -R142, R13 ;  /* 0x0000000d8e0d7221 */ /* 0x000fc40000010100 */
[C-C-:B------:R-:W-:Y:S01]  /*71c0*/  FFMA.FTZ R149, R2.reuse, R159, -R101.reuse ;  /* 0x0000009f02957223 */ /* 0x140fe20000010865 */
[----:B------:R-:W-:Y:S01]  /*71d0*/  FSEL R159, R9, RZ, P3 ;  /* 0x000000ff099f7208 */ /* 0x000fe20001800000 */
[C-C-:B------:R-:W-:Y:S01]  /*71e0*/  FFMA.FTZ R122, R2.reuse, R154, -R101.reuse ;  /* 0x0000009a027a7223 */ /* 0x140fe20000010865 */
[C---:B------:R-:W-:Y:S01]  /*71f0*/  FMUL.FTZ R13, R2.reuse, R13 ;  /* 0x0000000d020d7220 */ /* 0x040fe20000410000 */
[C-C-:B------:R-:W-:Y:S01]  /*7200*/  FFMA.FTZ R141, R2.reuse, R155, -R101.reuse ;  /* 0x0000009b028d7223 */ /* 0x140fe20000010865 */
[----:B------:R-:W-:-:S01]  /*7210*/  FFMA.FTZ R124, R2, R183, -R101 ;  /* 0x000000b7027c7223 */ /* 0x000fc20000010865 */
[----:B------:R-:W-:Y:S01]  /*7220*/  FADD.FTZ R159, -R159, R12 ;  /* 0x0000000c9f9f7221 */ /* 0x000fe20000010100 */
[----:B------:R-:W-:-:S01]  /*7230*/  FFMA.FTZ R126, R2, R201, -R101 ;  /* 0x000000c9027e7223 */ /* 0x000fc20000010865 */
[----:B------:R-:W-:Y:S01]  /*7240*/  MUFU.EX2 R122, R122 ;  /* 0x0000007a007a7308 */ /* 0x000fe20000000800 */
[----:B------:R-:W-:-:S01]  /*7250*/  FFMA.FTZ R155, R2, R163, -R101 ;  /* 0x000000a3029b7223 */ /* 0x000fc20000010865 */
[C---:B------:R-:W-:Y:S01]  /*7260*/  FMUL.FTZ R140, R2.reuse, R159 ;  /* 0x0000009f028c7220 */ /* 0x040fe20000410000 */
        /* <DEDUP_REMOVED lines=10> */
[----:B------:R-:W-:Y:S01]  /*7310*/  QGMMA.64x128x32.F32.E4M3.E4M3 R24, R168, gdesc[UR4], R24, gsb0 ;  /* 0x01e00004a8187df3 */ /* 0x000fe20008000818 */
[----:B------:R-:W-:-:S01]  /*7320*/  FFMA.FTZ R136, R2, R215, -R101 ;  /* 0x000000d702887223 */ /* 0x000fc20000010865 */
[C-C-:B------:R-:W-:Y:S01]  /*7330*/  FFMA.FTZ R151, R2.reuse, R151, -R101.reuse ;  /* 0x0000009702977223 */ /* 0x140fe20000010865 */
[----:B------:R-:W2:Y:S01]  /*7340*/  MUFU.EX2 R13, R13 ;  /* 0x0000000d000d7308 */ /* 0x000ea20000000800 */
[----:B------:R-:W-:-:S01]  /*7350*/  FFMA.FTZ R138, R2, R189, -R101 ;  /* 0x000000bd028a7223 */ /* 0x000fc20000010865 */
[C-C-:B------:R-:W-:Y:S01]  /*7360*/  FFMA.FTZ R123, R2.reuse, R123, -R101.reuse ;  /* 0x0000007b027b7223 */ /* 0x140fe20000010865 */
[----:B------:R-:W-:-:S01]  /*7370*/  FFMA.FTZ R217, R2, R217, -R101 ;  /* 0x000000d902d97223 */ /* 0x000fc20000010865 */
[C-C-:B------:R-:W-:Y:S01]  /*7380*/  FFMA.FTZ R127, R2.reuse, R127, -R101.reuse ;  /* 0x0000007f027f7223 */ /* 0x140fe20000010865 */
[----:B------:R-:W-:-:S01]  /*7390*/  FFMA.FTZ R131, R2, R131, -R101 ;  /* 0x0000008302837223 */ /* 0x000fc20000010865 */
[C-C-:B-1----:R-:W-:Y:S01]  /*73a0*/  FFMA.FTZ R144, R2.reuse, R219, -R101.reuse ;  /* 0x000000db02907223 */ /* 0x142fe20000010865 */
[----:B------:R-:W-:-:S01]  /*73b0*/  FFMA.FTZ R135, R2, R135, -R101 ;  /* 0x0000008702877223 */ /* 0x000fc20000010865 */
[----:B------:R-:W1:Y:S01]  /*73c0*/  MUFU.EX2 R141, R141 ;  /* 0x0000008d008d7308 */ /* 0x000e620000000800 */
[----:B0-----:R-:W-:-:S01]  /*73d0*/  FFMA.FTZ R153, R140, R6, R187 ;  /* 0x000000068c997223 */ /* 0x001fc200000100bb */
[C-C-:B------:R-:W-:Y:S01]  /*73e0*/  FFMA.FTZ R137, R2.reuse, R137, -R101.reuse ;  /* 0x0000008902897223 */ /* 0x140fe20000010865 */
[----:B------:R-:W-:-:S01]  /*73f0*/  FFMA.FTZ R154, R2, R119, -R101 ;  /* 0x00000077029a7223 */ /* 0x000fc20000010865 */
[----:B------:R-:W-:Y:S01]  /*7400*/  FFMA.FTZ R119, R2, R225, -R101 ;  /* 0x000000e102777223 */ /* 0x000fe20000010865 */
[----:B------:R-:W-:-:S01]  /*7410*/  FADD.FTZ R153, R14, R153 ;  /* 0x000000990e997221 */ /* 0x000fc20000010000 */
[C-C-:B------:R-:W-:Y:S01]  /*7420*/  FFMA.FTZ R133, R2.reuse, R133, -R101.reuse ;  /* 0x0000008502857223 */ /* 0x140fe20000010865 */
[----:B------:R-:W-:-:S01]  /*7430*/  FFMA.FTZ R95, R2, R95, -R101 ;  /* 0x0000005f025f7223 */ /* 0x000fc20000010865 */
[----:B------:R-:W0:Y:S01]  /*7440*/  MUFU.EX2 R124, R124 ;  /* 0x0000007c007c7308 */ /* 0x000e220000000800 */
[----:B--2---:R-:W-:-:S01]  /*7450*/  FFMA.FTZ R6, R13, R3, R122 ;  /* 0x000000030d067223 */ /* 0x004fc2000001007a */
[C-C-:B------:R-:W-:Y:S01]  /*7460*/  FFMA.FTZ R229, R2.reuse, R229, -R101.reuse ;  /* 0x000000e502e57223 */ /* 0x140fe20000010865 */
[----:B------:R-:W-:-:S01]  /*7470*/  FFMA.FTZ R99, R2, R99, -R101 ;  /* 0x0000006302637223 */ /* 0x000fc20000010865 */
[----:B------:R-:W-:-:S04]  /*7480*/  FFMA.FTZ R105, R2, R105, -R101 ;  /* 0x0000006902697223 */ /* 0x000fc80000010865 */
[----:B------:R-:W2:Y:S01]  /*7490*/  MUFU.EX2 R149, R149 ;  /* 0x0000009500957308 */ /* 0x000ea20000000800 */
[----:B-1----:R-:W-:-:S01]  /*74a0*/  FADD.FTZ R3, R141, R6 ;  /* 0x000000068d037221 */ /* 0x002fc20000010000 */
[----:B------:R-:W-:-:S06]  /*74b0*/  FADD.FTZ R6, R20, R153 ;  /* 0x0000009914067221 */ /* 0x000fcc0000010000 */
        /* <DEDUP_REMOVED lines=14> */
[----:B------:R-:W-:Y:S01]  /*75a0*/  FADD.FTZ R3, R203, R6 ;  /* 0x00000006cb037221 */ /* 0x000fe20000010000 */
[----:B------:R-:W-:-:S01]  /*75b0*/  FFMA.FTZ R146, R2, R107, -R101 ;  /* 0x0000006b02927223 */ /* 0x000fc20000010865 */
[----:B------:R-:W-:Y:S02]  /*75c0*/  FFMA.FTZ R107, R2, R221, -R101 ;  /* 0x000000dd026b7223 */ /* 0x000fe40000010865 */
[----:B------:R-:W-:-:S02]  /*75d0*/  FADD.FTZ R6, R96, R3 ;  /* 0x0000000360067221 */ /* 0x000fc40000010000 */
        /* <DEDUP_REMOVED lines=14> */
[----:B------:R-:W-:Y:S01]  /*76c0*/  FADD.FTZ R3, R145, R6 ;  /* 0x0000000691037221 */ /* 0x000fe20000010000 */
[----:B------:R-:W-:-:S01]  /*76d0*/  FFMA.FTZ R148, R2, R111, -R101 ;  /* 0x0000006f02947223 */ /* 0x000fc20000010865 */
[----:B------:R-:W-:Y:S02]  /*76e0*/  FFMA.FTZ R111, R2, R223, -R101 ;  /* 0x000000df026f7223 */ /* 0x000fe40000010865 */
[----:B------:R-:W-:-:S02]  /*76f0*/  FADD.FTZ R6, R106, R3 ;  /* 0x000000036a067221 */ /* 0x000fc40000010000 */
[----:B------:R-:W2:Y:S01]  /*7700*/  MUFU.EX2 R134, R134 ;  /* 0x0000008600867308 */ /* 0x000ea20000000800 */
[----:B-1----:R-:W-:-:S01]  /*7710*/  FADD.FTZ R150, R132, R153 ;  /* 0x0000009984967221 */ /* 0x002fc20000010000 */
[----:B------:R-:W-:-:S06]  /*7720*/  FADD.FTZ R6, R125, R6 ;  /* 0x000000067d067221 */ /* 0x000fcc0000010000 */
[----:B------:R-:W1:Y:S01]  /*7730*/  MUFU.EX2 R147, R147 ;  /* 0x0000009300937308 */ /* 0x000e620000000800 */
[----:B0-----:R-:W-:-:S07]  /*7740*/  FADD.FTZ R153, R143, R150 ;  /* 0x000000968f997221 */ /* 0x001fce0000010000 */
[----:B------:R-:W0:Y:S01]  /*7750*/  MUFU.EX2 R136, R136 ;  /* 0x0000008800887308 */ /* 0x000e220000000800 */
[----:B--2---:R-:W-:-:S07]  /*7760*/  FADD.FTZ R150, R134, R153 ;  /* 0x0000009986967221 */ /* 0x004fce0000010000 */
[----:B------:R-:W2:Y:S01]  /*7770*/  MUFU.EX2 R151, R151 ;  /* 0x0000009700977308 */ /* 0x000ea20000000800 */
[----:B-1----:R-:W-:-:S01]  /*7780*/  FADD.FTZ R153, R147, R150 ;  /* 0x0000009693997221 */ /* 0x002fc20000010000 */
[C-C-:B------:R-:W-:Y:S01]  /*7790*/  FFMA.FTZ R150, R2.reuse, R115, -R101.reuse ;  /* 0x0000007302967223 */ /* 0x140fe20000010865 */
[----:B------:R-:W-:-:S05]  /*77a0*/  FFMA.FTZ R115, R2, R129, -R101 ;  /* 0x0000008102737223 */ /* 0x000fca0000010865 */
        /* <DEDUP_REMOVED lines=10> */
[----:B--2---:R-:W-:-:S01]  /*7850*/  FADD.FTZ R152, R12, R129 ;  /* 0x000000810c987221 */ /* 0x004fc20000010000 */
[----:B------:R-:W-:-:S04]  /*7860*/  FADD.FTZ R129, R21, R6 ;  /* 0x0000000615817221 */ /* 0x000fc80000010000 */
[----:B------:R-:W-:Y:S02]  /*7870*/  FADD.FTZ R129, R110, R129 ;  /* 0x000000816e817221 */ /* 0x000fe40000010000 */
        /* <DEDUP_REMOVED lines=29> */
[----:B------:R-:W-:Y:S01]  /*7a50*/  MUFU.EX2 R113, R113 ;  /* 0x0000007100717308 */ /* 0x000fe20000000800 */
[----:B--2---:R-:W-:-:S07]  /*7a60*/  FADD.FTZ R156, R102, R129 ;  /* 0x00000081669c7221 */ /* 0x004fce0000010000 */
[----:B------:R-:W0:Y:S01]  /*7a70*/  MUFU.EX2 R150, R150 ;  /* 0x0000009600967308 */ /* 0x000e220000000800 */
[----:B-1----:R-:W-:-:S07]  /*7a80*/  FADD.FTZ R129, R111, R6 ;  /* 0x000000066f817221 */ /* 0x002fce0000010000 */
[----:B------:R-:W1:Y:S08]  /*7a90*/  MUFU.EX2 R112, R112 ;  /* 0x0000007000707308 */ /* 0x000e700000000800 */
[----:B------:R-:W-:Y:S01]  /*7aa0*/  MUFU.EX2 R115, R115 ;  /* 0x0000007300737308 */ /* 0x000fe20000000800 */
[----:B0-----:R-:W-:-:S07]  /*7ab0*/  FADD.FTZ R6, R150, R129 ;  /* 0x0000008196067221 */ /* 0x001fce0000010000 */
[----:B------:R-:W0:Y:S08]  /*7ac0*/  MUFU.EX2 R117, R117 ;  /* 0x0000007500757308 */ /* 0x000e300000000800 */
[----:B------:R-:W-:Y:S08]  /*7ad0*/  MUFU.EX2 R154, R154 ;  /* 0x0000009a009a7308 */ /* 0x000ff00000000800 */
[----:B------:R-:W2:Y:S08]  /*7ae0*/  MUFU.EX2 R114, R114 ;  /* 0x0000007200727308 */ /* 0x000eb00000000800 */
[----:B------:R-:W-:Y:S08]  /*7af0*/  MUFU.EX2 R119, R119 ;  /* 0x0000007700777308 */ /* 0x000ff00000000800 */
[----:B------:R3:W-:Y:S08]  /*7b00*/  MUFU.EX2 R158, R133 ;  /* 0x00000085009e7308 */ /* 0x0007f00000000800 */
[----:B------:R-:W4:Y:S01]  /*7b10*/  MUFU.EX2 R89, R89 ;  /* 0x0000005900597308 */ /* 0x000f220000000800 */
[----:B---3--:R-:W-:-:S04]  /*7b20*/  FADD.FTZ R133, R113, R156 ;  /* 0x0000009c71857221 */ /* 0x008fc80000010000 */
[----:B-1----:R-:W-:Y:S01]  /*7b30*/  FADD.FTZ R156, R112, R133 ;  /* 0x00000085709c7221 */ /* 0x002fe20000010000 */
[----:B------:R-:W-:Y:S02]  /*7b40*/  IMAD.U32 R133, RZ, RZ, UR54 ;  /* 0x00000036ff857e24 */ /* 0x000fe4000f8e00ff */
[----:B------:R-:W-:Y:S01]  /*7b50*/  MUFU.EX2 R152, R152 ;  /* 0x0000009800987308 */ /* 0x000fe20000000800 */
[----:B0-----:R-:W-:-:S02]  /*7b60*/  FADD.FTZ R129, R117, R156 ;  /* 0x0000009c75817221 */ /* 0x001fc40000010000 */
[----:B------:R-:W-:Y:S01]  /*7b70*/  @!P0 LEA R133, R133, UR39, 0x3 ;  /* 0x0000002785858c11 */ /* 0x000fe2000f8e18ff */
[----:B------:R0:W-:Y:S06]  /*7b80*/  BAR.ARV R3, 0x100 ;  /* 0x000400030000751d */ /* 0x0001ec0000002000 */
[----:B------:R-:W1:Y:S01]  /*7b90*/  MUFU.EX2 R116, R116 ;  /* 0x0000007400747308 */ /* 0x000e620000000800 */
[----:B--2---:R-:W-:-:S01]  /*7ba0*/  FADD.FTZ R156, R114, R129 ;  /* 0x00000081729c7221 */ /* 0x004fc20000010000 */
[----:B0-----:R-:W-:-:S03]  /*7bb0*/  @!P0 VIADD R3, R133, 0x29840 ;  /* 0x0002984085038836 */ /* 0x001fc60000000000 */
[----:B----4-:R-:W-:Y:S02]  /*7bc0*/  FADD.FTZ R129, R89, R156 ;  /* 0x0000009c59817221 */ /* 0x010fe40000010000 */
[----:B------:R-:W-:Y:S01]  /*7bd0*/  @!P0 PRMT R3, RZ, 0x654, R3 ;  /* 0x00000654ff038816 */ /* 0x000fe20000000003 */
[----:B------:R0:W-:Y:S03]  /*7be0*/  MUFU.EX2 R153, R95 ;  /* 0x0000005f00997308 */ /* 0x0001e60000000800 */
[----:B------:R2:W-:Y:S05]  /*7bf0*/  @!P0 SYNCS.ARRIVE.TRANS64.RED.A1T0 RZ, [R3+URZ], RZ ;  /* 0x000000ff03ff89a7 */ /* 0x0005ea000810043f */
[----:B------:R-:W2:Y:S01]  /*7c00*/  MUFU.EX2 R93, R93 ;  /* 0x0000005d005d7308 */ /* 0x000ea20000000800 */
[----:B0-----:R-:W-:-:S04]  /*7c10*/  FADD.FTZ R95, R115, R6 ;  /* 0x00000006735f7221 */ /* 0x001fc80000010000 */
[----:B------:R-:W-:-:S03]  /*7c20*/  FADD.FTZ R6, R154, R95 ;  /* 0x0000005f9a067221 */ /* 0x000fc60000010000 */
[----:B------:R-:W0:Y:S01]  /*7c30*/  MUFU.EX2 R118, R118 ;  /* 0x0000007600767308 */ /* 0x000e220000000800 */
[----:B------:R-:W-:-:S01]  /*7c40*/  FADD.FTZ R95, R119, R6 ;  /* 0x00000006775f7221 */ /* 0x000fc20000010000 */
[----:B-1----:R-:W-:-:S03]  /*7c50*/  FADD.FTZ R6, R116, R129 ;  /* 0x0000008174067221 */ /* 0x002fc60000010000 */
[----:B------:R-:W-:-:S03]  /*7c60*/  FADD.FTZ R95, R152, R95 ;  /* 0x0000005f985f7221 */ /* 0x000fc60000010000 */
[----:B------:R-:W1:Y:S01]  /*7c70*/  MUFU.EX2 R160, R229 ;  /* 0x000000e500a07308 */ /* 0x000e620000000800 */
[----:B------:R-:W-:-:S01]  /*7c80*/  FADD.FTZ R95, R158, R95 ;  /* 0x0000005f9e5f7221 */ /* 0x000fc20000010000 */
[----:B--2---:R-:W-:-:S03]  /*7c90*/  FADD.FTZ R3, R93, R6 ;  /* 0x000000065d037221 */ /* 0x004fc60000010000 */
        /* <DEDUP_REMOVED lines=13> */
[----:B0-----:R-:W-:-:S03]  /*7d70*/  FADD.FTZ R6, R121, R6 ;  /* 0x0000000679067221 */ /* 0x001fc60000010000 */
[----:B-1----:R-:W-:Y:S01]  /*7d80*/  FADD.FTZ R3, R101, R95 ;  /* 0x0000005f65037221 */ /* 0x002fe20000010000 */
[----:B------:R-:W-:Y:S06]  /*7d90*/  @!P1 BRA `(.L_x_1970) ;  /* 0x0000000000049947 */ /* 0x000fec0003800000 */
[----:B------:R-:W-:Y:S01]  /*7da0*/  BPT.TRAP 0x1 ;  /* 0x000000040000795c */ /* 0x000fe20000300000 */
.L_x_1970:
[----:B------:R-:W-:Y:S01]  /*7db0*/  ULEA UR6, UR55, UR39, 0x3 ;  /* 0x0000002737067291 */ /* 0x000fe2000f8e183f */
[----:B------:R-:W-:Y:S01]  /*7dc0*/  ISETP.GT.AND P3, PT, R10, R15, PT ;  /* 0x0000000f0a00720c */ /* 0x000fe20003f64270 */
[-C--:B------:R-:W-:Y:S01]  /*7dd0*/  FMUL.FTZ R26, R26, R13.reuse ;  /* 0x0000000d1a1a7220 */ /* 0x080fe20000410000 */
        /* <DEDUP_REMOVED lines=109> */
[----:B------:R-:W-:Y:S02]  /*84b0*/  IMAD.MOV.U32 R12, RZ, RZ, R9 ;  /* 0x000000ffff0c7224 */ /* 0x000fe400078e0009 */
[----:B------:R-:W-:Y:S01]  /*84c0*/  IMAD.MOV.U32 R14, RZ, RZ, R0 ;  /* 0x000000ffff0e7224 */ /* 0x000fe200078e0000 */
[----:B------:R-:W-:Y:S06]  /*84d0*/  @P3 BRA `(.L_x_1971) ;  /* 0xffffffc800203947 */ /* 0x000fec000383ffff */
.L_x_1961:
[----:B------:R-:W-:-:S13]  /*84e0*/  ISETP.GE.AND P2, PT, R10, R18, PT ;  /* 0x000000120a00720c */ /* 0x000fda0003f46270 */
[----:B------:R-:W-:Y:S05]  /*84f0*/  @!P2 BRA `(.L_x_1972) ;  /* 0x0000002c0014a947 */ /* 0x000fea0003800000 */
[C---:B------:R-:W-:Y:S01]  /*8500*/  VIADD R7, R19.reuse, 0x8 ;  /* 0x0000000813077836 */ /* 0x040fe20000000000 */
[----:B------:R-:W-:Y:S01]  /*8510*/  IADD3 R19, -R19, 0xb, RZ ;  /* 0x0000000b13137810 */ /* 0x000fe20007ffe1ff */
[----:B------:R-:W-:Y:S01]  /*8520*/  IMAD.MOV.U32 R12, RZ, RZ, R11 ;  /* 0x000000ffff0c7224 */ /* 0x000fe200078e000b */
[----:B------:R-:W-:Y:S01]  /*8530*/  UMOV UR51, UR54 ;  /* 0x0000003600337c82 */ /* 0x000fe20008000000 */
[----:B------:R-:W-:Y:S02]  /*8540*/  IMAD.MOV.U32 R8, RZ, RZ, R9 ;  /* 0x000000ffff087224 */ /* 0x000fe400078e0009 */
[----:B------:R-:W-:-:S07]  /*8550*/  IMAD.MOV.U32 R13, RZ, RZ, R0 ;  /* 0x000000ffff0d7224 */ /* 0x000fce00078e0000 */
.L_x_1982:
[----:B------:R-:W-:Y:S01]  /*8560*/  UIADD3 UR54, UR51, 0x1, URZ ;  /* 0x0000000133367890 */ /* 0x000fe2000fffe03f */
[----:B------:R-:W-:-:S03]  /*8570*/  ISETP.NE.AND P3, PT, RZ, UR38, PT ;  /* 0x00000026ff007c0c */ /* 0x000fc6000bf65270 */
[----:B------:R-:W-:-:S04]  /*8580*/  UISETP.NE.AND UP0, UPT, UR54, 0x2, UPT ;  /* 0x000000023600788c */ /* 0x000fc8000bf05270 */
[----:B------:R-:W-:Y:S02]  /*8590*/  USEL UR6, URZ, 0x1, UP0 ;  /* 0x000000013f067887 */ /* 0x000fe40008000000 */
[----:B------:R-:W-:-:S04]  /*85a0*/  USEL UR54, UR54, URZ, UP0 ;  /* 0x0000003f36367287 */ /* 0x000fc80008000000 */
[----:B------:R-:W-:Y:S01]  /*85b0*/  LOP3.LUT R0, R13, UR6, RZ, 0x3c, !PT ;  /* 0x000000060d007c12 */ /* 0x000fe2000f8e3cff */
[----:B------:R-:W-:Y:S07]  /*85c0*/  @P3 BRA `(.L_x_1973) ;  /* 0x0000000000283947 */ /* 0x000fee0003800000 */
[----:B------:R-:W-:Y:S05]  /*85d0*/  @!P1 BRA `(.L_x_1974) ;  /* 0x0000000000049947 */ /* 0x000fea0003800000 */
[----:B------:R-:W-:Y:S01]  /*85e0*/  BPT.TRAP 0x1 ;  /* 0x000000040000795c */ /* 0x000fe20000300000 */
.L_x_1974:
[----:B------:R-:W-:Y:S01]  /*85f0*/  ULEA UR6, UR54, UR39, 0x3 ;  /* 0x0000002736067291 */ /* 0x000fe2000f8e183f */
[----:B------:R-:W-:-:S08]  /*8600*/  SHF.L.U32 R9, R0, 0x1f, RZ ;  /* 0x0000001f00097819 */ /* 0x000fd000000006ff */
[----:B------:R0:W1:Y:S01]  /*8610*/  SYNCS.PHASECHK.TRANS64.TRYWAIT P2, [UR6+0x29830], R9 ;  /* 0x02983009ff0075a7 */ /* 0x0000620008040146 */
[----:B------:R-:W-:Y:S05]  /*8620*/  @!P1 BRA `(.L_x_1975) ;  /* 0x0000000000049947 */ /* 0x000fea0003800000 */
[----:B------:R-:W-:Y:S01]  /*8630*/  BPT.TRAP 0x1 ;  /* 0x000000040000795c */ /* 0x000fe20000300000 */
.L_x_1975:
[----:B-1----:R-:W-:Y:S05]  /*8640*/  @P2 BRA `(.L_x_1973) ;  /* 0x0000000000082947 */ /* 0x002fea0003800000 */
[----:B------:R-:W1:Y:S02]  /*8650*/  SYNCS.PHASECHK.TRANS64.TRYWAIT P2, [UR6+0x29830], R9 ;  /* 0x02983009ff0075a7 */ /* 0x000e640008040146 */
[----:B-1----:R-:W-:Y:S05]  /*8660*/  @!P2 BRA `(.L_x_1976) ;  /* 0x0000009000bca947 */ /* 0x002fea0003800000 */
.L_x_1973:
        /* <DEDUP_REMOVED lines=190> */
.L_x_1978:
[----:B------:R-:W-:Y:S01]  /*9250*/  ULEA UR6, UR51, UR39, 0x3 ;  /* 0x0000002733067291 */ /* 0x000fe2000f8e183f */
[----:B01----:R-:W-:-:S08]  /*9260*/  SHF.L.U32 R9, R13, 0x1f, RZ ;  /* 0x0000001f0d097819 */ /* 0x003fd000000006ff */
[----:B------:R0:W1:Y:S01]  /*9270*/  SYNCS.PHASECHK.TRANS64.TRYWAIT P2, [UR6+0x29850], R9 ;  /* 0x02985009ff0075a7 */ /* 0x0000620008040146 */
[----:B------:R-:W-:Y:S05]  /*9280*/  @!P1 BRA `(.L_x_1979) ;  /* 0x0000000000049947 */ /* 0x000fea0003800000 */
[----:B------:R-:W-:Y:S01]  /*9290*/  BPT.TRAP 0x1 ;  /* 0x000000040000795c */ /* 0x000fe20000300000 */
.L_x_1979:
[----:B-1----:R-:W-:Y:S05]  /*92a0*/  @P2 BRA `(.L_x_1977) ;  /* 0x0000000000082947 */ /* 0x002fea0003800000 */
[----:B------:R-:W1:Y:S02]  /*92b0*/  SYNCS.PHASECHK.TRANS64.TRYWAIT P2, [UR6+0x29850], R9 ;  /* 0x02985009ff0075a7 */ /* 0x000e640008040146 */
[----:B-1----:R-:W-:Y:S05]  /*92c0*/  @!P2 BRA `(.L_x_1980) ;  /* 0x0000008400bca947 */ /* 0x002fea0003800000 */
.L_x_1977:
[----:B------:R-:W-:Y:S01]  /*92d0*/  UIADD3 UR6, UR39, 0x400, URZ ;  /* 0x0000040027067890 */ /* 0x000fe2000fffe03f */
[----:B------:R-:W-:Y:S01]  /*92e0*/  WARPGROUP.ARRIVE ;  /* 0x00000000000079c5 */ /* 0x000fe20000000000 */
[----:B------:R-:W-:Y:S01]  /*92f0*/  UMOV UR7, 0xc0000010 ;  /* 0xc000001000077882 */ /* 0x000fe20000000000 */
[----:B------:R-:W-:Y:S01]  /*9300*/  UMOV UR11, 0xc0000010 ;  /* 0xc0000010000b7882 */ /* 0x000fe20000000000 */
[----:B------:R-:W-:Y:S01]  /*9310*/  USHF.R.U32.HI UR6, URZ, 0x4, UR6 ;  /* 0x000000043f067899 */ /* 0x000fe20008011606 */
[----:B-1----:R-:W-:-:S03]  /*9320*/  FMNMX.FTZ R14, R152, R8, !PT ;  /* 0x00000008980e7209 */ /* 0x002fc60007810000 */
[----:B------:R-:W-:Y:S01]  /*9330*/  ULOP3.LUT UR6, UR6, 0x3fff, URZ, 0xc0, !UPT ;  /* 0x00003fff06067892 */ /* 0x000fe2000f8ec03f */
[----:B0-----:R-:W-:Y:S02]  /*9340*/  FMNMX.FTZ R9, R153, R14, !PT ;  /* 0x0000000e99097209 */ /* 0x001fe40007810000 */
[----:B------:R-:W-:Y:S01]  /*9350*/  FMNMX.FTZ R14, R154, R12, !PT ;  /* 0x0000000c9a0e7209 */ /* 0x000fe20007810000 */
[----:B------:R-:W-:Y:S01]  /*9360*/  ULOP3.LUT UR6, UR6, 0x10000, URZ, 0xfc, !UPT ;  /* 0x0001000006067892 */ /* 0x000fe2000f8efc3f */
[----:B------:R-:W-:Y:S02]  /*9370*/  FMNMX.FTZ R16, R156, R9, !PT ;  /* 0x000000099c107209 */ /* 0x000fe40007810000 */
[----:B------:R-:W-:Y:S01]  /*9380*/  FMNMX.FTZ R9, R155, R14, !PT ;  /* 0x0000000e9b097209 */ /* 0x000fe20007810000 */
[----:B------:R-:W-:Y:S01]  /*9390*/  UIMAD UR6, UR51, 0x500, UR6 ;  /* 0x00000500330678a4 */ /* 0x000fe2000f8e0206 */
[----:B------:R-:W-:Y:S02]  /*93a0*/  FMNMX.FTZ R11, R157, R16, !PT ;  /* 0x000000109d0b7209 */ /* 0x000fe40007810000 */
[----:B------:R-:W-:Y:S01]  /*93b0*/  FMNMX.FTZ R14, R158, R9, !PT ;  /* 0x000000099e0e7209 */ /* 0x000fe20007810000 */
[----:B------:R-:W-:Y:S01]  /*93c0*/  UIADD3 UR10, UR6, 0x100, URZ ;  /* 0x00000100060a7890 */ /* 0x000fe2000fffe03f */
[----:B------:R-:W-:-:S02]  /*93d0*/  FMNMX.FTZ R16, R160, R11, !PT ;  /* 0x0000000ba0107209 */ /* 0x000fc40007810000 */
[----:B------:R-:W-:Y:S02]  /*93e0*/  FMNMX.FTZ R9, R159, R14, !PT ;  /* 0x0000000e9f097209 */ /* 0x000fe40007810000 */
[----:B------:R-:W-:Y:S01]  /*93f0*/  QGMMA.64x128x32.F32.E4M3.E4M3 R24, R184, gdesc[UR4], R24, gsb0 ;  /* 0x01e00004b8187df3 */ /* 0x000fe20008000818 */
[----:B------:R-:W-:Y:S01]  /*9400*/  FMNMX.FTZ R11, R161, R16, !PT ;  /* 0x00000010a10b7209 */ /* 0x000fe20007810000 */
[----:B------:R-:W-:Y:S01]  /*9410*/  UMOV UR7, 0xc0000010 ;  /* 0xc000001000077882 */ /* 0x000fe20000000000 */
        /* <DEDUP_REMOVED lines=68> */
[----:B------:R-:W-:Y:S01]  /*9860*/  FMNMX.FTZ R14, R102, R9, !PT ;  /* 0x00000009660e7209 */ /* 0x000fe20007810000 */
[----:B------:R-:W-:Y:S02]  /*9870*/  WARPGROUP.DEPBAR.LE gsb0, 0x0 ;  /* 0x00008000000079c5 */ /* 0x000fe40000010000 */
[----:B------:R-:W-:Y:S01]  /*9880*/  WARPGROUP.ARRIVE ;  /* 0x00000000000079c5 */ /* 0x000fe20000000000 */
[----:B------:R-:W0:Y:S01]  /*9890*/  SHFL.BFLY PT, R9, R16, 0x2, 0x1f ;  /* 0x0c401f0010097f89 */ /* 0x000e2200000e0000 */
[----:B------:R-:W-:-:S04]  /*98a0*/  FMNMX.FTZ R14, R103, R14, !PT ;  /* 0x0000000e670e7209 */ /* 0x000fc80007810000 */
        /* <DEDUP_REMOVED lines=9> */
[----:B------:R-:W-:Y:S01]  /*9940*/  FADD.FTZ R21, -R9, R8 ;  /* 0x0000000809157221 */ /* 0x000fe20000010100 */
[----:B------:R-:W-:-:S01]  /*9950*/  FFMA.FTZ R189, R2, R9, -8 ;  /* 0xc100000002bd7423 */ /* 0x000fc20000010009 */
[----:B-1----:R-:W-:Y:S02]  /*9960*/  FMNMX.FTZ R11, R15, R22, !PT ;  /* 0x000000160f0b7209 */ /* 0x002fe40007810000 */
[C---:B------:R-:W-:Y:S01]  /*9970*/  FMUL.FTZ R21, R2.reuse, R21 ;  /* 0x0000001502157220 */ /* 0x040fe20000410000 */
[C-C-:B------:R-:W-:Y:S01]  /*9980*/  FFMA.FTZ R22, R2.reuse, R136, -R189.reuse ;  /* 0x0000008802167223 */ /* 0x140fe200000108bd */
[----:B------:R-:W-:-:S01]  /*9990*/  FFMA.FTZ R136, R2, R140, -R189 ;  /* 0x0000008c02887223 */ /* 0x000fc200000108bd */
[----:B------:R-:W-:Y:S01]  /*99a0*/  FADD.FTZ R23, -R11, R12 ;  /* 0x0000000c0b177221 */ /* 0x000fe20000010100 */
[----:B------:R0:W-:Y:S01]  /*99b0*/  MUFU.EX2 R13, R21 ;  /* 0x00000015000d7308 */ /* 0x0001e20000000800 */
[----:B------:R-:W-:-:S01]  /*99c0*/  FFMA.FTZ R12, R2, R152, -R189 ;  /* 0x00000098020c7223 */ /* 0x000fc200000108bd */
[C-C-:B------:R-:W-:Y:S01]  /*99d0*/  FFMA.FTZ R140, R2.reuse, R144, -R189.reuse ;  /* 0x00000090028c7223 */ /* 0x140fe200000108bd */
[C---:B------:R-:W-:Y:S01]  /*99e0*/  FMUL.FTZ R8, R2.reuse, R23 ;  /* 0x0000001702087220 */ /* 0x040fe20000410000 */
[C-C-:B------:R-:W-:Y:S01]  /*99f0*/  FFMA.FTZ R23, R2.reuse, R161, -R189.reuse ;  /* 0x000000a102177223 */ /* 0x140fe200000108bd */
[----:B------:R-:W-:-:S01]  /*9a00*/  FFMA.FTZ R144, R2, R148, -R189 ;  /* 0x0000009402907223 */ /* 0x000fc200000108bd */
[C-C-:B------:R-:W-:Y:S01]  /*9a10*/  FFMA.FTZ R15, R2.reuse, R153, -R189.reuse ;  /* 0x00000099020f7223 */ /* 0x140fe200000108bd */
[----:B------:R-:W-:-:S01]  /*9a20*/  FFMA.FTZ R14, R2, R156, -R189 ;  /* 0x0000009c020e7223 */ /* 0x000fc200000108bd */
[----:B------:R-:W1:Y:S01]  /*9a30*/  MUFU.EX2 R12, R12 ;  /* 0x0000000c000c7308 */ /* 0x000e620000000800 */
[----:B0-----:R-:W-:-:S01]  /*9a40*/  FFMA.FTZ R21, R2, R157, -R189 ;  /* 0x0000009d02157223 */ /* 0x001fc200000108bd */
[C---:B------:R-:W-:Y:S01]  /*9a50*/  FFMA.FTZ R157, R2.reuse, R101, -R189 ;  /* 0x00000065029d7223 */ /* 0x040fe200000108bd */
[----:B------:R-:W-:-:S01]  /*9a60*/  FFMA.FTZ R101, R2, R11, -8 ;  /* 0xc100000002657423 */ /* 0x000fc2000001000b */
[C-C-:B------:R-:W-:Y:S01]  /*9a70*/  FFMA.FTZ R16, R2.reuse, R160, -R189.reuse ;  /* 0x000000a002107223 */ /* 0x140fe200000108bd */
[----:B------:R-:W-:-:S01]  /*9a80*/  FFMA.FTZ R20, R2, R164, -R189 ;  /* 0x000000a402147223 */ /* 0x000fc200000108bd */
[C---:B------:R-:W-:Y:S01]  /*9a90*/  FFMA.FTZ R153, R2.reuse, R165, -R189 ;  /* 0x000000a502997223 */ /* 0x040fe200000108bd */
        /* <DEDUP_REMOVED lines=11> */
[----:B-1----:R-:W-:-:S01]  /*9b50*/  FFMA.FTZ R6, R13, R6, R12 ;  /* 0x000000060d067223 */ /* 0x002fc2000001000c */
[C---:B------:R-:W-:Y:S01]  /*9b60*/  FFMA.FTZ R137, R2.reuse, R137, -R189 ;  /* 0x0000008902897223 */ /* 0x040fe200000108bd */
[----:B------:R-:W-:-:S01]  /*9b70*/  FFMA.FTZ R139, R2, R139, -R101 ;  /* 0x0000008b028b7223 */ /* 0x000fc20000010865 */
[C---:B------:R-:W-:Y:S01]  /*9b80*/  FFMA.FTZ R142, R2.reuse, R142, -R101 ;  /* 0x0000008e028e7223 */ /* 0x040fe20000010865 */
[----:B------:R-:W-:-:S01]  /*9b90*/  FFMA.FTZ R141, R2, R141, -R189 ;  /* 0x0000008d028d7223 */ /* 0x000fc200000108bd */
[C-C-:B------:R-:W-:Y:S01]  /*9ba0*/  FFMA.FTZ R143, R2.reuse, R143, -R101.reuse ;  /* 0x0000008f028f7223 */ /* 0x140fe20000010865 */
[----:B------:R-:W-:-:S01]  /*9bb0*/  FFMA.FTZ R146, R2, R146, -R101 ;  /* 0x0000009202927223 */ /* 0x000fc20000010865 */
[----:B------:R-:W1:Y:S01]  /*9bc0*/  MUFU.EX2 R15, R15 ;  /* 0x0000000f000f7308 */ /* 0x000e620000000800 */
[----:B------:R-:W-:-:S01]  /*9bd0*/  FFMA.FTZ R145, R2, R145, -R189 ;  /* 0x0000009102917223 */ /* 0x000fc200000108bd */
[C-C-:B------:R-:W-:Y:S01]  /*9be0*/  FFMA.FTZ R147, R2.reuse, R147, -R101.reuse ;  /* 0x0000009302937223 */ /* 0x140fe20000010865 */
        /* <DEDUP_REMOVED lines=45> */
[----:B------:R-:W-:-:S02]  /*9ec0*/  WARPGROUP.DEPBAR.LE gsb0, 0x0 ;  /* 0x00008000000079c5 */ /* 0x000fc40000010000 */
[----:B------:R-:W-:Y:S01]  /*9ed0*/  WARPGROUP.ARRIVE ;  /* 0x00000000000079c5 */ /* 0x000fe20000000000 */
[----:B------:R-:W1:Y:S01]  /*9ee0*/  MUFU.EX2 R16, R16 ;  /* 0x0000001000107308 */ /* 0x000e620000000800 */
[----:B--2---:R-:W-:-:S01]  /*9ef0*/  FADD.FTZ R3, R21, R6 ;  /* 0x0000000615037221 */ /* 0x004fc20000010000 */
[C---:B------:R-:W-:Y:S01]  /*9f00*/  FFMA.FTZ R88, R2.reuse, R88, -R189 ;  /* 0x0000005802587223 */ /* 0x040fe200000108bd */
[----:B------:R-:W-:-:S01]  /*9f10*/  FFMA.FTZ R90, R2, R90, -R101 ;  /* 0x0000005a025a7223 */ /* 0x000fc20000010865 */
[C---:B------:R-:W-:Y:S01]  /*9f20*/  FFMA.FTZ R94, R2.reuse, R94, -R101 ;  /* 0x0000005e025e7223 */ /* 0x040fe20000010865 */
[----:B------:R-:W-:Y:S01]  /*9f30*/  QGMMA.64x128x32.F32.E4M3.E4M3 R24, R176, gdesc[UR8], R24, gsb0 ;  /* 0x01e00008b0187df3 */ /* 0x000fe20008000818 */
[----:B------:R-:W-:Y:S01]  /*9f40*/  UIADD3 UR10, UR6, 0x300, URZ ;  /* 0x00000300060a7890 */ /* 0x000fe2000fffe03f */
[----:B0-----:R-:W-:Y:S01]  /*9f50*/  FADD.FTZ R165, R155, R158 ;  /* 0x0000009e9ba57221 */ /* 0x001fe20000010000 */
[----:B------:R-:W-:Y:S01]  /*9f60*/  UMOV UR11, 0xc0000010 ;  /* 0xc0000010000b7882 */ /* 0x000fe20000000000 */
[----:B------:R-:W0:Y:S01]  /*9f70*/  MUFU.EX2 R154, R154 ;  /* 0x0000009a009a7308 */ /* 0x000e220000000800 */
[----:B------:R-:W-:Y:S01]  /*9f80*/  UIADD3 UR6, UR6, 0x400, URZ ;  /* 0x0000040006067890 */ /* 0x000fe2000fffe03f */
[C---:B------:R-:W-:Y:S01]  /*9f90*/  FFMA.FTZ R89, R2.reuse, R89, -R189 ;  /* 0x0000005902597223 */ /* 0x040fe200000108bd */
[----:B------:R-:W-:-:S01]  /*9fa0*/  FFMA.FTZ R91, R2, R91, -R101 ;  /* 0x0000005b025b7223 */ /* 0x000fc20000010865 */
[C-C-:B------:R-:W-:Y:S01]  /*9fb0*/  FFMA.FTZ R92, R2.reuse, R92, -R189.reuse ;  /* 0x0000005c025c7223 */ /* 0x140fe200000108bd */
[----:B------:R-:W-:-:S01]  /*9fc0*/  FFMA.FTZ R93, R2, R93, -R189 ;  /* 0x0000005d025d7223 */ /* 0x000fc200000108bd */
[C---:B------:R-:W-:Y:S01]  /*9fd0*/  FFMA.FTZ R95, R2.reuse, R95, -R101 ;  /* 0x0000005f025f7223 */ /* 0x040fe20000010865 */
[----:B------:R-:W-:-:S01]  /*9fe0*/  FFMA.FTZ R96, R2, R96, -R189 ;  /* 0x0000006002607223 */ /* 0x000fc200000108bd */
[----:B------:R-:W2:Y:S01]  /*9ff0*/  MUFU.EX2 R23, R23 ;  /* 0x0000001700177308 */ /* 0x000ea20000000800 */
[----:B-1----:R-:W-:-:S01]  /*a000*/  FADD.FTZ R6, R16, R3 ;  /* 0x0000000310067221 */ /* 0x002fc20000010000 */
[C---:B------:R-:W-:Y:S01]  /*a010*/  FFMA.FTZ R98, R2.reuse, R98, -R101 ;  /* 0x0000006202627223 */ /* 0x040fe20000010865 */
[----:B------:R-:W-:-:S01]  /*a020*/  FFMA.FTZ R97, R2, R97, -R189 ;  /* 0x0000006102617223 */ /* 0x000fc200000108bd */
[C---:B------:R-:W-:Y:S01]  /*a030*/  FFMA.FTZ R99, R2.reuse, R99, -R101 ;  /* 0x0000006302637223 */ /* 0x040fe20000010865 */
[----:B------:R-:W-:-:S01]  /*a040*/  FFMA.FTZ R100, R2, R100, -R189 ;  /* 0x0000006402647223 */ /* 0x000fc200000108bd */
[C-C-:B------:R-:W-:Y:S01]  /*a050*/  FFMA.FTZ R102, R2.reuse, R102, -R101.reuse ;  /* 0x0000006602667223 */ /* 0x140fe20000010865 */
[----:B------:R-:W-:-:S01]  /*a060*/  FFMA.FTZ R101, R2, R103, -R101 ;  /* 0x0000006702657223 */ /* 0x000fc20000010865 */
        /* <DEDUP_REMOVED lines=75> */
[----:B------:R-:W-:Y:S01]  /*a520*/  QGMMA.64x128x32.F32.E4M3.E4M3 R24, R168, gdesc[UR4], R24, gsb0 ;  /* 0x01e00004a8187df3 */ /* 0x000fe20008000818 */
[----:B-1----:R-:W-:-:S05]  /*a530*/  FADD.FTZ R6, R132, R3 ;  /* 0x0000000384067221 */ /* 0x002fca0000010000 */
[----:B------:R-:W1:Y:S08]  /*a540*/  MUFU.EX2 R133, R133 ;  /* 0x0000008500857308 */ /* 0x000e700000000800 */
[----:B------:R-:W-:Y:S01]  /*a550*/  MUFU.EX2 R135, R135 ;  /* 0x0000008700877308 */ /* 0x000fe20000000800 */
[----:B0-----:R-:W-:-:S07]  /*a560*/  FADD.FTZ R158, R134, R165 ;  /* 0x000000a5869e7221 */ /* 0x001fce0000010000 */
        /* <DEDUP_REMOVED lines=11> */
[----:B------:R-:W0:Y:S08]  /*a620*/  MUFU.EX2 R111, R111 ;  /* 0x0000006f006f7308 */ /* 0x000e300000000800 */
[----:B------:R2:W-:Y:S01]  /*a630*/  MUFU.EX2 R160, R119 ;  /* 0x0000007700a07308 */ /* 0x0005e20000000800 */
[----:B-1----:R-:W-:-:S07]  /*a640*/  FADD.FTZ R3, R109, R6 ;  /* 0x000000066d037221 */ /* 0x002fce0000010000 */
[----:B------:R-:W1:Y:S01]  /*a650*/  MUFU.EX2 R112, R112 ;  /* 0x0000007000707308 */ /* 0x000e620000000800 */
[----:B--2---:R-:W-:-:S04]  /*a660*/  FADD.FTZ R119, R135, R158 ;  /* 0x0000009e87777221 */ /* 0x004fc80000010000 */
[----:B------:R-:W-:-:S03]  /*a670*/  FADD.FTZ R158, R106, R119 ;  /* 0x000000776a9e7221 */ /* 0x000fc60000010000 */
[----:B------:R-:W-:Y:S01]  /*a680*/  MUFU.EX2 R114, R114 ;  /* 0x0000007200727308 */ /* 0x000fe20000000800 */
[----:B------:R-:W-:-:S04]  /*a690*/  FADD.FTZ R119, R107, R158 ;  /* 0x0000009e6b777221 */ /* 0x000fc80000010000 */
[----:B------:R-:W-:-:S03]  /*a6a0*/  FADD.FTZ R158, R110, R119 ;  /* 0x000000776e9e7221 */ /* 0x000fc60000010000 */
[----:B------:R-:W2:Y:S01]  /*a6b0*/  MUFU.EX2 R113, R113 ;  /* 0x0000007100717308 */ /* 0x000ea20000000800 */
[----:B0-----:R-:W-:-:S01]  /*a6c0*/  FADD.FTZ R119, R111, R158 ;  /* 0x0000009e6f777221 */ /* 0x001fc20000010000 */
[----:B-1----:R-:W-:Y:S01]  /*a6d0*/  FADD.FTZ R6, R112, R3 ;  /* 0x0000000370067221 */ /* 0x002fe20000010000 */
[----:B------:R-:W-:-:S05]  /*a6e0*/  IMAD.U32 R158, RZ, RZ, UR54 ;  /* 0x00000036ff9e7e24 */ /* 0x000fca000f8e00ff */
[----:B------:R-:W-:Y:S08]  /*a6f0*/  MUFU.EX2 R115, R115 ;  /* 0x0000007300737308 */ /* 0x000ff00000000800 */
[----:B------:R-:W0:Y:S01]  /*a700*/  MUFU.EX2 R116, R116 ;  /* 0x0000007400747308 */ /* 0x000e220000000800 */
[----:B--2---:R-:W-:-:S07]  /*a710*/  FADD.FTZ R3, R113, R6 ;  /* 0x0000000671037221 */ /* 0x004fce0000010000 */
[----:B------:R-:W1:Y:S08]  /*a720*/  MUFU.EX2 R118, R118 ;  /* 0x0000007600767308 */ /* 0x000e700000000800 */
[----:B------:R-:W-:Y:S01]  /*a730*/  MUFU.EX2 R117, R117 ;  /* 0x0000007500757308 */ /* 0x000fe20000000800 */
[----:B0-----:R-:W-:-:S01]  /*a740*/  FADD.FTZ R6, R116, R3 ;  /* 0x0000000374067221 */ /* 0x001fc20000010000 */
[----:B------:R-:W-:-:S06]  /*a750*/  WARPGROUP.DEPBAR.LE gsb0, 0x0 ;  /* 0x00008000000079c5 */ /* 0x000fcc0000010000 */
[----:B------:R-:W-:Y:S08]  /*a760*/  MUFU.EX2 R88, R88 ;  /* 0x0000005800587308 */ /* 0x000ff00000000800 */
[----:B------:R-:W0:Y:S08]  /*a770*/  MUFU.EX2 R90, R90 ;  /* 0x0000005a005a7308 */ /* 0x000e300000000800 */
[----:B------:R2:W-:Y:S08]  /*a780*/  MUFU.EX2 R165, R94 ;  /* 0x0000005e00a57308 */ /* 0x0005f00000000800 */
[----:B------:R-:W-:Y:S01]  /*a790*/  MUFU.EX2 R89, R89 ;  /* 0x0000005900597308 */ /* 0x000fe20000000800 */
[----:B--2---:R-:W-:-:S04]  /*a7a0*/  FADD.FTZ R94, R114, R119 ;  /* 0x00000077725e7221 */ /* 0x004fc80000010000 */
[----:B------:R-:W-:Y:S01]  /*a7b0*/  FADD.FTZ R119, R115, R94 ;  /* 0x0000005e73777221 */ /* 0x000fe20000010000 */
[----:B------:R-:W-:Y:S02]  /*a7c0*/  @!P0 LEA R94, R158, UR39, 0x3 ;  /* 0x000000279e5e8c11 */ /* 0x000fe4000f8e18ff */
[----:B------:R-:W2:Y:S01]  /*a7d0*/  MUFU.EX2 R91, R91 ;  /* 0x0000005b005b7308 */ /* 0x000ea20000000800 */
[----:B-1----:R-:W-:-:S02]  /*a7e0*/  FADD.FTZ R119, R118, R119 ;  /* 0x0000007776777221 */ /* 0x002fc40000010000 */
[----:B------:R-:W-:Y:S02]  /*a7f0*/  @!P0 VIADD R3, R94, 0x29840 ;  /* 0x000298405e038836 */ /* 0x000fe40000000000 */
[----:B------:R-:W-:-:S03]  /*a800*/  FADD.FTZ R119, R160, R119 ;  /* 0x00000077a0777221 */ /* 0x000fc60000010000 */
[----:B------:R-:W-:Y:S01]  /*a810*/  MUFU.EX2 R92, R92 ;  /* 0x0000005c005c7308 */ /* 0x000fe20000000800 */
[----:B0-----:R-:W-:-:S01]  /*a820*/  FADD.FTZ R94, R90, R119 ;  /* 0x000000775a5e7221 */ /* 0x001fc20000010000 */
[----:B------:R-:W-:Y:S01]  /*a830*/  @!P0 PRMT R3, RZ, 0x654, R3 ;  /* 0x00000654ff038816 */ /* 0x000fe20000000003 */
[----:B------:R0:W-:Y:S06]  /*a840*/  BAR.ARV R19, 0x100 ;  /* 0x000400130000751d */ /* 0x0001ec0000002000 */
[----:B------:R-:W-:Y:S01]  /*a850*/  MUFU.EX2 R93, R93 ;  /* 0x0000005d005d7308 */ /* 0x000fe20000000800 */
[----:B--2---:R-:W-:-:S01]  /*a860*/  FADD.FTZ R94, R91, R94 ;  /* 0x0000005e5b5e7221 */ /* 0x004fc20000010000 */
[----:B------:R1:W-:Y:S03]  /*a870*/  @!P0 SYNCS.ARRIVE.TRANS64.RED.A1T0 RZ, [R3+URZ], RZ ;  /* 0x000000ff03ff89a7 */ /* 0x0003e6000810043f */
[----:B------:R-:W-:-:S03]  /*a880*/  FADD.FTZ R94, R165, R94 ;  /* 0x0000005ea55e7221 */ /* 0x000fc60000010000 */
[----:B------:R2:W3:Y:S08]  /*a890*/  MUFU.EX2 R162, R95 ;  /* 0x0000005f00a27308 */ /* 0x0004f00000000800 */
[----:B------:R-:W4:Y:S01]  /*a8a0*/  MUFU.EX2 R96, R96 ;  /* 0x0000006000607308 */ /* 0x000f220000000800 */
[----:B--2---:R-:W-:-:S04]  /*a8b0*/  FADD.FTZ R95, R117, R6 ;  /* 0x00000006755f7221 */ /* 0x004fc80000010000 */
[----:B------:R-:W-:-:S03]  /*a8c0*/  FADD.FTZ R6, R88, R95 ;  /* 0x0000005f58067221 */ /* 0x000fc60000010000 */
[----:B------:R-:W2:Y:S01]  /*a8d0*/  MUFU.EX2 R98, R98 ;  /* 0x0000006200627308 */ /* 0x000ea20000000800 */
[----:B------:R-:W-:-:S01]  /*a8e0*/  FADD.FTZ R95, R89, R6 ;  /* 0x00000006595f7221 */ /* 0x000fc20000010000 */
[----:B---3--:R-:W-:-:S03]  /*a8f0*/  FADD.FTZ R94, R162, R94 ;  /* 0x0000005ea25e7221 */ /* 0x008fc60000010000 */
[----:B------:R-:W-:-:S03]  /*a900*/  FADD.FTZ R6, R92, R95 ;  /* 0x0000005f5c067221 */ /* 0x000fc60000010000 */
[----:B------:R-:W3:Y:S01]  /*a910*/  MUFU.EX2 R97, R97 ;  /* 0x0000006100617308 */ /* 0x000ee20000000800 */
[----:B-1----:R-:W-:-:S04]  /*a920*/  FADD.FTZ R3, R93, R6 ;  /* 0x000000065d037221 */ /* 0x002fc80000010000 */
[----:B----4-:R-:W-:-:S03]  /*a930*/  FADD.FTZ R6, R96, R3 ;  /* 0x0000000360067221 */ /* 0x010fc60000010000 */
[----:B------:R-:W1:Y:S01]  /*a940*/  MUFU.EX2 R99, R99 ;  /* 0x0000006300637308 */ /* 0x000e620000000800 */
[----:B--2---:R-:W-:-:S07]  /*a950*/  FADD.FTZ R94, R98, R94 ;  /* 0x0000005e625e7221 */ /* 0x004fce0000010000 */
[----:B------:R-:W2:Y:S01]  /*a960*/  MUFU.EX2 R100, R100 ;  /* 0x0000006400647308 */ /* 0x000ea20000000800 */
[----:B---3--:R-:W-:-:S07]  /*a970*/  FADD.FTZ R3, R97, R6 ;  /* 0x0000000661037221 */ /* 0x008fce0000010000 */
[----:B------:R-:W3:Y:S01]  /*a980*/  MUFU.EX2 R103, R102 ;  /* 0x0000006600677308 */ /* 0x000ee20000000800 */
[----:B-1----:R-:W-:-:S07]  /*a990*/  FADD.FTZ R94, R99, R94 ;  /* 0x0000005e635e7221 */ /* 0x002fce0000010000 */
[----:B------:R-:W1:Y:S01]  /*a9a0*/  MUFU.EX2 R157, R157 ;  /* 0x0000009d009d7308 */ /* 0x000e620000000800 */
[----:B--2---:R-:W-:-:S07]  /*a9b0*/  FADD.FTZ R6, R100, R3 ;  /* 0x0000000364067221 */ /* 0x004fce0000010000 */
[----:B------:R-:W2:Y:S01]  /*a9c0*/  MUFU.EX2 R101, R101 ;  /* 0x0000006500657308 */ /* 0x000ea20000000800 */
[----:B---3--:R-:W-:-:S01]  /*a9d0*/  FADD.FTZ R94, R103, R94 ;  /* 0x0000005e675e7221 */ /* 0x008fc20000010000 */
[----:B-1----:R-:W-:-:S03]  /*a9e0*/  FADD.FTZ R6, R157, R6 ;  /* 0x000000069d067221 */ /* 0x002fc60000010000 */
[----:B--2---:R-:W-:Y:S01]  /*a9f0*/  FADD.FTZ R3, R101, R94 ;  /* 0x0000005e65037221 */ /* 0x004fe20000010000 */
[----:B0-----:R-:W-:Y:S06]  /*aa00*/  @!P1 BRA `(.L_x_1981) ;  /* 0x0000000000049947 */ /* 0x001fec0003800000 */
[----:B------:R-:W-:Y:S01]  /*aa10*/  BPT.TRAP 0x1 ;  /* 0x000000040000795c */ /* 0x000fe20000300000 */
.L_x_1981:
        /* <DEDUP_REMOVED lines=115> */
.L_x_1972:
[----:B------:R-:W-:Y:S06]  /*b150*/  BAR.ARV 0x8, 0x180 ;  /* 0x0206000000007b1d */ /* 0x000fec0000002000 */
[----:B------:R-:W-:Y:S05]  /*b160*/  @!P1 BRA `(.L_x_1983) ;  /* 0x0000000000049947 */ /* 0x000fea0003800000 */
[----:B------:R-:W-:Y:S01]  /*b170*/  BPT.TRAP 0x1 ;  /* 0x000000040000795c */ /* 0x000fe20000300000 */
.L_x_1983:
[----:B------:R-:W-:Y:S01]  /*b180*/  ULEA UR5, UR54, UR39, 0x3 ;  /* 0x0000002736057291 */ /* 0x000fe2000f8e183f */
[----:B------:R-:W-:-:S08]  /*b190*/  SHF.L.U32 R0, R0, 0x1f, RZ ;  /* 0x0000001f00007819 */ /* 0x000fd000000006ff */
[----:B------:R0:W1:Y:S01]  /*b1a0*/  SYNCS.PHASECHK.TRANS64.TRYWAIT P0, [UR5+0x29850], R0 ;  /* 0x02985000ff0075a7 */ /* 0x0000620008000145 */
[----:B------:R-:W-:Y:S05]  /*b1b0*/  @!P1 BRA `(.L_x_1984) ;  /* 0x0000000000049947 */ /* 0x000fea0003800000 */
[----:B------:R-:W-:Y:S01]  /*b1c0*/  BPT.TRAP 0x1 ;  /* 0x000000040000795c */ /* 0x000fe20000300000 */
.L_x_1984:
[----:B-1----:R-:W-:Y:S05]  /*b1d0*/  @P0 BRA `(.L_x_1985) ;  /* 0x0000000000080947 */ /* 0x002fea0003800000 */
[----:B------:R-:W1:Y:S02]  /*b1e0*/  SYNCS.PHASECHK.TRANS64.TRYWAIT P0, [UR5+0x29850], R0 ;  /* 0x02985000ff0075a7 */ /* 0x000e640008000145 */
[----:B-1----:R-:W-:Y:S05]  /*b1f0*/  @!P0 BRA `(.L_x_1986) ;  /* 0x0000006800088947 */ /* 0x002fea0003800000 */
.L_x_1985:
[----:B------:R-:W-:Y:S01]  /*b200*/  UIADD3 UR39, UR39, 0x400, URZ ;  /* 0x0000040027277890 */ /* 0x000fe2000fffe03f */
[----:B------:R-:W-:Y:S01]  /*b210*/  WARPGROUP.ARRIVE ;  /* 0x00000000000079c5 */ /* 0x000fe20000000000 */
[----:B------:R-:W-:Y:S01]  /*b220*/  UMOV UR55, 0xc0000010 ;  /* 0xc000001000377882 */ /* 0x000fe20000000000 */
[----:B------:R-:W-:Y:S01]  /*b230*/  UMOV UR7, 0xc0000010 ;  /* 0xc000001000077882 */ /* 0x000fe20000000000 */
[----:B------:R-:W-:Y:S01]  /*b240*/  USHF.R.U32.HI UR39, URZ, 0x4, UR39 ;  /* 0x000000043f277899 */ /* 0x000fe20008011627 */
[----:B------:R-:W2:Y:S03]  /*b250*/  LDC.64 R12, c[0x0][0x9a0] ;  /* 0x00026800ff0c7b82 */ /* 0x000ea60000000a00 */
[----:B------:R-:W-:-:S04]  /*b260*/  ULOP3.LUT UR39, UR39, 0x3fff, URZ, 0xc0, !UPT ;  /* 0x00003fff27277892 */ /* 0x000fc8000f8ec03f */
[----:B------:R-:W-:-:S04]  /*b270*/  ULOP3.LUT UR39, UR39, 0x10000, URZ, 0xfc, !UPT ;  /* 0x0001000027277892 */ /* 0x000fc8000f8efc3f */
[----:B------:R-:W-:-:S04]  /*b280*/  UIMAD UR54, UR54, 0x500, UR39 ;  /* 0x00000500363678a4 */ /* 0x000fc8000f8e0227 */
[----:B------:R-:W-:-:S05]  /*b290*/  UIADD3 UR4, UR54, 0x100, URZ ;  /* 0x0000010036047890 */ /* 0x000fca000fffe03f */
[----:B------:R-:W-:Y:S02]  /*b2a0*/  QGMMA.64x128x32.F32.E4M3.E4M3 R24, R184, gdesc[UR52], R24, gsb0 ;  /* 0x01e00034b8187df3 */ /* 0x000fe40008000818 */
[----:B------:R-:W-:Y:S01]  /*b2b0*/  UMOV UR6, UR4 ;  /* 0x0000000400067c82 */ /* 0x000fe20008000000 */
[----:B--2---:R-:W-:-:S04]  /*b2c0*/  ISETP.NE.U32.AND P0, PT, R12, RZ, PT ;  /* 0x000000ff0c00720c */ /* 0x004fc80003f05070 */
[----:B------:R-:W-:-:S13]  /*b2d0*/  ISETP.NE.AND.EX P0, PT, R13, RZ, PT, P0 ;  /* 0x000000ff0d00720c */ /* 0x000fda0003f05300 */
[----:B-1----:R-:W0:Y:S01]  /*b2e0*/  @P0 LDC.64 R4, c[0x0][0x9c8] ;  /* 0x00027200ff040b82 */ /* 0x002e220000000a00 */
[----:B------:R-:W-:-:S07]  /*b2f0*/  @P0 SHF.R.S32.HI R19, RZ, 0x1f, R17 ;  /* 0x0000001fff130819 */ /* 0x000fce0000011411 */
[----:B------:R-:W1:Y:S01]  /*b300*/  @P0 LDC.64 R14, c[0x0][0x9d0] ;  /* 0x00027400ff0e0b82 */ /* 0x000e620000000a00 */
[----:B------:R-:W-:Y:S01]  /*b310*/  UIADD3 UR4, UR54, 0x200, URZ ;  /* 0x0000020036047890 */ /* 0x000fe2000fffe03f */
        /* <DEDUP_REMOVED lines=15> */
[----:B------:R-:W-:Y:S01]  /*b410*/  UMOV UR6, UR4 ;  /* 0x0000000400067c82 */ /* 0x000fe20008000000 */
[----:B------:R-:W-:Y:S01]  /*b420*/  UMOV UR7, 0xc0000010 ;  /* 0xc000001000077882 */ /* 0x000fe20000000000 */
[----:B------:R-:W-:Y:S01]  /*b430*/  UIADD3 UR4, UR54, 0x300, URZ ;  /* 0x0000030036047890 */ /* 0x000fe2000fffe03f */
[----:B------:R-:W-:Y:S02]  /*b440*/  WARPGROUP.DEPBAR.LE gsb0, 0x0 ;  /* 0x00008000000079c5 */ /* 0x000fe40000010000 */
[----:B------:R-:W-:-:S06]  /*b450*/  WARPGROUP.ARRIVE ;  /* 0x00000000000079c5 */ /* 0x000fcc0000000000 */
[----:B------:R-:W-:Y:S01]  /*b460*/  QGMMA.64x128x32.F32.E4M3.E4M3 R24, R176, gdesc[UR4], R24, gsb0 ;  /* 0x01e00004b0187df3 */ /* 0x000fe20008000818 */
[----:B------:R-:W-:Y:S01]  /*b470*/  UMOV UR6, UR4 ;  /* 0x0000000400067c82 */ /* 0x000fe20008000000 */
[----:B------:R-:W-:Y:S01]  /*b480*/  UMOV UR7, 0xc0000010 ;  /* 0xc000001000077882 */ /* 0x000fe20000000000 */
[----:B------:R-:W-:Y:S01]  /*b490*/  UIADD3 UR54, UR54, 0x400, URZ ;  /* 0x0000040036367890 */ /* 0x000fe2000fffe03f */
[----:B------:R-:W1:Y:S01]  /*b4a0*/  SHFL.BFLY PT, R5, R6, 0x2, 0x1f ;  /* 0x0c401f0006057f89 */ /* 0x000e6200000e0000 */
[----:B------:R-:W-:-:S03]  /*b4b0*/  UMOV UR55, 0xc0000010 ;  /* 0xc000001000377882 */ /* 0x000fc60000000000 */
[----:B------:R-:W3:Y:S01]  /*b4c0*/  SHFL.BFLY PT, R8, R3, 0x2, 0x1f ;  /* 0x0c401f0003087f89 */ /* 0x000ee200000e0000 */
[----:B------:R-:W-:Y:S02]  /*b4d0*/  WARPGROUP.DEPBAR.LE gsb0, 0x0 ;  /* 0x00008000000079c5 */ /* 0x000fe40000010000 */
[----:B------:R-:W-:-:S06]  /*b4e0*/  WARPGROUP.ARRIVE ;  /* 0x00000000000079c5 */ /* 0x000fcc0000000000 */
[----:B------:R-:W-:Y:S01]  /*b4f0*/  QGMMA.64x128x32.F32.E4M3.E4M3 R24, R172, gdesc[UR4], R24, gsb0 ;  /* 0x01e00004ac187df3 */ /* 0x000fe20008000818 */
[----:B-1----:R-:W-:Y:S01]  /*b500*/  FADD.FTZ R5, R5, R6 ;  /* 0x0000000605057221 */ /* 0x002fe20000010000 */
[----:B---3--:R-:W-:-:S04]  /*b510*/  FADD.FTZ R8, R8, R3 ;  /* 0x0000000308087221 */ /* 0x008fc80000010000 */
[----:B------:R-:W1:Y:S04]  /*b520*/  SHFL.BFLY PT, R0, R5, 0x1, 0x1f ;  /* 0x0c201f0005007f89 */ /* 0x000e6800000e0000 */
[----:B------:R-:W0:Y:S01]  /*b530*/  SHFL.BFLY PT, R7, R8, 0x1, 0x1f ;  /* 0x0c201f0008077f89 */ /* 0x000e2200000e0000 */
[----:B-1----:R-:W-:Y:S01]  /*b540*/  FADD.FTZ R10, R5, R0 ;  /* 0x00000000050a7221 */ /* 0x002fe20000010000 */
[----:B0-----:R-:W-:-:S04]  /*b550*/  FADD.FTZ R12, R8, R7 ;  /* 0x00000007080c7221 */ /* 0x001fc80000010000 */
[C---:B------:R-:W-:Y:S01]  /*b560*/  FSETP.NE.FTZ.AND P0, PT, R10.reuse, RZ, PT ;  /* 0x000000ff0a00720b */ /* 0x040fe20003f15000 */
[----:B------:R-:W-:Y:S01]  /*b570*/  FMUL.FTZ R14, R10, 0.00390625 ;  /* 0x3b8000000a0e7820 */ /* 0x000fe20000410000 */
[----:B------:R-:W-:Y:S01]  /*b580*/  FMUL.FTZ R15, R12, 0.00390625 ;  /* 0x3b8000000c0f7820 */ /* 0x000fe20000410000 */
[----:B------:R-:W-:-:S03]  /*b590*/  IMAD.MOV.U32 R7, RZ, RZ, RZ ;  /* 0x000000ffff077224 */ /* 0x000fc600078e00ff */
        /* <DEDUP_REMOVED lines=24> */
.L_x_1987:
        /* <DEDUP_REMOVED lines=68> */
.L_x_1954:
[----:B------:R-:W-:Y:S05]  /*bb60*/  @P0 BRA `(.L_x_1988) ;  /* 0x0000002000540947 */ /* 0x000fea0003800000 */
[----:B0-----:R-:W0:Y:S01]  /*bb70*/  S2R R6, SR_TID.X ;  /* 0x0000000000067919 */ /* 0x001e220000002100 */
        /* <DEDUP_REMOVED lines=13> */
[----:B------:R-:W-:Y:S01]  /*bc50*/  SEL R94, R60, R61, P0 ;  /* 0x0000003d3c5e7207 */ /* 0x000fe20000000000 */
[----:B0-----:R-:W-:Y:S01]  /*bc60*/  VIADD R4, R6, 0xffffff80 ;  /* 0xffffff8006047836 */ /* 0x001fe20000000000 */
[----:B------:R-:W-:Y:S02]  /*bc70*/  SEL R103, R61, R60, P0 ;  /* 0x0000003c3d677207 */ /* 0x000fe40000000000 */
[----:B------:R-:W-:Y:S02]  /*bc80*/  SEL R98, R52, R53, P0 ;  /* 0x0000003534627207 */ /* 0x000fe40000000000 */
[----:B------:R-:W-:Y:S02]  /*bc90*/  SHF.R.S32.HI R7, RZ, 0x1f, R4 ;  /* 0x0000001fff077819 */ /* 0x000fe40000011404 */
[----:B------:R-:W-:Y:S02]  /*bca0*/  SEL R105, R53, R52, P0 ;  /* 0x0000003435697207 */ /* 0x000fe40000000000 */
[----:B------:R-:W-:-:S02]  /*bcb0*/  LEA.HI R2, R7, R4, RZ, 0x7 ;  /* 0x0000000407027211 */ /* 0x000fc400078f38ff */
[----:B------:R-:W-:Y:S02]  /*bcc0*/  SEL R60, R38, R39, P0 ;  /* 0x00000027263c7207 */ /* 0x000fe40000000000 */
[----:B------:R-:W-:Y:S02]  /*bcd0*/  LOP3.LUT R9, R2, 0xffffff80, RZ, 0xc0, !PT ;  /* 0xffffff8002097812 */ /* 0x000fe400078ec0ff */
[----:B------:R-:W-:Y:S02]  /*bce0*/  SEL R91, R39, R38, P0 ;  /* 0x00000026275b7207 */ /* 0x000fe40000000000 */
[----:B------:R-:W-:Y:S02]  /*bcf0*/  SEL R38, R66, R67, P0 ;  /* 0x0000004342267207 */ /* 0x000fe40000000000 */
[----:B------:R-:W-:Y:S01]  /*bd00*/  SEL R53, R67, R66, P0 ;  /* 0x0000004243357207 */ /* 0x000fe20000000000 */
[----:B------:R-:W-:Y:S01]  /*bd10*/  IMAD.IADD R66, R4, 0x1, -R9 ;  /* 0x0000000104427824 */ /* 0x000fe200078e0a09 */
[----:B------:R-:W-:-:S02]  /*bd20*/  SEL R20, R44, R45, P0 ;  /* 0x0000002d2c147207 */ /* 0x000fc40000000000 */
[----:B------:R-:W-:Y:S02]  /*bd30*/  SEL R21, R45, R44, P0 ;  /* 0x0000002c2d157207 */ /* 0x000fe40000000000 */
[----:B------:R-:W-:Y:S02]  /*bd40*/  SHF.R.S32.HI R13, RZ, 0x1f, R66 ;  /* 0x0000001fff0d7819 */ /* 0x000fe40000011442 */
[----:B------:R-:W-:Y:S02]  /*bd50*/  SEL R88, R80, R81, P0 ;  /* 0x0000005150587207 */ /* 0x000fe40000000000 */
[----:B------:R-:W-:Y:S02]  /*bd60*/  SEL R95, R81, R80, P0 ;  /* 0x00000050515f7207 */ /* 0x000fe40000000000 */
[----:B------:R-:W-:Y:S02]  /*bd70*/  SEL R44, R26, R27, P0 ;  /* 0x0000001b1a2c7207 */ /* 0x000fe40000000000 */
[----:B------:R-:W-:-:S02]  /*bd80*/  SEL R81, R27, R26, P0 ;  /* 0x0000001a1b517207 */ /* 0x000fc40000000000 */
[----:B------:R-:W-:Y:S02]  /*bd90*/  LEA.HI R26, R13, R66, RZ, 0x2 ;  /* 0x000000420d1a7211 */ /* 0x000fe400078f10ff */
[----:B------:R-:W-:Y:S02]  /*bda0*/  LEA.HI R15, R7, R4, RZ, 0x2 ;  /* 0x00000004070f7211 */ /* 0x000fe400078f10ff */
[--C-:B------:R-:W-:Y:S02]  /*bdb0*/  SHF.R.S32.HI R10, RZ, 0x2, R26.reuse ;  /* 0x00000002ff0a7819 */ /* 0x100fe4000001141a */
[----:B------:R-:W-:Y:S02]  /*bdc0*/  SHF.R.S32.HI R7, RZ, 0x1f, R26 ;  /* 0x0000001fff077819 */ /* 0x000fe4000001141a */
[----:B------:R-:W-:Y:S02]  /*bdd0*/  LOP3.LUT R27, R15, 0xfffffffc, RZ, 0xc0, !PT ;  /* 0xfffffffc0f1b7812 */ /* 0x000fe400078ec0ff */
[----:B------:R-:W-:-:S02]  /*bde0*/  SHF.R.S32.HI R9, RZ, 0x7, R2 ;  /* 0x00000007ff097819 */ /* 0x000fc40000011402 */
[----:B------:R-:W-:Y:S01]  /*bdf0*/  LEA.HI R15, R7, R10, RZ, 0x3 ;  /* 0x0000000a070f7211 */ /* 0x000fe200078f18ff */
[----:B------:R-:W-:Y:S01]  /*be00*/  IMAD.IADD R27, R4, 0x1, -R27 ;  /* 0x00000001041b7824 */ /* 0x000fe200078e0a1b */
[----:B------:R-:W-:Y:S02]  /*be10*/  SEL R22, R82, R83, P0 ;  /* 0x0000005352167207 */ /* 0x000fe40000000000 */
[----:B------:R-:W-:Y:S02]  /*be20*/  SEL R39, R83, R82, P0 ;  /* 0x0000005253277207 */ /* 0x000fe40000000000 */
[----:B------:R-:W-:Y:S01]  /*be30*/  LEA.HI R2, R2, R9, RZ, 0x1 ;  /* 0x0000000902027211 */ /* 0x000fe200078f08ff */
[----:B------:R-:W0:Y:S01]  /*be40*/  LDC R82, c[0x0][0xbe8] ;  /* 0x0002fa00ff527b82 */ /* 0x000e220000000800 */
[----:B------:R-:W-:Y:S02]  /*be50*/  LOP3.LUT R15, R15, 0xfffffff8, RZ, 0xc0, !PT ;  /* 0xfffffff80f0f7812 */ /* 0x000fe400078ec0ff */
[----:B------:R-:W-:-:S02]  /*be60*/  SHF.R.S32.HI R7, RZ, 0x1f, R17 ;  /* 0x0000001fff077819 */ /* 0x000fc40000011411 */
[----:B------:R-:W-:Y:S01]  /*be70*/  LOP3.LUT R2, R2, 0x3fffffe, RZ, 0xc0, !PT ;  /* 0x03fffffe02027812 */ /* 0x000fe200078ec0ff */
[----:B------:R-:W-:Y:S01]  /*be80*/  IMAD.IADD R4, R10, 0x1, -R15 ;  /* 0x000000010a047824 */ /* 0x000fe200078e0a0f */
[----:B------:R-:W-:Y:S01]  /*be90*/  SEL R92, R64, R65, P0 ;  /* 0x00000041405c7207 */ /* 0x000fe20000000000 */
[----:B------:R-:W-:Y:S01]  /*bea0*/  IMAD R10, R7, UR4, RZ ;  /* 0x00000004070a7c24 */ /* 0x000fe2000f8e02ff */
[----:B------:R-:W-:Y:S01]  /*beb0*/  SEL R101, R65, R64, P0 ;  /* 0x0000004041657207 */ /* 0x000fe20000000000 */
[----:B------:R-:W-:Y:S01]  /*bec0*/  IMAD.IADD R2, R9, 0x1, -R2 ;  /* 0x0000000109027824 */ /* 0x000fe200078e0a02 */
[----:B------:R-:W-:Y:S01]  /*bed0*/  LEA.HI R13, R13, R66, RZ, 0x5 ;  /* 0x000000420d0d7211 */ /* 0x000fe200078f28ff */
[----:B------:R-:W-:Y:S01]  /*bee0*/  IMAD R9, R17, UR5, R10 ;  /* 0x0000000511097c24 */ /* 0x000fe2000f8e020a */
[----:B------:R-:W-:Y:S01]  /*bef0*/  SEL R64, R72, R73, P0 ;  /* 0x0000004948407207 */ /* 0x000fe20000000000 */
[----:B------:R-:W-:Y:S01]  /*bf00*/  IMAD R10, R7, UR6, RZ ;  /* 0x00000006070a7c24 */ /* 0x000fe2000f8e02ff */
[----:B------:R-:W-:-:S02]  /*bf10*/  SEL R65, R73, R72, P0 ;  /* 0x0000004849417207 */ /* 0x000fc40000000000 */
[----:B------:R-:W-:Y:S01]  /*bf20*/  SEL R72, R84, R85, P0 ;  /* 0x0000005554487207 */ /* 0x000fe20000000000 */
[----:B------:R-:W-:Y:S01]  /*bf30*/  IMAD R15, R17, UR7, R10 ;  /* 0x00000007110f7c24 */ /* 0x000fe2000f8e020a */
[----:B------:R-:W-:Y:S02]  /*bf40*/  SEL R97, R85, R84, P0 ;  /* 0x0000005455617207 */ /* 0x000fe40000000000 */
[----:B------:R-:W-:Y:S01]  /*bf50*/  SEL R16, R42, R43, P0 ;  /* 0x0000002b2a107207 */ /* 0x000fe20000000000 */
[----:B------:R-:W1:Y:S01]  /*bf60*/  LDC R84, c[0x0][0xc50] ;  /* 0x00031400ff547b82 */ /* 0x000e620000000800 */
[----:B------:R-:W-:Y:S02]  /*bf70*/  SEL R85, R43, R42, P0 ;  /* 0x0000002a2b557207 */ /* 0x000fe40000000000 */
[----:B------:R-:W-:Y:S02]  /*bf80*/  SEL R6, R74, R75, P0 ;  /* 0x0000004b4a067207 */ /* 0x000fe40000000000 */
[----:B------:R-:W-:-:S02]  /*bf90*/  SEL R43, R75, R74, P0 ;  /* 0x0000004a4b2b7207 */ /* 0x000fc40000000000 */
[----:B------:R-:W-:Y:S01]  /*bfa0*/  SHF.R.S32.HI R13, RZ, 0x5, R13 ;  /* 0x00000005ff0d7819 */ /* 0x000fe2000001140d */
[----:B------:R-:W3:Y:S01]  /*bfb0*/  S2R R75, SR_CTAID.X ;  /* 0x00000000004b7919 */ /* 0x000ee20000002500 */
[----:B------:R-:W-:Y:S02]  /*bfc0*/  SEL R14, R34, R35, P0 ;  /* 0x00000023220e7207 */ /* 0x000fe40000000000 */
[----:B------:R-:W-:Y:S01]  /*bfd0*/  SEL R90, R76, R77, P0 ;  /* 0x0000004d4c5a7207 */ /* 0x000fe20000000000 */
[----:B------:R-:W-:Y:S01]  /*bfe0*/  IMAD R7, R13, 0x10, R4 ;  /* 0x000000100d077824 */ /* 0x000fe200078e0204 */
[----:B------:R-:W-:Y:S02]  /*bff0*/  SEL R99, R77, R76, P0 ;  /* 0x0000004c4d637207 */ /* 0x000fe40000000000 */
[----:B------:R-:W-:Y:S01]  /*c000*/  SEL R76, R30, R31, P0 ;  /* 0x0000001f1e4c7207 */ /* 0x000fe20000000000 */
[----:B------:R-:W-:Y:S01]  /*c010*/  IMAD R2, R2, 0x40, R7 ;  /* 0x0000004002027824 */ /* 0x000fe200078e0207 */
[----:B------:R-:W-:-:S02]  /*c020*/  SEL R93, R31, R30, P0 ;  /* 0x0000001e1f5d7207 */ /* 0x000fc40000000000 */
[----:B------:R-:W-:Y:S02]  /*c030*/  SEL R12, R50, R51, P0 ;  /* 0x00000033320c7207 */ /* 0x000fe40000000000 */
[----:B------:R-:W-:Y:S02]  /*c040*/  SEL R31, R51, R50, P0 ;  /* 0x00000032331f7207 */ /* 0x000fe40000000000 */
[----:B------:R-:W-:Y:S02]  /*c050*/  SEL R10, R86, R87, P0 ;  /* 0x00000057560a7207 */ /* 0x000fe40000000000 */
[----:B------:R-:W-:Y:S02]  /*c060*/  SEL R13, R87, R86, P0 ;  /* 0x00000056570d7207 */ /* 0x000fe40000000000 */
[----:B------:R-:W-:Y:S01]  /*c070*/  SEL R8, R24, R25, P0 ;  /* 0x0000001918087207 */ /* 0x000fe20000000000 */
[----:B------:R-:W4:Y:S01]  /*c080*/  LDC.64 R86, c[0x0][0xbd8] ;  /* 0x0002f600ff567b82 */ /* 0x000f220000000a00 */
[----:B------:R-:W-:-:S02]  /*c090*/  SEL R11, R25, R24, P0 ;  /* 0x00000018190b7207 */ /* 0x000fc40000000000 */
[----:B------:R-:W-:Y:S01]  /*c0a0*/  SEL R89, R35, R34, P0 ;  /* 0x0000002223597207 */ /* 0x000fe20000000000 */
[----:B------:R-:W-:Y:S01]  /*c0b0*/  IMAD.WIDE.U32 R34, R17, UR4, RZ ;  /* 0x0000000411227c25 */ /* 0x000fe2000f8e00ff */
[----:B------:R-:W-:Y:S02]  /*c0c0*/  SEL R102, R28, R29, P0 ;  /* 0x0000001d1c667207 */ /* 0x000fe40000000000 */
[----:B------:R-:W-:Y:S01]  /*c0d0*/  SEL R109, R29, R28, P0 ;  /* 0x0000001c1d6d7207 */ /* 0x000fe20000000000 */
[----:B------:R-:W-:Y:S01]  /*c0e0*/  IMAD.IADD R35, R35, 0x1, R9 ;  /* 0x0000000123237824 */ /* 0x000fe200078e0209 */
[----:B------:R-:W-:Y:S01]  /*c0f0*/  SEL R18, R32, R33, P0 ;  /* 0x0000002120127207 */ /* 0x000fe20000000000 */
[----:B------:R-:W1:Y:S01]  /*c100*/  S2UR UR4, SR_CTAID.Y ;  /* 0x00000000000479c3 */ /* 0x000e620000002600 */
[----:B------:R-:W-:Y:S02]  /*c110*/  SEL R19, R33, R32, P0 ;  /* 0x0000002021137207 */ /* 0x000fe40000000000 */
[----:B------:R-:W-:-:S02]  /*c120*/  LEA.HI R4, R27, R27, RZ, 0x1 ;  /* 0x0000001b1b047211 */ /* 0x000fc400078f08ff */
[----:B------:R-:W-:Y:S02]  /*c130*/  SEL R24, R40, R41, P0 ;  /* 0x0000002928187207 */ /* 0x000fe40000000000 */
[----:B------:R-:W-:Y:S01]  /*c140*/  SEL R25, R41, R40, P0 ;  /* 0x0000002829197207 */ /* 0x000fe20000000000 */
[----:B------:R-:W-:Y:S01]  /*c150*/  IMAD.WIDE.U32 R40, R17, UR6, RZ ;  /* 0x0000000611287c25 */ /* 0x000fe2000f8e00ff */
[----:B------:R-:W-:Y:S01]  /*c160*/  SEL R52, R54, R55, P0 ;  /* 0x0000003736347207 */ /* 0x000fe20000000000 */
[----:B------:R-:W-:Y:S01]  /*c170*/  ULDC.64 UR6, c[0x0][0xb48] ;  /* 0x0002d20000067ab9 */ /* 0x000fe20000000a00 */
[----:B------:R-:W-:Y:S01]  /*c180*/  SEL R77, R55, R54, P0 ;  /* 0x00000036374d7207 */ /* 0x000fe20000000000 */
[----:B------:R-:W-:Y:S01]  /*c190*/  IMAD.IADD R41, R41, 0x1, R15 ;  /* 0x0000000129297824 */ /* 0x000fe200078e020f */
[----:B------:R-:W-:Y:S02]  /*c1a0*/  SEL R100, R36, R37, P0 ;  /* 0x0000002524647207 */ /* 0x000fe40000000000 */
[----:B------:R-:W-:-:S02]  /*c1b0*/  SEL R107, R37, R36, P0 ;  /* 0x00000024256b7207 */ /* 0x000fc40000000000 */
[----:B0-----:R-:W-:Y:S02]  /*c1c0*/  ISETP.NE.AND P2, PT, R82, 0x1, PT ;  /* 0x000000015200780c */ /* 0x001fe40003f45270 */
[----:B------:R-:W-:Y:S02]  /*c1d0*/  LOP3.LUT R4, R4, 0x1ffffffe, RZ, 0xc0, !PT ;  /* 0x1ffffffe04047812 */ /* 0x000fe400078ec0ff */
[----:B------:R-:W-:Y:S02]  /*c1e0*/  SEL R32, R56, R57, P0 ;  /* 0x0000003938207207 */ /* 0x000fe40000000000 */
[----:B------:R-:W-:Y:S01]  /*c1f0*/  SEL R33, R57, R56, P0 ;  /* 0x0000003839217207 */ /* 0x000fe20000000000 */
[----:B------:R-:W-:Y:S01]  /*c200*/  IMAD.IADD R27, R27, 0x1, -R4 ;  /* 0x000000011b1b7824 */ /* 0x000fe200078e0a04 */
[----:B------:R-:W-:Y:S02]  /*c210*/  SEL R42, R62, R63, P0 ;  /* 0x0000003f3e2a7207 */ /* 0x000fe40000000000 */
[----:B------:R-:W-:Y:S01]  /*c220*/  SEL R55, R63, R62, P0 ;  /* 0x0000003e3f377207 */ /* 0x000fe20000000000 */
[----:B------:R-:W-:Y:S01]  /*c230*/  IMAD R4, R27, 0x8, R2 ;  /* 0x000000081b047824 */ /* 0x000fe200078e0202 */
[----:B------:R-:W-:-:S02]  /*c240*/  SEL R23, R49, R48, P0 ;  /* 0x0000003031177207 */ /* 0x000fc40000000000 */
[----:B------:R-:W-:Y:S02]  /*c250*/  SEL R96, R48, R49, P0 ;  /* 0x0000003130607207 */ /* 0x000fe40000000000 */
[----:B------:R-:W-:Y:S02]  /*c260*/  SEL R56, R68, R69, P0 ;  /* 0x0000004544387207 */ /* 0x000fe40000000000 */
[----:B------:R-:W-:Y:S01]  /*c270*/  SEL R57, R69, R68, P0 ;  /* 0x0000004445397207 */ /* 0x000fe20000000000 */
[C---:B---3--:R-:W-:Y:S01]  /*c280*/  IMAD R68, R75.reuse, 0x80, R2 ;  /* 0x000000804b447824 */ /* 0x048fe200078e0202 */
[----:B------:R-:W-:Y:S01]  /*c290*/  SEL R28, R46, R47, P0 ;  /* 0x0000002f2e1c7207 */ /* 0x000fe20000000000 */
[----:B------:R-:W-:Y:S01]  /*c2a0*/  IMAD R75, R75, 0x80, R4 ;  /* 0x000000804b4b7824 */ /* 0x000fe200078e0204 */
[----:B------:R-:W-:Y:S02]  /*c2b0*/  SEL R48, R58, R59, P0 ;  /* 0x0000003b3a307207 */ /* 0x000fe40000000000 */
[----:B------:R-:W-:-:S02]  /*c2c0*/  LOP3.LUT R7, R26, 0x7ffffffc, RZ, 0xc0, !PT ;  /* 0x7ffffffc1a077812 */ /* 0x000fc400078ec0ff */
[----:B------:R-:W-:Y:S02]  /*c2d0*/  SEL R69, R47, R46, P0 ;  /* 0x0000002e2f457207 */ /* 0x000fe40000000000 */
[----:B------:R-:W-:Y:S02]  /*c2e0*/  SEL R59, R59, R58, P0 ;  /* 0x0000003a3b3b7207 */ /* 0x000fe40000000000 */
[----:B------:R-:W-:Y:S02]  /*c2f0*/  SEL R36, R70, R71, P0 ;  /* 0x0000004746247207 */ /* 0x000fe40000000000 */
[----:B------:R-:W-:Y:S02]  /*c300*/  SEL R49, R71, R70, P0 ;  /* 0x0000004647317207 */ /* 0x000fe40000000000 */
[----:B------:R-:W-:Y:S02]  /*c310*/  SEL R30, R78, R79, P0 ;  /* 0x0000004f4e1e7207 */ /* 0x000fe40000000000 */
[C---:B------:R-:W-:Y:S01]  /*c320*/  LOP3.LUT P1, RZ, R66.reuse, 0x3, RZ, 0xc0, !PT ;  /* 0x0000000342ff7812 */ /* 0x040fe2000782c0ff */
[----:B------:R-:W-:Y:S01]  /*c330*/  IMAD.IADD R66, R66, 0x1, -R7 ;  /* 0x0000000142427824 */ /* 0x000fe200078e0a07 */
[----:B------:R-:W-:Y:S01]  /*c340*/  SEL R37, R79, R78, P0 ;  /* 0x0000004e4f257207 */ /* 0x000fe20000000000 */
[----:B--2---:R0:W-:Y:S04]  /*c350*/  SHFL.IDX PT, R50, R14, R5, 0x1c1f ;  /* 0x001c1f050e327589 */ /* 0x0041e800000e0000 */
[----:B------:R-:W-:Y:S04]  /*c360*/  SHFL.IDX PT, R10, R10, R5, 0x1c1f ;  /* 0x001c1f050a0a7589 */ /* 0x000fe800000e0000 */
[----:B------:R-:W-:Y:S01]  /*c370*/  SHFL.IDX PT, R8, R8, R5, 0x1c1f ;  /* 0x001c1f0508087589 */ /* 0x000fe200000e0000 */
[----:B0-----:R-:W-:-:S03]  /*c380*/  LOP3.LUT R14, R5, 0x2, RZ, 0x3c, !PT ;  /* 0x00000002050e7812 */ /* 0x001fc600078e3cff */
        /* <DEDUP_REMOVED lines=8> */
[----:B0-----:R-:W-:-:S03]  /*c410*/  SEL R7, R10, R13, P0 ;  /* 0x0000000d0a077207 */ /* 0x001fc60000000000 */
[----:B------:R-:W-:Y:S04]  /*c420*/  SHFL.IDX PT, R15, R100, R5, 0x1c1f ;  /* 0x001c1f05640f7589 */ /* 0x000fe800000e0000 */
[----:B------:R-:W-:Y:S04]  /*c430*/  SHFL.IDX PT, R16, R107, R14, 0x1c1f ;  /* 0x001c1f0e6b107589 */ /* 0x000fe800000e0000 */
[----:B------:R-:W-:Y:S04]  /*c440*/  SHFL.IDX PT, R24, R24, R5, 0x1c1f ;  /* 0x001c1f0518187589 */ /* 0x000fe800000e0000 */
[----:B------:R-:W-:Y:S04]  /*c450*/  SHFL.IDX PT, R32, R32, R5, 0x1c1f ;  /* 0x001c1f0520207589 */ /* 0x000fe800000e0000 */
[----:B------:R-:W-:Y:S04]  /*c460*/  SHFL.IDX PT, R25, R25, R14, 0x1c1f ;  /* 0x001c1f0e19197589 */ /* 0x000fe800000e0000 */
[----:B------:R-:W0:Y:S04]  /*c470*/  SHFL.IDX PT, R33, R33, R14, 0x1c1f ;  /* 0x001c1f0e21217589 */ /* 0x000e2800000e0000 */
[----:B------:R-:W-:Y:S04]  /*c480*/  SHFL.IDX PT, R26, R96, R5, 0x1c1f ;  /* 0x001c1f05601a7589 */ /* 0x000fe800000e0000 */
[----:B------:R-:W2:Y:S04]  /*c490*/  SHFL.IDX PT, R23, R23, R14, 0x1c1f ;  /* 0x001c1f0e17177589 */ /* 0x000ea800000e0000 */
[----:B------:R-:W-:Y:S04]  /*c4a0*/  SHFL.IDX PT, R20, R20, R5, 0x1c1f ;  /* 0x001c1f0514147589 */ /* 0x000fe800000e0000 */
[----:B------:R-:W-:Y:S04]  /*c4b0*/  SHFL.IDX PT, R29, R94, R5, 0x1c1f ;  /* 0x001c1f055e1d7589 */ /* 0x000fe800000e0000 */
[----:B------:R-:W-:Y:S04]  /*c4c0*/  SHFL.IDX PT, R58, R28, R5, 0x1c1f ;  /* 0x001c1f051c3a7589 */ /* 0x000fe800000e0000 */
[----:B------:R-:W3:Y:S04]  /*c4d0*/  SHFL.IDX PT, R21, R21, R14, 0x1c1f ;  /* 0x001c1f0e15157589 */ /* 0x000ee800000e0000 */
[----:B------:R-:W5:Y:S04]  /*c4e0*/  SHFL.IDX PT, R46, R103, R14, 0x1c1f ;  /* 0x001c1f0e672e7589 */ /* 0x000f6800000e0000 */
[----:B------:R-:W-:Y:S04]  /*c4f0*/  SHFL.IDX PT, R27, R98, R5, 0x1c1f ;  /* 0x001c1f05621b7589 */ /* 0x000fe800000e0000 */
[----:B------:R-:W-:Y:S04]  /*c500*/  SHFL.IDX PT, R56, R56, R5, 0x1c1f ;  /* 0x001c1f0538387589 */ /* 0x000fe800000e0000 */
[----:B------:R1:W-:Y:S04]  /*c510*/  SHFL.IDX PT, R45, R76, R5, 0x1c1f ;  /* 0x001c1f054c2d7589 */ /* 0x0003e800000e0000 */
[----:B------:R-:W5:Y:S04]  /*c520*/  SHFL.IDX PT, R28, R105, R14, 0x1c1f ;  /* 0x001c1f0e691c7589 */ /* 0x000f6800000e0000 */
[----:B------:R-:W-:Y:S01]  /*c530*/  SHFL.IDX PT, R57, R57, R14, 0x1c1f ;  /* 0x001c1f0e39397589 */ /* 0x000fe200000e0000 */
[----:B-1----:R-:W1:Y:S03]  /*c540*/  @P2 LDC R76, c[0x0][0xbec] ;  /* 0x0002fb00ff4c2b82 */ /* 0x002e660000000800 */
[----:B------:R-:W-:Y:S04]  /*c550*/  SHFL.IDX PT, R51, R60, R5, 0x1c1f ;  /* 0x001c1f053c337589 */ /* 0x000fe800000e0000 */
[----:B------:R-:W-:Y:S04]  /*c560*/  SHFL.IDX PT, R47, R92, R5, 0x1c1f ;  /* 0x001c1f055c2f7589 */ /* 0x000fe800000e0000 */
[----:B------:R-:W5:Y:S04]  /*c570*/  SHFL.IDX PT, R60, R101, R14, 0x1c1f ;  /* 0x001c1f0e653c7589 */ /* 0x000f6800000e0000 */
[----:B------:R-:W-:Y:S04]  /*c580*/  SHFL.IDX PT, R64, R64, R5, 0x1c1f ;  /* 0x001c1f0540407589 */ /* 0x000fe800000e0000 */
[----:B------:R-:W1:Y:S04]  /*c590*/  SHFL.IDX PT, R65, R65, R14, 0x1c1f ;  /* 0x001c1f0e41417589 */ /* 0x000e6800000e0000 */
[----:B------:R4:W-:Y:S04]  /*c5a0*/  SHFL.IDX PT, R71, R85, R14, 0x1c1f ;  /* 0x001c1f0e55477589 */ /* 0x0009e800000e0000 */
[----:B------:R-:W-:Y:S04]  /*c5b0*/  SHFL.IDX PT, R73, R88, R5, 0x1c1f ;  /* 0x001c1f0558497589 */ /* 0x000fe800000e0000 */
[----:B------:R0:W-:Y:S01]  /*c5c0*/  SHFL.IDX PT, R83, R89, R14, 0x1c1f ;  /* 0x001c1f0e59537589 */ /* 0x0001e200000e0000 */
[----:B----4-:R-:W4:Y:S03]  /*c5d0*/  @P2 LDC R85, c[0x0][0xbf0] ;  /* 0x0002fc00ff552b82 */ /* 0x010f260000000800 */
[----:B------:R2:W-:Y:S04]  /*c5e0*/  SHFL.IDX PT, R61, R90, R5, 0x1c1f ;  /* 0x001c1f055a3d7589 */ /* 0x0005e800000e0000 */
[----:B------:R-:W-:Y:S01]  /*c5f0*/  SHFL.IDX PT, R72, R72, R5, 0x1c1f ;  /* 0x001c1f0548487589 */ /* 0x000fe200000e0000 */
[----:B0-----:R-:W0:Y:S03]  /*c600*/  LDC.64 R88, c[0x0][0xb40] ;  /* 0x0002d000ff587b82 */ /* 0x001e260000000a00 */
[----:B------:R-:W-:Y:S04]  /*c610*/  SHFL.IDX PT, R44, R44, R5, 0x1c1f ;  /* 0x001c1f052c2c7589 */ /* 0x000fe800000e0000 */
[----:B------:R-:W-:Y:S01]  /*c620*/  SHFL.IDX PT, R52, R52, R5, 0x1c1f ;  /* 0x001c1f0534347589 */ /* 0x000fe200000e0000 */
[----:B--2---:R-:W2:Y:S03]  /*c630*/  @P2 LDC R90, c[0x0][0xbec] ;  /* 0x0002fb00ff5a2b82 */ /* 0x004ea60000000800 */
[----:B------:R-:W-:Y:S04]  /*c640*/  SHFL.IDX PT, R48, R48, R5, 0x1c1f ;  /* 0x001c1f0530307589 */ /* 0x000fe800000e0000 */
[----:B------:R-:W-:Y:S04]  /*c650*/  SHFL.IDX PT, R42, R42, R5, 0x1c1f ;  /* 0x001c1f052a2a7589 */ /* 0x000fe800000e0000 */
[----:B------:R-:W-:Y:S04]  /*c660*/  SHFL.IDX PT, R38, R38, R5, 0x1c1f ;  /* 0x001c1f0526267589 */ /* 0x000fe800000e0000 */
[----:B------:R-:W-:Y:S01]  /*c670*/  SHFL.IDX PT, R36, R36, R5, 0x1c1f ;  /* 0x001c1f0524247589 */ /* 0x000fe200000e0000 */
[----:B0-----:R-:W-:-:S03]  /*c680*/  IMAD.WIDE.U32 R40, R88, UR36, R40 ;  /* 0x0000002458287c25 */ /* 0x001fc6000f8e0028 */
[----:B------:R-:W-:Y:S04]  /*c690*/  SHFL.IDX PT, R6, R6, R5, 0x1c1f ;  /* 0x001c1f0506067589 */ /* 0x000fe800000e0000 */
[----:B------:R0:W-:Y:S01]  /*c6a0*/  SHFL.IDX PT, R2, R30, R5, 0x1c1f ;  /* 0x001c1f051e027589 */ /* 0x0001e200000e0000 */
[----:B--2---:R-:W-:-:S03]  /*c6b0*/  @P2 IMAD.HI.U32 R90, R75, R90, RZ ;  /* 0x0000005a4b5a2227 */ /* 0x004fc600078e00ff */
[----:B------:R2:W-:Y:S04]  /*c6c0*/  SHFL.IDX PT, R4, R22, R5, 0x1c1f ;  /* 0x001c1f0516047589 */ /* 0x0005e800000e0000 */
[----:B------:R-:W4:Y:S01]  /*c6d0*/  SHFL.IDX PT, R70, R99, R14, 0x1c1f ;  /* 0x001c1f0e63467589 */ /* 0x000f2200000e0000 */
[----:B0-----:R-:W-:-:S03]  /*c6e0*/  SEL R30, R32, R33, P0 ;  /* 0x00000021201e7207 */ /* 0x001fc60000000000 */
[----:B------:R-:W-:Y:S01]  /*c6f0*/  SHFL.IDX PT, R79, R97, R14, 0x1c1f ;  /* 0x001c1f0e614f7589 */ /* 0x000fe200000e0000 */
[----:B------:R-:W-:Y:S02]  /*c700*/  SEL R32, R33, R32, P0 ;  /* 0x0000002021207207 */ /* 0x000fe40000000000 */
[----:B--2---:R-:W-:Y:S01]  /*c710*/  SEL R5, R13, R10, P0 ;  /* 0x0000000a0d057207 */ /* 0x004fe20000000000 */
[----:B------:R-:W0:Y:S01]  /*c720*/  SHFL.IDX PT, R74, R95, R14, 0x1c1f ;  /* 0x001c1f0e5f4a7589 */ /* 0x000e2200000e0000 */
[----:B------:R-:W-:Y:S02]  /*c730*/  SEL R10, R8, R11, P0 ;  /* 0x0000000b080a7207 */ /* 0x000fe40000000000 */
[----:B------:R-:W-:Y:S01]  /*c740*/  SEL R8, R11, R8, P0 ;  /* 0x000000080b087207 */ /* 0x000fe20000000000 */
[----:B------:R-:W-:Y:S01]  /*c750*/  SHFL.IDX PT, R78, R93, R14, 0x1c1f ;  /* 0x001c1f0e5d4e7589 */ /* 0x000fe200000e0000 */
[----:B------:R-:W-:Y:S02]  /*c760*/  SEL R11, R9, R12, P0 ;  /* 0x0000000c090b7207 */ /* 0x000fe40000000000 */
[----:B------:R-:W-:Y:S01]  /*c770*/  SEL R9, R12, R9, P0 ;  /* 0x000000090c097207 */ /* 0x000fe20000000000 */
[----:B------:R-:W2:Y:S01]  /*c780*/  SHFL.IDX PT, R81, R81, R14, 0x1c1f ;  /* 0x001c1f0e51517589 */ /* 0x000ea200000e0000 */
[----:B------:R-:W-:-:S02]  /*c790*/  SEL R12, R18, R19, P0 ;  /* 0x00000013120c7207 */ /* 0x000fc40000000000 */
[----:B------:R-:W-:Y:S01]  /*c7a0*/  SEL R18, R19, R18, P0 ;  /* 0x0000001213127207 */ /* 0x000fe20000000000 */
[----:B------:R-:W2:Y:S01]  /*c7b0*/  SHFL.IDX PT, R80, R91, R14, 0x1c1f ;  /* 0x001c1f0e5b507589 */ /* 0x000ea200000e0000 */
[----:B------:R-:W-:Y:S02]  /*c7c0*/  SEL R13, R15, R16, P0 ;  /* 0x000000100f0d7207 */ /* 0x000fe40000000000 */
[----:B------:R-:W-:Y:S01]  /*c7d0*/  SEL R19, R16, R15, P0 ;  /* 0x0000000f10137207 */ /* 0x000fe20000000000 */
[----:B------:R-:W-:Y:S01]  /*c7e0*/  IMAD R16, R86, UR37, RZ ;  /* 0x0000002556107c24 */ /* 0x000fe2000f8e02ff */
[----:B------:R-:W-:Y:S01]  /*c7f0*/  SHFL.IDX PT, R69, R69, R14, 0x1c1f ;  /* 0x001c1f0e45457589 */ /* 0x000fe200000e0000 */
[----:B------:R-:W-:Y:S02]  /*c800*/  SEL R22, R26, R23, P0 ;  /* 0x000000171a167207 */ /* 0x000fe40000000000 */
[----:B---3--:R-:W-:Y:S01]  /*c810*/  SEL R15, R20, R21, P0 ;  /* 0x00000015140f7207 */ /* 0x008fe20000000000 */
[----:B------:R3:W-:Y:S01]  /*c820*/  SHFL.IDX PT, R63, R77, R14, 0x1c1f ;  /* 0x001c1f0e4d3f7589 */ /* 0x0007e200000e0000 */
[----:B------:R-:W-:-:S02]  /*c830*/  SEL R26, R23, R26, P0 ;  /* 0x0000001a171a7207 */ /* 0x000fc40000000000 */
[----:B-----5:R-:W-:Y:S01]  /*c840*/  SEL R33, R46, R29, P0 ;  /* 0x0000001d2e217207 */ /* 0x020fe20000000000 */
[----:B------:R5:W-:Y:S01]  /*c850*/  SHFL.IDX PT, R67, R31, R14, 0x1c1f ;  /* 0x001c1f0e1f437589 */ /* 0x000be200000e0000 */
[----:B------:R-:W-:Y:S02]  /*c860*/  SEL R23, R27, R28, P0 ;  /* 0x0000001c1b177207 */ /* 0x000fe40000000000 */
[----:B------:R-:W-:Y:S01]  /*c870*/  SEL R27, R28, R27, P0 ;  /* 0x0000001b1c1b7207 */ /* 0x000fe20000000000 */
[----:B------:R-:W-:Y:S01]  /*c880*/  SHFL.IDX PT, R55, R55, R14, 0x1c1f ;  /* 0x001c1f0e37377589 */ /* 0x000fe200000e0000 */
[----:B------:R-:W-:Y:S01]  /*c890*/  SEL R28, R60, R47, P0 ;  /* 0x0000002f3c1c7207 */ /* 0x000fe20000000000 */
[----:B---3--:R-:W-:Y:S01]  /*c8a0*/  IMAD R77, R87, UR36, R16 ;  /* 0x00000024574d7c24 */ /* 0x008fe2000f8e0210 */
[----:B-1----:R-:W-:Y:S01]  /*c8b0*/  SEL R16, R64, R65, P0 ;  /* 0x0000004140107207 */ /* 0x002fe20000000000 */
[----:B------:R-:W-:Y:S01]  /*c8c0*/  SHFL.IDX PT, R59, R59, R14, 0x1c1f ;  /* 0x001c1f0e3b3b7589 */ /* 0x000fe200000e0000 */
[----:B------:R-:W1:Y:S01]  /*c8d0*/  @P2 LDC R87, c[0x0][0xbf0] ;  /* 0x0002fc00ff572b82 */ /* 0x000e620000000800 */
[----:B-----5:R-:W-:-:S02]  /*c8e0*/  SEL R31, R29, R46, P0 ;  /* 0x0000002e1d1f7207 */ /* 0x020fc40000000000 */
[----:B------:R-:W-:Y:S01]  /*c8f0*/  SHFL.IDX PT, R49, R49, R14, 0x1c1f ;  /* 0x001c1f0e31317589 */ /* 0x000fe200000e0000 */
[----:B------:R-:W-:-:S03]  /*c900*/  SEL R29, R57, R56, P0 ;  /* 0x00000038391d7207 */ /* 0x000fc60000000000 */
[----:B------:R-:W-:Y:S04]  /*c910*/  SHFL.IDX PT, R53, R53, R14, 0x1c1f ;  /* 0x001c1f0e35357589 */ /* 0x000fe800000e0000 */
[----:B------:R-:W-:Y:S04]  /*c920*/  SHFL.IDX PT, R37, R37, R14, 0x1c1f ;  /* 0x001c1f0e25257589 */ /* 0x000fe800000e0000 */
[----:B------:R-:W-:Y:S04]  /*c930*/  SHFL.IDX PT, R43, R43, R14, 0x1c1f ;  /* 0x001c1f0e2b2b7589 */ /* 0x000fe800000e0000 */
[----:B------:R3:W-:Y:S02]  /*c940*/  SHFL.IDX PT, R39, R39, R14, 0x1c1f ;  /* 0x001c1f0e27277589 */ /* 0x0007e400000e0000 */
[----:B---3--:R-:W-:-:S02]  /*c950*/  SEL R14, R24, R25, P0 ;  /* 0x00000019180e7207 */ /* 0x008fc40000000000 */
[----:B------:R-:W-:Y:S02]  /*c960*/  SEL R24, R25, R24, P0 ;  /* 0x0000001819187207 */ /* 0x000fe40000000000 */
[----:B------:R-:W-:Y:S02]  /*c970*/  SEL R25, R21, R20, P0 ;  /* 0x0000001415197207 */ /* 0x000fe40000000000 */
[----:B------:R-:W-:Y:S01]  /*c980*/  SEL R21, R56, R57, P0 ;  /* 0x0000003938157207 */ /* 0x000fe20000000000 */
[----:B------:R-:W-:Y:S01]  /*c990*/  @P2 IMAD.HI.U32 R56, R75, R76, RZ ;  /* 0x0000004c4b382227 */ /* 0x000fe200078e00ff */
[----:B------:R-:W-:-:S03]  /*c9a0*/  SEL R20, R47, R60, P0 ;  /* 0x0000003c2f147207 */ /* 0x000fc60000000000 */
[----:B------:R-:W-:Y:S01]  /*c9b0*/  IMAD.WIDE.U32 R46, R86, UR36, R34 ;  /* 0x00000024562e7c25 */ /* 0x000fe2000f8e0022 */
[----:B------:R-:W-:Y:S02]  /*c9c0*/  SEL R34, R65, R64, P0 ;  /* 0x0000004041227207 */ /* 0x000fe40000000000 */
[----:B----4-:R-:W-:Y:S01]  /*c9d0*/  SEL R35, R70, R61, P0 ;  /* 0x0000003d46237207 */ /* 0x010fe20000000000 */
[----:B------:R-:W-:Y:S01]  /*c9e0*/  IMAD.MOV R57, RZ, RZ, -R17 ;  /* 0x000000ffff397224 */ /* 0x000fe200078e0a11 */
[----:B------:R-:W-:Y:S01]  /*c9f0*/  SEL R17, R61, R70, P0 ;  /* 0x000000463d117207 */ /* 0x000fe20000000000 */
[----:B------:R-:W-:Y:S01]  /*ca00*/  IMAD.MOV.U32 R65, RZ, RZ, R75 ;  /* 0x000000ffff417224 */ /* 0x000fe200078e004b */
[----:B------:R-:W-:Y:S01]  /*ca10*/  @P2 SHF.R.U32.HI R65, RZ, R85, R56 ;  /* 0x00000055ff412219 */ /* 0x000fe20000011638 */
[----:B------:R-:W-:Y:S01]  /*ca20*/  IMAD R85, R84, R57, UR4 ;  /* 0x0000000454557e24 */ /* 0x000fe2000f8e0239 */
[----:B------:R-:W-:Y:S01]  /*ca30*/  ULDC.64 UR4, c[0x0][0xbe0] ;  /* 0x0002f80000047ab9 */ /* 0x000fe20000000a00 */
[----:B------:R-:W-:-:S02]  /*ca40*/  IMAD R60, R88, UR37, RZ ;  /* 0x00000025583c7c24 */ /* 0x000fc4000f8e02ff */
[----:B------:R-:W-:Y:S01]  /*ca50*/  IMAD.IADD R47, R47, 0x1, R77 ;  /* 0x000000012f2f7824 */ /* 0x000fe200078e024d */
[----:B------:R-:W-:Y:S01]  /*ca60*/  SHF.R.S32.HI R64, RZ, 0x1f, R85 ;  /* 0x0000001fff407819 */ /* 0x000fe20000011455 */
[----:B------:R-:W-:Y:S02]  /*ca70*/  IMAD R57, R89, UR36, R60 ;  /* 0x0000002459397c24 */ /* 0x000fe4000f8e023c */
[----:B------:R-:W-:Y:S02]  /*ca80*/  IMAD.MOV.U32 R56, RZ, RZ, R40 ;  /* 0x000000ffff387224 */ /* 0x000fe400078e0028 */
[----:B------:R-:W-:Y:S02]  /*ca90*/  IMAD.IADD R57, R41, 0x1, R57 ;  /* 0x0000000129397824 */ /* 0x000fe400078e0239 */
[----:B------:R-:W-:Y:S02]  /*caa0*/  IMAD R41, R64, UR4, RZ ;  /* 0x0000000440297c24 */ /* 0x000fe4000f8e02ff */
[----:B------:R-:W-:Y:S01]  /*cab0*/  IMAD.MOV.U32 R61, RZ, RZ, R75 ;  /* 0x000000ffff3d7224 */ /* 0x000fe200078e004b */
[----:B-1----:R-:W-:Y:S01]  /*cac0*/  @P2 SHF.R.U32.HI R61, RZ, R87, R90 ;  /* 0x00000057ff3d2219 */ /* 0x002fe2000001165a */
[----:B------:R-:W-:-:S02]  /*cad0*/  IMAD R60, R85, UR5, R41 ;  /* 0x00000005553c7c24 */ /* 0x000fc4000f8e0229 */
[----:B------:R-:W-:Y:S01]  /*cae0*/  IMAD.WIDE.U32 R40, R85, UR4, R46 ;  /* 0x0000000455287c25 */ /* 0x000fe2000f8e002e */
[----:B------:R-:W-:-:S03]  /*caf0*/  ULDC.64 UR4, c[0x0][0xb30] ;  /* 0x0002cc0000047ab9 */ /* 0x000fc60000000a00 */
[----:B------:R-:W-:Y:S01]  /*cb00*/  IMAD R64, R64, UR6, RZ ;  /* 0x0000000640407c24 */ /* 0x000fe2000f8e02ff */
[----:B------:R-:W-:Y:S01]  /*cb10*/  IADD3 R40, P2, R65, R40, RZ ;  /* 0x0000002841287210 */ /* 0x000fe20007f5e0ff */
[C---:B------:R-:W-:Y:S01]  /*cb20*/  IMAD.WIDE.U32 R46, R85.reuse, UR6, R56 ;  /* 0x00000006552e7c25 */ /* 0x040fe2000f8e0038 */
[----:B------:R-:W-:Y:S02]  /*cb30*/  SHF.R.S32.HI R57, RZ, 0x1f, R65 ;  /* 0x0000001fff397819 */ /* 0x000fe40000011441 */
[----:B------:R-:W-:Y:S01]  /*cb40*/  SHF.R.S32.HI R56, RZ, 0x1f, R61 ;  /* 0x0000001fff387819 */ /* 0x000fe2000001143d */
[----:B------:R-:W-:Y:S01]  /*cb50*/  IMAD R77, R85, UR7, R64 ;  /* 0x00000007554d7c24 */ /* 0x000fe2000f8e0240 */
[----:B------:R-:W-:Y:S01]  /*cb60*/  IADD3.X R41, R57, R41, R60, P2, !PT ;  /* 0x0000002939297210 */ /* 0x000fe200017fe43c */
[----:B------:R-:W-:Y:S01]  /*cb70*/  IMAD.MOV R64, RZ, RZ, -R65 ;  /* 0x000000ffff407224 */ /* 0x000fe200078e0a41 */
[----:B------:R-:W-:Y:S01]  /*cb80*/  ULDC.64 UR6, c[0x0][0xbc8] ;  /* 0x0002f20000067ab9 */ /* 0x000fe20000000a00 */
[----:B------:R-:W-:-:S02]  /*cb90*/  IMAD.MOV R65, RZ, RZ, -R61 ;  /* 0x000000ffff417224 */ /* 0x000fc400078e0a3d */
[----:B------:R-:W-:Y:S02]  /*cba0*/  IMAD R56, R56, UR4, RZ ;  /* 0x0000000438387c24 */ /* 0x000fe4000f8e02ff */
[C-C-:B------:R-:W-:Y:S02]  /*cbb0*/  IMAD R57, R82.reuse, R64, R75.reuse ;  /* 0x0000004052397224 */ /* 0x140fe400078e024b */
        /* <DEDUP_REMOVED lines=10> */
[----:B------:R-:W-:Y:S02]  /*cc60*/  IMAD R60, R60, UR8, RZ ;  /* 0x000000083c3c7c24 */ /* 0x000fe4000f8e02ff */
[----:B------:R-:W-:Y:S02]  /*cc70*/  IMAD.IADD R47, R47, 0x1, R75 ;  /* 0x000000012f2f7824 */ /* 0x000fe400078e024b */
[----:B------:R-:W-:Y:S01]  /*cc80*/  IMAD R61, R57, UR7, R56 ;  /* 0x00000007393d7c24 */ /* 0x000fe2000f8e0238 */
[----:B------:R-:W-:Y:S01]  /*cc90*/  ULDC.64 UR6, c[0x0][0xba8] ;  /* 0x0002ea0000067ab9 */ /* 0x000fe20000000a00 */
[----:B------:R-:W-:Y:S01]  /*cca0*/  IMAD R75, R65, UR9, R60 ;  /* 0x00000009414b7c24 */ /* 0x000fe2000f8e023c */
[----:B0-----:R-:W-:Y:S01]  /*ccb0*/  SEL R56, R73, R74, P0 ;  /* 0x0000004a49387207 */ /* 0x001fe20000000000 */
[----:B------:R-:W-:Y:S01]  /*ccc0*/  IMAD.WIDE.U32 R46, R65, UR8, R46 ;  /* 0x00000008412e7c25 */ /* 0x000fe2000f8e002e */
[----:B------:R-:W-:Y:S01]  /*ccd0*/  SEL R60, R74, R73, P0 ;  /* 0x000000494a3c7207 */ /* 0x000fe20000000000 */
[----:B------:R-:W-:Y:S01]  /*cce0*/  ULDC.64 UR8, c[0x0][0xb00] ;  /* 0x0002c00000087ab9 */ /* 0x000fe20000000a00 */
[C---:B------:R-:W-:Y:S01]  /*ccf0*/  LEA R73, P2, R40.reuse, UR6, 0x2 ;  /* 0x0000000628497c11 */ /* 0x040fe2000f8410ff */
[----:B------:R-:W-:Y:S01]  /*cd00*/  IMAD.IADD R57, R41, 0x1, R61 ;  /* 0x0000000129397824 */ /* 0x000fe200078e023d */
[----:B------:R-:W-:Y:S01]  /*cd10*/  ULDC UR6, c[0x0][0xa88] ;  /* 0x0002a20000067ab9 */ /* 0x000fe20000000800 */
[----:B------:R-:W-:Y:S01]  /*cd20*/  IMAD.IADD R41, R47, 0x1, R75 ;  /* 0x000000012f297824 */ /* 0x000fe200078e024b */
[----:B-1----:R-:W-:Y:S01]  /*cd30*/  ULEA UR4, UR5, UR4, 0x18 ;  /* 0x0000000405047291 */ /* 0x002fe2000f8ec03f */
[----:B------:R-:W-:Y:S01]  /*cd40*/  SHFL.IDX PT, R74, R73, RZ, 0x1c1f ;  /* 0x001c1fff494a7589 */ /* 0x000fe200000e0000 */
[----:B------:R-:W-:Y:S01]  /*cd50*/  LEA.HI.X R47, R40, UR7, R57, 0x2, P2 ;  /* 0x00000007282f7c11 */ /* 0x000fe200090f1439 */
[----:B------:R-:W-:Y:S01]  /*cd60*/  IMAD R85, R82, UR6, RZ ;  /* 0x0000000652557c24 */ /* 0x000fe2000f8e02ff */
[----:B------:R-:W-:Y:S01]  /*cd70*/  UIADD3 UR4, UR4, 0x29820, URZ ;  /* 0x0002982004047890 */ /* 0x000fe2000fffe03f */
[----:B------:R0:W-:Y:S01]  /*cd80*/  SHFL.IDX PT, R76, R73, 0x1, 0x1c1f ;  /* 0x003c1f00494c7f89 */ /* 0x0001e200000e0000 */
[----:B------:R-:W-:Y:S01]  /*cd90*/  VIADD R70, R68, 0x8 ;  /* 0x0000000844467836 */ /* 0x000fe20000000000 */
[----:B------:R-:W-:Y:S01]  /*cda0*/  LEA R84, P3, R46, UR8, 0x2 ;  /* 0x000000082e547c11 */ /* 0x000fe2000f8610ff */
[----:B------:R-:W-:Y:S01]  /*cdb0*/  UPRMT UR4, URZ, 0x654, UR4 ;  /* 0x000006543f047896 */ /* 0x000fe20008000004 */
[----:B------:R-:W1:Y:S01]  /*cdc0*/  SHFL.IDX PT, R75, R47, RZ, 0x1c1f ;  /* 0x001c1fff2f4b7589 */ /* 0x000e6200000e0000 */
[----:B------:R-:W-:-:S02]  /*cdd0*/  ISETP.GE.OR P2, PT, R68, R85, P1 ;  /* 0x000000554400720c */ /* 0x000fc40000f46670 */
[-C--:B------:R-:W-:Y:S01]  /*cde0*/  ISETP.GE.OR P1, PT, R70, R85.reuse, P1 ;  /* 0x000000554600720c */ /* 0x080fe20000f26670 */
[----:B------:R3:W4:Y:S01]  /*cdf0*/  SHFL.IDX PT, R77, R47, 0x1, 0x1c1f ;  /* 0x003c1f002f4d7f89 */ /* 0x00072200000e0000 */
[----:B------:R-:W-:Y:S01]  /*ce00*/  LEA.HI.X R86, R46, UR9, R41, 0x2, P3 ;  /* 0x000000092e567c11 */ /* 0x000fe200098f1429 */
[----:B0-----:R-:W-:Y:S01]  /*ce10*/  IMAD.SHL.U32 R73, R66, 0x2, RZ ;  /* 0x0000000242497824 */ /* 0x001fe200078e00ff */
[----:B------:R-:W-:Y:S01]  /*ce20*/  ISETP.GE.AND P3, PT, R68, R85, PT ;  /* 0x000000554400720c */ /* 0x000fe20003f66270 */
[----:B------:R-:W-:Y:S01]  /*ce30*/  SYNCS.ARRIVE.TRANS64.RED.A1T0 RZ, [UR4], RZ ;  /* 0x000000ffffff79a7 */ /* 0x000fe20008100404 */
[----:B------:R0:W0:Y:S01]  /*ce40*/  SHFL.IDX PT, R64, R84, RZ, 0x1c1f ;  /* 0x001c1fff54407589 */ /* 0x00002200000e0000 */
[----:B--2---:R-:W-:Y:S02]  /*ce50*/  SEL R40, R44, R81, P0 ;  /* 0x000000512c287207 */ /* 0x004fe40000000000 */
[----:B------:R-:W-:Y:S01]  /*ce60*/  SEL R41, R45, R78, P0 ;  /* 0x0000004e2d297207 */ /* 0x000fe20000000000 */
[----:B------:R2:W0:Y:S01]  /*ce70*/  SHFL.IDX PT, R65, R86, RZ, 0x1c1f ;  /* 0x001c1fff56417589 */ /* 0x00042200000e0000 */
[----:B------:R-:W-:-:S02]  /*ce80*/  SEL R46, R50, R83, P0 ;  /* 0x00000053322e7207 */ /* 0x000fc40000000000 */
[----:B---3--:R-:W-:Y:S02]  /*ce90*/  SEL R47, R51, R80, P0 ;  /* 0x00000050332f7207 */ /* 0x008fe40000000000 */
        /* <DEDUP_REMOVED lines=9> */
[C---:B--2---:R-:W-:Y:S01]  /*cf30*/  VIADD R0, R73.reuse, 0x8 ;  /* 0x0000000849007836 */ /* 0x044fe20000000000 */
        /* <DEDUP_REMOVED lines=10> */
[----:B------:R-:W-:Y:S02]  /*cfe0*/  ISETP.GE.AND P6, PT, R72, UR4, PT ;  /* 0x0000000448007c0c */ /* 0x000fe4000bfc6270 */
[----:B------:R-:W-:Y:S01]  /*cff0*/  ISETP.GE.AND P5, PT, R80, UR4, PT ;  /* 0x0000000450007c0c */ /* 0x000fe2000bfa6270 */
[----:B0-----:R-:W-:Y:S02]  /*d000*/  @!P2 IMAD.WIDE R74, R73, 0x4, R64 ;  /* 0x00000004494aa825 */ /* 0x001fe400078e0240 */
[----:B------:R-:W-:Y:S02]  /*d010*/  @!P3 LEA.HI R0, R0, R0, RZ, 0x1 ;  /* 0x000000000000b211 */ /* 0x000fe400078f08ff */
[----:B------:R-:W-:Y:S01]  /*d020*/  @!P4 LEA.HI R3, R3, R3, RZ, 0x1 ;  /* 0x000000030303c211 */ /* 0x000fe200078f08ff */
[----:B------:R0:W-:Y:S01]  /*d030*/  @!P2 ST.E.64 desc[UR48][R74.64], R10 ;  /* 0x0000000a4a00a985 */ /* 0x0001e2000c101b30 */
[----:B------:R-:W-:Y:S01]  /*d040*/  @!P3 LOP3.LUT R77, R0, 0xfffffffe, RZ, 0xc0, !PT ;  /* 0xfffffffe004db812 */ /* 0x000fe200078ec0ff */
[----:B------:R-:W-:Y:S01]  /*d050*/  VIADD R0, R73, 0x28 ;  /* 0x0000002849007836 */ /* 0x000fe20000000000 */
[----:B------:R-:W-:-:S02]  /*d060*/  @!P4 LOP3.LUT R3, R3, 0xfffffffe, RZ, 0xc0, !PT ;  /* 0xfffffffe0303c812 */ /* 0x000fc400078ec0ff */
[----:B------:R-:W-:Y:S01]  /*d070*/  @!P1 LEA.HI R66, R66, R66, RZ, 0x1 ;  /* 0x0000004242429211 */ /* 0x000fe200078f08ff */
[--C-:B------:R-:W-:Y:S01]  /*d080*/  @!P3 IMAD.WIDE R76, R77, 0x4, R64.reuse ;  /* 0x000000044d4cb825 */ /* 0x100fe200078e0240 */
[----:B------:R-:W-:Y:S02]  /*d090*/  ISETP.GE.AND P2, PT, R68, UR4, PT ;  /* 0x0000000444007c0c */ /* 0x000fe4000bf46270 */
[----:B------:R-:W-:Y:S01]  /*d0a0*/  @!P6 LEA.HI R72, R72, R72, RZ, 0x1 ;  /* 0x000000484848e211 */ /* 0x000fe200078f08ff */
[----:B------:R-:W-:Y:S01]  /*d0b0*/  @!P4 IMAD.WIDE R78, R3, 0x4, R64 ;  /* 0x00000004034ec825 */ /* 0x000fe200078e0240 */
[----:B------:R-:W-:Y:S01]  /*d0c0*/  @!P1 LOP3.LUT R3, R66, 0xfffffffe, RZ, 0xc0, !PT ;  /* 0xfffffffe42039812 */ /* 0x000fe200078ec0ff */
[----:B------:R1:W-:Y:S01]  /*d0d0*/  @!P3 ST.E.64 desc[UR48][R76.64], R8 ;  /* 0x000000084c00b985 */ /* 0x0003e2000c101b30 */
[----:B------:R-:W-:Y:S01]  /*d0e0*/  ISETP.GE.AND P3, PT, R0, UR4, PT ;  /* 0x0000000400007c0c */ /* 0x000fe2000bf66270 */
[C---:B0-----:R-:W-:Y:S01]  /*d0f0*/  VIADD R74, R73.reuse, 0x40 ;  /* 0x00000040494a7836 */ /* 0x041fe20000000000 */
[----:B------:R-:W-:Y:S01]  /*d100*/  @!P5 LEA.HI R80, R80, R80, RZ, 0x1 ;  /* 0x000000505050d211 */ /* 0x000fe200078f08ff */
[----:B------:R-:W-:Y:S01]  /*d110*/  VIADD R66, R73, 0x48 ;  /* 0x0000004849427836 */ /* 0x000fe20000000000 */
[----:B------:R0:W-:Y:S02]  /*d120*/  @!P4 ST.E.64 desc[UR48][R78.64], R12 ;  /* 0x0000000c4e00c985 */ /* 0x0001e4000c101b30 */
[----:B------:R-:W-:-:S02]  /*d130*/  ISETP.GE.AND P4, PT, R74, UR4, PT ;  /* 0x000000044a007c0c */ /* 0x000fc4000bf86270 */
[----:B------:R-:W-:-:S04]  /*d140*/  @!P2 LEA.HI R68, R68, R68, RZ, 0x1 ;  /* 0x000000444444a211 */ /* 0x000fc800078f08ff */
[----:B------:R-:W-:Y:S01]  /*d150*/  @!P2 LOP3.LUT R11, R68, 0xfffffffe, RZ, 0xc0, !PT ;  /* 0xfffffffe440ba812 */ /* 0x000fe200078ec0ff */
[--C-:B-1----:R-:W-:Y:S01]  /*d160*/  @!P1 IMAD.WIDE R8, R3, 0x4, R64.reuse ;  /* 0x0000000403089825 */ /* 0x102fe200078e0240 */
[----:B------:R-:W-:Y:S02]  /*d170*/  @!P3 LEA.HI R0, R0, R0, RZ, 0x1 ;  /* 0x000000000000b211 */ /* 0x000fe400078f08ff */
[----:B------:R-:W-:Y:S01]  /*d180*/  @!P6 LOP3.LUT R3, R72, 0xfffffffe, RZ, 0xc0, !PT ;  /* 0xfffffffe4803e812 */ /* 0x000fe200078ec0ff */
[----:B------:R-:W-:Y:S01]  /*d190*/  @!P2 IMAD.WIDE R10, R11, 0x4, R64 ;  /* 0x000000040b0aa825 */ /* 0x000fe200078e0240 */
[----:B------:R1:W-:Y:S01]  /*d1a0*/  @!P1 ST.E.64 desc[UR48][R8.64], R18 ;  /* 0x0000001208009985 */ /* 0x0003e2000c101b30 */
[----:B------:R-:W-:Y:S02]  /*d1b0*/  ISETP.GE.AND P1, PT, R66, UR4, PT ;  /* 0x0000000442007c0c */ /* 0x000fe4000bf26270 */
[----:B0-----:R-:W-:Y:S01]  /*d1c0*/  @!P3 LOP3.LUT R13, R0, 0xfffffffe, RZ, 0xc0, !PT ;  /* 0xfffffffe000db812 */ /* 0x001fe200078ec0ff */
[----:B------:R0:W-:Y:S01]  /*d1d0*/  @!P2 ST.E.64 desc[UR48][R10.64], R14 ;  /* 0x0000000e0a00a985 */ /* 0x0001e2000c101b30 */
[----:B------:R-:W-:Y:S01]  /*d1e0*/  @!P4 LEA.HI R74, R74, R74, RZ, 0x1 ;  /* 0x0000004a4a4ac211 */ /* 0x000fe200078f08ff */
[----:B------:R-:W-:-:S02]  /*d1f0*/  VIADD R0, R73, 0x50 ;  /* 0x0000005049007836 */ /* 0x000fc40000000000 */
[----:B------:R-:W-:-:S05]  /*d200*/  @!P3 IMAD.WIDE R12, R13, 0x4, R64 ;  /* 0x000000040d0cb825 */ /* 0x000fca00078e0240 */
[----:B------:R2:W-:Y:S01]  /*d210*/  @!P3 ST.E.64 desc[UR48][R12.64], R24 ;  /* 0x000000180c00b985 */ /* 0x0005e2000c101b30 */
[----:B------:R-:W-:Y:S01]  /*d220*/  @!P1 LEA.HI R66, R66, R66, RZ, 0x1 ;  /* 0x0000004242429211 */ /* 0x000fe200078f08ff */
[--C-:B-1----:R-:W-:Y:S01]  /*d230*/  @!P6 IMAD.WIDE R8, R3, 0x4, R64.reuse ;  /* 0x000000040308e825 */ /* 0x102fe200078e0240 */
[----:B------:R-:W-:Y:S02]  /*d240*/  @!P5 LOP3.LUT R19, R80, 0xfffffffe, RZ, 0xc0, !PT ;  /* 0xfffffffe5013d812 */ /* 0x000fe400078ec0ff */
[----:B------:R-:W-:Y:S01]  /*d250*/  @!P4 LOP3.LUT R3, R74, 0xfffffffe, RZ, 0xc0, !PT ;  /* 0xfffffffe4a03c812 */ /* 0x000fe200078ec0ff */
[----:B0-----:R-:W-:Y:S01]  /*d260*/  VIADD R14, R73, 0x60 ;  /* 0x00000060490e7836 */ /* 0x001fe20000000000 */
[----:B------:R-:W-:Y:S01]  /*d270*/  @!P1 LOP3.LUT R15, R66, 0xfffffffe, RZ, 0xc0, !PT ;  /* 0xfffffffe420f9812 */ /* 0x000fe200078ec0ff */
[--C-:B------:R-:W-:Y:S01]  /*d280*/  @!P5 IMAD.WIDE R18, R19, 0x4, R64.reuse ;  /* 0x000000041312d825 */ /* 0x100fe200078e0240 */
[----:B------:R0:W-:Y:S02]  /*d290*/  @!P6 ST.E.64 desc[UR48][R8.64], R22 ;  /* 0x000000160800e985 */ /* 0x0001e4000c101b30 */
[----:B------:R-:W-:Y:S01]  /*d2a0*/  ISETP.GE.AND P3, PT, R14, UR4, PT ;  /* 0x000000040e007c0c */ /* 0x000fe2000bf66270 */
[--C-:B------:R-:W-:Y:S01]  /*d2b0*/  @!P4 IMAD.WIDE R10, R3, 0x4, R64.reuse ;  /* 0x00000004030ac825 */ /* 0x100fe200078e0240 */
[----:B------:R-:W-:Y:S03]  /*d2c0*/  @!P5 ST.E.64 desc[UR48][R18.64], R26 ;  /* 0x0000001a1200d985 */ /* 0x000fe6000c101b30 */
[----:B--2---:R-:W-:Y:S01]  /*d2d0*/  @!P1 IMAD.WIDE R12, R15, 0x4, R64 ;  /* 0x000000040f0c9825 */ /* 0x004fe200078e0240 */
[----:B------:R1:W-:Y:S03]  /*d2e0*/  @!P4 ST.E.64 desc[UR48][R10.64], R30 ;  /* 0x0000001e0a00c985 */ /* 0x0003e6000c101b30 */
        /* <DEDUP_REMOVED lines=34> */
.L_x_1990:
[----:B------:R-:W-:Y:S05]  /*d510*/  BSYNC B0 ;  /* 0x0000000000007941 */ /* 0x000fea0003800000 */
.L_x_1989:
[----:B------:R-:W-:Y:S01]  /*d520*/  ISETP.GE.AND P1, PT, R70, R85, PT ;  /* 0x000000554600720c */ /* 0x000fe20003f26270 */
[----:B-1----:R1:W3:Y:S01]  /*d530*/  SHFL.IDX PT, R35, R86, 0x1, 0x1c1f ;  /* 0x003c1f0056237f89 */ /* 0x0022e200000e0000 */
        /* <DEDUP_REMOVED lines=23> */
[----:B-1-34-:R-:W-:Y:S06]  /*d6b0*/  @P1 BRA `(.L_x_1952) ;  /* 0x0000004000401947 */ /* 0x01afec0003800000 */
[C---:B--2---:R-:W-:Y:S01]  /*d6c0*/  VIADD R0, R73.reuse, 0x8 ;  /* 0x0000000849007836 */ /* 0x044fe20000000000 */
        /* <DEDUP_REMOVED lines=27> */
[--C-:B-1----:R-:W-:Y:S01]  /*d880*/  @!P1 IMAD.WIDE R2, R11, 0x4, R34.reuse ;  /* 0x000000040b029825 */ /* 0x102fe200078e0222 */
        /* <DEDUP_REMOVED lines=8> */
[--C-:B--2---:R-:W-:Y:S01]  /*d910*/  @!P2 IMAD.WIDE R8, R13, 0x4, R34.reuse ;  /* 0x000000040d08a825 */ /* 0x104fe200078e0222 */
[----:B------:R-:W-:Y:S02]  /*d920*/  @!P5 LOP3.LUT R13, R36, 0xfffffffe, RZ, 0xc0, !PT ;  /* 0xfffffffe240dd812 */ /* 0x000fe400078ec0ff */
[----:B------:R-:W-:Y:S01]  /*d930*/  @!P4 LOP3.LUT R37, R37, 0xfffffffe, RZ, 0xc0, !PT ;  /* 0xfffffffe2525c812 */ /* 0x000fe200078ec0ff */
[----:B------:R-:W-:Y:S01]  /*d940*/  VIADD R36, R73, 0x48 ;  /* 0x0000004849247836 */ /* 0x000fe20000000000 */
[----:B------:R2:W-:Y:S01]  /*d950*/  @!P2 ST.E.64 desc[UR48][R8.64], R50 ;  /* 0x000000320800a985 */ /* 0x0005e2000c101b30 */
[--C-:B------:R-:W-:Y:S02]  /*d960*/  @!P5 IMAD.WIDE R12, R13, 0x4, R34.reuse ;  /* 0x000000040d0cd825 */ /* 0x100fe400078e0222 */
[----:B------:R-:W-:Y:S01]  /*d970*/  @!P1 LEA.HI R0, R0, R0, RZ, 0x1 ;  /* 0x0000000000009211 */ /* 0x000fe200078f08ff */
[----:B------:R3:W-:Y:S01]  /*d980*/  @!P3 ST.E.64 desc[UR48][R10.64], R14 ;  /* 0x0000000e0a00b985 */ /* 0x0007e2000c101b30 */
[----:B-1----:R-:W-:Y:S01]  /*d990*/  @!P4 IMAD.WIDE R2, R37, 0x4, R34 ;  /* 0x000000042502c825 */ /* 0x002fe200078e0222 */
[----:B------:R-:W-:-:S02]  /*d9a0*/  ISETP.GE.AND P2, PT, R36, UR4, PT ;  /* 0x0000000424007c0c */ /* 0x000fc4000bf46270 */
[----:B------:R1:W-:Y:S04]  /*d9b0*/  @!P5 ST.E.64 desc[UR48][R12.64], R16 ;  /* 0x000000100c00d985 */ /* 0x0003e8000c101b30 */
[----:B------:R-:W-:Y:S01]  /*d9c0*/  @!P4 ST.E.64 desc[UR48][R2.64], R18 ;  /* 0x000000120200c985 */ /* 0x000fe2000c101b30 */
[----:B--2---:R-:W-:-:S04]  /*d9d0*/  @!P0 IMAD.WIDE R8, R39, 0x4, R34 ;  /* 0x0000000427088825 */ /* 0x004fc800078e0222 */
[C---:B---3--:R-:W-:Y:S01]  /*d9e0*/  VIADD R10, R73.reuse, 0x50 ;  /* 0x00000050490a7836 */ /* 0x048fe20000000000 */
[----:B------:R2:W-:Y:S01]  /*d9f0*/  @!P0 ST.E.64 desc[UR48][R8.64], R20 ;  /* 0x0000001408008985 */ /* 0x0005e2000c101b30 */
[C---:B------:R-:W-:Y:S01]  /*da00*/  VIADD R14, R73.reuse, 0x68 ;  /* 0x00000068490e7836 */ /* 0x040fe20000000000 */
[----:B------:R-:W-:Y:S01]  /*da10*/  @!P2 LEA.HI R36, R36, R36, RZ, 0x1 ;  /* 0x000000242424a211 */ /* 0x000fe200078f08ff */
[C---:B-1----:R-:W-:Y:S01]  /*da20*/  VIADD R12, R73.reuse, 0x58 ;  /* 0x00000058490c7836 */ /* 0x042fe20000000000 */
        /* <DEDUP_REMOVED lines=9> */
[----:B--2---:R-:W-:Y:S02]  /*dac0*/  @!P2 LOP3.LUT R9, R36, 0xfffffffe, RZ, 0xc0, !PT ;  /* 0xfffffffe2409a812 */ /* 0x004fe400078ec0ff */
        /* <DEDUP_REMOVED lines=17> */
[----:B-1----:R-:W-:-:S02]  /*dbe0*/  @!P4 IMAD.WIDE R2, R15, 0x4, R34 ;  /* 0x000000040f02c825 */ /* 0x002fc400078e0222 */
[----:B------:R3:W-:Y:S01]  /*dbf0*/  @!P0 ST.E.64 desc[UR48][R12.64], R28 ;  /* 0x0000001c0c008985 */ /* 0x0007e2000c101b30 */
[----:B------:R-:W-:Y:S01]  /*dc00*/  ISETP.GE.AND P0, PT, R73, UR4, PT ;  /* 0x0000000449007c0c */ /* 0x000fe2000bf06270 */
[--C-:B--2---:R-:W-:Y:S02]  /*dc10*/  @!P5 IMAD.WIDE R8, R17, 0x4, R34.reuse ;  /* 0x000000041108d825 */ /* 0x104fe400078e0222 */
[----:B------:R3:W-:Y:S02]  /*dc20*/  @!P4 ST.E.64 desc[UR48][R2.64], R30 ;  /* 0x0000001e0200c985 */ /* 0x0007e4000c101b30 */
[----:B------:R-:W-:Y:S02]  /*dc30*/  @!P6 IMAD.WIDE R14, R19, 0x4, R34 ;  /* 0x00000004130ee825 */ /* 0x000fe400078e0222 */
[----:B------:R3:W-:Y:S04]  /*dc40*/  @!P5 ST.E.64 desc[UR48][R8.64], R32 ;  /* 0x000000200800d985 */ /* 0x0007e8000c101b30 */
[----:B------:R3:W-:Y:S02]  /*dc50*/  @!P6 ST.E.64 desc[UR48][R14.64], R6 ;  /* 0x000000060e00e985 */ /* 0x0007e4000c101b30 */
[----:B------:R-:W-:Y:S05]  /*dc60*/  @P0 BRA `(.L_x_1952) ;  /* 0x0000003800d40947 */ /* 0x000fea0003800000 */
[----:B------:R-:W-:-:S04]  /*dc70*/  LEA.HI R73, R73, R73, RZ, 0x1 ;  /* 0x0000004949497211 */ /* 0x000fc800078f08ff */
[----:B---3--:R-:W-:-:S05]  /*dc80*/  LOP3.LUT R3, R73, 0xfffffffe, RZ, 0xc0, !PT ;  /* 0xfffffffe49037812 */ /* 0x008fca00078ec0ff */
[----:B------:R-:W-:-:S05]  /*dc90*/  IMAD.WIDE R2, R3, 0x4, R34 ;  /* 0x0000000403027825 */ /* 0x000fca00078e0222 */
[----:B------:R1:W-:Y:S01]  /*dca0*/  ST.E.64 desc[UR48][R2.64], R4 ;  /* 0x0000000402007985 */ /* 0x0003e2000c101b30 */
[----:B------:R-:W-:Y:S05]  /*dcb0*/  BRA `(.L_x_1952) ;  /* 0x0000003800c07947 */ /* 0x000fea0003800000 */
.L_x_1988:
[----:B------:R-:W1:Y:S02]  /*dcc0*/  S2R R0, SR_TID.X ;  /* 0x0000000000007919 */ /* 0x000e640000002100 */
[----:B-1----:R-:W-:-:S05]  /*dcd0*/  VIADD R2, R0, 0xffffff80 ;  /* 0xffffff8000027836 */ /* 0x002fca0000000000 */
[----:B------:R-:W-:-:S13]  /*dce0*/  ISETP.GT.AND P0, PT, R2, 0x7f, PT ;  /* 0x0000007f0200780c */ /* 0x000fda0003f04270 */
[----:B------:R-:W-:Y:S05]  /*dcf0*/  @P0 BRA `(.L_x_1952) ;  /* 0x0000003800b00947 */ /* 0x000fea0003800000 */
[----:B------:R-:W1:Y:S01]  /*dd00*/  S2R R3, SR_CTAID.X ;  /* 0x0000000000037919 */ /* 0x000e620000002500 */
[----:B0-----:R-:W0:Y:S01]  /*dd10*/  LDC R6, c[0x0][0xbe8] ;  /* 0x0002fa00ff067b82 */ /* 0x001e220000000800 */
[----:B------:R-:W-:Y:S01]  /*dd20*/  ULDC UR4, c[0x0][0xa88] ;  /* 0x0002a20000047ab9 */ /* 0x000fe20000000800 */
[----:B-1----:R-:W-:Y:S02]  /*dd30*/  IMAD R0, R3, 0x80, R0 ;  /* 0x0000008003007824 */ /* 0x002fe400078e0200 */
[----:B0-----:R-:W-:Y:S02]  /*dd40*/  IMAD R3, R6, UR4, RZ ;  /* 0x0000000406037c24 */ /* 0x001fe4000f8e02ff */
        /* <DEDUP_REMOVED lines=27> */
[--C-:B------:R-:W-:Y:S01]  /*df00*/  SHF.R.S32.HI R9, RZ, 0x1f, R5.reuse ;  /* 0x0000001fff097819 */ /* 0x100fe20000011405 */
[----:B------:R-:W-:Y:S01]  /*df10*/  IMAD.MOV R7, RZ, RZ, -R5 ;  /* 0x000000ffff077224 */ /* 0x000fe200078e0a05 */
[----:B------:R-:W-:Y:S01]  /*df20*/  IADD3 R2, P0, R5, R2, RZ ;  /* 0x0000000205027210 */ /* 0x000fe20007f1e0ff */
[----:B------:R-:W-:Y:S02]  /*df30*/  IMAD R4, R4, UR4, RZ ;  /* 0x0000000404047c24 */ /* 0x000fe4000f8e02ff */
[----:B------:R-:W-:-:S02]  /*df40*/  IMAD R7, R6, R7, R0 ;  /* 0x0000000706077224 */ /* 0x000fc400078e0200 */
[----:B------:R-:W-:Y:S01]  /*df50*/  IMAD R4, R17, UR5, R4 ;  /* 0x0000000511047c24 */ /* 0x000fe2000f8e0204 */
[----:B------:R-:W-:Y:S02]  /*df60*/  ULDC.64 UR4, c[0x0][0xbc8] ;  /* 0x0002f20000047ab9 */ /* 0x000fe40000000a00 */
        /* <DEDUP_REMOVED lines=12> */
.L_x_1950:
        /* <DEDUP_REMOVED lines=18> */
.L_x_1991:
[----:B------:R-:W-:Y:S01]  /*e150*/  ULDC UR8, c[0x0][0xc50] ;  /* 0x0003140000087ab9 */ /* 0x000fe20000000800 */
[----:B------:R-:W-:Y:S01]  /*e160*/  UMOV UR36, UR6 ;  /* 0x0000000600247c82 */ /* 0x000fe20008000000 */
[----:B------:R-:W-:-:S11]  /*e170*/  UISETP.NE.AND UP0, UPT, UR8, 0x1, UPT ;  /* 0x000000010800788c */ /* 0x000fd6000bf05270 */
[----:B------:R-:W-:Y:S01]  /*e180*/  @UP0 ULDC UR4, c[0x0][0xc54] ;  /* 0x0003150000040ab9 */ /* 0x000fe20000000800 */
[----:B------:R-:W-:Y:S01]  /*e190*/  @UP0 ULDC UR7, c[0x0][0xc58] ;  /* 0x0003160000070ab9 */ /* 0x000fe20000000800 */
[----:B------:R-:W-:-:S04]  /*e1a0*/  UIMAD.WIDE.U32 UR4, UR6, UR4, URZ ;  /* 0x00000004060472a5 */ /* 0x000fc8000f8e003f */
[----:B------:R-:W-:-:S12]  /*e1b0*/  @UP0 USHF.R.U32.HI UR36, URZ, UR7, UR5 ;  /* 0x000000073f240299 */ /* 0x000fd80008011605 */
.L_x_1992:
        /* <DEDUP_REMOVED lines=8> */
[----:B------:R-:W-:Y:S01]  /*e240*/  ULDC UR6, c[0x0][0x448] ;  /* 0x0001120000067ab9 */ /* 0x000fe20000000800 */
[----:B------:R-:W-:Y:S01]  /*e250*/  ULDC.64 UR4, c[0x0][0x418] ;  /* 0x0001060000047ab9 */ /* 0x000fe20000000a00 */
[----:B------:R-:W-:Y:S01]  /*e260*/  UISETP.NE.AND UP1, UPT, UR6, 0x1, UPT ;  /* 0x000000010600788c */ /* 0x000fe2000bf25270 */
[----:B------:R-:W-:Y:S01]  /*e270*/  IMAD.MOV.U32 R17, RZ, RZ, RZ ;  /* 0x000000ffff117224 */ /* 0x000fe200078e00ff */
[----:B------:R-:W-:Y:S01]  /*e280*/  UISETP.NE.U32.AND UP0, UPT, UR4, URZ, UPT ;  /* 0x0000003f0400728c */ /* 0x000fe2000bf05070 */
[----:B------:R-:W-:Y:S02]  /*e290*/  ULDC UR7, c[0x0][0x424] ;  /* 0x0001090000077ab9 */ /* 0x000fe40000000800 */
[----:B------:R-:W-:Y:S01]  /*e2a0*/  ULDC UR4, c[0x0][0x288] ;  /* 0x0000a20000047ab9 */ /* 0x000fe20000000800 */
[----:B------:R-:W-:Y:S02]  /*e2b0*/  UISETP.NE.AND.EX UP0, UPT, UR5, URZ, UPT, UP0 ;  /* 0x0000003f0500728c */ /* 0x000fe4000bf05300 */
[----:B------:R-:W-:-:S02]  /*e2c0*/  UIADD3 UR10, -UR4, 0xa0, URZ ;  /* 0x000000a0040a7890 */ /* 0x000fc4000fffe13f */
[----:B------:R-:W-:Y:S01]  /*e2d0*/  USEL UR7, UR7, 0x1, UP0 ;  /* 0x0000000107077887 */ /* 0x000fe20008000000 */
[----:B------:R-:W-:Y:S01]  /*e2e0*/  @UP1 ULDC UR4, c[0x0][0x44c] ;  /* 0x0001130000041ab9 */ /* 0x000fe20000000800 */
[----:B------:R-:W-:Y:S01]  /*e2f0*/  ULDC UR9, c[0x0][0x2f0] ;  /* 0x0000bc0000097ab9 */ /* 0x000fe20000000800 */
[----:B------:R-:W-:Y:S01]  /*e300*/  @UP1 ULDC UR11, c[0x0][0x450] ;  /* 0x00011400000b1ab9 */ /* 0x000fe20000000800 */
[----:B------:R-:W-:Y:S02]  /*e310*/  UIMAD UR10, UR7, UR9, UR10 ;  /* 0x00000009070a72a4 */ /* 0x000fe4000f8e020a */
[----:B0-----:R-:W-:-:S04]  /*e320*/  USHF.L.U32 UR39, UR39, 0x7, URZ ;  /* 0x0000000727277899 */ /* 0x001fc8000800063f */
[----:B------:R-:W-:-:S04]  /*e330*/  UIADD3 UR6, UR39, 0x7f, URZ ;  /* 0x0000007f27067890 */ /* 0x000fc8000fffe03f */
[----:B------:R-:W-:Y:S02]  /*e340*/  UIMAD.WIDE.U32 UR4, UR6, UR4, URZ ;  /* 0x00000004060472a5 */ /* 0x000fe4000f8e003f */
[----:B------:R-:W-:Y:S02]  /*e350*/  UIMAD UR4, UR7, UR9, 0x9f ;  /* 0x0000009f070474a4 */ /* 0x000fe4000f8e0209 */
[----:B------:R-:W-:Y:S02]  /*e360*/  @UP1 USHF.R.U32.HI UR6, URZ, UR11, UR5 ;  /* 0x0000000b3f061299 */ /* 0x000fe40008011605 */
[----:B------:R-:W-:Y:S02]  /*e370*/  UIMAD.WIDE UR4, UR4, 0x66666667, URZ ;  /* 0x66666667040478a5 */ /* 0x000fe4000f8e023f */
[----:B------:R-:W-:Y:S02]  /*e380*/  UIADD3 UR6, UR10, UR6, URZ ;  /* 0x000000060a067290 */ /* 0x000fe4000fffe03f */
[----:B------:R-:W-:-:S02]  /*e390*/  USHF.R.U32.HI UR9, URZ, 0x1f, UR5 ;  /* 0x0000001f3f097899 */ /* 0x000fc40008011605 */
[----:B------:R-:W-:Y:S02]  /*e3a0*/  UIMAD.WIDE UR6, UR6, 0x66666667, URZ ;  /* 0x66666667060678a5 */ /* 0x000fe4000f8e023f */
[----:B------:R-:W-:Y:S02]  /*e3b0*/  ULEA.HI.SX32 UR9, UR5, UR9, 0x1a ;  /* 0x0000000905097291 */ /* 0x000fe4000f8fd23f */
[----:B------:R-:W-:Y:S02]  /*e3c0*/  USHF.R.U32.HI UR4, URZ, 0x1f, UR7 ;  /* 0x0000001f3f047899 */ /* 0x000fe40008011607 */
[----:B------:R-:W-:Y:S02]  /*e3d0*/  ULOP3.LUT UR5, UR8, 0xffff, URZ, 0xc0, !UPT ;  /* 0x0000ffff08057892 */ /* 0x000fe4000f8ec03f */
[----:B------:R-:W-:Y:S02]  /*e3e0*/  ULEA.HI.SX32 UR4, UR7, UR4, 0x1a ;  /* 0x0000000407047291 */ /* 0x000fe4000f8fd23f */
[----:B------:R-:W-:-:S02]  /*e3f0*/  USHF.R.U32.HI UR7, URZ, 0x10, UR8 ;  /* 0x000000103f077899 */ /* 0x000fc40008011608 */
[----:B------:R-:W-:-:S04]  /*e400*/  UISETP.LT.AND UP0, UPT, UR9, UR4, UPT ;  /* 0x000000040900728c */ /* 0x000fc8000bf01270 */
[----:B------:R-:W-:Y:S02]  /*e410*/  USEL UR6, UR9, UR4, UP0 ;  /* 0x0000000409067287 */ /* 0x000fe40008000000 */
[----:B------:R-:W-:Y:S02]  /*e420*/  UISETP.NE.AND UP0, UPT, UR7, URZ, UPT ;  /* 0x0000003f0700728c */ /* 0x000fe4000bf05270 */
[----:B------:R-:W-:-:S06]  /*e430*/  UISETP.GE.AND UP1, UPT, UR6, 0x1, UPT ;  /* 0x000000010600788c */ /* 0x000fcc000bf26270 */
[----:B------:R-:W-:-:S03]  /*e440*/  PLOP3.LUT P0, PT, PT, PT, UP1, 0x80, 0x0 ;  /* 0x000000000000781c */ /* 0x000fc60003f0f018 */
[----:B------:R-:W-:-:S10]  /*e450*/  @!UP0 ULDC UR7, c[0x0][0x9f0] ;  /* 0x00027c0000078ab9 */ /* 0x000fd40000000800 */
[----:B------:R-:W-:Y:S05]  /*e460*/  @!P0 BRA `(.L_x_1994) ;  /* 0x0000000000708947 */ /* 0x000fea0003800000 */
        /* <DEDUP_REMOVED lines=28> */
.L_x_1994:
        /* <DEDUP_REMOVED lines=30> */
.L_x_1995:
        /* <DEDUP_REMOVED lines=20> */
.L_x_1996:
        /* <DEDUP_REMOVED lines=20> */
.L_x_1997:
        /* <DEDUP_REMOVED lines=18> */
.L_x_1998:
[----:B------:R-:W0:Y:S01]  /*ebb0*/  LDC.64 R2, c[0x0][0x9f8] ;  /* 0x00027e00ff027b82 */ /* 0x000e220000000a00 */
[----:B------:R-:W-:Y:S01]  /*ebc0*/  IMAD.MOV.U32 R10, RZ, RZ, R18 ;  /* 0x000000ffff0a7224 */ /* 0x000fe200078e0012 */
[----:B------:R-:W1:Y:S01]  /*ebd0*/  S2R R11, SR_TID.X ;  /* 0x00000000000b7919 */ /* 0x000e620000002100 */
[----:B0-----:R-:W-:-:S04]  /*ebe0*/  ISETP.NE.U32.AND P0, PT, R2, RZ, PT ;  /* 0x000000ff0200720c */ /* 0x001fc80003f05070 */
[----:B------:R-:W-:Y:S02]  /*ebf0*/  ISETP.NE.AND.EX P0, PT, R3, RZ, PT, P0 ;  /* 0x000000ff0300720c */ /* 0x000fe40003f05300 */
[----:B-1----:R-:W-:-:S11]  /*ec00*/  LOP3.LUT R9, R11, 0x7f, RZ, 0xc0, !PT ;  /* 0x0000007f0b097812 */ /* 0x002fd600078ec0ff */
[----:B------:R-:W0:Y:S02]  /*ec10*/  @P0 LDC.64 R2, c[0x0][0x9f8] ;  /* 0x00027e00ff020b82 */ /* 0x000e240000000a00 */
[----:B0-----:R-:W-:-:S05]  /*ec20*/  @P0 IMAD.WIDE R2, R18, 0x4, R2 ;  /* 0x0000000412020825 */ /* 0x001fca00078e0202 */
[----:B------:R0:W2:Y:S01]  /*ec30*/  @P0 LDG.E R10, desc[UR48][R2.64] ;  /* 0x00000030020a0981 */ /* 0x0000a2000c1e1900 */
[C---:B------:R-:W-:Y:S01]  /*ec40*/  IMAD.SHL.U32 R0, R11.reuse, 0x80, RZ ;  /* 0x000000800b007824 */ /* 0x040fe200078e00ff */
[----:B------:R-:W-:Y:S01]  /*ec50*/  SHF.R.U32.HI R5, RZ, 0x5, R9 ;  /* 0x00000005ff057819 */ /* 0x000fe20000011609 */
[C---:B------:R-:W-:Y:S01]  /*ec60*/  IMAD.SHL.U32 R19, R11.reuse, 0x20, RZ ;  /* 0x000000200b137824 */ /* 0x040fe200078e00ff */
[C---:B------:R-:W-:Y:S01]  /*ec70*/  LOP3.LUT P1, RZ, R11.reuse, 0x4, RZ, 0xc0, !PT ;  /* 0x000000040bff7812 */ /* 0x040fe2000782c0ff */
[----:B------:R-:W-:Y:S01]  /*ec80*/  IMAD.SHL.U32 R12, R11, 0x10, RZ ;  /* 0x000000100b0c7824 */ /* 0x000fe200078e00ff */
[----:B------:R-:W-:Y:S01]  /*ec90*/  LOP3.LUT R4, R0, 0x380, RZ, 0xc0, !PT ;  /* 0x0000038000047812 */ /* 0x000fe200078ec0ff */
[----:B------:R-:W-:Y:S01]  /*eca0*/  IMAD.SHL.U32 R18, R5, 0x200, RZ ;  /* 0x0000020005127824 */ /* 0x000fe200078e00ff */
[----:B------:R-:W-:Y:S01]  /*ecb0*/  LOP3.LUT R6, R19, 0x80, RZ, 0xc0, !PT ;  /* 0x0000008013067812 */ /* 0x000fe200078ec0ff */
[----:B------:R-:W-:Y:S01]  /*ecc0*/  UMOV UR4, 0xffffffff ;  /* 0xffffffff00047882 */ /* 0x000fe20000000000 */
[----:B0-----:R-:W0:Y:S01]  /*ecd0*/  LDC.64 R2, c[0x0][0x418] ;  /* 0x00010600ff027b82 */ /* 0x001e220000000a00 */
[----:B------:R-:W-:Y:S01]  /*ece0*/  IMAD R4, R5, 0x10, R4 ;  /* 0x0000001005047824 */ /* 0x000fe200078e0204 */
[----:B------:R-:W-:Y:S01]  /*ecf0*/  LOP3.LUT R6, R6, 0x10, R11, 0xf8, !PT ;  /* 0x0000001006067812 */ /* 0x000fe200078ef80b */
[----:B------:R-:W-:Y:S01]  /*ed00*/  IMAD.SHL.U32 R5, R11, 0x4, RZ ;  /* 0x000000040b057824 */ /* 0x000fe200078e00ff */
[----:B------:R-:W-:-:S04]  /*ed10*/  LOP3.LUT R8, R18, 0x60, R19, 0xf8, !PT ;  /* 0x0000006012087812 */ /* 0x000fc800078ef813 */
[----:B------:R-:W-:Y:S02]  /*ed20*/  LOP3.LUT R6, R6, 0x10, R5, 0x78, !PT ;  /* 0x0000001006067812 */ /* 0x000fe400078e7805 */
[----:B------:R-:W-:Y:S02]  /*ed30*/  LOP3.LUT R7, R8, 0x100, R19, 0xf8, !PT ;  /* 0x0000010008077812 */ /* 0x000fe400078ef813 */
[----:B------:R-:W-:Y:S02]  /*ed40*/  LOP3.LUT R5, R4, 0x70, R12, 0x78, !PT ;  /* 0x0000007004057812 */ /* 0x000fe400078e780c */
[----:B------:R-:W-:Y:S02]  /*ed50*/  LOP3.LUT R4, R7, R6, RZ, 0xfc, !PT ;  /* 0x0000000607047212 */ /* 0x000fe400078efcff */
[----:B------:R-:W-:Y:S02]  /*ed60*/  LOP3.LUT R0, R5, 0xc00, R0, 0xf8, !PT ;  /* 0x00000c0005007812 */ /* 0x000fe400078ef800 */
[----:B------:R-:W-:Y:S01]  /*ed70*/  LOP3.LUT R19, R19, 0x60, RZ, 0xc0, !PT ;  /* 0x0000006013137812 */ /* 0x000fe200078ec0ff */
[----:B------:R-:W-:Y:S04]  /*ed80*/  STL [R1+0x14], R4 ;  /* 0x0000140401007387 */ /* 0x000fe80000100800 */
[----:B------:R1:W-:Y:S01]  /*ed90*/  STL [R1+0xc], R0 ;  /* 0x00000c0001007387 */ /* 0x0003e20000100800 */
[----:B0-----:R-:W-:-:S04]  /*eda0*/  ISETP.NE.U32.AND P0, PT, R2, RZ, PT ;  /* 0x000000ff0200720c */ /* 0x001fc80003f05070 */
[----:B------:R-:W-:Y:S01]  /*edb0*/  ISETP.NE.AND.EX P2, PT, R3, RZ, PT, P0 ;  /* 0x000000ff0300720c */ /* 0x000fe20003f45300 */
[----:B-1----:R-:W-:-:S05]  /*edc0*/  IMAD.MOV.U32 R0, RZ, RZ, 0x40 ;  /* 0x00000040ff007424 */ /* 0x002fca00078e00ff */
[----:B------:R-:W-:Y:S02]  /*edd0*/  SEL R4, R0, 0xffffffc0, !P1 ;  /* 0xffffffc000047807 */ /* 0x000fe40004800000 */
[----:B------:R-:W-:Y:S02]  /*ede0*/  P2R R0, PR, RZ, 0x4 ;  /* 0x00000004ff007803 */ /* 0x000fe40000000000 */
[----:B------:R-:W-:-:S04]  /*edf0*/  SHF.R.U32.HI R4, RZ, 0x5, R11 ;  /* 0x00000005ff047819 */ /* 0x000fc8000001160b */
[----:B------:R-:W-:Y:S02]  /*ee00*/  LOP3.LUT R4, R4, 0x3, RZ, 0xc0, !PT ;  /* 0x0000000304047812 */ /* 0x000fe400078ec0ff */
[----:B--2---:R-:W-:Y:S01]  /*ee10*/  SHF.R.S32.HI R8, RZ, 0x1f, R10 ;  /* 0x0000001fff087819 */ /* 0x004fe2000001140a */
[----:B------:R0:W-:Y:S01]  /*ee20*/  STL [R1], R10 ;  /* 0x0000000a01007387 */ /* 0x0001e20000100800 */
[----:B------:R-:W-:-:S03]  /*ee30*/  SEL R16, R10, RZ, !P2 ;  /* 0x000000ff0a107207 */ /* 0x000fc60005000000 */
[----:B------:R0:W-:Y:S04]  /*ee40*/  STL [R1+0x18], R0 ;  /* 0x0000180001007387 */ /* 0x0001e80000100800 */
[----:B------:R0:W-:Y:S01]  /*ee50*/  STL [R1+0x8], R8 ;  /* 0x0000080801007387 */ /* 0x0001e20000100800 */
[----:B------:R-:W-:Y:S05]  /*ee60*/  BRA.DIV UR4, `(.L_x_1999) ;  /* 0x0000002e04047947 */ /* 0x000fea000b800000 */
[----:B------:R1:W2:Y:S02]  /*ee70*/  SHFL.IDX PT, R14, R4, RZ, 0x1f ;  /* 0x00001fff040e7589 */ /* 0x0002a400000e0000 */
.L_x_2052:
[----:B------:R-:W-:Y:S02]  /*ee80*/  PLOP3.LUT P1, PT, PT, PT, PT, 0x8, 0x0 ;  /* 0x000000000000781c */ /* 0x000fe40003f2e170 */
[----:B--2---:R-:W-:Y:S02]  /*ee90*/  ISETP.NE.AND P0, PT, R14, RZ, PT ;  /* 0x000000ff0e00720c */ /* 0x004fe40003f05270 */
[----:B0-----:R-:W-:-:S05]  /*eea0*/  P2R R0, PR, RZ, 0x2 ;  /* 0x00000002ff007803 */ /* 0x001fca0000000000 */
[----:B------:R0:W-:Y:S06]  /*eeb0*/  STL [R1+0x10], R0 ;  /* 0x0000100001007387 */ /* 0x0001ec0000100800 */
[----:B------:R-:W-:Y:S05]  /*eec0*/  @P0 BRA `(.L_x_2000) ;  /* 0x00000004005c0947 */ /* 0x000fea0003800000 */
[----:B------:R-:W-:Y:S01]  /*eed0*/  UMOV UR4, 0xffffffff ;  /* 0xffffffff00047882 */ /* 0x000fe20000000000 */
[----:B0-----:R-:W-:Y:S02]  /*eee0*/  VIADD R0, R17, 0xffffffff ;  /* 0xffffffff11007836 */ /* 0x001fe40000000000 */
[----:B------:R-:W-:Y:S05]  /*eef0*/  BRA.DIV UR4, `(.L_x_2001) ;  /* 0x0000002e04007947 */ /* 0x000fea000b800000 */
[----:B------:R-:W-:-:S13]  /*ef00*/  ELECT P6, URZ, PT ;  /* 0x00000000003f782f */ /* 0x000fda00038c0000 */
.L_x_2055:
[----:B------:R-:W-:Y:S05]  /*ef10*/  @!P6 BRA `(.L_x_2000) ;  /* 0x000000040048e947 */ /* 0x000fea0003800000 */
[----:B------:R-:W-:Y:S01]  /*ef20*/  IMAD.MOV.U32 R16, RZ, RZ, R10 ;  /* 0x000000ffff107224 */ /* 0x000fe200078e000a */
[----:B------:R-:W-:Y:S06]  /*ef30*/  @!P2 BRA `(.L_x_2002) ;  /* 0x000000000044a947 */ /* 0x000fec0003800000 */
[----:B------:R-:W0:Y:S01]  /*ef40*/  LDC R7, c[0x0][0x43c] ;  /* 0x00010f00ff077b82 */ /* 0x000e220000000800 */
        /* <DEDUP_REMOVED lines=16> */
.L_x_2002:
[----:B0-----:R-:W-:Y:S01]  /*f050*/  IMAD.MOV.U32 R2, RZ, RZ, 0x1 ;  /* 0x00000001ff027424 */ /* 0x001fe200078e00ff */
[----:B------:R-:W-:-:S04]  /*f060*/  ISETP.NE.AND P1, PT, R9, RZ, PT ;  /* 0x000000ff0900720c */ /* 0x000fc80003f25270 */
[----:B------:R-:W-:-:S04]  /*f070*/  SHF.L.U32 R2, R2, 0x1f, RZ ;  /* 0x0000001f02027819 */ /* 0x000fc800000006ff */
[----:B------:R-:W0:Y:S02]  /*f080*/  SYNCS.PHASECHK.TRANS64.TRYWAIT P0, [UR38+0x29880], R2 ;  /* 0x02988002ff0075a7 */ /* 0x000e240008000166 */
[----:B0-----:R-:W-:Y:S05]  /*f090*/  @!P0 BRA `(.L_x_2003) ;  /* 0x0000002800b88947 */ /* 0x001fea0003800000 */
.L_x_2056:
[----:B------:R-:W-:Y:S05]  /*f0a0*/  @P1 BRA `(.L_x_2004) ;  /* 0x0000000000181947 */ /* 0x000fea0003800000 */
[----:B-1----:R-:W1:Y:S01]  /*f0b0*/  S2R R4, SR_TID.X ;  /* 0x0000000000047919 */ /* 0x002e620000002100 */
[----:B0-----:R-:W-:-:S04]  /*f0c0*/  IMAD.MOV.U32 R3, RZ, RZ, 0x5000 ;  /* 0x00005000ff037424 */ /* 0x001fc800078e00ff */
[----:B------:R2:W-:Y:S01]  /*f0d0*/  SYNCS.ARRIVE.TRANS64 RZ, [UR38+0x29870], R3 ;  /* 0x02987003ffff79a7 */ /* 0x0005e20008000026 */
[----:B-1----:R-:W-:-:S13]  /*f0e0*/  LOP3.LUT P0, RZ, R4, 0x1f, RZ, 0xc0, !PT ;  /* 0x0000001f04ff7812 */ /* 0x002fda000780c0ff */
[----:B--2---:R-:W-:Y:S05]  /*f0f0*/  @!P0 BRA `(.L_x_2004) ;  /* 0x0000000000048947 */ /* 0x004fea0003800000 */
[----:B------:R-:W-:Y:S01]  /*f100*/  BPT.TRAP 0x1 ;  /* 0x000000040000795c */ /* 0x000fe20000300000 */
.L_x_2004:
        /* <DEDUP_REMOVED lines=15> */
.L_x_2057:
[----:B------:R-:W-:Y:S05]  /*f200*/  @P1 BRA `(.L_x_2006) ;  /* 0x0000000000181947 */ /* 0x000fea0003800000 */
[----:B0-----:R-:W0:Y:S01]  /*f210*/  S2R R3, SR_TID.X ;  /* 0x0000000000037919 */ /* 0x001e220000002100 */
[----:B------:R-:W-:-:S04]  /*f220*/  IMAD.MOV.U32 R2, RZ, RZ, 0x7800 ;  /* 0x00007800ff027424 */ /* 0x000fc800078e00ff */
[----:B------:R2:W-:Y:S01]  /*f230*/  SYNCS.ARRIVE.TRANS64 RZ, [UR38+0x29830], R2 ;  /* 0x02983002ffff79a7 */ /* 0x0005e20008000026 */
[----:B0-----:R-:W-:-:S13]  /*f240*/  LOP3.LUT P0, RZ, R3, 0x1f, RZ, 0xc0, !PT ;  /* 0x0000001f03ff7812 */ /* 0x001fda000780c0ff */
[----:B--2---:R-:W-:Y:S05]  /*f250*/  @!P0 BRA `(.L_x_2006) ;  /* 0x0000000000048947 */ /* 0x004fea0003800000 */
[----:B------:R-:W-:Y:S01]  /*f260*/  BPT.TRAP 0x1 ;  /* 0x000000040000795c */ /* 0x000fe20000300000 */
.L_x_2006:
[----:B------:R-:W-:Y:S01]  /*f270*/  ULDC.64 UR4, c[0x0][0x198] ;  /* 0x0000660000047ab9 */ /* 0x000fe20000000a00 */
[----:B------:R-:W-:Y:S01]  /*f280*/  R2UR UR11, R0 ;  /* 0x00000000000b72ca */ /* 0x000fe200000e0000 */
[----:B------:R-:W-:Y:S01]  /*f290*/  UIADD3 UR4, UP0, UR4, 0x370, URZ ;  /* 0x0000037004047890 */ /* 0x000fe2000ff1e03f */
[----:B------:R-:W-:Y:S01]  /*f2a0*/  R2UR UR13, R16 ;  /* 0x00000000100d72ca */ /* 0x000fe200000e0000 */
[----:B------:R-:W-:Y:S01]  /*f2b0*/  UIADD3 UR8, UR38, 0x1a400, URZ ;  /* 0x0001a40026087890 */ /* 0x000fe2000fffe03f */
[----:B------:R-:W-:Y:S01]  /*f2c0*/  PLOP3.LUT P0, PT, PT, PT, PT, 0x80, 0x0 ;  /* 0x000000000000781c */ /* 0x000fe20003f0f070 */
[----:B------:R-:W-:Y:S02]  /*f2d0*/  UIADD3 UR9, UR38, 0x29830, URZ ;  /* 0x0002983026097890 */ /* 0x000fe4000fffe03f */
[----:B------:R-:W-:Y:S01]  /*f2e0*/  UIADD3.X UR5, URZ, UR5, URZ, UP0, !UPT ;  /* 0x000000053f057290 */ /* 0x000fe200087fe43f */
[----:B------:R-:W-:Y:S01]  /*f2f0*/  P2R R0, PR, RZ, 0x1 ;  /* 0x00000001ff007803 */ /* 0x000fe20000000000 */
[----:B------:R-:W-:-:S02]  /*f300*/  UIADD3 UR16, UR38, 0x1cc00, URZ ;  /* 0x0001cc0026107890 */ /* 0x000fc4000fffe03f */
        /* <DEDUP_REMOVED lines=17> */
[----:B------:R2:W-:Y:S01]  /*f420*/  STL [R1+0x10], R0 ;  /* 0x0000100001007387 */ /* 0x0005e20000100800 */
[----:B------:R-:W-:Y:S01]  /*f430*/  NOP ;  /* 0x0000000000007918 */ /* 0x000fe20000000000 */
.L_x_2000:
[----:B------:R-:W-:Y:S05]  /*f440*/  WARPSYNC.ALL ;  /* 0x0000000000007948 */ /* 0x000fea0003800000 */
[----:B--2---:R-:W-:Y:S01]  /*f450*/  UIADD3 UR4, UR38, 0x14400, URZ ;  /* 0x0001440026047890 */ /* 0x004fe2000fffe03f */
[----:B------:R-:W-:Y:S03]  /*f460*/  BAR.SYNC.DEFER_BLOCKING 0x8, 0x180 ;  /* 0x0206000000007b1d */ /* 0x000fe60000010000 */
[----:B------:R-:W-:-:S06]  /*f470*/  ULOP3.LUT UP0, URZ, UR4, 0x1bf, URZ, 0xc0, !UPT ;  /* 0x000001bf043f7892 */ /* 0x000fcc000f80c03f */
[----:B------:R-:W-:-:S13]  /*f480*/  PLOP3.LUT P0, PT, PT, PT, UP0, 0x80, 0x0 ;  /* 0x000000000000781c */ /* 0x000fda0003f0f008 */
[----:B------:R-:W-:Y:S05]  /*f490*/  @!P0 BRA `(.L_x_2007) ;  /* 0x0000000000408947 */ /* 0x000fea0003800000 */
[----:B0-----:R-:W-:Y:S01]  /*f4a0*/  MOV R2, 0x0 ;  /* 0x0000000000027802 */ /* 0x001fe20000000f00 */
[----:B------:R-:W-:Y:S01]  /*f4b0*/  ULDC.64 UR6, c[0x4][0xa0] ;  /* 0x0100280000067ab9 */ /* 0x000fe20000000a00 */
[----:B------:R-:W-:Y:S01]  /*f4c0*/  ULDC.64 UR8, c[0x4][0xa8] ;  /* 0x01002a0000087ab9 */ /* 0x000fe20000000a00 */
[----:B------:R-:W-:Y:S01]  /*f4d0*/  ULDC.64 UR4, c[0x4][0x28] ;  /* 0x01000a0000047ab9 */ /* 0x000fe20000000a00 */
[----:B-1----:R-:W-:Y:S02]  /*f4e0*/  IMAD.U32 R4, RZ, RZ, UR6 ;  /* 0x00000006ff047e24 */ /* 0x002fe4000f8e00ff */
        /* <DEDUP_REMOVED lines=11> */
.L_x_2007:
[----:B0-----:R-:W0:Y:S01]  /*f5a0*/  S2R R2, SR_TID.X ;  /* 0x0000000000027919 */ /* 0x001e220000002100 */
[----:B------:R-:W2:Y:S01]  /*f5b0*/  LDC R9, c[0x0][0x448] ;  /* 0x00011200ff097b82 */ /* 0x000ea20000000800 */
[----:B------:R-:W-:Y:S01]  /*f5c0*/  USHF.R.S32.HI UR4, URZ, 0x1f, UR36 ;  /* 0x0000001f3f047899 */ /* 0x000fe20008011424 */
[----:B------:R-:W3:Y:S01]  /*f5d0*/  S2R R6, SR_TID.X ;  /* 0x0000000000067919 */ /* 0x000ee20000002100 */
[----:B------:R-:W-:Y:S02]  /*f5e0*/  ULDC.64 UR8, c[0x0][0x2d8] ;  /* 0x0000b60000087ab9 */ /* 0x000fe40000000a00 */
[----:B------:R-:W-:Y:S01]  /*f5f0*/  UIMAD UR6, UR4, UR8, URZ ;  /* 0x00000008040672a4 */ /* 0x000fe2000f8e023f */
[----:B------:R-:W4:Y:S01]  /*f600*/  S2R R7, SR_CTAID.Z ;  /* 0x0000000000077919 */ /* 0x000f220000002700 */
[----:B------:R-:W-:Y:S02]  /*f610*/  UIMAD.WIDE.U32 UR4, UR36, UR8, URZ ;  /* 0x00000008240472a5 */ /* 0x000fe4000f8e003f */
[----:B------:R-:W-:-:S04]  /*f620*/  UIMAD UR6, UR36, UR9, UR6 ;  /* 0x00000009240672a4 */ /* 0x000fc8000f8e0206 */
[----:B------:R-:W-:Y:S01]  /*f630*/  UIADD3 UR5, UR5, UR6, URZ ;  /* 0x0000000605057290 */ /* 0x000fe2000fffe03f */
[----:B--2---:R-:W-:Y:S02]  /*f640*/  ISETP.NE.AND P0, PT, R9, 0x1, PT ;  /* 0x000000010900780c */ /* 0x004fe40003f05270 */
[----:B0-----:R-:W-:Y:S01]  /*f650*/  SHF.R.U32.HI R0, RZ, 0x3, R2 ;  /* 0x00000003ff007819 */ /* 0x001fe20000011602 */
[----:B------:R-:W-:Y:S02]  /*f660*/  IMAD.SHL.U32 R2, R2, 0x10, RZ ;  /* 0x0000001002027824 */ /* 0x000fe400078e00ff */
[----:B---3--:R-:W-:Y:S02]  /*f670*/  IMAD.SHL.U32 R8, R6, 0x10, RZ ;  /* 0x0000001006087824 */ /* 0x008fe400078e00ff */
[C---:B------:R-:W-:Y:S02]  /*f680*/  IMAD.SHL.U32 R3, R0.reuse, 0x80, RZ ;  /* 0x0000008000037824 */ /* 0x040fe400078e00ff */
[----:B------:R-:W-:Y:S01]  /*f690*/  IMAD.SHL.U32 R0, R0, 0x10, RZ ;  /* 0x0000001000007824 */ /* 0x000fe200078e00ff */
[----:B------:R-:W-:-:S02]  /*f6a0*/  LOP3.LUT R8, R8, 0x30, RZ, 0xe2, !PT ;  /* 0x0000003008087812 */ /* 0x000fc400078ee2ff */
[----:B----4-:R-:W-:Y:S02]  /*f6b0*/  SHF.R.S32.HI R5, RZ, 0x1f, R7 ;  /* 0x0000001fff057819 */ /* 0x010fe40000011407 */
[----:B------:R-:W-:-:S04]  /*f6c0*/  LOP3.LUT R3, R8, 0x180, R3, 0xf8, !PT ;  /* 0x0000018008037812 */ /* 0x000fc800078ef803 */
[----:B------:R-:W-:Y:S02]  /*f6d0*/  LOP3.LUT R0, R3, 0x30, R0, 0x78, !PT ;  /* 0x0000003003007812 */ /* 0x000fe400078e7800 */
[----:B------:R-:W-:-:S04]  /*f6e0*/  LOP3.LUT R3, R2, 0x40, RZ, 0xc0, !PT ;  /* 0x0000004002037812 */ /* 0x000fc800078ec0ff */
[----:B------:R-:W-:Y:S02]  /*f6f0*/  IADD3 R0, R0, R3, R18 ;  /* 0x0000000300007210 */ /* 0x000fe40007ffe012 */
[----:B------:R-:W1:Y:S01]  /*f700*/  LDC.64 R2, c[0x0][0x2e0] ;  /* 0x0000b800ff027b82 */ /* 0x000e620000000a00 */
[----:B------:R-:W-:-:S07]  /*f710*/  LOP3.LUT R18, R6, 0x7f, RZ, 0xc0, !PT ;  /* 0x0000007f06127812 */ /* 0x000fce00078ec0ff */
[----:B------:R-:W0:Y:S01]  /*f720*/  @P0 LDC R6, c[0x0][0x450] ;  /* 0x00011400ff060b82 */ /* 0x000e220000000800 */
[-C--:B-1----:R-:W-:Y:S02]  /*f730*/  IMAD R4, R5, R2.reuse, RZ ;  /* 0x0000000205047224 */ /* 0x082fe400078e02ff */
[----:B------:R-:W1:Y:S02]  /*f740*/  S2R R5, SR_CTAID.X ;  /* 0x0000000000057919 */ /* 0x000e640000002500 */
[C---:B------:R-:W-:Y:S02]  /*f750*/  IMAD R4, R7.reuse, R3, R4 ;  /* 0x0000000307047224 */ /* 0x040fe400078e0204 */
[----:B------:R-:W-:Y:S01]  /*f760*/  IMAD.WIDE.U32 R2, R7, R2, UR4 ;  /* 0x0000000407027e25 */ /* 0x000fe2000f8e0002 */
[----:B------:R-:W-:Y:S01]  /*f770*/  ULDC.64 UR4, c[0x0][0x2d0] ;  /* 0x0000b40000047ab9 */ /* 0x000fe20000000a00 */
[----:B------:R-:W2:Y:S02]  /*f780*/  @P0 LDC R7, c[0x0][0x44c] ;  /* 0x00011300ff070b82 */ /* 0x000ea40000000800 */
[----:B------:R-:W-:Y:S01]  /*f790*/  IMAD.IADD R3, R3, 0x1, R4 ;  /* 0x0000000103037824 */ /* 0x000fe200078e0204 */
[----:B------:R-:W-:-:S05]  /*f7a0*/  LEA.HI R4, R18, R19, RZ, 0x1e ;  /* 0x0000001312047211 */ /* 0x000fca00078ff0ff */
[----:B-1----:R-:W-:-:S04]  /*f7b0*/  IMAD R4, R5, 0x80, R4 ;  /* 0x0000008005047824 */ /* 0x002fc800078e0204 */
[----:B--2---:R-:W-:-:S04]  /*f7c0*/  @P0 IMAD.HI.U32 R7, R4, R7, RZ ;  /* 0x0000000704070227 */ /* 0x004fc800078e00ff */
[----:B------:R-:W-:Y:S01]  /*f7d0*/  IMAD.MOV.U32 R5, RZ, RZ, R4 ;  /* 0x000000ffff057224 */ /* 0x000fe200078e0004 */
[----:B0-----:R-:W-:-:S05]  /*f7e0*/  @P0 SHF.R.U32.HI R5, RZ, R6, R7 ;  /* 0x00000006ff050219 */ /* 0x001fca0000011607 */
        /* <DEDUP_REMOVED lines=25> */
[----:B------:R-:W-:Y:S01]  /*f980*/  LEA.HI R2, R18, UR39, RZ, 0x1e ;  /* 0x0000002712027c11 */ /* 0x000fe2000f8ff0ff */
[----:B------:R-:W-:Y:S01]  /*f990*/  IMAD R3, R9, UR4, RZ ;  /* 0x0000000409037c24 */ /* 0x000fe2000f8e02ff */
[----:B------:R-:W1:Y:S03]  /*f9a0*/  SHFL.IDX PT, R6, R4, RZ, 0x1c1f ;  /* 0x001c1fff04067589 */ /* 0x000e6600000e0000 */
[C---:B------:R-:W-:Y:S01]  /*f9b0*/  VIADD R10, R2.reuse, 0x20 ;  /* 0x00000020020a7836 */ /* 0x040fe20000000000 */
[----:B------:R-:W-:Y:S01]  /*f9c0*/  ISETP.GE.AND P4, PT, R2, R3, PT ;  /* 0x000000030200720c */ /* 0x000fe20003f86270 */
[----:B------:R-:W-:-:S12]  /*f9d0*/  SHFL.IDX PT, R14, R5, 0x3, 0x1c1f ;  /* 0x007c1f00050e7f89 */ /* 0x000fd800000e0000 */
        /* <DEDUP_REMOVED lines=12> */
[----:B------:R-:W-:-:S03]  /*faa0*/  @!P3 VIADD R9, R0, UR38 ;  /* 0x000000260009bc36 */ /* 0x000fc60008000000 */
[----:B------:R-:W1:Y:S01]  /*fab0*/  SHFL.IDX PT, R6, R4, 0x1, 0x1c1f ;  /* 0x003c1f0004067f89 */ /* 0x000e6200000e0000 */
[----:B0-----:R-:W-:-:S05]  /*fac0*/  @!P3 IADD3 R7, P4, R8, R7, RZ ;  /* 0x000000070807b210 */ /* 0x001fca0007f9e0ff */
[----:B-1----:R-:W-:-:S05]  /*fad0*/  @!P3 IMAD.X R6, RZ, RZ, R6, P4 ;  /* 0x000000ffff06b224 */ /* 0x002fca00020e0606 */
        /* <DEDUP_REMOVED lines=8> */
[----:B------:R-:W-:Y:S01]  /*fb60*/  @!P3 VIADD R19, R0, UR38 ;  /* 0x000000260013bc36 */ /* 0x000fe20008000000 */
[----:B------:R-:W1:Y:S04]  /*fb70*/  SHFL.IDX PT, R6, R4, 0x2, 0x1c1f ;  /* 0x005c1f0004067f89 */ /* 0x000e6800000e0000 */
[----:B------:R-:W2:Y:S01]  /*fb80*/  SHFL.IDX PT, R4, R4, 0x3, 0x1c1f ;  /* 0x007c1f0004047f89 */ /* 0x000ea200000e0000 */
[----:B0-----:R-:W-:-:S05]  /*fb90*/  @!P3 IADD3 R7, P4, R8, R7, RZ ;  /* 0x000000070807b210 */ /* 0x001fca0007f9e0ff */
[----:B-1----:R-:W-:-:S05]  /*fba0*/  @!P3 IMAD.X R6, RZ, RZ, R6, P4 ;  /* 0x000000ffff06b224 */ /* 0x002fca00020e0606 */
[----:B------:R-:W-:-:S04]  /*fbb0*/  @!P3 LOP3.LUT R7, R7, R6, RZ, 0x3c, !PT ;  /* 0x000000060707b212 */ /* 0x000fc800078e3cff */
[----:B------:R-:W-:-:S04]  /*fbc0*/  @!P3 LOP3.LUT R6, R7, R6, RZ, 0x3c, !PT ;  /* 0x000000060706b212 */ /* 0x000fc800078e3cff */
[----:B------:R-:W-:-:S05]  /*fbd0*/  @!P3 LOP3.LUT R7, R7, R6, RZ, 0x3c, !PT ;  /* 0x000000060707b212 */ /* 0x000fca00078e3cff */
[----:B------:R0:W-:Y:S04]  /*fbe0*/  @!P3 LDGSTS.E.BYPASS.LTC128B.128 [R19+0x15400], desc[UR48][R6.64], !P2 ;  /* 0x154000000613bfae */ /* 0x0001e8000d101d70 */
[----:B------:R0:W-:Y:S04]  /*fbf0*/  @!P3 LDGSTS.E.BYPASS.LTC128B.128 [R19+0x17400], desc[UR48][R6.64+0x40], !P0 ;  /* 0x174000400613bfae */ /* 0x0001e8000c101d70 */
[----:B--2---:R0:W-:Y:S02]  /*fc00*/  @!P3 LDGSTS.E.BYPASS.LTC128B.128 [R19+0x19400], desc[UR48][R6.64+0x80], !P1 ;  /* 0x194000800613bfae */ /* 0x0041e4000c901d70 */
.L_x_2066:
[----:B------:R-:W-:Y:S01]  /*fc10*/  VIADD R2, R2, 0x60 ;  /* 0x0000006002027836 */ /* 0x000fe20000000000 */
[----:B------:R-:W-:Y:S04]  /*fc20*/  BSSY B0, `(.L_x_2009) ;  /* 0x000000c000007945 */ /* 0x000fe80003800000 */
[----:B------:R-:W-:-:S13]  /*fc30*/  ISETP.GE.AND P3, PT, R2, R3, PT ;  /* 0x000000030200720c */ /* 0x000fda0003f66270 */
[----:B------:R-:W-:Y:S05]  /*fc40*/  @P3 BRA `(.L_x_2010) ;  /* 0x0000000000243947 */ /* 0x000fea0003800000 */
[----:B------:R-:W-:Y:S01]  /*fc50*/  IADD3 R2, P3, R8, R14, RZ ;  /* 0x0000000e08027210 */ /* 0x000fe20007f7e0ff */
        /* <DEDUP_REMOVED lines=8> */
.L_x_2010:
[----:B------:R-:W-:Y:S05]  /*fce0*/  BSYNC B0 ;  /* 0x0000000000007941 */ /* 0x000fea0003800000 */
.L_x_2009:
[----:B------:R-:W-:Y:S01]  /*fcf0*/  NOP ;  /* 0x0000000000007918 */ /* 0x000fe20000000000 */
[----:B------:R-:W-:Y:S01]  /*fd00*/  SYNCS.ARRIVE.TRANS64.RED.A0T1 RZ, [UR38+0x29800], RZ ;  /* 0x029800ffffff79a7 */ /* 0x000fe20008200426 */
[----:B------:R-:W-:Y:S01]  /*fd10*/  IMAD.MOV.U32 R0, RZ, RZ, 0x1 ;  /* 0x00000001ff007424 */ /* 0x000fe200078e00ff */
[----:B------:R-:W-:Y:S04]  /*fd20*/  ARRIVES.LDGSTSBAR.64.TRANSCNT [UR38+0x29800] ;  /* 0x02980000ff0079b0 */ /* 0x000fe80008000aa6 */
[----:B------:R-:W-:Y:S01]  /*fd30*/  SHF.L.U32 R0, R0, 0x1f, RZ ;  /* 0x0000001f00007819 */ /* 0x000fe200000006ff */
[----:B------:R-:W-:Y:S01]  /*fd40*/  NOP ;  /* 0x0000000000007918 */ /* 0x000fe20000000000 */
[----:B-1----:R-:W2:Y:S01]  /*fd50*/  LDL R3, [R1+0x4] ;  /* 0x0000040001037983 */ /* 0x002ea20000100800 */
[----:B------:R-:W-:Y:S01]  /*fd60*/  SYNCS.ARRIVE.TRANS64.A1T0 RZ, [UR38+0x29800], RZ ;  /* 0x029800ffffff79a7 */ /* 0x000fe20008100026 */
[----:B------:R-:W-:Y:S01]  /*fd70*/  VIADD R2, R17, 0xfffffffe ;  /* 0xfffffffe11027836 */ /* 0x000fe20000000000 */
[----:B------:R-:W1:Y:S04]  /*fd80*/  SYNCS.PHASECHK.TRANS64.TRYWAIT P0, [UR38+0x29820], R0 ;  /* 0x02982000ff0075a7 */ /* 0x000e680008000166 */
[----:B--2---:R-:W-:Y:S01]  /*fd90*/  ISETP.GE.AND P1, PT, R2, R3, PT ;  /* 0x000000030200720c */ /* 0x004fe20003f26270 */
[----:B-1----:R-:W-:-:S12]  /*fda0*/  @!P0 BRA `(.L_x_2011) ;  /* 0x00000024000c8947 */ /* 0x002fd80003800000 */
.L_x_2067:
[----:B------:R-:W-:Y:S01]  /*fdb0*/  IMAD.MOV.U32 R20, RZ, RZ, 0x1 ;  /* 0x00000001ff147424 */ /* 0x000fe200078e00ff */
[----:B------:R-:W-:Y:S06]  /*fdc0*/  @!P1 BRA `(.L_x_2012) ;  /* 0x0000000c00e49947 */ /* 0x000fec0003800000 */
[----:B-1----:R-:W2:Y:S01]  /*fdd0*/  LDL R3, [R1+0x1c] ;  /* 0x00001c0001037983 */ /* 0x002ea20000100800 */
[----:B------:R-:W-:Y:S01]  /*fde0*/  IMAD.MOV.U32 R0, RZ, RZ, 0x1 ;  /* 0x00000001ff007424 */ /* 0x000fe200078e00ff */
[C---:B--2---:R-:W-:Y:S02]  /*fdf0*/  LOP3.LUT R4, R3.reuse, 0x1, RZ, 0xfc, !PT ;  /* 0x0000000103047812 */ /* 0x044fe400078efcff */
[----:B------:R-:W-:Y:S01]  /*fe00*/  LOP3.LUT R21, R3, 0x2, RZ, 0xfc, !PT ;  /* 0x0000000203157812 */ /* 0x000fe200078efcff */
[----:B------:R-:W-:Y:S02]  /*fe10*/  IMAD.MOV.U32 R3, RZ, RZ, RZ ;  /* 0x000000ffff037224 */ /* 0x000fe400078e00ff */
[----:B------:R1:W-:Y:S05]  /*fe20*/  STL [R1+0x20], R4 ;  /* 0x0000200401007387 */ /* 0x0003ea0000100800 */
.L_x_2031:
[----:B-1----:R-:W2:Y:S01]  /*fe30*/  LDL R4, [R1+0x10] ;  /* 0x0000100001047983 */ /* 0x002ea20000100800 */
[----:B------:R-:W-:Y:S01]  /*fe40*/  VIADD R17, R3, 0x1 ;  /* 0x0000000103117836 */ /* 0x000fe20000000000 */
[----:B------:R-:W-:Y:S04]  /*fe50*/  BSSY B0, `(.L_x_2013) ;  /* 0x0000081000007945 */ /* 0x000fe80003800000 */
[----:B------:R-:W-:-:S04]  /*fe60*/  ISETP.NE.AND P0, PT, R17, 0x2, PT ;  /* 0x000000021100780c */ /* 0x000fc80003f05270 */
[----:B------:R-:W-:Y:S02]  /*fe70*/  SEL R5, RZ, 0x1, P0 ;  /* 0x00000001ff057807 */ /* 0x000fe40000000000 */
[----:B------:R-:W-:Y:S02]  /*fe80*/  SEL R17, R17, RZ, P0 ;  /* 0x000000ff11117207 */ /* 0x000fe40000000000 */
[----:B------:R-:W-:Y:S02]  /*fe90*/  LOP3.LUT R20, R0, R5, RZ, 0x3c, !PT ;  /* 0x0000000500147212 */ /* 0x000fe400078e3cff */
[----:B--2---:R-:W-:-:S13]  /*fea0*/  ISETP.NE.AND P1, PT, R4, RZ, PT ;  /* 0x000000ff0400720c */ /* 0x004fda0003f25270 */
[----:B0-----:R-:W-:Y:S05]  /*feb0*/  @!P1 BRA `(.L_x_2014) ;  /* 0x0000000400e89947 */ /* 0x001fea0003800000 */
[----:B------:R-:W2:Y:S01]  /*fec0*/  LDL R4, [R1+0x18] ;  /* 0x0000180001047983 */ /* 0x000ea20000100800 */
[----:B------:R-:W-:Y:S01]  /*fed0*/  IMAD.MOV.U32 R8, RZ, RZ, R2 ;  /* 0x000000ffff087224 */ /* 0x000fe200078e0002 */
[----:B--2---:R-:W-:-:S13]  /*fee0*/  ISETP.NE.AND P1, PT, R4, RZ, PT ;  /* 0x000000ff0400720c */ /* 0x004fda0003f25270 */
[----:B------:R-:W-:Y:S05]  /*fef0*/  @!P1 BRA `(.L_x_2015) ;  /* 0x0000000000509947 */ /* 0x000fea0003800000 */
[----:B------:R-:W2:Y:S01]  /*ff00*/  LDL R9, [R1+0x8] ;  /* 0x0000080001097983 */ /* 0x000ea20000100800 */
[----:B------:R-:W1:Y:S01]  /*ff10*/  LDC R8, c[0x0][0x43c] ;  /* 0x00010f00ff087b82 */ /* 0x000e620000000800 */
[----:B------:R-:W-:Y:S02]  /*ff20*/  ULDC.64 UR4, c[0x0][0x428] ;  /* 0x00010a0000047ab9 */ /* 0x000fe40000000a00 */
[----:B------:R-:W3:Y:S01]  /*ff30*/  LDL R10, [R1] ;  /* 0x00000000010a7983 */ /* 0x000ee20000100800 */
[----:B-1----:R-:W-:-:S13]  /*ff40*/  ISETP.NE.AND P0, PT, R8, 0x1, PT ;  /* 0x000000010800780c */ /* 0x002fda0003f05270 */
        /* <DEDUP_REMOVED lines=15> */
.L_x_2015:
[----:B------:R-:W2:Y:S01]  /*10040*/  S2R R4, SR_TID.X ;  /* 0x0000000000047919 */ /* 0x000ea20000002100 */
[----:B01----:R-:W-:Y:S02]  /*10050*/  LEA R6, R17, UR38, 0x3 ;  /* 0x0000002611067c11 */ /* 0x003fe4000f8e18ff */
[----:B--2---:R-:W-:Y:S02]  /*10060*/  LOP3.LUT R5, R4, 0x7f, RZ, 0xc0, !PT ;  /* 0x0000007f04057812 */ /* 0x004fe400078ec0ff */
[----:B------:R-:W-:Y:S02]  /*10070*/  SHF.L.U32 R4, R20, 0x1f, RZ ;  /* 0x0000001f14047819 */ /* 0x000fe400000006ff */
[----:B------:R-:W-:Y:S02]  /*10080*/  ISETP.NE.AND P1, PT, R5, RZ, PT ;  /* 0x000000ff0500720c */ /* 0x000fe40003f25270 */
[----:B------:R-:W0:Y:S02]  /*10090*/  SYNCS.PHASECHK.TRANS64.TRYWAIT P0, [R6+URZ+0x29880], R4 ;  /* 0x02988004060075a7 */ /* 0x000e24000800017f */
[----:B0-----:R-:W-:Y:S09]  /*100a0*/  @!P0 BRA `(.L_x_2016) ;  /* 0x0000002000648947 */ /* 0x001ff20003800000 */
.L_x_2068:
        /* <DEDUP_REMOVED lines=9> */
.L_x_2018:
[----:B------:R-:W-:Y:S05]  /*10140*/  BSYNC B1 ;  /* 0x0000000000017941 */ /* 0x000fea0003800000 */
.L_x_2017:
        /* <DEDUP_REMOVED lines=15> */
.L_x_2019:
        /* <DEDUP_REMOVED lines=8> */
.L_x_2069:
        /* <DEDUP_REMOVED lines=11> */
.L_x_2022:
[----:B------:R-:W-:Y:S05]  /*10370*/  BSYNC B1 ;  /* 0x0000000000017941 */ /* 0x000fea0003800000 */
.L_x_2021:
        /* <DEDUP_REMOVED lines=13> */
.L_x_2023:
        /* <DEDUP_REMOVED lines=13> */
.L_x_2024:
        /* <DEDUP_REMOVED lines=13> */
.L_x_2025:
[----:B------:R-:W-:-:S13]  /*105f0*/  @P0 ELECT P1, URZ, PT ;  /* 0x00000000003f082f */ /* 0x000fda0003820000 */
[----:B------:R-:W-:Y:S01]  /*10600*/  @P1 R2UR UR13, R16 ;  /* 0x00000000100d12ca */ /* 0x000fe200000e0000 */
[----:B------:R-:W-:Y:S01]  /*10610*/  UMOV UR12, UR36 ;  /* 0x00000024000c7c82 */ /* 0x000fe20008000000 */
[----:B------:R-:W-:-:S11]  /*10620*/  @P1 PLOP3.LUT P0, PT, P1, PT, PT, 0x8, 0x0 ;  /* 0x000000000000181c */ /* 0x000fd60000f0e170 */
[----:B------:R1:W-:Y:S01]  /*10630*/  UTMALDG.4D [UR8], [UR6], desc[UR14] ;  /* 0x00000e08060075b4 */ /* 0x0003e20008019000 */
[----:B------:R-:W-:Y:S01]  /*10640*/  PLOP3.LUT P1, PT, PT, PT, PT, 0x8, 0x0 ;  /* 0x000000000000781c */ /* 0x000fe20003f2e170 */
[----:B-1----:R-:W-:-:S12]  /*10650*/  @P0 BRA.U.ANY `(.L_x_2025) ;  /* 0xfffffffd00e40947 */ /* 0x002fd8000393ffff */
.L_x_2014:
[----:B------:R-:W-:Y:S05]  /*10660*/  BSYNC B0 ;  /* 0x0000000000007941 */ /* 0x000fea0003800000 */
.L_x_2013:
[----:B------:R-:W2:Y:S02]  /*10670*/  LDL R4, [R1+0x20] ;  /* 0x0000200001047983 */ /* 0x000ea40000100800 */
[----:B--2---:R-:W-:-:S13]  /*10680*/  ISETP.NE.AND P0, PT, R4, 0x3, PT ;  /* 0x000000030400780c */ /* 0x004fda0003f05270 */
[----:B------:R-:W-:Y:S05]  /*10690*/  @!P0 BRA `(.L_x_2026) ;  /* 0x0000000000048947 */ /* 0x000fea0003800000 */
[----:B------:R-:W-:Y:S01]  /*106a0*/  BPT.TRAP 0x1 ;  /* 0x000000040000795c */ /* 0x000fe20000300000 */
.L_x_2026:
[----:B------:R-:W-:Y:S02]  /*106b0*/  LOP3.LUT R4, R0, 0x1, RZ, 0x3c, !PT ;  /* 0x0000000100047812 */ /* 0x000fe400078e3cff */
[----:B------:R-:W-:Y:S02]  /*106c0*/  LEA R18, R3, UR38, 0x3 ;  /* 0x0000002603127c11 */ /* 0x000fe4000f8e18ff */
[----:B------:R-:W-:Y:S02]  /*106d0*/  SHF.L.U32 R4, R4, 0x1f, RZ ;  /* 0x0000001f04047819 */ /* 0x000fe400000006ff */
[----:B------:R-:W-:Y:S02]  /*106e0*/  ISETP.NE.AND P1, PT, R21, 0x3, PT ;  /* 0x000000031500780c */ /* 0x000fe40003f25270 */
[----:B------:R-:W1:Y:S02]  /*106f0*/  SYNCS.PHASECHK.TRANS64.TRYWAIT P0, [R18+URZ+0x29870], R4 ;  /* 0x02987004120075a7 */ /* 0x000e64000800017f */
[----:B-1----:R-:W-:Y:S09]  /*10700*/  @!P0 BRA `(.L_x_2027) ;  /* 0x0000001800f48947 */ /* 0x002ff20003800000 */
.L_x_2070:
[----:B------:R-:W-:Y:S05]  /*10710*/  @!P1 BRA `(.L_x_2028) ;  /* 0x0000000000049947 */ /* 0x000fea0003800000 */
[----:B------:R-:W-:Y:S01]  /*10720*/  BPT.TRAP 0x1 ;  /* 0x000000040000795c */ /* 0x000fe20000300000 */
.L_x_2028:
[----:B------:R-:W-:Y:S01]  /*10730*/  SHF.L.U32 R0, R0, 0x1f, RZ ;  /* 0x0000001f00007819 */ /* 0x000fe200000006ff */
[----:B------:R-:W-:-:S03]  /*10740*/  IMAD R12, R3, 0x5000, RZ ;  /* 0x00005000030c7824 */ /* 0x000fc600078e02ff */
[----:B------:R-:W2:Y:S02]  /*10750*/  SYNCS.PHASECHK.TRANS64.TRYWAIT P0, [R18+URZ+0x29860], R0 ;  /* 0x02986000120075a7 */ /* 0x000ea4000800017f */
[----:B--2---:R-:W-:Y:S05]  /*10760*/  @!P0 BRA `(.L_x_2029) ;  /* 0x0000001800f08947 */ /* 0x004fea0003800000 */
.L_x_2071:
[----:B-1----:R-:W2:Y:S04]  /*10770*/  LDL R4, [R1+0xc] ;  /* 0x00000c0001047983 */ /* 0x002ea80000100800 */
[----:B------:R-:W3:Y:S01]  /*10780*/  LDL R13, [R1+0x14] ;  /* 0x00001400010d7983 */ /* 0x000ee20000100800 */
[----:B------:R-:W-:Y:S05]  /*10790*/  WARPSYNC.ALL ;  /* 0x0000000000007948 */ /* 0x000fea0003800000 */
[----:B------:R-:W1:Y:S01]  /*107a0*/  S2R R3, SR_TID.X ;  /* 0x0000000000037919 */ /* 0x000e620000002100 */
[----:B0-----:R-:W-:Y:S01]  /*107b0*/  IMAD.MOV.U32 R6, RZ, RZ, 0x40 ;  /* 0x00000040ff067424 */ /* 0x001fe200078e00ff */
[----:B-1----:R-:W-:-:S04]  /*107c0*/  LOP3.LUT P0, RZ, R3, 0x4, RZ, 0xc0, !PT ;  /* 0x0000000403ff7812 */ /* 0x002fc8000780c0ff */
[----:B------:R-:W-:Y:S02]  /*107d0*/  SEL R6, R6, 0xffffffc0, !P0 ;  /* 0xffffffc006067807 */ /* 0x000fe40004000000 */
[C---:B--2---:R-:W-:Y:S02]  /*107e0*/  LOP3.LUT R0, R12.reuse, R4, RZ, 0xfc, !PT ;  /* 0x000000040c007212 */ /* 0x044fe400078efcff */
[----:B---3--:R-:W-:-:S03]  /*107f0*/  LOP3.LUT R19, R12, R13, RZ, 0xfc, !PT ;  /* 0x0000000d0c137212 */ /* 0x008fc600078efcff */
[----:B------:R-:W0:Y:S01]  /*10800*/  LDSM.16.MT88.4 R8, [R0+UR38+0xa400] ;  /* 0x00a400260008783b */ /* 0x000e220008004200 */
[----:B------:R-:W-:Y:S02]  /*10810*/  VIADD R3, R0, UR38 ;  /* 0x0000002600037c36 */ /* 0x000fe40008000000 */
[----:B------:R-:W-:Y:S02]  /*10820*/  VIADD R19, R19, UR38 ;  /* 0x0000002613137c36 */ /* 0x000fe40008000000 */
[----:B------:R-:W-:Y:S01]  /*10830*/  IMAD.IADD R3, R6, 0x1, R3 ;  /* 0x0000000106037824 */ /* 0x000fe200078e0203 */
        /* <DEDUP_REMOVED lines=67> */
.L_x_2030:
        /* <DEDUP_REMOVED lines=15> */
.L_x_2012:
[----:B------:R-:W-:-:S07]  /*10d60*/  IMAD.MOV.U32 R17, RZ, RZ, RZ ;  /* 0x000000ffff117224 */ /* 0x000fce00078e00ff */
.L_x_2032:
[----:B------:R-:W1:Y:S02]  /*10d70*/  LDL R2, [R1+0x1c] ;  /* 0x00001c0001027983 */ /* 0x000e640000100800 */
[----:B-1----:R-:W-:-:S04]  /*10d80*/  LOP3.LUT R0, R2, 0x1, RZ, 0xfc, !PT ;  /* 0x0000000102007812 */ /* 0x002fc800078efcff */
[----:B------:R-:W-:-:S13]  /*10d90*/  ISETP.NE.AND P0, PT, R0, 0x3, PT ;  /* 0x000000030000780c */ /* 0x000fda0003f05270 */
[----:B------:R-:W-:Y:S05]  /*10da0*/  @!P0 BRA `(.L_x_2033) ;  /* 0x0000000000048947 */ /* 0x000fea0003800000 */
[----:B------:R-:W-:Y:S01]  /*10db0*/  BPT.TRAP 0x1 ;  /* 0x000000040000795c */ /* 0x000fe20000300000 */
.L_x_2033:
[----:B------:R-:W-:Y:S01]  /*10dc0*/  LOP3.LUT R0, R20, 0x1, RZ, 0x3c, !PT ;  /* 0x0000000114007812 */ /* 0x000fe200078e3cff */
[----:B------:R-:W-:Y:S01]  /*10dd0*/  BSSY B0, `(.L_x_2034) ;  /* 0x0000007000007945 */ /* 0x000fe20003800000 */
[----:B------:R-:W-:Y:S02]  /*10de0*/  LEA R3, R17, UR38, 0x3 ;  /* 0x0000002611037c11 */ /* 0x000fe4000f8e18ff */
[----:B------:R-:W-:Y:S02]  /*10df0*/  SHF.L.U32 R0, R0, 0x1f, RZ ;  /* 0x0000001f00007819 */ /* 0x000fe400000006ff */
[----:B------:R-:W-:Y:S02]  /*10e00*/  LOP3.LUT R2, R2, 0x2, RZ, 0xfc, !PT ;  /* 0x0000000202027812 */ /* 0x000fe400078efcff */
[----:B------:R-:W1:Y:S02]  /*10e10*/  SYNCS.PHASECHK.TRANS64.TRYWAIT P0, [R3+URZ+0x29870], R0 ;  /* 0x02987000030075a7 */ /* 0x000e64000800017f */
[----:B------:R-:W-:Y:S01]  /*10e20*/  ISETP.NE.AND P1, PT, R2, 0x3, PT ;  /* 0x000000030200780c */ /* 0x000fe20003f25270 */
[----:B-1----:R-:W-:-:S12]  /*10e30*/  @!P0 BRA `(.L_x_2035) ;  /* 0x0000001400508947 */ /* 0x002fd80003800000 */
.L_x_2072:
[----:B------:R-:W-:Y:S05]  /*10e40*/  BSYNC B0 ;  /* 0x0000000000007941 */ /* 0x000fea0003800000 */
.L_x_2034:
[----:B------:R-:W-:Y:S05]  /*10e50*/  @!P1 BRA `(.L_x_2036) ;  /* 0x0000000000049947 */ /* 0x000fea0003800000 */
[----:B------:R-:W-:Y:S01]  /*10e60*/  BPT.TRAP 0x1 ;  /* 0x000000040000795c */ /* 0x000fe20000300000 */
.L_x_2036:
[----:B-1----:R-:W2:Y:S01]  /*10e70*/  LDL.LU R0, [R1+0xc] ;  /* 0x00000c0001007983 */ /* 0x002ea20000300800 */
[----:B------:R-:W-:Y:S01]  /*10e80*/  SHF.L.U32 R2, R20, 0x1f, RZ ;  /* 0x0000001f14027819 */ /* 0x000fe200000006ff */
[----:B------:R-:W-:-:S03]  /*10e90*/  IMAD R12, R17, 0x5000, RZ ;  /* 0x00005000110c7824 */ /* 0x000fc600078e02ff */
[----:B------:R-:W1:Y:S02]  /*10ea0*/  SYNCS.PHASECHK.TRANS64.TRYWAIT P0, [R3+URZ+0x29860], R2 ;  /* 0x02986002030075a7 */ /* 0x000e64000800017f */
[----:B--2---:R-:W-:Y:S01]  /*10eb0*/  LOP3.LUT R0, R12, R0, RZ, 0xfc, !PT ;  /* 0x000000000c007212 */ /* 0x004fe200078efcff */
[----:B-1----:R-:W-:Y:S06]  /*10ec0*/  @!P0 BRA `(.L_x_2037) ;  /* 0x0000001400408947 */ /* 0x002fec0003800000 */
.L_x_2073:
[----:B------:R-:W2:Y:S01]  /*10ed0*/  LDL.LU R13, [R1+0x14] ;  /* 0x00001400010d7983 */ /* 0x000ea20000300800 */
[----:B------:R-:W3:Y:S01]  /*10ee0*/  S2R R4, SR_TID.X ;  /* 0x0000000000047919 */ /* 0x000ee20000002100 */
[----:B-1----:R-:W-:Y:S01]  /*10ef0*/  VIADD R2, R0, UR38 ;  /* 0x0000002600027c36 */ /* 0x002fe20008000000 */
[----:B------:R-:W-:Y:S05]  /*10f00*/  WARPSYNC.ALL ;  /* 0x0000000000007948 */ /* 0x000fea0003800000 */
[----:B0-----:R-:W0:Y:S01]  /*10f10*/  LDSM.16.MT88.4 R8, [R0+UR38+0xa400] ;  /* 0x00a400260008783b */ /* 0x001e220008004200 */
[----:B---3--:R-:W-:Y:S01]  /*10f20*/  LOP3.LUT P0, RZ, R4, 0x4, RZ, 0xc0, !PT ;  /* 0x0000000404ff7812 */ /* 0x008fe2000780c0ff */
        /* <DEDUP_REMOVED lines=72> */
.L_x_2038:
        /* <DEDUP_REMOVED lines=14> */
.L_x_1993:
[----:B------:R-:W0:Y:S01]  /*11490*/  S2R R4, SR_CgaCtaId ;  /* 0x0000000000047919 */ /* 0x000e220000008800 */
[----:B------:R-:W-:Y:S02]  /*114a0*/  MOV R3, 0x400 ;  /* 0x0000040000037802 */ /* 0x000fe40000000f00 */
[----:B------:R-:W-:Y:S02]  /*114b0*/  SHF.L.U32 R2, R2, 0x1f, RZ ;  /* 0x0000001f02027819 */ /* 0x000fe400000006ff */
[----:B0-----:R-:W-:-:S04]  /*114c0*/  LEA R9, R4, R3, 0x18 ;  /* 0x0000000304097211 */ /* 0x001fc800078ec0ff */
[----:B------:R-:W0:Y:S02]  /*114d0*/  SYNCS.PHASECHK.TRANS64.TRYWAIT P0, [R9+URZ+0x29820], R2 ;  /* 0x02982002090075a7 */ /* 0x000e24000800017f */
[----:B0-----:R-:W-:Y:S05]  /*114e0*/  @!P0 BRA `(.L_x_2039) ;  /* 0x0000000c00cc8947 */ /* 0x001fea0003800000 */
.L_x_2074:
        /* <DEDUP_REMOVED lines=13> */
.L_x_2040:
        /* <DEDUP_REMOVED lines=12> */
.L_x_2075:
[----:B------:R-:W1:Y:S02]  /*11680*/  SYNCS.PHASECHK.TRANS64.TRYWAIT P1, [R7+URZ], R2 ;  /* 0x00000002070075a7 */ /* 0x000e64000802017f */
[----:B-1----:R-:W-:Y:S05]  /*11690*/  @!P1 BRA `(.L_x_2042) ;  /* 0x0000000c00889947 */ /* 0x002fea0003800000 */
.L_x_2076:
[----:B------:R-:W-:Y:S05]  /*116a0*/  @!P0 BRA `(.L_x_2043) ;  /* 0x0000000000048947 */ /* 0x000fea0003800000 */
[----:B------:R-:W-:Y:S01]  /*116b0*/  BPT.TRAP 0x1 ;  /* 0x000000040000795c */ /* 0x000fe20000300000 */
.L_x_2043:
[----:B0-----:R-:W-:-:S04]  /*116c0*/  IMAD R5, R0, 0x8, R9 ;  /* 0x0000000800057824 */ /* 0x001fc800078e0209 */
[----:B------:R-:W0:Y:S02]  /*116d0*/  SYNCS.PHASECHK.TRANS64.TRYWAIT P1, [R5+URZ+0x29860], R4 ;  /* 0x02986004050075a7 */ /* 0x000e24000802017f */
[----:B0-----:R-:W-:Y:S05]  /*116e0*/  @!P1 BRA `(.L_x_2044) ;  /* 0x0000000c00889947 */ /* 0x001fea0003800000 */
.L_x_2077:
[----:B------:R-:W-:Y:S05]  /*116f0*/  @!P0 BRA `(.L_x_2045) ;  /* 0x0000000000048947 */ /* 0x000fea0003800000 */
[----:B------:R-:W-:Y:S01]  /*11700*/  BPT.TRAP 0x1 ;  /* 0x000000040000795c */ /* 0x000fe20000300000 */
.L_x_2045:
[----:B------:R-:W-:-:S04]  /*11710*/  IMAD R3, R3, 0x8, R9 ;  /* 0x0000000803037824 */ /* 0x000fc800078e0209 */
[----:B------:R-:W2:Y:S02]  /*11720*/  SYNCS.PHASECHK.TRANS64.TRYWAIT P1, [R3+URZ+0x29860], R2 ;  /* 0x02986002030075a7 */ /* 0x000ea4000802017f */
[----:B--2---:R-:W-:Y:S05]  /*11730*/  @!P1 BRA `(.L_x_2046) ;  /* 0x0000000c00889947 */ /* 0x004fea0003800000 */
.L_x_2078:
[----:B------:R-:W-:Y:S05]  /*11740*/  @!P0 BRA `(.L_x_2047) ;  /* 0x0000000000048947 */ /* 0x000fea0003800000 */
[----:B------:R-:W-:Y:S01]  /*11750*/  BPT.TRAP 0x1 ;  /* 0x000000040000795c */ /* 0x000fe20000300000 */
.L_x_2047:
[----:B------:R-:W3:Y:S02]  /*11760*/  SYNCS.PHASECHK.TRANS64.TRYWAIT P0, [R5+URZ+0x29880], R4 ;  /* 0x02988004050075a7 */ /* 0x000ee4000800017f */
[----:B---3--:R-:W-:Y:S05]  /*11770*/  @!P0 BRA `(.L_x_2048) ;  /* 0x0000000c008c8947 */ /* 0x008fea0003800000 */
.L_x_2049:
[----:B----4-:R4:W0:Y:S02]  /*11780*/  SYNCS.PHASECHK.TRANS64.TRYWAIT P0, [R3+URZ+0x29880], R2 ;  /* 0x02988002030075a7 */ /* 0x010824000800017f */
[----:B0-----:R-:W-:Y:S05]  /*11790*/  @!P0 NANOSLEEP.SYNCS 0x989680 ;  /* 0x009896800000895d */ /* 0x001fea0003900000 */
[----:B------:R-:W0:Y:S02]  /*117a0*/  @!P0 SYNCS.PHASECHK.TRANS64 P0, [R3+URZ+0x29880], R2 ;  /* 0x02988002030085a7 */ /* 0x000e24000800007f */
[----:B0-----:R-:W-:Y:S05]  /*117b0*/  @!P0 BRA `(.L_x_2049) ;  /* 0xfffffffc00f08947 */ /* 0x001fea000383ffff */
.L_x_1952:
[----:B------:R-:W-:Y:S05]  /*117c0*/  BSYNC B6 ;  /* 0x0000000000067941 */ /* 0x000fea0003800000 */
.L_x_1949:
[----:B------:R-:W-:Y:S05]  /*117d0*/  EXIT ;  /* 0x000000000000794d */ /* 0x000fea0003800000 */
.L_x_1956:
[----:B-1----:R-:W-:-:S04]  /*117e0*/  IMAD.U32 R0, RZ, RZ, UR39 ;  /* 0x00000027ff007e24 */ /* 0x002fc8000f8e00ff */
[----:B------:R1:W2:Y:S03]  /*117f0*/  SYNCS.PHASECHK.TRANS64.TRYWAIT P0, [R0+URZ+0x29800], R3 ;  /* 0x02980003000075a7 */ /* 0x0002a6000800017f */
[----:B--2---:R-:W-:Y:S05]  /*11800*/  @!P0 NANOSLEEP.SYNCS 0x989680 ;  /* 0x009896800000895d */ /* 0x004fea0003900000 */
[----:B------:R-:W2:Y:S02]  /*11810*/  @!P0 SYNCS.PHASECHK.TRANS64 P0, [R0+URZ+0x29800], R3 ;  /* 0x02980003000085a7 */ /* 0x000ea4000800007f */
[----:B--2---:R-:W-:Y:S05]  /*11820*/  @!P0 BRA `(.L_x_1956) ;  /* 0xfffffffc00ec8947 */ /* 0x004fea000383ffff */
[----:B------:R-:W-:Y:S05]  /*11830*/  BRA `(.L_x_2050) ;  /* 0xfffffefc00807947 */ /* 0x000fea000383ffff */
.L_x_1960:
[----:B-1----:R-:W-:-:S04]  /*11840*/  IMAD.U32 R0, RZ, RZ, UR39 ;  /* 0x00000027ff007e24 */ /* 0x002fc8000f8e00ff */
[----:B------:R1:W3:Y:S03]  /*11850*/  SYNCS.PHASECHK.TRANS64.TRYWAIT P2, [R0+URZ+0x29830], R3 ;  /* 0x02983003000075a7 */ /* 0x0002e6000804017f */
[----:B---3--:R-:W-:Y:S05]  /*11860*/  @!P2 NANOSLEEP.SYNCS 0x989680 ;  /* 0x009896800000a95d */ /* 0x008fea0003900000 */
[----:B------:R-:W3:Y:S02]  /*11870*/  @!P2 SYNCS.PHASECHK.TRANS64 P2, [R0+URZ+0x29830], R3 ;  /* 0x029830030000a5a7 */ /* 0x000ee4000804007f */
[----:B---3--:R-:W-:Y:S05]  /*11880*/  @!P2 BRA `(.L_x_1960) ;  /* 0xfffffffc00eca947 */ /* 0x008fea000383ffff */
[----:B------:R-:W-:Y:S05]  /*11890*/  BRA `(.L_x_1959) ;  /* 0xfffffefc009c7947 */ /* 0x000fea000383ffff */
.L_x_1965:
[----:B-1----:R-:W-:-:S04]  /*118a0*/  IMAD.U32 R20, RZ, RZ, UR6 ;  /* 0x00000006ff147e24 */ /* 0x002fc8000f8e00ff */
[----:B------:R1:W2:Y:S03]  /*118b0*/  SYNCS.PHASECHK.TRANS64.TRYWAIT P3, [R20+URZ+0x29830], R9 ;  /* 0x02983009140075a7 */ /* 0x0002a6000806017f */
[----:B--2---:R-:W-:Y:S05]  /*118c0*/  @!P3 NANOSLEEP.SYNCS 0x989680 ;  /* 0x009896800000b95d */ /* 0x004fea0003900000 */
[----:B------:R-:W2:Y:S02]  /*118d0*/  @!P3 SYNCS.PHASECHK.TRANS64 P3, [R20+URZ+0x29830], R9 ;  /* 0x029830091400b5a7 */ /* 0x000ea4000806007f */
[----:B--2---:R-:W-:Y:S05]  /*118e0*/  @!P3 BRA `(.L_x_1965) ;  /* 0xfffffffc00ecb947 */ /* 0x004fea000383ffff */
[----:B------:R-:W-:Y:S05]  /*118f0*/  BRA `(.L_x_1962) ;  /* 0xffffff3400607947 */ /* 0x000fea000383ffff */
.L_x_1969:
[----:B-1----:R-:W-:-:S04]  /*11900*/  IMAD.U32 R14, RZ, RZ, UR6 ;  /* 0x00000006ff0e7e24 */ /* 0x002fc8000f8e00ff */
[----:B------:R1:W2:Y:S03]  /*11910*/  SYNCS.PHASECHK.TRANS64.TRYWAIT P3, [R14+URZ+0x29850], R9 ;  /* 0x029850090e0075a7 */ /* 0x0002a6000806017f */
[----:B--2---:R-:W-:Y:S05]  /*11920*/  @!P3 NANOSLEEP.SYNCS 0x989680 ;  /* 0x009896800000b95d */ /* 0x004fea0003900000 */
[----:B------:R-:W2:Y:S02]  /*11930*/  @!P3 SYNCS.PHASECHK.TRANS64 P3, [R14+URZ+0x29850], R9 ;  /* 0x029850090e00b5a7 */ /* 0x000ea4000806007f */
[----:B--2---:R-:W-:Y:S05]  /*11940*/  @!P3 BRA `(.L_x_1969) ;  /* 0xfffffffc00ecb947 */ /* 0x004fea000383ffff */
[----:B------:R-:W-:Y:S05]  /*11950*/  BRA `(.L_x_1966) ;  /* 0xffffff4000707947 */ /* 0x000fea000383ffff */
.L_x_1976:
[----:B-1----:R-:W-:-:S04]  /*11960*/  IMAD.U32 R14, RZ, RZ, UR6 ;  /* 0x00000006ff0e7e24 */ /* 0x002fc8000f8e00ff */
[----:B------:R1:W2:Y:S03]  /*11970*/  SYNCS.PHASECHK.TRANS64.TRYWAIT P2, [R14+URZ+0x29830], R9 ;  /* 0x029830090e0075a7 */ /* 0x0002a6000804017f */
[----:B--2---:R-:W-:Y:S05]  /*11980*/  @!P2 NANOSLEEP.SYNCS 0x989680 ;  /* 0x009896800000a95d */ /* 0x004fea0003900000 */
[----:B------:R-:W2:Y:S02]  /*11990*/  @!P2 SYNCS.PHASECHK.TRANS64 P2, [R14+URZ+0x29830], R9 ;  /* 0x029830090e00a5a7 */ /* 0x000ea4000804007f */
[----:B--2---:R-:W-:Y:S05]  /*119a0*/  @!P2 BRA `(.L_x_1976) ;  /* 0xfffffffc00eca947 */ /* 0x004fea000383ffff */
[----:B------:R-:W-:Y:S05]  /*119b0*/  BRA `(.L_x_1973) ;  /* 0xffffff6c002c7947 */ /* 0x000fea000383ffff */
.L_x_1980:
[----:B-1----:R-:W-:-:S04]  /*119c0*/  IMAD.U32 R14, RZ, RZ, UR6 ;  /* 0x00000006ff0e7e24 */ /* 0x002fc8000f8e00ff */
[----:B------:R1:W2:Y:S03]  /*119d0*/  SYNCS.PHASECHK.TRANS64.TRYWAIT P2, [R14+URZ+0x29850], R9 ;  /* 0x029850090e0075a7 */ /* 0x0002a6000804017f */
[----:B--2---:R-:W-:Y:S05]  /*119e0*/  @!P2 NANOSLEEP.SYNCS 0x989680 ;  /* 0x009896800000a95d */ /* 0x004fea0003900000 */
[----:B------:R-:W2:Y:S02]  /*119f0*/  @!P2 SYNCS.PHASECHK.TRANS64 P2, [R14+URZ+0x29850], R9 ;  /* 0x029850090e00a5a7 */ /* 0x000ea4000804007f */
[----:B--2---:R-:W-:Y:S05]  /*11a00*/  @!P2 BRA `(.L_x_1980) ;  /* 0xfffffffc00eca947 */ /* 0x004fea000383ffff */
[----:B------:R-:W-:Y:S05]  /*11a10*/  BRA `(.L_x_1977) ;  /* 0xffffff78002c7947 */ /* 0x000fea000383ffff */
.L_x_1986:
[----:B-1----:R-:W-:-:S04]  /*11a20*/  IMAD.U32 R5, RZ, RZ, UR5 ;  /* 0x00000005ff057e24 */ /* 0x002fc8000f8e00ff */
[----:B------:R1:W2:Y:S03]  /*11a30*/  SYNCS.PHASECHK.TRANS64.TRYWAIT P0, [R5+URZ+0x29850], R0 ;  /* 0x02985000050075a7 */ /* 0x0002a6000800017f */
[----:B--2---:R-:W-:Y:S05]  /*11a40*/  @!P0 NANOSLEEP.SYNCS 0x989680 ;  /* 0x009896800000895d */ /* 0x004fea0003900000 */
[----:B------:R-:W2:Y:S02]  /*11a50*/  @!P0 SYNCS.PHASECHK.TRANS64 P0, [R5+URZ+0x29850], R0 ;  /* 0x02985000050085a7 */ /* 0x000ea4000800007f */
[----:B--2---:R-:W-:Y:S05]  /*11a60*/  @!P0 BRA `(.L_x_1986) ;  /* 0xfffffffc00ec8947 */ /* 0x004fea000383ffff */
[----:B------:R-:W-:Y:S05]  /*11a70*/  BRA `(.L_x_1985) ;  /* 0xffffff9400e07947 */ /* 0x000fea000383ffff */
.L_x_1999:
[----:B------:R-:W-:Y:S02]  /*11a80*/  IMAD.MOV.U32 R13, RZ, RZ, R4 ;  /* 0x000000ffff0d7224 */ /* 0x000fe400078e0004 */
[----:B------:R-:W-:Y:S02]  /*11a90*/  IMAD.MOV.U32 R12, RZ, RZ, RZ ;  /* 0x000000ffff0c7224 */ /* 0x000fe400078e00ff */
[----:B------:R-:W-:Y:S02]  /*11aa0*/  IMAD.MOV.U32 R11, RZ, RZ, 0x1f ;  /* 0x0000001fff0b7424 */ /* 0x000fe400078e00ff */
[----:B------:R-:W-:-:S07]  /*11ab0*/  IMAD.MOV.U32 R15, RZ, RZ, -0x1 ;  /* 0xffffffffff0f7424 */ /* 0x000fce00078e00ff */
[----:B0-----:R-:W-:Y:S05]  /*11ac0*/  WARPSYNC.COLLECTIVE R15, `(.L_x_2051) ;  /* 0x000000000f087348 */ /* 0x001fea0003c00000 */
[----:B------:R1:W2:Y:S02]  /*11ad0*/  SHFL.IDX P6, R14, R13, R12, R11 ;  /* 0x0000000c0d0e7389 */ /* 0x0002a400000c000b */
[----:B012---:R-:W-:Y:S01]  /*11ae0*/  ENDCOLLECTIVE ;  /* 0x000000000000791b */ /* 0x007fe20003800000 */
.L_x_2051:
[----:B------:R-:W-:Y:S05]  /*11af0*/  BRA `(.L_x_2052) ;  /* 0xffffffd000e07947 */ /* 0x000fea000383ffff */
.L_x_2001:
[----:B------:R-:W-:Y:S01]  /*11b00*/  BSSY B0, `(.L_x_2053) ;  /* 0x0000006000007945 */ /* 0x000fe20003800000 */
[----:B------:R-:W-:-:S07]  /*11b10*/  IMAD.MOV.U32 R15, RZ, RZ, -0x1 ;  /* 0xffffffffff0f7424 */ /* 0x000fce00078e00ff */
[----:B-1----:R-:W-:Y:S05]  /*11b20*/  WARPSYNC.COLLECTIVE R15, `(.L_x_2054) ;  /* 0x000000000f0c7348 */ /* 0x002fea0003c00000 */
[----:B------:R-:W-:Y:S02]  /*11b30*/  ELECT P6, UR62, PT ;  /* 0x00000000003e782f */ /* 0x000fe400038c0000 */
[----:B------:R-:W-:Y:S01]  /*11b40*/  MOV R14, UR62 ;  /* 0x0000003e000e7c02 */ /* 0x000fe20008000f00 */
[----:B-1----:R-:W-:Y:S10]  /*11b50*/  ENDCOLLECTIVE ;  /* 0x000000000000791b */ /* 0x002ff40003800000 */
.L_x_2054:
[----:B------:R-:W-:Y:S05]  /*11b60*/  BSYNC B0 ;  /* 0x0000000000007941 */ /* 0x000fea0003800000 */
.L_x_2053:
[----:B------:R-:W-:Y:S05]  /*11b70*/  BRA `(.L_x_2055) ;  /* 0xffffffd000e47947 */ /* 0x000fea000383ffff */
.L_x_2003:
[----:B0-----:R-:W-:-:S04]  /*11b80*/  IMAD.U32 R3, RZ, RZ, UR38 ;  /* 0x00000026ff037e24 */ /* 0x001fc8000f8e00ff */
[----:B------:R0:W2:Y:S03]  /*11b90*/  SYNCS.PHASECHK.TRANS64.TRYWAIT P0, [R3+URZ+0x29880], R2 ;  /* 0x02988002030075a7 */ /* 0x0000a6000800017f */
[----:B--2---:R-:W-:Y:S05]  /*11ba0*/  @!P0 NANOSLEEP.SYNCS 0x989680 ;  /* 0x009896800000895d */ /* 0x004fea0003900000 */
[----:B------:R-:W2:Y:S02]  /*11bb0*/  @!P0 SYNCS.PHASECHK.TRANS64 P0, [R3+URZ+0x29880], R2 ;  /* 0x02988002030085a7 */ /* 0x000ea4000800007f */
[----:B--2---:R-:W-:Y:S05]  /*11bc0*/  @!P0 BRA `(.L_x_2003) ;  /* 0xfffffffc00ec8947 */ /* 0x004fea000383ffff */
[----:B------:R-:W-:Y:S05]  /*11bd0*/  BRA `(.L_x_2056) ;  /* 0xffffffd400307947 */ /* 0x000fea000383ffff */
.L_x_2005:
[----:B0-----:R-:W-:-:S04]  /*11be0*/  IMAD.U32 R3, RZ, RZ, UR38 ;  /* 0x00000026ff037e24 */ /* 0x001fc8000f8e00ff */
[----:B------:R0:W2:Y:S03]  /*11bf0*/  SYNCS.PHASECHK.TRANS64.TRYWAIT P0, [R3+URZ+0x29840], R2 ;  /* 0x02984002030075a7 */ /* 0x0000a6000800017f */
[----:B--2---:R-:W-:Y:S05]  /*11c00*/  @!P0 NANOSLEEP.SYNCS 0x989680 ;  /* 0x009896800000895d */ /* 0x004fea0003900000 */
[----:B------:R-:W2:Y:S02]  /*11c10*/  @!P0 SYNCS.PHASECHK.TRANS64 P0, [R3+URZ+0x29840], R2 ;  /* 0x02984002030085a7 */ /* 0x000ea4000800007f */
[----:B--2---:R-:W-:Y:S05]  /*11c20*/  @!P0 BRA `(.L_x_2005) ;  /* 0xfffffffc00ec8947 */ /* 0x004fea000383ffff */
[----:B------:R-:W-:Y:S05]  /*11c30*/  BRA `(.L_x_2057) ;  /* 0xffffffd400707947 */ /* 0x000fea000383ffff */
.L_x_2008:
[----:B------:R-:W-:Y:S01]  /*11c40*/  IMAD.MOV.U32 R13, RZ, RZ, R4 ;  /* 0x000000ffff0d7224 */ /* 0x000fe200078e0004 */
[----:B------:R-:W-:Y:S01]  /*11c50*/  LEA.HI R2, R18, UR39, RZ, 0x1e ;  /* 0x0000002712027c11 */ /* 0x000fe2000f8ff0ff */
[----:B------:R-:W-:Y:S02]  /*11c60*/  IMAD.MOV.U32 R12, RZ, RZ, RZ ;  /* 0x000000ffff0c7224 */ /* 0x000fe400078e00ff */
[----:B------:R-:W-:Y:S02]  /*11c70*/  IMAD.MOV.U32 R11, RZ, RZ, 0x1c1f ;  /* 0x00001c1fff0b7424 */ /* 0x000fe400078e00ff */
[----:B------:R-:W-:Y:S02]  /*11c80*/  IMAD.MOV.U32 R15, RZ, RZ, -0x1 ;  /* 0xffffffffff0f7424 */ /* 0x000fe400078e00ff */
[----:B------:R-:W-:-:S07]  /*11c90*/  VIADD R10, R2, 0x20 ;  /* 0x00000020020a7836 */ /* 0x000fce0000000000 */
[----:B------:R-:W-:Y:S05]  /*11ca0*/  WARPSYNC.COLLECTIVE R15, `(.L_x_2058) ;  /* 0x000000000f087348 */ /* 0x000fea0003c00000 */
[----:B------:R0:W1:Y:S02]  /*11cb0*/  SHFL.IDX P6, R14, R13, R12, R11 ;  /* 0x0000000c0d0e7389 */ /* 0x00006400000c000b */
[----:B01----:R-:W-:Y:S01]  /*11cc0*/  ENDCOLLECTIVE ;  /* 0x000000000000791b */ /* 0x003fe20003800000 */
.L_x_2058:
[----:B------:R-:W-:Y:S02]  /*11cd0*/  IMAD.MOV.U32 R13, RZ, RZ, R5 ;  /* 0x000000ffff0d7224 */ /* 0x000fe400078e0005 */
[----:B------:R-:W-:-:S07]  /*11ce0*/  IMAD.MOV.U32 R6, RZ, RZ, R14 ;  /* 0x000000ffff067224 */ /* 0x000fce00078e000e */
[----:B------:R-:W-:Y:S05]  /*11cf0*/  WARPSYNC.COLLECTIVE R15, `(.L_x_2059) ;  /* 0x000000000f087348 */ /* 0x000fea0003c00000 */
[----:B------:R0:W1:Y:S02]  /*11d00*/  SHFL.IDX P6, R14, R13, R12, R11 ;  /* 0x0000000c0d0e7389 */ /* 0x00006400000c000b */
[----:B01----:R-:W-:Y:S01]  /*11d10*/  ENDCOLLECTIVE ;  /* 0x000000000000791b */ /* 0x003fe20003800000 */
.L_x_2059:
[----:B------:R-:W-:Y:S02]  /*11d20*/  ULDC UR4, c[0x0][0x288] ;  /* 0x0000a20000047ab9 */ /* 0x000fe40000000800 */
[----:B------:R-:W-:-:S05]  /*11d30*/  IMAD R3, R9, UR4, RZ ;  /* 0x0000000409037c24 */ /* 0x000fca000f8e02ff */
[----:B------:R-:W-:Y:S01]  /*11d40*/  ISETP.GE.AND P4, PT, R2, R3, PT ;  /* 0x000000030200720c */ /* 0x000fe20003f86270 */
[----:B------:R-:W-:Y:S02]  /*11d50*/  IMAD.MOV.U32 R13, RZ, RZ, R4 ;  /* 0x000000ffff0d7224 */ /* 0x000fe400078e0004 */
[----:B------:R-:W-:-:S10]  /*11d60*/  IMAD.MOV.U32 R12, RZ, RZ, 0x1 ;  /* 0x00000001ff0c7424 */ /* 0x000fd400078e00ff */
[----:B------:R-:W-:Y:S02]  /*11d70*/  @!P4 VIADD R9, R0, UR38 ;  /* 0x000000260009cc36 */ /* 0x000fe40008000000 */
[----:B------:R-:W-:-:S07]  /*11d80*/  IMAD.MOV.U32 R7, RZ, RZ, R14 ;  /* 0x000000ffff077224 */ /* 0x000fce00078e000e */
[----:B------:R-:W-:Y:S05]  /*11d90*/  WARPSYNC.COLLECTIVE R15, `(.L_x_2060) ;  /* 0x000000000f087348 */ /* 0x000fea0003c00000 */
[----:B------:R0:W1:Y:S02]  /*11da0*/  SHFL.IDX P6, R14, R13, R12, R11 ;  /* 0x0000000c0d0e7389 */ /* 0x00006400000c000b */
[----:B01----:R-:W-:Y:S01]  /*11db0*/  ENDCOLLECTIVE ;  /* 0x000000000000791b */ /* 0x003fe20003800000 */
.L_x_2060:
[----:B------:R-:W-:-:S05]  /*11dc0*/  @!P4 IADD3 R7, P3, R8, R7, RZ ;  /* 0x000000070807c210 */ /* 0x000fca0007f7e0ff */
[----:B------:R-:W-:Y:S01]  /*11dd0*/  @!P4 IMAD.X R6, RZ, RZ, R6, P3 ;  /* 0x000000ffff06c224 */ /* 0x000fe200018e0606 */
[----:B------:R-:W-:Y:S01]  /*11de0*/  ISETP.GE.AND P3, PT, R10, R3, PT ;  /* 0x000000030a00720c */ /* 0x000fe20003f66270 */
[----:B------:R-:W-:-:S03]  /*11df0*/  VIADD R10, R2, 0x40 ;  /* 0x00000040020a7836 */ /* 0x000fc60000000000 */
        /* <DEDUP_REMOVED lines=14> */
.L_x_2061:
[----:B------:R-:W-:Y:S02]  /*11ee0*/  @!P3 VIADD R9, R0, UR38 ;  /* 0x000000260009bc36 */ /* 0x000fe40008000000 */
[----:B------:R-:W-:Y:S02]  /*11ef0*/  IMAD.MOV.U32 R13, RZ, RZ, R4 ;  /* 0x000000ffff0d7224 */ /* 0x000fe400078e0004 */
[----:B------:R-:W-:Y:S02]  /*11f00*/  IMAD.MOV.U32 R12, RZ, RZ, 0x2 ;  /* 0x00000002ff0c7424 */ /* 0x000fe400078e00ff */
[----:B------:R-:W-:-:S07]  /*11f10*/  IMAD.MOV.U32 R7, RZ, RZ, R14 ;  /* 0x000000ffff077224 */ /* 0x000fce00078e000e */
[----:B------:R-:W-:Y:S05]  /*11f20*/  WARPSYNC.COLLECTIVE R15, `(.L_x_2062) ;  /* 0x000000000f087348 */ /* 0x000fea0003c00000 */
[----:B------:R0:W1:Y:S02]  /*11f30*/  SHFL.IDX P6, R14, R13, R12, R11 ;  /* 0x0000000c0d0e7389 */ /* 0x00006400000c000b */
[----:B01----:R-:W-:Y:S01]  /*11f40*/  ENDCOLLECTIVE ;  /* 0x000000000000791b */ /* 0x003fe20003800000 */
.L_x_2062:
[----:B------:R-:W-:-:S05]  /*11f50*/  @!P3 IADD3 R7, P4, R8, R7, RZ ;  /* 0x000000070807b210 */ /* 0x000fca0007f9e0ff */
[----:B------:R-:W-:-:S05]  /*11f60*/  @!P3 IMAD.X R6, RZ, RZ, R6, P4 ;  /* 0x000000ffff06b224 */ /* 0x000fca00020e0606 */
        /* <DEDUP_REMOVED lines=15> */
.L_x_2063:
[----:B------:R-:W-:Y:S02]  /*12060*/  @!P3 VIADD R19, R0, UR38 ;  /* 0x000000260013bc36 */ /* 0x000fe40008000000 */
[----:B------:R-:W-:Y:S02]  /*12070*/  IMAD.MOV.U32 R13, RZ, RZ, R4 ;  /* 0x000000ffff0d7224 */ /* 0x000fe400078e0004 */
[----:B------:R-:W-:Y:S02]  /*12080*/  IMAD.MOV.U32 R12, RZ, RZ, 0x3 ;  /* 0x00000003ff0c7424 */ /* 0x000fe400078e00ff */
[----:B------:R-:W-:-:S07]  /*12090*/  IMAD.MOV.U32 R7, RZ, RZ, R14 ;  /* 0x000000ffff077224 */ /* 0x000fce00078e000e */
[----:B------:R-:W-:Y:S05]  /*120a0*/  WARPSYNC.COLLECTIVE R15, `(.L_x_2064) ;  /* 0x000000000f087348 */ /* 0x000fea0003c00000 */
[----:B------:R0:W1:Y:S02]  /*120b0*/  SHFL.IDX P6, R14, R13, R12, R11 ;  /* 0x0000000c0d0e7389 */ /* 0x00006400000c000b */
[----:B01----:R-:W-:Y:S01]  /*120c0*/  ENDCOLLECTIVE ;  /* 0x000000000000791b */ /* 0x003fe20003800000 */
.L_x_2064:
[----:B------:R-:W-:-:S05]  /*120d0*/  @!P3 IADD3 R7, P4, R8, R7, RZ ;  /* 0x000000070807b210 */ /* 0x000fca0007f9e0ff */
[----:B------:R-:W-:-:S05]  /*120e0*/  @!P3 IMAD.X R6, RZ, RZ, R6, P4 ;  /* 0x000000ffff06b224 */ /* 0x000fca00020e0606 */
[----:B------:R-:W-:Y:S01]  /*120f0*/  @!P3 LOP3.LUT R7, R7, R6, RZ, 0x3c, !PT ;  /* 0x000000060707b212 */ /* 0x000fe200078e3cff */
[----:B------:R-:W-:-:S03]  /*12100*/  IMAD.MOV.U32 R13, RZ, RZ, R5 ;  /* 0x000000ffff0d7224 */ /* 0x000fc600078e0005 */
[----:B------:R-:W-:-:S04]  /*12110*/  @!P3 LOP3.LUT R6, R7, R6, RZ, 0x3c, !PT ;  /* 0x000000060706b212 */ /* 0x000fc800078e3cff */
[----:B------:R-:W-:Y:S01]  /*12120*/  @!P3 LOP3.LUT R7, R7, R6, RZ, 0x3c, !PT ;  /* 0x000000060707b212 */ /* 0x000fe200078e3cff */
[----:B------:R-:W-:-:S04]  /*12130*/  IMAD.MOV.U32 R4, RZ, RZ, R14 ;  /* 0x000000ffff047224 */ /* 0x000fc800078e000e */
[----:B------:R-:W-:Y:S01]  /*12140*/  @!PT LDS RZ, [RZ] ;  /* 0x00000000fffff984 */ /* 0x000fe20000000800 */
[----:B------:R-:W-:Y:S01]  /*12150*/  @!PT LDS RZ, [RZ] ;  /* 0x00000000fffff984 */ /* 0x000fe20000000800 */
[----:B------:R-:W-:Y:S01]  /*12160*/  @!PT LDS RZ, [RZ] ;  /* 0x00000000fffff984 */ /* 0x000fe20000000800 */
[----:B------:R0:W-:Y:S04]  /*12170*/  @!P3 LDGSTS.E.BYPASS.LTC128B.128 [R19+0x15400], desc[UR48][R6.64], !P2 ;  /* 0x154000000613bfae */ /* 0x0001e8000d101d70 */
[----:B------:R0:W-:Y:S04]  /*12180*/  @!P3 LDGSTS.E.BYPASS.LTC128B.128 [R19+0x17400], desc[UR48][R6.64+0x40], !P0 ;  /* 0x174000400613bfae */ /* 0x0001e8000c101d70 */
[----:B------:R0:W-:Y:S02]  /*12190*/  @!P3 LDGSTS.E.BYPASS.LTC128B.128 [R19+0x19400], desc[UR48][R6.64+0x80], !P1 ;  /* 0x194000800613bfae */ /* 0x0001e4000c901d70 */
[----:B0-----:R-:W-:Y:S05]  /*121a0*/  WARPSYNC.COLLECTIVE R15, `(.L_x_2065) ;  /* 0x000000000f087348 */ /* 0x001fea0003c00000 */
[----:B------:R1:W2:Y:S02]  /*121b0*/  SHFL.IDX P6, R14, R13, R12, R11 ;  /* 0x0000000c0d0e7389 */ /* 0x0002a400000c000b */
[----:B012---:R-:W-:Y:S01]  /*121c0*/  ENDCOLLECTIVE ;  /* 0x000000000000791b */ /* 0x007fe20003800000 */
.L_x_2065:
[----:B------:R-:W-:Y:S05]  /*121d0*/  BRA `(.L_x_2066) ;  /* 0xffffffd8008c7947 */ /* 0x000fea000383ffff */
.L_x_2011:
[----:B-1----:R-:W-:-:S04]  /*121e0*/  IMAD.U32 R3, RZ, RZ, UR38 ;  /* 0x00000026ff037e24 */ /* 0x002fc8000f8e00ff */
[----:B------:R1:W2:Y:S03]  /*121f0*/  SYNCS.PHASECHK.TRANS64.TRYWAIT P0, [R3+URZ+0x29820], R0 ;  /* 0x02982000030075a7 */ /* 0x0002a6000800017f */
[----:B--2---:R-:W-:Y:S05]  /*12200*/  @!P0 NANOSLEEP.SYNCS 0x989680 ;  /* 0x009896800000895d */ /* 0x004fea0003900000 */
[----:B------:R-:W2:Y:S02]  /*12210*/  @!P0 SYNCS.PHASECHK.TRANS64 P0, [R3+URZ+0x29820], R0 ;  /* 0x02982000030085a7 */ /* 0x000ea4000800007f */
[----:B--2---:R-:W-:Y:S05]  /*12220*/  @!P0 BRA `(.L_x_2011) ;  /* 0xfffffffc00ec8947 */ /* 0x004fea000383ffff */
[----:B------:R-:W-:Y:S05]  /*12230*/  BRA `(.L_x_2067) ;  /* 0xffffffd800dc7947 */ /* 0x000fea000383ffff */
.L_x_2016:
[----:B0-----:R0:W1:Y:S02]  /*12240*/  SYNCS.PHASECHK.TRANS64.TRYWAIT P0, [R6+URZ+0x29880], R4 ;  /* 0x02988004060075a7 */ /* 0x001064000800017f */
[----:B-1----:R-:W-:Y:S05]  /*12250*/  @!P0 NANOSLEEP.SYNCS 0x989680 ;  /* 0x009896800000895d */ /* 0x002fea0003900000 */
[----:B------:R-:W1:Y:S02]  /*12260*/  @!P0 SYNCS.PHASECHK.TRANS64 P0, [R6+URZ+0x29880], R4 ;  /* 0x02988004060085a7 */ /* 0x000e64000800007f */
[----:B-1----:R-:W-:Y:S05]  /*12270*/  @!P0 BRA `(.L_x_2016) ;  /* 0xfffffffc00f08947 */ /* 0x002fea000383ffff */
[----:B------:R-:W-:Y:S05]  /*12280*/  BRA `(.L_x_2068) ;  /* 0xffffffdc00887947 */ /* 0x000fea000383ffff */
.L_x_2020:
[----:B-1----:R1:W2:Y:S02]  /*12290*/  SYNCS.PHASECHK.TRANS64.TRYWAIT P0, [R6+URZ+0x29840], R4 ;  /* 0x02984004060075a7 */ /* 0x0022a4000800017f */
[----:B--2---:R-:W-:Y:S05]  /*122a0*/  @!P0 NANOSLEEP.SYNCS 0x989680 ;  /* 0x009896800000895d */ /* 0x004fea0003900000 */
[----:B------:R-:W2:Y:S02]  /*122b0*/  @!P0 SYNCS.PHASECHK.TRANS64 P0, [R6+URZ+0x29840], R4 ;  /* 0x02984004060085a7 */ /* 0x000ea4000800007f */
[----:B--2---:R-:W-:Y:S05]  /*122c0*/  @!P0 BRA `(.L_x_2020) ;  /* 0xfffffffc00f08947 */ /* 0x004fea000383ffff */
[----:B------:R-:W-:Y:S05]  /*122d0*/  BRA `(.L_x_2069) ;  /* 0xffffffdc00f87947 */ /* 0x000fea000383ffff */
.L_x_2027:
[----:B-1----:R1:W2:Y:S02]  /*122e0*/  SYNCS.PHASECHK.TRANS64.TRYWAIT P0, [R18+URZ+0x29870], R4 ;  /* 0x02987004120075a7 */ /* 0x0022a4000800017f */
[----:B--2---:R-:W-:Y:S05]  /*122f0*/  @!P0 NANOSLEEP.SYNCS 0x989680 ;  /* 0x009896800000895d */ /* 0x004fea0003900000 */
[----:B------:R-:W2:Y:S02]  /*12300*/  @!P0 SYNCS.PHASECHK.TRANS64 P0, [R18+URZ+0x29870], R4 ;  /* 0x02987004120085a7 */ /* 0x000ea4000800007f */
[----:B--2---:R-:W-:Y:S05]  /*12310*/  @!P0 BRA `(.L_x_2027) ;  /* 0xfffffffc00f08947 */ /* 0x004fea000383ffff */
[----:B------:R-:W-:Y:S05]  /*12320*/  BRA `(.L_x_2070) ;  /* 0xffffffe000f87947 */ /* 0x000fea000383ffff */
.L_x_2029:
[----:B--2---:R2:W3:Y:S02]  /*12330*/  SYNCS.PHASECHK.TRANS64.TRYWAIT P0, [R18+URZ+0x29860], R0 ;  /* 0x02986000120075a7 */ /* 0x0044e4000800017f */
[----:B---3--:R-:W-:Y:S05]  /*12340*/  @!P0 NANOSLEEP.SYNCS 0x989680 ;  /* 0x009896800000895d */ /* 0x008fea0003900000 */
[----:B------:R-:W3:Y:S02]  /*12350*/  @!P0 SYNCS.PHASECHK.TRANS64 P0, [R18+URZ+0x29860], R0 ;  /* 0x02986000120085a7 */ /* 0x000ee4000800007f */
[----:B---3--:R-:W-:Y:S05]  /*12360*/  @!P0 BRA `(.L_x_2029) ;  /* 0xfffffffc00f08947 */ /* 0x008fea000383ffff */
[----:B------:R-:W-:Y:S05]  /*12370*/  BRA `(.L_x_2071) ;  /* 0xffffffe000fc7947 */ /* 0x000fea000383ffff */
.L_x_2035:
[----:B-1----:R1:W2:Y:S02]  /*12380*/  SYNCS.PHASECHK.TRANS64.TRYWAIT P0, [R3+URZ+0x29870], R0 ;  /* 0x02987000030075a7 */ /* 0x0022a4000800017f */
[----:B--2---:R-:W-:Y:S05]  /*12390*/  @!P0 NANOSLEEP.SYNCS 0x989680 ;  /* 0x009896800000895d */ /* 0x004fea0003900000 */
[----:B------:R-:W2:Y:S02]  /*123a0*/  @!P0 SYNCS.PHASECHK.TRANS64 P0, [R3+URZ+0x29870], R0 ;  /* 0x02987000030085a7 */ /* 0x000ea4000800007f */
[----:B--2---:R-:W-:Y:S05]  /*123b0*/  @!P0 BRA `(.L_x_2035) ;  /* 0xfffffffc00f08947 */ /* 0x004fea000383ffff */
[----:B------:R-:W-:Y:S05]  /*123c0*/  BRA `(.L_x_2072) ;  /* 0xffffffe8009c7947 */ /* 0x000fea000383ffff */
.L_x_2037:
[----:B-1----:R1:W2:Y:S02]  /*123d0*/  SYNCS.PHASECHK.TRANS64.TRYWAIT P0, [R3+URZ+0x29860], R2 ;  /* 0x02986002030075a7 */ /* 0x0022a4000800017f */
[----:B--2---:R-:W-:Y:S05]  /*123e0*/  @!P0 NANOSLEEP.SYNCS 0x989680 ;  /* 0x009896800000895d */ /* 0x004fea0003900000 */
[----:B------:R-:W2:Y:S02]  /*123f0*/  @!P0 SYNCS.PHASECHK.TRANS64 P0, [R3+URZ+0x29860], R2 ;  /* 0x02986002030085a7 */ /* 0x000ea4000800007f */
[----:B--2---:R-:W-:Y:S05]  /*12400*/  @!P0 BRA `(.L_x_2037) ;  /* 0xfffffffc00f08947 */ /* 0x004fea000383ffff */
[----:B------:R-:W-:Y:S05]  /*12410*/  BRA `(.L_x_2073) ;  /* 0xffffffe800ac7947 */ /* 0x000fea000383ffff */
.L_x_2039:
[----:B0-----:R0:W1:Y:S02]  /*12420*/  SYNCS.PHASECHK.TRANS64.TRYWAIT P0, [R9+URZ+0x29820], R2 ;  /* 0x02982002090075a7 */ /* 0x001064000800017f */
[----:B-1----:R-:W-:Y:S05]  /*12430*/  @!P0 NANOSLEEP.SYNCS 0x989680 ;  /* 0x009896800000895d */ /* 0x002fea0003900000 */
[----:B------:R-:W1:Y:S02]  /*12440*/  @!P0 SYNCS.PHASECHK.TRANS64 P0, [R9+URZ+0x29820], R2 ;  /* 0x02982002090085a7 */ /* 0x000e64000800007f */
[----:B-1----:R-:W-:Y:S05]  /*12450*/  @!P0 BRA `(.L_x_2039) ;  /* 0xfffffffc00f08947 */ /* 0x002fea000383ffff */
[----:B------:R-:W-:Y:S05]  /*12460*/  BRA `(.L_x_2074) ;  /* 0xfffffff000207947 */ /* 0x000fea000383ffff */
.L_x_2041:
[----:B0-----:R0:W1:Y:S02]  /*12470*/  SYNCS.PHASECHK.TRANS64.TRYWAIT P1, [R5+URZ], R4 ;  /* 0x00000004050075a7 */ /* 0x001064000802017f */
[----:B-1----:R-:W-:Y:S05]  /*12480*/  @!P1 NANOSLEEP.SYNCS 0x989680 ;  /* 0x009896800000995d */ /* 0x002fea0003900000 */
[----:B------:R-:W1:Y:S02]  /*12490*/  @!P1 SYNCS.PHASECHK.TRANS64 P1, [R5+URZ], R4 ;  /* 0x00000004050095a7 */ /* 0x000e64000802007f */
[----:B-1----:R-:W-:Y:S05]  /*124a0*/  @!P1 BRA `(.L_x_2041) ;  /* 0xfffffffc00f09947 */ /* 0x002fea000383ffff */
[----:B------:R-:W-:Y:S05]  /*124b0*/  BRA `(.L_x_2075) ;  /* 0xfffffff000707947 */ /* 0x000fea000383ffff */
.L_x_2042:
[----:B-1----:R1:W2:Y:S02]  /*124c0*/  SYNCS.PHASECHK.TRANS64.TRYWAIT P1, [R7+URZ], R2 ;  /* 0x00000002070075a7 */ /* 0x0022a4000802017f */
[----:B--2---:R-:W-:Y:S05]  /*124d0*/  @!P1 NANOSLEEP.SYNCS 0x989680 ;  /* 0x009896800000995d */ /* 0x004fea0003900000 */
[----:B------:R-:W2:Y:S02]  /*124e0*/  @!P1 SYNCS.PHASECHK.TRANS64 P1, [R7+URZ], R2 ;  /* 0x00000002070095a7 */ /* 0x000ea4000802007f */
[----:B--2---:R-:W-:Y:S05]  /*124f0*/  @!P1 BRA `(.L_x_2042) ;  /* 0xfffffffc00f09947 */ /* 0x004fea000383ffff */
[----:B------:R-:W-:Y:S05]  /*12500*/  BRA `(.L_x_2076) ;  /* 0xfffffff000647947 */ /* 0x000fea000383ffff */
.L_x_2044:
[----:B0-----:R0:W2:Y:S02]  /*12510*/  SYNCS.PHASECHK.TRANS64.TRYWAIT P1, [R5+URZ+0x29860], R4 ;  /* 0x02986004050075a7 */ /* 0x0010a4000802017f */
[----:B--2---:R-:W-:Y:S05]  /*12520*/  @!P1 NANOSLEEP.SYNCS 0x989680 ;  /* 0x009896800000995d */ /* 0x004fea0003900000 */
[----:B------:R-:W2:Y:S02]  /*12530*/  @!P1 SYNCS.PHASECHK.TRANS64 P1, [R5+URZ+0x29860], R4 ;  /* 0x02986004050095a7 */ /* 0x000ea4000802007f */
[----:B--2---:R-:W-:Y:S05]  /*12540*/  @!P1 BRA `(.L_x_2044) ;  /* 0xfffffffc00f09947 */ /* 0x004fea000383ffff */
[----:B------:R-:W-:Y:S05]  /*12550*/  BRA `(.L_x_2077) ;  /* 0xfffffff000647947 */ /* 0x000fea000383ffff */
.L_x_2046:
[----:B--2---:R2:W3:Y:S02]  /*12560*/  SYNCS.PHASECHK.TRANS64.TRYWAIT P1, [R3+URZ+0x29860], R2 ;  /* 0x02986002030075a7 */ /* 0x0044e4000802017f */
[----:B---3--:R-:W-:Y:S05]  /*12570*/  @!P1 NANOSLEEP.SYNCS 0x989680 ;  /* 0x009896800000995d */ /* 0x008fea0003900000 */
[----:B------:R-:W3:Y:S02]  /*12580*/  @!P1 SYNCS.PHASECHK.TRANS64 P1, [R3+URZ+0x29860], R2 ;  /* 0x02986002030095a7 */ /* 0x000ee4000802007f */
[----:B---3--:R-:W-:Y:S05]  /*12590*/  @!P1 BRA `(.L_x_2046) ;  /* 0xfffffffc00f09947 */ /* 0x008fea000383ffff */
[----:B------:R-:W-:Y:S05]  /*125a0*/  BRA `(.L_x_2078) ;  /* 0xfffffff000647947 */ /* 0x000fea000383ffff */
.L_x_2048:
[----:B---3--:R3:W4:Y:S02]  /*125b0*/  SYNCS.PHASECHK.TRANS64.TRYWAIT P0, [R5+URZ+0x29880], R4 ;  /* 0x02988004050075a7 */ /* 0x008724000800017f */
[----:B----4-:R-:W-:Y:S05]  /*125c0*/  @!P0 NANOSLEEP.SYNCS 0x989680 ;  /* 0x009896800000895d */ /* 0x010fea0003900000 */
[----:B------:R-:W4:Y:S02]  /*125d0*/  @!P0 SYNCS.PHASECHK.TRANS64 P0, [R5+URZ+0x29880], R4 ;  /* 0x02988004050085a7 */ /* 0x000f24000800007f */
[----:B----4-:R-:W-:Y:S05]  /*125e0*/  @!P0 BRA `(.L_x_2048) ;  /* 0xfffffffc00f08947 */ /* 0x010fea000383ffff */
[----:B------:R-:W-:Y:S05]  /*125f0*/  BRA `(.L_x_2049) ;  /* 0xfffffff000607947 */ /* 0x000fea000383ffff */
.L_x_2079:
        /* <DEDUP_REMOVED lines=16> */
.L_x_2850:


//--------------------- .text._ZN7cutlass13device_kernelIN5flash11enable_sm90INS1_16FlashAttnFwdSm90INS1_25CollectiveMainloopFwdSm90ILi2EN4cute5tupleIJNS5_1CILi1EEES8_S8_EEENS6_IJNS7_ILi128EEENS7_ILi160EEENS7_ILi192EEEEEELi128ENS_12float_e4m3_tEfNS_4arch4Sm90ELb1ELb0ELb0ELb1ELb0ELb0ELb0ELb1ELb1ELb1ELb1ELb0EEENS1_21CollectiveEpilogueFwdINS6_IJSA_SA_SB_EEES9_NS_10bfloat16_tESG_Li256ELb1ELb1ELb1ELb1EEENS1_36VarlenDynamicPersistentTileSchedulerILi128ELi160ELi256ELi128ELb1ELb1ELb1ELb1ELb1ELb1EEEEEEEEEvNT_6ParamsE --------------------------
	.section	.text._ZN7cutlass13device_kernelIN5flash11enable_sm90INS1_16FlashAttnFwdSm90INS1_25CollectiveMainloopFwdSm90ILi2EN4cute5tupleIJNS5_1CILi1EEES8_S8_EEENS6_IJNS7_ILi128EEENS7_ILi160EEENS7_ILi192EEEEEELi128ENS_12float_e4m3_tEfNS_4arch4Sm90ELb1ELb0ELb0ELb1ELb0ELb0ELb0ELb1ELb1ELb1ELb1ELb0EEENS1_21CollectiveEpilogueFwdINS6_IJSA_SA_SB_EEES9_NS_10bfloat16_tESG_Li256ELb1ELb1ELb1ELb1EEENS1_36VarlenDynamicPersistentTileSchedulerILi128ELi160ELi256ELi128ELb1ELb1ELb1ELb1ELb1ELb1EEEEEEEEEvNT_6ParamsE,"ax",@progbits
	.align	128
.text._ZN7cutlass13device_kernelIN5flash11enable_sm90INS1_16FlashAttnFwdSm90INS1_25CollectiveMainloopFwdSm90ILi2EN4cute5tupleIJNS5_1CILi1EEES8_S8_EEENS6_IJNS7_ILi128EEENS7_ILi160EEENS7_ILi192EEEEEELi128ENS_12float_e4m3_tEfNS_4arch4Sm90ELb1ELb0ELb0ELb1ELb0ELb0ELb0ELb1ELb1ELb1ELb1ELb0EEENS1_21CollectiveEpilogueFwdINS6_IJSA_SA_SB_EEES9_NS_10bfloat16_tESG_Li256ELb1ELb1ELb1ELb1EEENS1_36VarlenDynamicPersistentTileSchedulerILi128ELi160ELi256ELi128ELb1ELb1ELb1ELb1ELb1ELb1EEEEEEEEEvNT_6ParamsE:
        .type           _ZN7cutlass13device_kernelIN5flash11enable_sm90INS1_16FlashAttnFwdSm90INS1_25CollectiveMainloopFwdSm90ILi2EN4cute5tupleIJNS5_1CILi1EEES8_S8_EEENS6_IJNS7_ILi128EEENS7_ILi160EEENS7_ILi192EEEEEELi128ENS_12float_e4m3_tEfNS_4arch4Sm90ELb1ELb0ELb0ELb1ELb0ELb0ELb0ELb1ELb1ELb1ELb1ELb0EEENS1_21CollectiveEpilogueFwdINS6_IJSA_SA_SB_EEES9_NS_10bfloat16_tESG_Li256ELb1ELb1ELb1ELb1EEENS1_36VarlenDynamicPersistentTileSchedulerILi128ELi160ELi256ELi128ELb1ELb1ELb1ELb1ELb1ELb1EEEEEEEEEvNT_6ParamsE,@function
        .size           _ZN7cutlass13device_kernelIN5flash11enable_sm90INS1_16FlashAttnFwdSm90INS1_25CollectiveMainloopFwdSm90ILi2EN4cute5tupleIJNS5_1CILi1EEES8_S8_EEENS6_IJNS7_ILi128EEENS7_ILi160EEENS7_ILi192EEEEEELi128ENS_12float_e4m3_tEfNS_4arch4Sm90ELb1ELb0ELb0ELb1ELb0ELb0ELb0ELb1ELb1ELb1ELb1ELb0EEENS1_21CollectiveEpilogueFwdINS6_IJSA_SA_SB_EEES9_NS_10bfloat16_tESG_Li256ELb1ELb1ELb1ELb1EEENS1_36VarlenDynamicPersistentTileSchedulerILi128ELi160ELi256ELi128ELb1ELb1ELb1ELb1ELb1ELb1EEEEEEEEEvNT_6ParamsE,(.L_x_2851 - _ZN7cutlass13device_kernelIN5flash11enable_sm90INS1_16FlashAttnFwdSm90INS1_25CollectiveMainloopFwdSm90ILi2EN4cute5tupleIJNS5_1CILi1EEES8_S8_EEENS6_IJNS7_ILi128EEENS7_ILi160EEENS7_ILi192EEEEEELi128ENS_12float_e4m3_tEfNS_4arch4Sm90ELb1ELb0ELb0ELb1ELb0ELb0ELb0ELb1ELb1ELb1ELb1ELb0EEENS1_21CollectiveEpilogueFwdINS6_IJSA_SA_SB_EEES9_NS_10bfloat16_tESG_Li256ELb1ELb1ELb1ELb1EEENS1_36VarlenDynamicPersistentTileSchedulerILi128ELi160ELi256ELi128ELb1ELb1ELb1ELb1ELb1ELb1EEEEEEEEEvNT_6ParamsE)
        .other          _ZN7cutlass13device_kernelIN5flash11enable_sm90INS1_16FlashAttnFwdSm90INS1_25CollectiveMainloopFwdSm90ILi2EN4cute5tupleIJNS5_1CILi1EEES8_S8_EEENS6_IJNS7_ILi128EEENS7_ILi160EEENS7_ILi192EEEEEELi128ENS_12float_e4m3_tEfNS_4arch4Sm90ELb1ELb0ELb0ELb1ELb0ELb0ELb0ELb1ELb1ELb1ELb1ELb0EEENS1_21CollectiveEpilogueFwdINS6_IJSA_SA_SB_EEES9_NS_10bfloat16_tESG_Li256ELb1ELb1ELb1ELb1EEENS1_36VarlenDynamicPersistentTileSchedulerILi128ELi160ELi256ELi128ELb1ELb1ELb1ELb1ELb1ELb1EEEEEEEEEvNT_6ParamsE,@"STO_CUDA_ENTRY STV_DEFAULT"
_ZN7cutlass13device_kernelIN5flash11enable_sm90INS1_16FlashAttnFwdSm90INS1_25CollectiveMainloopFwdSm90ILi2EN4cute5tupleIJNS5_1CILi1EEES8_S8_EEENS6_IJNS7_ILi128EEENS7_ILi160EEENS7_ILi192EEEEEELi128ENS_12float_e4m3_tEfNS_4arch4Sm90ELb1ELb0ELb0ELb1ELb0ELb0ELb0ELb1ELb1ELb1ELb1ELb0EEENS1_21CollectiveEpilogueFwdINS6_IJSA_SA_SB_EEES9_NS_10bfloat16_tESG_Li256ELb1ELb1ELb1ELb1EEENS1_36VarlenDynamicPersistentTileSchedulerILi128ELi160ELi256ELi128ELb1ELb1ELb1ELb1ELb1ELb1EEEEEEEEEvNT_6ParamsE:
        /* <DEDUP_REMOVED lines=18> */
.L_x_2081:
[----:B------:R-:W-:Y:S05]  /*0120*/  BSYNC B0 ;  /* 0x0000000000007941 */ /* 0x000fea0003800000 */
.L_x_2080:
        /* <DEDUP_REMOVED lines=41> */
.L_x_2082:
        /* <DEDUP_REMOVED lines=22> */
.L_x_2083:
        /* <DEDUP_REMOVED lines=18> */
.L_x_2084:
        /* <DEDUP_REMOVED lines=22> */
.L_x_2085:
        /* <DEDUP_REMOVED lines=22> */
.L_x_2086:
[----:B------:R-:W-:Y:S01]  /*0900*/  PLOP3.LUT P0, PT, PT, PT, UP0, 0x80, 0x0 ;  /* 0x000000000000781c */ /* 0x000fe20003f0f008 */
[----:B------:R-:W-:Y:S01]  /*0910*/  UMOV UR38, 0x1 ;  /* 0x0000000100267882 */ /* 0x000fe20000000000 */
[----:B------:R-:W-:Y:S01]  /*0920*/  NOP ;  /* 0x0000000000007918 */ /* 0x000fe20000000000 */
[----:B------:R-:W-:Y:S01]  /*0930*/  USEL UR38, UR38, 0x2, !UP0 ;  /* 0x0000000226267887 */ /* 0x000fe2000c000000 */
[----:B------:R-:W-:Y:S01]  /*0940*/  ULDC.64 UR56, c[0x0][0x208] ;  /* 0x0000820000387ab9 */ /* 0x000fe20000000a00 */
[----:B012-4-:R-:W-:Y:S08]  /*0950*/  BAR.SYNC.DEFER_BLOCKING 0x0 ;  /* 0x0000000000007b1d */ /* 0x017ff00000010000 */
[----:B------:R-:W-:Y:S05]  /*0960*/  @!P0 BRA `(.L_x_2087) ;  /* 0x000000f400348947 */ /* 0x000fea0003800000 */
.L_x_2088:
        /* <DEDUP_REMOVED lines=29> */
[----:B------:R-:W-:Y:S01]  /*0b40*/  LEA.HI R2, R3, R224, RZ, 0x4 ;  /* 0x000000e003027211 */ /* 0x000fe200078f20ff */
[----:B------:R-:W-:Y:S01]  /*0b50*/  IMAD.SHL.U32 R4, R4, 0x20, RZ ;  /* 0x0000002004047824 */ /* 0x000fe200078e00ff */
[----:B------:R-:W-:Y:S01]  /*0b60*/  SHF.R.S32.HI R219, RZ, 0x7, R0 ;  /* 0x00000007ffdb7819 */ /* 0x000fe20000011400 */
[----:B------:R-:W-:Y:S01]  /*0b70*/  IMAD.IADD R203, R224, 0x1, -R203 ;  /* 0x00000001e0cb7824 */ /* 0x000fe200078e0acb */
[----:B------:R-:W-:Y:S02]  /*0b80*/  SHF.R.S32.HI R7, RZ, 0x4, R2 ;  /* 0x00000004ff077819 */ /* 0x000fe40000011402 */
[----:B------:R-:W-:Y:S02]  /*0b90*/  LOP3.LUT R5, R2, 0x3fffff0, RZ, 0xc0, !PT ;  /* 0x03fffff002057812 */ /* 0x000fe400078ec0ff */
[----:B------:R-:W-:-:S02]  /*0ba0*/  SHF.R.S32.HI R6, RZ, 0x1f, R203 ;  /* 0x0000001fff067819 */ /* 0x000fc400000114cb */
[----:B------:R-:W-:Y:S01]  /*0bb0*/  LOP3.LUT R4, R4, 0xfffffc00, RZ, 0xc0, !PT ;  /* 0xfffffc0004047812 */ /* 0x000fe200078ec0ff */
[----:B------:R-:W-:Y:S01]  /*0bc0*/  IMAD.IADD R5, R224, 0x1, -R5 ;  /* 0x00000001e0057824 */ /* 0x000fe200078e0a05 */
        /* <DEDUP_REMOVED lines=21> */
[----:B------:R-:W-:Y:S01]  /*0d20*/  LEA.HI R2, R7, R7, RZ, 0x1 ;  /* 0x0000000707027211 */ /* 0x000fe200078f08ff */
[----:B------:R-:W-:Y:S01]  /*0d30*/  IMAD.SHL.U32 R16, R22, 0x8, RZ ;  /* 0x0000000816107824 */ /* 0x000fe200078e00ff */
[----:B------:R-:W-:Y:S01]  /*0d40*/  SHF.R.S32.HI R6, RZ, 0x5, R6 ;  /* 0x00000005ff067819 */ /* 0x000fe20000011406 */
[----:B------:R-:W-:Y:S01]  /*0d50*/  IMAD.SHL.U32 R17, R8, 0x2, RZ ;  /* 0x0000000208117824 */ /* 0x000fe200078e00ff */
[----:B------:R-:W-:Y:S01]  /*0d60*/  LOP3.LUT R0, R0, 0x3fffffe, RZ, 0xc0, !PT ;  /* 0x03fffffe00007812 */ /* 0x000fe200078ec0ff */
[----:B------:R-:W-:Y:S01]  /*0d70*/  VIADD R19, R16, 0x40 ;  /* 0x0000004010137836 */ /* 0x000fe20000000000 */
[----:B------:R-:W-:Y:S01]  /*0d80*/  LOP3.LUT R2, R2, 0x1ffffffe, RZ, 0xc0, !PT ;  /* 0x1ffffffe02027812 */ /* 0x000fe200078ec0ff */
[----:B------:R-:W-:Y:S01]  /*0d90*/  IMAD R9, R6, 0x10, R9 ;  /* 0x0000001006097824 */ /* 0x000fe200078e0209 */
        /* <DEDUP_REMOVED lines=37> */
.L_x_2149:
[----:B0-2-4-:R-:W0:Y:S01]  /*0ff0*/  LDC.64 R2, c[0x0][0xc88] ;  /* 0x00032200ff027b82 */ /* 0x015e220000000a00 */
[----:B------:R-:W-:Y:S01]  /*1000*/  ULDC.64 UR8, c[0x0][0xa28] ;  /* 0x00028a0000087ab9 */ /* 0x000fe20000000a00 */
[----:B------:R-:W-:Y:S01]  /*1010*/  ULDC.64 UR10, c[0x0][0xa18] ;  /* 0x00028600000a7ab9 */ /* 0x000fe20000000a00 */
[----:B------:R-:W-:Y:S01]  /*1020*/  ULOP3.LUT UR4, UR6, 0xff000000, URZ, 0xc0, !UPT ;  /* 0xff00000006047892 */ /* 0x000fe2000f8ec03f */
[----:B------:R-:W-:Y:S01]  /*1030*/  ULDC UR7, c[0x0][0x424] ;  /* 0x0001090000077ab9 */ /* 0x000fe20000000800 */
[----:B0-----:R-:W-:-:S06]  /*1040*/  IMAD.WIDE R2, R31, 0x4, R2 ;  /* 0x000000041f027825 */ /* 0x001fcc00078e0202 */
[----:B------:R-:W2:Y:S01]  /*1050*/  LDG.E R2, desc[UR56][R2.64] ;  /* 0x0000003802027981 */ /* 0x000ea2000c1e1900 */
[----:B------:R-:W-:Y:S02]  /*1060*/  UISETP.NE.U32.AND UP0, UPT, UR8, URZ, UPT ;  /* 0x0000003f0800728c */ /* 0x000fe4000bf05070 */
[----:B------:R-:W-:Y:S02]  /*1070*/  UISETP.NE.U32.AND UP1, UPT, UR10, URZ, UPT ;  /* 0x0000003f0a00728c */ /* 0x000fe4000bf25070 */
[----:B------:R-:W-:Y:S02]  /*1080*/  UISETP.NE.AND.EX UP0, UPT, UR9, URZ, UPT, UP0 ;  /* 0x0000003f0900728c */ /* 0x000fe4000bf05300 */
[----:B------:R-:W-:-:S04]  /*1090*/  UISETP.NE.AND.EX UP1, UPT, UR11, URZ, UPT, UP1 ;  /* 0x0000003f0b00728c */ /* 0x000fc8000bf25310 */
[----:B------:R-:W-:Y:S02]  /*10a0*/  PLOP3.LUT P0, PT, PT, PT, UP0, 0x80, 0x0 ;  /* 0x000000000000781c */ /* 0x000fe40003f0f008 */
[----:B------:R-:W-:Y:S02]  /*10b0*/  PLOP3.LUT P2, PT, PT, PT, UP1, 0x80, 0x0 ;  /* 0x000000000000781c */ /* 0x000fe40003f4f018 */
[----:B--2---:R-:W-:-:S13]  /*10c0*/  R2UR UR44, R2 ;  /* 0x00000000022c72ca */ /* 0x004fda00000e0000 */
[----:B------:R-:W-:Y:S02]  /*10d0*/  USHF.R.S32.HI UR43, URZ, 0x1f, UR44 ;  /* 0x0000001f3f2b7899 */ /* 0x000fe4000801142c */
[----:B------:R-:W-:-:S04]  /*10e0*/  @UP0 ULEA UR8, UP2, UR44, UR8, 0x2 ;  /* 0x000000082c080291 */ /* 0x000fc8000f84103f */
[----:B------:R-:W-:Y:S02]  /*10f0*/  @UP0 ULEA.HI.X UR9, UR44, UR9, UR43, 0x2, UP2 ;  /* 0x000000092c090291 */ /* 0x000fe400090f142b */
[----:B------:R-:W-:Y:S01]  /*1100*/  @UP1 ULEA UR10, UP0, UR44, UR10, 0x2 ;  /* 0x0000000a2c0a1291 */ /* 0x000fe2000f80103f */
[----:B------:R-:W-:-:S03]  /*1110*/  IMAD.U32 R2, RZ, RZ, UR8 ;  /* 0x00000008ff027e24 */ /* 0x000fc6000f8e00ff */
[----:B------:R-:W-:Y:S01]  /*1120*/  @UP1 ULEA.HI.X UR11, UR44, UR11, UR43, 0x2, UP0 ;  /* 0x0000000b2c0b1291 */ /* 0x000fe200080f142b */
[----:B------:R-:W-:Y:S01]  /*1130*/  IMAD.U32 R3, RZ, RZ, UR9 ;  /* 0x00000009ff037e24 */ /* 0x000fe2000f8e00ff */
[----:B------:R-:W-:Y:S01]  /*1140*/  ULDC.64 UR8, c[0x0][0x418] ;  /* 0x0001060000087ab9 */ /* 0x000fe20000000a00 */
[----:B---3--:R-:W-:-:S03]  /*1150*/  IMAD.U32 R4, RZ, RZ, UR10 ;  /* 0x0000000aff047e24 */ /* 0x008fc6000f8e00ff */
[----:B------:R-:W-:Y:S01]  /*1160*/  IMAD.U32 R5, RZ, RZ, UR11 ;  /* 0x0000000bff057e24 */ /* 0x000fe2000f8e00ff */
[----:B------:R-:W2:Y:S01]  /*1170*/  @P0 LDG.E R2, desc[UR56][R2.64] ;  /* 0x0000003802020981 */ /* 0x000ea2000c1e1900 */
[----:B------:R-:W-:Y:S01]  /*1180*/  UISETP.NE.U32.AND UP0, UPT, UR8, URZ, UPT ;  /* 0x0000003f0800728c */ /* 0x000fe2000bf05070 */
[----:B------:R-:W-:Y:S02]  /*1190*/  ULDC.64 UR10, c[0x0][0xa20] ;  /* 0x00028800000a7ab9 */ /* 0x000fe40000000a00 */
[----:B------:R-:W3:Y:S01]  /*11a0*/  @P2 LDG.E R4, desc[UR56][R4.64] ;  /* 0x0000003804042981 */ /* 0x000ee2000c1e1900 */
[----:B------:R-:W-:Y:S01]  /*11b0*/  UISETP.NE.AND.EX UP0, UPT, UR9, URZ, UPT, UP0 ;  /* 0x0000003f0900728c */ /* 0x000fe2000bf05300 */
[----:B------:R-:W-:Y:S01]  /*11c0*/  ISETP.NE.U32.AND P1, PT, RZ, UR10, PT ;  /* 0x0000000aff007c0c */ /* 0x000fe2000bf25070 */
[----:B------:R-:W-:Y:S02]  /*11d0*/  ULOP3.LUT UR47, UR6, 0xff0000, URZ, 0xc0, !UPT ;  /* 0x00ff0000062f7892 */ /* 0x000fe4000f8ec03f */
[----:B------:R-:W-:Y:S01]  /*11e0*/  USHF.R.U32.HI UR4, URZ, 0x8, UR4 ;  /* 0x000000083f047899 */ /* 0x000fe20008011604 */
[----:B------:R-:W-:Y:S01]  /*11f0*/  ISETP.NE.AND.EX P1, PT, RZ, UR11, PT, P1 ;  /* 0x0000000bff007c0c */ /* 0x000fe2000bf25310 */
[----:B------:R-:W-:Y:S01]  /*1200*/  USEL UR7, UR7, 0x1, UP0 ;  /* 0x0000000107077887 */ /* 0x000fe20008000000 */
[----:B------:R-:W-:Y:S01]  /*1210*/  ULDC UR8, c[0x0][0x2f0] ;  /* 0x0000bc0000087ab9 */ /* 0x000fe20000000800 */
[----:B------:R-:W-:Y:S01]  /*1220*/  UMOV UR52, URZ ;  /* 0x0000003f00347c82 */ /* 0x000fe20008000000 */
[----:B------:R-:W-:Y:S01]  /*1230*/  ULEA.HI UR47, UR47, UR4, URZ, 0x10 ;  /* 0x000000042f2f7291 */ /* 0x000fe2000f8f803f */
[----:B------:R-:W-:Y:S01]  /*1240*/  ULDC UR53, c[0x0][0x288] ;  /* 0x0000a20000357ab9 */ /* 0x000fe20000000800 */
[----:B------:R-:W-:-:S02]  /*1250*/  UIMAD UR4, UR7, UR8, URZ ;  /* 0x00000008070472a4 */ /* 0x000fc4000f8e023f */
[----:B------:R-:W-:Y:S01]  /*1260*/  ULOP3.LUT UR45, UR6, 0xffff, URZ, 0xc0, !UPT ;  /* 0x0000ffff062d7892 */ /* 0x000fe2000f8ec03f */
[----:B--2---:R-:W-:Y:S02]  /*1270*/  @P0 R2UR UR52, R2 ;  /* 0x00000000023402ca */ /* 0x004fe400000e0000 */
[----:B---3--:R-:W-:Y:S01]  /*1280*/  @P2 R2UR UR53, R4 ;  /* 0x00000000043522ca */ /* 0x008fe200000e0000 */
[----:B-1---5:R-:W-:-:S14]  /*1290*/  @P2 BRA `(.L_x_2089) ;  /* 0x0000000000342947 */ /* 0x022fdc0003800000 */
        /* <DEDUP_REMOVED lines=13> */
.L_x_2089:
[----:B------:R-:W-:Y:S05]  /*1370*/  @!P1 BRA `(.L_x_2090) ;  /* 0x00000000001c9947 */ /* 0x000fea0003800000 */
[----:B------:R-:W-:-:S04]  /*1380*/  ULEA UR4, UP0, UR44, UR10, 0x2 ;  /* 0x0000000a2c047291 */ /* 0x000fc8000f80103f */
[----:B------:R-:W-:Y:S02]  /*1390*/  ULEA.HI.X UR6, UR44, UR11, UR43, 0x2, UP0 ;  /* 0x0000000b2c067291 */ /* 0x000fe400080f142b */
[----:B------:R-:W-:-:S04]  /*13a0*/  IMAD.U32 R2, RZ, RZ, UR4 ;  /* 0x00000004ff027e24 */ /* 0x000fc8000f8e00ff */
[----:B------:R-:W-:-:S05]  /*13b0*/  IMAD.U32 R3, RZ, RZ, UR6 ;  /* 0x00000006ff037e24 */ /* 0x000fca000f8e00ff */
[----:B------:R-:W2:Y:S02]  /*13c0*/  LDG.E R2, desc[UR56][R2.64] ;  /* 0x0000003802027981 */ /* 0x000ea4000c1e1900 */
[----:B--2---:R-:W-:Y:S01]  /*13d0*/  R2UR UR4, R2 ;  /* 0x00000000020472ca */ /* 0x004fe200000e0000 */
[----:B------:R-:W-:-:S14]  /*13e0*/  BRA `(.L_x_2091) ;  /* 0x0000000000347947 */ /* 0x000fdc0003800000 */
.L_x_2090:
        /* <DEDUP_REMOVED lines=13> */
.L_x_2091:
[----:B------:R-:W-:Y:S01]  /*14c0*/  ULDC.64 UR8, c[0x0][0x998] ;  /* 0x0002660000087ab9 */ /* 0x000fe20000000a00 */
[----:B------:R-:W-:Y:S01]  /*14d0*/  ULDC.64 UR6, c[0x0][0x990] ;  /* 0x0002640000067ab9 */ /* 0x000fe20000000a00 */
[----:B------:R-:W-:Y:S01]  /*14e0*/  ISETP.NE.U32.AND P1, PT, RZ, UR8, PT ;  /* 0x00000008ff007c0c */ /* 0x000fe2000bf25070 */
[----:B------:R-:W-:Y:S01]  /*14f0*/  USHF.L.U32 UR36, UR5, 0x7, URZ ;  /* 0x0000000705247899 */ /* 0x000fe2000800063f */
[----:B------:R-:W-:Y:S01]  /*1500*/  ISETP.NE.U32.AND P0, PT, RZ, UR6, PT ;  /* 0x00000006ff007c0c */ /* 0x000fe2000bf05070 */
[----:B------:R-:W-:Y:S01]  /*1510*/  UIADD3 UR52, -UR52, UR4, URZ ;  /* 0x0000000434347290 */ /* 0x000fe2000fffe13f */
[----:B------:R-:W-:Y:S01]  /*1520*/  ISETP.NE.AND.EX P1, PT, RZ, UR9, PT, P1 ;  /* 0x00000009ff007c0c */ /* 0x000fe2000bf25310 */
[----:B------:R-:W-:Y:S01]  /*1530*/  ULOP3.LUT UR37, UR47, 0xff, URZ, 0xc0, !UPT ;  /* 0x000000ff2f257892 */ /* 0x000fe2000f8ec03f */
[----:B------:R-:W-:Y:S01]  /*1540*/  ISETP.NE.AND.EX P0, PT, RZ, UR7, PT, P0 ;  /* 0x00000007ff007c0c */ /* 0x000fe2000bf05300 */
[----:B------:R-:W-:-:S10]  /*1550*/  ULDC UR11, c[0x0][0x988] ;  /* 0x00026200000b7ab9 */ /* 0x000fd40000000800 */
[----:B------:R-:W0:Y:S08]  /*1560*/  @P1 LDC.64 R8, c[0x0][0x9b8] ;  /* 0x00026e00ff081b82 */ /* 0x000e300000000a00 */
[----:B------:R-:W1:Y:S08]  /*1570*/  @P0 LDC.64 R6, c[0x0][0x9a8] ;  /* 0x00026a00ff060b82 */ /* 0x000e700000000a00 */
[----:B------:R-:W2:Y:S08]  /*1580*/  @P0 LDC.64 R10, c[0x0][0x9b0] ;  /* 0x00026c00ff0a0b82 */ /* 0x000eb00000000a00 */
[----:B------:R-:W3:Y:S01]  /*1590*/  @P1 LDC.64 R12, c[0x0][0x9c0] ;  /* 0x00027000ff0c1b82 */ /* 0x000ee20000000a00 */
[----:B0-----:R-:W-:-:S02]  /*15a0*/  @P1 IMAD R2, R8, UR43, RZ ;  /* 0x0000002b08021c24 */ /* 0x001fc4000f8e02ff */
[----:B------:R-:W-:-:S04]  /*15b0*/  @P1 IMAD.WIDE.U32 R4, R8, UR44, RZ ;  /* 0x0000002c08041c25 */ /* 0x000fc8000f8e00ff */
[----:B------:R-:W-:Y:S02]  /*15c0*/  @P1 IMAD R9, R9, UR44, R2 ;  /* 0x0000002c09091c24 */ /* 0x000fe4000f8e0202 */
[C---:B-1----:R-:W-:Y:S02]  /*15d0*/  @P0 IMAD R0, R6.reuse, UR43, RZ ;  /* 0x0000002b06000c24 */ /* 0x042fe4000f8e02ff */
[----:B------:R-:W-:-:S04]  /*15e0*/  @P0 IMAD.WIDE.U32 R2, R6, UR44, RZ ;  /* 0x0000002c06020c25 */ /* 0x000fc8000f8e00ff */
[----:B------:R-:W-:Y:S02]  /*15f0*/  @P0 IMAD R7, R7, UR44, R0 ;  /* 0x0000002c07070c24 */ /* 0x000fe4000f8e0200 */
[----:B------:R-:W-:Y:S02]  /*1600*/  @P1 IMAD.IADD R5, R5, 0x1, R9 ;  /* 0x0000000105051824 */ /* 0x000fe400078e0209 */
[----:B------:R-:W-:Y:S02]  /*1610*/  @P0 IMAD.IADD R3, R3, 0x1, R7 ;  /* 0x0000000103030824 */ /* 0x000fe400078e0207 */
[----:B------:R-:W-:Y:S02]  /*1620*/  IMAD.MOV.U32 R0, RZ, RZ, 0x3f800000 ;  /* 0x3f800000ff007424 */ /* 0x000fe400078e00ff */
[----:B--2---:R-:W-:-:S04]  /*1630*/  @P0 IMAD.WIDE.U32 R2, R10, UR45, R2 ;  /* 0x0000002d0a020c25 */ /* 0x004fc8000f8e0002 */
[----:B---3--:R-:W-:Y:S01]  /*1640*/  @P1 IMAD.WIDE.U32 R6, R12, UR45, R4 ;  /* 0x0000002d0c061c25 */ /* 0x008fe2000f8e0004 */
[----:B------:R-:W-:Y:S01]  /*1650*/  @P0 LEA R4, P2, R2, UR6, 0x2 ;  /* 0x0000000602040c11 */ /* 0x000fe2000f8410ff */
[----:B------:R-:W-:Y:S02]  /*1660*/  ULDC UR6, c[0x0][0x448] ;  /* 0x0001120000067ab9 */ /* 0x000fe40000000800 */
[----:B------:R-:W-:Y:S01]  /*1670*/  @P0 IMAD R5, R11, UR45, R3 ;  /* 0x0000002d0b050c24 */ /* 0x000fe2000f8e0203 */
[----:B------:R-:W-:Y:S01]  /*1680*/  @P1 LEA R8, P3, R6, UR8, 0x2 ;  /* 0x0000000806081c11 */ /* 0x000fe2000f8610ff */
[----:B------:R-:W-:-:S03]  /*1690*/  @P1 IMAD R3, R13, UR45, R7 ;  /* 0x0000002d0d031c24 */ /* 0x000fc6000f8e0207 */
[----:B------:R-:W-:Y:S02]  /*16a0*/  @P0 LEA.HI.X R5, R2, UR7, R5, 0x2, P2 ;  /* 0x0000000702050c11 */ /* 0x000fe400090f1405 */
[----:B------:R-:W-:Y:S01]  /*16b0*/  @P1 LEA.HI.X R9, R6, UR9, R3, 0x2, P3 ;  /* 0x0000000906091c11 */ /* 0x000fe200098f1403 */
[----:B------:R-:W-:-:S04]  /*16c0*/  IMAD.MOV.U32 R3, RZ, RZ, 0x3f800000 ;  /* 0x3f800000ff037424 */ /* 0x000fc800078e00ff */
[----:B------:R-:W2:Y:S04]  /*16d0*/  @P1 LDG.E R0, desc[UR56][R8.64] ;  /* 0x0000003808001981 */ /* 0x000ea8000c1e1900 */
[----:B------:R-:W2:Y:S01]  /*16e0*/  @P0 LDG.E R3, desc[UR56][R4.64] ;  /* 0x0000003804030981 */ /* 0x000ea2000c1e1900 */
[----:B------:R-:W-:Y:S02]  /*16f0*/  UISETP.NE.AND UP0, UPT, UR6, 0x1, UPT ;  /* 0x000000010600788c */ /* 0x000fe4000bf05270 */
[----:B------:R-:W-:Y:S02]  /*1700*/  UIADD3 UR6, UR36, 0x7f, URZ ;  /* 0x0000007f24067890 */ /* 0x000fe4000fffe03f */
[----:B------:R-:W-:-:S07]  /*1710*/  UIADD3 UR7, UR52, 0xa0, -UR53 ;  /* 0x000000a034077890 */ /* 0x000fce000fffe835 */
[----:B------:R-:W-:Y:S01]  /*1720*/  @UP0 ULDC UR4, c[0x0][0x44c] ;  /* 0x0001130000040ab9 */ /* 0x000fe20000000800 */
[----:B------:R-:W-:Y:S01]  /*1730*/  @UP0 ULDC UR8, c[0x0][0x450] ;  /* 0x0001140000080ab9 */ /* 0x000fe20000000800 */
[----:B------:R-:W-:-:S04]  /*1740*/  UIMAD.WIDE.U32 UR4, UR6, UR4, URZ ;  /* 0x00000004060472a5 */ /* 0x000fc8000f8e003f */
[----:B------:R-:W-:Y:S02]  /*1750*/  @UP0 USHF.R.U32.HI UR6, URZ, UR8, UR5 ;  /* 0x000000083f060299 */ /* 0x000fe40008011605 */
[----:B------:R-:W-:Y:S02]  /*1760*/  UIADD3 UR4, UR52, 0x9f, URZ ;  /* 0x0000009f34047890 */ /* 0x000fe4000fffe03f */
[----:B------:R-:W-:Y:S02]  /*1770*/  UIADD3 UR6, UR7, UR6, URZ ;  /* 0x0000000607067290 */ /* 0x000fe4000fffe03f */
[----:B------:R-:W-:Y:S02]  /*1780*/  UIMAD.WIDE UR4, UR4, 0x66666667, URZ ;  /* 0x66666667040478a5 */ /* 0x000fe4000f8e023f */
[----:B------:R-:W-:Y:S02]  /*1790*/  UIMAD.WIDE UR6, UR6, 0x66666667, URZ ;  /* 0x66666667060678a5 */ /* 0x000fe4000f8e023f */
[----:B------:R-:W-:-:S02]  /*17a0*/  USHF.R.U32.HI UR4, URZ, 0x1f, UR5 ;  /* 0x0000001f3f047899 */ /* 0x000fc40008011605 */
[----:B------:R-:W-:Y:S02]  /*17b0*/  USHF.R.U32.HI UR6, URZ, 0x1f, UR7 ;  /* 0x0000001f3f067899 */ /* 0x000fe40008011607 */
[----:B------:R-:W-:Y:S02]  /*17c0*/  ULEA.HI.SX32 UR4, UR5, UR4, 0x1a ;  /* 0x0000000405047291 */ /* 0x000fe4000f8fd23f */
[----:B------:R-:W-:-:S04]  /*17d0*/  ULEA.HI.SX32 UR6, UR7, UR6, 0x1a ;  /* 0x0000000607067291 */ /* 0x000fc8000f8fd23f */
[----:B------:R-:W-:-:S04]  /*17e0*/  UISETP.LT.AND UP0, UPT, UR4, UR6, UPT ;  /* 0x000000060400728c */ /* 0x000fc8000bf01270 */
[----:B------:R-:W-:-:S04]  /*17f0*/  USEL UR9, UR4, UR6, UP0 ;  /* 0x0000000604097287 */ /* 0x000fc80008000000 */
[----:B------:R-:W-:-:S06]  /*1800*/  UISETP.GE.AND UP0, UPT, UR9, 0x1, UPT ;  /* 0x000000010900788c */ /* 0x000fcc000bf06270 */
[----:B------:R-:W-:Y:S01]  /*1810*/  PLOP3.LUT P0, PT, PT, PT, UP0, 0x80, 0x0 ;  /* 0x000000000000781c */ /* 0x000fe20003f0f008 */
[----:B------:R-:W-:Y:S01]  /*1820*/  USHF.R.U32.HI UR47, URZ, 0x10, UR47 ;  /* 0x000000103f2f7899 */ /* 0x000fe2000801162f */
[----:B------:R-:W-:Y:S01]  /*1830*/  UMOV UR4, URZ ;  /* 0x0000003f00047c82 */ /* 0x000fe20008000000 */
[----:B--2---:R-:W-:-:S10]  /*1840*/  FMUL.FTZ R0, R3, R0 ;  /* 0x0000000003007220 */ /* 0x004fd40000410000 */
[----:B------:R-:W-:Y:S05]  /*1850*/  @!P0 BRA `(.L_x_2092) ;  /* 0x0000000000908947 */ /* 0x000fea0003800000 */
        /* <DEDUP_REMOVED lines=36> */
.L_x_2092:
[----:B------:R-:W-:Y:S01]  /*1aa0*/  UIMAD UR39, UR37, UR4, URZ ;  /* 0x00000004252772a4 */ /* 0x000fe2000f8e023f */
[----:B------:R-:W-:Y:S02]  /*1ab0*/  IMAD.U32 R2, RZ, RZ, UR9 ;  /* 0x00000009ff027e24 */ /* 0x000fe4000f8e00ff */
[----:B------:R-:W-:Y:S01]  /*1ac0*/  FMUL.FTZ R0, R0, UR11 ;  /* 0x0000000b00007c20 */ /* 0x000fe20008410000 */
[----:B------:R-:W-:Y:S01]  /*1ad0*/  IMAD.U32 R3, RZ, RZ, UR4 ;  /* 0x00000004ff037e24 */ /* 0x000fe2000f8e00ff */
[----:B------:R-:W-:Y:S02]  /*1ae0*/  PLOP3.LUT P0, PT, PT, PT, PT, 0x80, 0x0 ;  /* 0x000000000000781c */ /* 0x000fe40003f0f070 */
[----:B------:R-:W-:Y:S02]  /*1af0*/  CS2R R6, SRZ ;  /* 0x0000000000067805 */ /* 0x000fe4000001ff00 */
[----:B------:R-:W-:Y:S02]  /*1b00*/  CS2R R44, SRZ ;  /* 0x00000000002c7805 */ /* 0x000fe4000001ff00 */
[----:B------:R-:W-:-:S02]  /*1b10*/  R2UR UR42, R0 ;  /* 0x00000000002a72ca */ /* 0x000fc400000e0000 */
[----:B------:R-:W-:Y:S02]  /*1b20*/  CS2R R8, SRZ ;  /* 0x0000000000087805 */ /* 0x000fe4000001ff00 */
[----:B------:R-:W-:Y:S02]  /*1b30*/  VIADDMNMX R2, R3, UR39, R2, PT ;  /* 0x0000002703027c46 */ /* 0x000fe4000b800102 */
[----:B------:R-:W-:Y:S02]  /*1b40*/  CS2R R10, SRZ ;  /* 0x00000000000a7805 */ /* 0x000fe4000001ff00 */
[----:B------:R-:W-:Y:S02]  /*1b50*/  CS2R R36, SRZ ;  /* 0x0000000000247805 */ /* 0x000fe4000001ff00 */
[----:B------:R-:W-:Y:S02]  /*1b60*/  CS2R R32, SRZ ;  /* 0x0000000000207805 */ /* 0x000fe4000001ff00 */
[----:B------:R-:W-:-:S02]  /*1b70*/  R2UR UR55, R2 ;  /* 0x00000000023772ca */ /* 0x000fc400000e0000 */
[----:B------:R-:W-:Y:S01]  /*1b80*/  CS2R R2, SRZ ;  /* 0x0000000000027805 */ /* 0x000fe2000001ff00 */
        /* <DEDUP_REMOVED lines=11> */
[----:B------:R-:W-:Y:S01]  /*1c40*/  UISETP.GT.AND UP0, UPT, UR55, UR39, UPT ;  /* 0x000000273700728c */ /* 0x000fe2000bf04270 */
[----:B------:R-:W-:Y:S01]  /*1c50*/  CS2R R60, SRZ ;  /* 0x00000000003c7805 */ /* 0x000fe2000001ff00 */
[----:B------:R-:W-:Y:S01]  /*1c60*/  IMAD.MOV.U32 R90, RZ, RZ, RZ ;  /* 0x000000ffff5a7224 */ /* 0x000fe200078e00ff */
[----:B------:R-:W-:-:S02]  /*1c70*/  CS2R R62, SRZ ;  /* 0x00000000003e7805 */ /* 0x000fc4000001ff00 */
[----:B------:R-:W-:Y:S02]  /*1c80*/  CS2R R58, SRZ ;  /* 0x00000000003a7805 */ /* 0x000fe4000001ff00 */
[----:B------:R-:W-:Y:S02]  /*1c90*/  CS2R R68, SRZ ;  /* 0x0000000000447805 */ /* 0x000fe4000001ff00 */
[----:B------:R-:W-:Y:S02]  /*1ca0*/  PLOP3.LUT P1, PT, PT, PT, UP0, 0x80, 0x0 ;  /* 0x000000000000781c */ /* 0x000fe40003f2f008 */
        /* <DEDUP_REMOVED lines=43> */
.L_x_2094:
        /* <DEDUP_REMOVED lines=9> */
.L_x_2248:
[----:B------:R-:W-:Y:S05]  /*1ff0*/  @!P1 BRA `(.L_x_2096) ;  /* 0x0000000000049947 */ /* 0x000fea0003800000 */
[----:B------:R-:W-:Y:S01]  /*2000*/  BPT.TRAP 0x1 ;  /* 0x000000040000795c */ /* 0x000fe20000300000 */
.L_x_2096:
[----:B------:R-:W-:Y:S02]  /*2010*/  IMAD.U32 R2, RZ, RZ, UR54 ;  /* 0x00000036ff027e24 */ /* 0x000fe4000f8e00ff */
[----:B0-----:R-:W-:-:S03]  /*2020*/  IMAD.U32 R3, RZ, RZ, UR48 ;  /* 0x00000030ff037e24 */ /* 0x001fc6000f8e00ff */
[----:B------:R-:W-:Y:S02]  /*2030*/  LEA R2, R2, UR41, 0x3 ;  /* 0x0000002902027c11 */ /* 0x000fe4000f8e18ff */
[----:B------:R-:W-:-:S04]  /*2040*/  SHF.L.U32 R3, R3, 0x1f, RZ ;  /* 0x0000001f03037819 */ /* 0x000fc800000006ff */
[----:B------:R0:W1:Y:S01]  /*2050*/  SYNCS.PHASECHK.TRANS64.TRYWAIT P2, [R2+URZ+0x29830], R3 ;  /* 0x02983003020075a7 */ /* 0x000062000804017f */
[----:B------:R-:W-:Y:S05]  /*2060*/  @!P1 BRA `(.L_x_2097) ;  /* 0x0000000000049947 */ /* 0x000fea0003800000 */
[----:B------:R-:W-:Y:S01]  /*2070*/  BPT.TRAP 0x1 ;  /* 0x000000040000795c */ /* 0x000fe20000300000 */
.L_x_2097:
[----:B------:R-:W2:Y:S02]  /*2080*/  S2R R0, SR_TID.X ;  /* 0x0000000000007919 */ /* 0x000ea40000002100 */
[----:B--2---:R-:W-:Y:S01]  /*2090*/  LOP3.LUT P0, RZ, R0, 0x7f, RZ, 0xc0, !PT ;  /* 0x0000007f00ff7812 */ /* 0x004fe2000780c0ff */
[----:B-1----:R-:W-:-:S12]  /*20a0*/  @P2 BRA `(.L_x_2098) ;  /* 0x0000000000082947 */ /* 0x002fd80003800000 */
[----:B------:R-:W1:Y:S02]  /*20b0*/  SYNCS.PHASECHK.TRANS64.TRYWAIT P2, [R2+URZ+0x29830], R3 ;  /* 0x02983003020075a7 */ /* 0x000e64000804017f */
[----:B-1----:R-:W-:Y:S05]  /*20c0*/  @!P2 BRA `(.L_x_2099) ;  /* 0x00000140002ca947 */ /* 0x002fea0003800000 */
.L_x_2098:
[----:B------:R-:W-:Y:S05]  /*20d0*/  WARPSYNC.ALL ;  /* 0x0000000000007948 */ /* 0x000fea0003800000 */
[----:B------:R-:W-:Y:S01]  /*20e0*/  UIADD3 UR4, UR41, 0x1a400, URZ ;  /* 0x0001a40029047890 */ /* 0x000fe2000fffe03f */
[----:B------:R-:W-:Y:S01]  /*20f0*/  WARPGROUP.ARRIVE ;  /* 0x00000000000079c5 */ /* 0x000fe20000000000 */
[----:B------:R-:W-:Y:S01]  /*2100*/  ULOP3.LUT UR20, UR58, 0x10000, URZ, 0xfc, !UPT ;  /* 0x000100003a147892 */ /* 0x000fe2000f8efc3f */
[----:B------:R-:W-:Y:S01]  /*2110*/  VIADD R0, R18, UR36 ;  /* 0x0000002412007c36 */ /* 0x000fe20008000000 */
[----:B------:R-:W-:Y:S01]  /*2120*/  USHF.R.U32.HI UR4, URZ, 0x4, UR4 ;  /* 0x000000043f047899 */ /* 0x000fe20008011604 */
[----:B------:R-:W-:Y:S01]  /*2130*/  IMAD.U32 R113, RZ, RZ, UR53 ;  /* 0x00000035ff717e24 */ /* 0x000fe2000f8e00ff */
[----:B------:R-:W-:Y:S01]  /*2140*/  UMOV UR25, 0x80000020 ;  /* 0x8000002000197882 */ /* 0x000fe20000000000 */
[----:B------:R-:W-:Y:S01]  /*2150*/  UMOV UR27, 0x80000020 ;  /* 0x80000020001b7882 */ /* 0x000fe20000000000 */
[----:B------:R-:W-:Y:S01]  /*2160*/  ULOP3.LUT UR4, UR4, 0x3fff, URZ, 0xc0, !UPT ;  /* 0x00003fff04047892 */ /* 0x000fe2000f8ec03f */
[----:B------:R-:W-:Y:S01]  /*2170*/  IMAD.MOV.U32 R9, RZ, RZ, R0 ;  /* 0x000000ffff097224 */ /* 0x000fe200078e0000 */
[----:B------:R-:W-:Y:S01]  /*2180*/  UMOV UR24, UR20 ;  /* 0x0000001400187c82 */ /* 0x000fe20008000000 */
[----:B------:R-:W-:Y:S01]  /*2190*/  UIADD3 UR6, UR20, 0x2, URZ ;  /* 0x0000000214067890 */ /* 0x000fe2000fffe03f */
[----:B------:R-:W-:Y:S01]  /*21a0*/  IMAD.U32 R131, RZ, RZ, UR42 ;  /* 0x0000002aff837e24 */ /* 0x000fe2000f8e00ff */
[----:B------:R-:W-:Y:S01]  /*21b0*/  ULOP3.LUT UR51, UR4, 0x10000, URZ, 0xfc, !UPT ;  /* 0x0001000004337892 */ /* 0x000fe2000f8efc3f */
[----:B01----:R-:W-:Y:S01]  /*21c0*/  @!P0 VIADD R2, R2, 0x29840 ;  /* 0x0002984002028836 */ /* 0x003fe20000000000 */
        /* <DEDUP_REMOVED lines=10> */
[----:B------:R-:W-:Y:S01]  /*2270*/  UIADD3 UR26, UR28, 0x80, URZ ;  /* 0x000000801c1a7890 */ /* 0x000fe2000fffe03f */
[----:B------:R-:W-:Y:S01]  /*2280*/  UMOV UR27, 0x80000020 ;  /* 0x80000020001b7882 */ /* 0x000fe20000000000 */
[----:B------:R-:W-:-:S02]  /*2290*/  UIADD3 UR9, UR28, 0x202, URZ ;  /* 0x000002021c097890 */ /* 0x000fc4000fffe03f */
[----:B------:R-:W-:Y:S02]  /*22a0*/  UIADD3 UR12, UR28, 0x280, URZ ;  /* 0x000002801c0c7890 */ /* 0x000fe4000fffe03f */
[----:B------:R-:W-:Y:S01]  /*22b0*/  UIADD3 UR14, UR28, 0x282, URZ ;  /* 0x000002821c0e7890 */ /* 0x000fe2000fffe03f */
[----:B------:R-:W-:Y:S01]  /*22c0*/  UMOV UR15, 0x80000020 ;  /* 0x80000020000f7882 */ /* 0x000fe20000000000 */
[----:B------:R-:W-:Y:S02]  /*22d0*/  UIADD3 UR16, UR20, 0x400, URZ ;  /* 0x0000040014107890 */ /* 0x000fe4000fffe03f */
[----:B------:R-:W-:Y:S01]  /*22e0*/  UIADD3 UR18, UR28, 0x500, URZ ;  /* 0x000005001c127890 */ /* 0x000fe2000fffe03f */
[----:B------:R-:W-:Y:S01]  /*22f0*/  UMOV UR17, 0x80000020 ;  /* 0x8000002000117882 */ /* 0x000fe20000000000 */
[----:B------:R-:W-:Y:S01]  /*2300*/  UMOV UR19, 0x80000020 ;  /* 0x8000002000137882 */ /* 0x000fe20000000000 */
[----:B------:R-:W-:Y:S01]  /*2310*/  UIADD3 UR22, UR28, 0x502, URZ ;  /* 0x000005021c167890 */ /* 0x000fe2000fffe03f */
[----:B------:R-:W-:Y:S01]  /*2320*/  UMOV UR21, 0x80000020 ;  /* 0x8000002000157882 */ /* 0x000fe20000000000 */
[----:B------:R-:W-:Y:S01]  /*2330*/  UMOV UR23, 0x80000020 ;  /* 0x8000002000177882 */ /* 0x000fe20000000000 */
[----:B------:R-:W-:Y:S01]  /*2340*/  UIADD3 UR58, UR55, -0x2, URZ ;  /* 0xfffffffe373a7890 */ /* 0x000fe2000fffe03f */
[----:B------:R-:W-:-:S02]  /*2350*/  WARPGROUP.DEPBAR.LE gsb0, 0x0 ;  /* 0x00008000000079c5 */ /* 0x000fc40000010000 */
        /* <DEDUP_REMOVED lines=9> */
[----:B------:R-:W-:Y:S01]  /*23f0*/  UMOV UR4, UR6 ;  /* 0x0000000600047c82 */ /* 0x000fe20008000000 */
[----:B------:R-:W-:Y:S01]  /*2400*/  UMOV UR6, UR8 ;  /* 0x0000000800067c82 */ /* 0x000fe20008000000 */
        /* <DEDUP_REMOVED lines=26> */
[----:B------:R-:W-:Y:S01]  /*25b0*/  UMOV UR10, UR12 ;  /* 0x0000000c000a7c82 */ /* 0x000fe20008000000 */
        /* <DEDUP_REMOVED lines=39> */
[----:B------:R-:W-:-:S03]  /*2830*/  UISETP.NE.AND UP0, UPT, UR10, 0x1, UPT ;  /* 0x000000010a00788c */ /* 0x000fc6000bf05270 */
[----:B------:R-:W-:-:S03]  /*2840*/  UMOV UR10, UR36 ;  /* 0x00000024000a7c82 */ /* 0x000fc60008000000 */
[----:B------:R-:W-:-:S05]  /*2850*/  PLOP3.LUT P2, PT, PT, PT, UP0, 0x80, 0x0 ;  /* 0x000000000000781c */ /* 0x000fca0003f4f008 */
[----:B------:R-:W-:Y:S01]  /*2860*/  @UP0 ULDC UR11, c[0x0][0x450] ;  /* 0x00011400000b0ab9 */ /* 0x000fe20000000800 */
        /* <DEDUP_REMOVED lines=42> */
[----:B------:R-:W-:-:S04]  /*2b10*/  @UP0 ULDC UR6, c[0x0][0x450] ;  /* 0x0001140000060ab9 */ /* 0x000fc80000000800 */
[----:B------:R-:W-:Y:S01]  /*2b20*/  @P2 SHF.R.U32.HI R9, RZ, UR6, R3 ;  /* 0x00000006ff092c19 */ /* 0x000fe20008011603 */
[----:B------:R-:W-:-:S04]  /*2b30*/  UIMAD UR6, UR55, -0xa0, URZ ;  /* 0xffffff60370678a4 */ /* 0x000fc8000f8e023f */
[----:B------:R-:W0:Y:S02]  /*2b40*/  SHFL.IDX PT, R3, R9, RZ, 0x1c1f ;  /* 0x001c1fff09037589 */ /* 0x000e2400000e0000 */
[----:B------:R-:W-:Y:S01]  /*2b50*/  IMAD.U32 R0, RZ, RZ, UR6 ;  /* 0x00000006ff007e24 */ /* 0x000fe2000f8e00ff */
[----:B------:R-:W-:Y:S01]  /*2b60*/  @UP0 ULDC UR6, c[0x0][0x44c] ;  /* 0x0001130000060ab9 */ /* 0x000fe20000000800 */
[----:B------:R-:W1:Y:S03]  /*2b70*/  SHFL.IDX PT, R9, R9, 0x1, 0x1c1f ;  /* 0x003c1f0009097f89 */ /* 0x000e6600000e0000 */
[----:B------:R-:W-:-:S04]  /*2b80*/  IADD3 R0, -R17, 0xa1, R0 ;  /* 0x000000a111007810 */ /* 0x000fc80007ffe100 */
[----:B------:R-:W-:Y:S01]  /*2b90*/  IADD3 R113, -R113, UR52, R0 ;  /* 0x0000003471717c10 */ /* 0x000fe2000fffe100 */
[----:B------:R-:W-:Y:S02]  /*2ba0*/  WARPGROUP.DEPBAR.LE gsb0, 0x0 ;  /* 0x00008000000079c5 */ /* 0x000fe40000010000 */
[----:B------:R-:W-:-:S06]  /*2bb0*/  WARPGROUP.ARRIVE ;  /* 0x00000000000079c5 */ /* 0x000fcc0000000000 */
[----:B------:R-:W-:Y:S01]  /*2bc0*/  QGMMA.64x32x32.F32.E4M3.E4M3 R40, gdesc[UR16], R40, gsb0 ;  /* 0x00600000102879f3 */ /* 0x000fe20008000828 */
[----:B------:R-:W-:Y:S01]  /*2bd0*/  UMOV UR18, UR7 ;  /* 0x0000000700127c82 */ /* 0x000fe20008000000 */
[----:B------:R-:W-:Y:S01]  /*2be0*/  UMOV UR19, 0x80000020 ;  /* 0x8000002000137882 */ /* 0x000fe20000000000 */
[----:B------:R-:W-:-:S06]  /*2bf0*/  UIMAD UR7, UR55, -0xa0, UR52 ;  /* 0xffffff60370778a4 */ /* 0x000fcc000f8e0234 */
[----:B------:R-:W-:Y:S01]  /*2c00*/  IMAD.U32 R4, RZ, RZ, UR7 ;  /* 0x00000007ff047e24 */ /* 0x000fe2000f8e00ff */
[----:B------:R-:W-:-:S04]  /*2c10*/  UIMAD.WIDE.U32 UR6, UR36, UR6, URZ ;  /* 0x00000006240672a5 */ /* 0x000fc8000f8e003f */
[----:B------:R-:W-:Y:S01]  /*2c20*/  IADD3 R4, -R17, 0xa0, R4 ;  /* 0x000000a011047810 */ /* 0x000fe20007ffe104 */
[----:B------:R-:W-:-:S03]  /*2c30*/  @UP0 USHF.R.U32.HI UR10, URZ, UR11, UR7 ;  /* 0x0000000b3f0a0299 */ /* 0x000fc60008011607 */
[-CC-:B0-----:R-:W-:Y:S01]  /*2c40*/  VIADDMNMX R3, R3, R113.reuse, R4.reuse, PT ;  /* 0x0000007103037246 */ /* 0x181fe20003800104 */
[----:B------:R-:W-:Y:S01]  /*2c50*/  UIADD3 UR6, UR10, UR52, -UR53 ;  /* 0x000000340a067290 */ /* 0x000fe2000fffe835 */
[----:B-1----:R-:W-:Y:S02]  /*2c60*/  VIADDMNMX R4, R9, R113, R4, PT ;  /* 0x0000007109047246 */ /* 0x002fe40003800104 */
[C---:B------:R-:W-:Y:S01]  /*2c70*/  ISETP.GT.AND P3, PT, R3.reuse, RZ, PT ;  /* 0x000000ff0300720c */ /* 0x040fe20003f64270 */
[----:B------:R-:W-:Y:S01]  /*2c80*/  UIMAD.WIDE UR6, UR6, 0x66666667, URZ ;  /* 0x66666667060678a5 */ /* 0x000fe2000f8e023f */
[C---:B------:R-:W-:Y:S02]  /*2c90*/  ISETP.GT.AND P4, PT, R3.reuse, 0x1, PT ;  /* 0x000000010300780c */ /* 0x040fe40003f84270 */
[----:B------:R-:W-:Y:S01]  /*2ca0*/  ISETP.GT.AND P5, PT, R3, 0x8, PT ;  /* 0x000000080300780c */ /* 0x000fe20003fa4270 */
[----:B------:R-:W-:-:S04]  /*2cb0*/  USHF.R.U32.HI UR6, URZ, 0x1f, UR7 ;  /* 0x0000001f3f067899 */ /* 0x000fc80008011607 */
[----:B------:R-:W-:-:S04]  /*2cc0*/  ULEA.HI.SX32 UR6, UR7, UR6, 0x1a ;  /* 0x0000000607067291 */ /* 0x000fc8000f8fd23f */
[----:B------:R-:W-:-:S04]  /*2cd0*/  UISETP.LT.AND UP1, UPT, UR39, UR6, UPT ;  /* 0x000000062700728c */ /* 0x000fc8000bf21270 */
[----:B------:R-:W-:-:S04]  /*2ce0*/  USEL UR55, UR39, UR6, !UP1 ;  /* 0x0000000627377287 */ /* 0x000fc8000c800000 */
[----:B------:R-:W-:Y:S01]  /*2cf0*/  UISETP.GE.AND UP1, UPT, UR58, UR55, UPT ;  /* 0x000000373a00728c */ /* 0x000fe2000bf26270 */
        /* <DEDUP_REMOVED lines=34> */
[----:B------:R-:W-:Y:S02]  /*2f20*/  FMNMX.FTZ R0, R123, R0, !PT ;  /* 0x000000007b007209 */ /* 0x000fe40007810000 */
[----:B------:R-:W-:-:S04]  /*2f30*/  ISETP.GT.AND P5, PT, R4, 0x8, PT ;  /* 0x000000080400780c */ /* 0x000fc80003fa4270 */
[----:B------:R-:W-:Y:S01]  /*2f40*/  FSEL R94, R94, -INF , P5 ;  /* 0xff8000005e5e7808 */ /* 0x000fe20002800000 */
[----:B------:R-:W-:Y:S02]  /*2f50*/  WARPGROUP.DEPBAR.LE gsb0, 0x0 ;  /* 0x00008000000079c5 */ /* 0x000fe40000010000 */
[----:B------:R-:W-:Y:S01]  /*2f60*/  WARPGROUP.ARRIVE ;  /* 0x00000000000079c5 */ /* 0x000fe20000000000 */
[----:B------:R-:W-:Y:S02]  /*2f70*/  FSEL R125, R72, -INF , P4 ;  /* 0xff800000487d7808 */ /* 0x000fe40002000000 */
[----:B------:R-:W-:Y:S02]  /*2f80*/  ISETP.GT.AND P4, PT, R3, 0x28, PT ;  /* 0x000000280300780c */ /* 0x000fe40003f84270 */
[----:B------:R-:W-:Y:S01]  /*2f90*/  FSEL R127, R73, -INF , P3 ;  /* 0xff800000497f7808 */ /* 0x000fe20001800000 */
[----:B------:R-:W-:Y:S01]  /*2fa0*/  QGMMA.64x32x32.F32.E4M3.E4M3 R56, gdesc[UR20], R56, gsb0 ;  /* 0x00600000143879f3 */ /* 0x000fe20008000838 */
[----:B------:R-:W-:Y:S01]  /*2fb0*/  UIADD3 UR22, UR28, 0x682, URZ ;  /* 0x000006821c167890 */ /* 0x000fe2000fffe03f */
[----:B------:R-:W-:Y:S01]  /*2fc0*/  FMNMX.FTZ R0, R125, R0, !PT ;  /* 0x000000007d007209 */ /* 0x000fe20007810000 */
[----:B------:R-:W-:Y:S01]  /*2fd0*/  UMOV UR23, 0x80000020 ;  /* 0x8000002000177882 */ /* 0x000fe20000000000 */
[----:B------:R-:W-:-:S02]  /*2fe0*/  ISETP.GT.AND P3, PT, R3, 0x29, PT ;  /* 0x000000290300780c */ /* 0x000fc40003f64270 */
[----:B------:R-:W-:Y:S02]  /*2ff0*/  FSEL R129, R76, -INF , P4 ;  /* 0xff8000004c817808 */ /* 0x000fe40002000000 */
[----:B------:R-:W-:Y:S02]  /*3000*/  FMNMX.FTZ R0, R127, R0, !PT ;  /* 0x000000007f007209 */ /* 0x000fe40007810000 */
[----:B------:R-:W-:Y:S02]  /*3010*/  ISETP.GT.AND P4, PT, R3, 0x30, PT ;  /* 0x000000300300780c */ /* 0x000fe40003f84270 */
        /* <DEDUP_REMOVED lines=15> */
[----:B------:R-:W-:Y:S01]  /*3110*/  FMNMX.FTZ R0, R101, R0, !PT ;  /* 0x0000000065007209 */ /* 0x000fe20007810000 */
        /* <DEDUP_REMOVED lines=55> */
[----:B------:R-:W-:Y:S01]  /*3490*/  FMNMX.FTZ R0, R53, R0, !PT ;  /* 0x0000000035007209 */ /* 0x000fe20007810000 */
[----:B------:R-:W-:Y:S02]  /*34a0*/  WARPGROUP.DEPBAR.LE gsb0, 0x0 ;  /* 0x00008000000079c5 */ /* 0x000fe40000010000 */
[----:B------:R-:W-:Y:S02]  /*34b0*/  FSEL R61, R24, -INF , P4 ;  /* 0xff800000183d7808 */ /* 0x000fe40002000000 */
        /* <DEDUP_REMOVED lines=20> */
[----:B------:R-:W-:-:S02]  /*3600*/  ISETP.GT.AND P4, PT, R4, 0x1, PT ;  /* 0x000000010400780c */ /* 0x000fc40003f84270 */
[----:B------:R-:W-:Y:S02]  /*3610*/  FMNMX.FTZ R6, R37, R0, !PT ;  /* 0x0000000025067209 */ /* 0x000fe40007810000 */
[----:B------:R-:W-:Y:S02]  /*3620*/  FSEL R91, R91, -INF , P4 ;  /* 0xff8000005b5b7808 */ /* 0x000fe40002000000 */
[----:B------:R-:W-:Y:S01]  /*3630*/  ISETP.GT.AND P4, PT, R4, 0x10, PT ;  /* 0x000000100400780c */ /* 0x000fe20003f84270 */
[----:B------:R-:W0:Y:S03]  /*3640*/  SHFL.BFLY PT, R3, R6, 0x2, 0x1f ;  /* 0x0c401f0006037f89 */ /* 0x000e2600000e0000 */
        /* <DEDUP_REMOVED lines=10> */
[----:B------:R-:W-:Y:S01]  /*36f0*/  ISETP.GT.AND P4, PT, R4, 0x39, PT ;  /* 0x000000390400780c */ /* 0x000fe20003f84270 */
[----:B------:R-:W0:Y:S03]  /*3700*/  SHFL.BFLY PT, R3, R8, 0x1, 0x1f ;  /* 0x0c201f0008037f89 */ /* 0x000e2600000e0000 */
[----:B------:R-:W-:-:S02]  /*3710*/  FSEL R87, R87, -INF , P4 ;  /* 0xff80000057577808 */ /* 0x000fc40002000000 */
[----:B------:R-:W-:-:S04]  /*3720*/  ISETP.GT.AND P4, PT, R4, 0x41, PT ;  /* 0x000000410400780c */ /* 0x000fc80003f84270 */
[----:B------:R-:W-:Y:S02]  /*3730*/  FSEL R59, R59, -INF , P4 ;  /* 0xff8000003b3b7808 */ /* 0x000fe40002000000 */
[----:B------:R-:W-:Y:S02]  /*3740*/  ISETP.GT.AND P4, PT, R4, 0x49, PT ;  /* 0x000000490400780c */ /* 0x000fe40003f84270 */
[----:B0-----:R-:W-:-:S04]  /*3750*/  FMNMX.FTZ R0, R8, R3, !PT ;  /* 0x0000000308007209 */ /* 0x001fc80007810000 */
[C---:B------:R-:W-:Y:S01]  /*3760*/  FSETP.NEU.FTZ.AND P3, PT, R0.reuse, -INF , PT ;  /* 0xff8000000000780b */ /* 0x040fe20003f7d000 */
[----:B------:R-:W-:-:S05]  /*3770*/  FFMA.FTZ R12, R0, R131, -8 ;  /* 0xc1000000000c7423 */ /* 0x000fca0000010083 */
[----:B------:R-:W-:Y:S02]  /*3780*/  FSEL R12, R12, RZ, P3 ;  /* 0x000000ff0c0c7208 */ /* 0x000fe40001800000 */
[----:B------:R-:W-:-:S03]  /*3790*/  ISETP.GT.AND P3, PT, R4, RZ, PT ;  /* 0x000000ff0400720c */ /* 0x000fc60003f64270 */
[--C-:B------:R-:W-:Y:S01]  /*37a0*/  FFMA.FTZ R6, R89, UR42, -R12.reuse ;  /* 0x0000002a59067c23 */ /* 0x100fe2000801080c */
[----:B------:R-:W-:Y:S01]  /*37b0*/  FSEL R90, R90, -INF , P3 ;  /* 0xff8000005a5a7808 */ /* 0x000fe20001800000 */
[--C-:B------:R-:W-:Y:S01]  /*37c0*/  FFMA.FTZ R75, R111, UR42, -R12.reuse ;  /* 0x0000002a6f4b7c23 */ /* 0x100fe2000801080c */
[----:B------:R-:W-:Y:S01]  /*37d0*/  ISETP.GT.AND P3, PT, R4, 0x9, PT ;  /* 0x000000090400780c */ /* 0x000fe20003f64270 */
[--C-:B------:R-:W-:Y:S01]  /*37e0*/  FFMA.FTZ R83, R107, UR42, -R12.reuse ;  /* 0x0000002a6b537c23 */ /* 0x100fe2000801080c */
[----:B------:R-:W-:Y:S01]  /*37f0*/  FMNMX.FTZ R89, R90, R91, !PT ;  /* 0x0000005b5a597209 */ /* 0x000fe20007810000 */
[--C-:B------:R-:W-:Y:S01]  /*3800*/  FFMA.FTZ R56, R97, UR42, -R12.reuse ;  /* 0x0000002a61387c23 */ /* 0x100fe2000801080c */
[----:B------:R-:W-:Y:S01]  /*3810*/  FSEL R95, R95, -INF , P3 ;  /* 0xff8000005f5f7808 */ /* 0x000fe20001800000 */
[--C-:B------:R-:W-:Y:S01]  /*3820*/  FFMA.FTZ R72, R85, UR42, -R12.reuse ;  /* 0x0000002a55487c23 */ /* 0x100fe2000801080c */
[----:B------:R-:W-:Y:S01]  /*3830*/  FMNMX.FTZ R20, R94, R89, !PT ;  /* 0x000000595e147209 */ /* 0x000fe20007810000 */
[--C-:B------:R-:W-:Y:S01]  /*3840*/  FFMA.FTZ R76, R77, UR42, -R12.reuse ;  /* 0x0000002a4d4c7c23 */ /* 0x100fe2000801080c */
[----:B------:R-:W-:Y:S01]  /*3850*/  ISETP.GT.AND P3, PT, R4, 0x11, PT ;  /* 0x000000110400780c */ /* 0x000fe20003f64270 */
[--C-:B------:R-:W-:Y:S01]  /*3860*/  FFMA.FTZ R80, R69, UR42, -R12.reuse ;  /* 0x0000002a45507c23 */ /* 0x100fe2000801080c */
[----:B------:R-:W-:Y:S01]  /*3870*/  FMNMX.FTZ R89, R95, R20, !PT ;  /* 0x000000145f597209 */ /* 0x000fe20007810000 */
[--C-:B------:R-:W-:Y:S01]  /*3880*/  FFMA.FTZ R92, R29, UR42, -R12.reuse ;  /* 0x0000002a1d5c7c23 */ /* 0x100fe2000801080c */
[----:B------:R-:W-:Y:S01]  /*3890*/  FSEL R99, R99, -INF , P3 ;  /* 0xff80000063637808 */ /* 0x000fe20001800000 */
[----:B------:R-:W-:Y:S01]  /*38a0*/  IMAD.U32 R29, RZ, RZ, UR42 ;  /* 0x0000002aff1d7e24 */ /* 0x000fe2000f8e00ff */
[----:B------:R-:W-:Y:S01]  /*38b0*/  FMNMX.FTZ R24, R98, R89, !PT ;  /* 0x0000005962187209 */ /* 0x000fe20007810000 */
[--C-:B------:R-:W-:Y:S01]  /*38c0*/  FFMA.FTZ R3, R5, UR42, -R12.reuse ;  /* 0x0000002a05037c23 */ /* 0x100fe2000801080c */
[C---:B------:R-:W-:Y:S01]  /*38d0*/  ISETP.GT.AND P3, PT, R4.reuse, 0x19, PT ;  /* 0x000000190400780c */ /* 0x040fe20003f64270 */
[--C-:B------:R-:W-:Y:S01]  /*38e0*/  FFMA.FTZ R5, R7, UR42, -R12.reuse ;  /* 0x0000002a07057c23 */ /* 0x100fe2000801080c */
[----:B------:R-:W-:Y:S01]  /*38f0*/  FMNMX.FTZ R89, R99, R24, !PT ;  /* 0x0000001863597209 */ /* 0x000fe20007810000 */
        /* <DEDUP_REMOVED lines=36> */
[----:B------:R-:W-:Y:S01]  /*3b40*/  FFMA.FTZ R13, R13, UR42, -R12 ;  /* 0x0000002a0d0d7c23 */ /* 0x000fe2000801080c */
[----:B------:R-:W-:Y:S01]  /*3b50*/  FMNMX.FTZ R48, R86, R111, !PT ;  /* 0x0000006f56307209 */ /* 0x000fe20007810000 */
[----:B------:R-:W-:Y:S01]  /*3b60*/  MUFU.EX2 R3, R3 ;  /* 0x0000000300037308 */ /* 0x000fe20000000800 */
[----:B------:R-:W-:-:S02]  /*3b70*/  FSEL R58, R58, -INF , P3 ;  /* 0xff8000003a3a7808 */ /* 0x000fc40001800000 */
[----:B------:R-:W-:Y:S01]  /*3b80*/  FMNMX.FTZ R107, R87, R48, !PT ;  /* 0x00000030576b7209 */ /* 0x000fe20007810000 */
[----:B------:R-:W-:-:S01]  /*3b90*/  FFMA.FTZ R48, R105, UR42, -R12 ;  /* 0x0000002a69307c23 */ /* 0x000fc2000801080c */
[----:B------:R-:W-:Y:S02]  /*3ba0*/  ISETP.GT.AND P3, PT, R4, 0x48, PT ;  /* 0x000000480400780c */ /* 0x000fe40003f64270 */
[----:B------:R-:W-:Y:S01]  /*3bb0*/  FMNMX.FTZ R52, R58, R107, !PT ;  /* 0x0000006b3a347209 */ /* 0x000fe20007810000 */
[----:B------:R-:W-:Y:S01]  /*3bc0*/  MUFU.EX2 R6, R6 ;  /* 0x0000000600067308 */ /* 0x000fe20000000800 */
[----:B------:R-:W-:Y:S02]  /*3bd0*/  FSEL R62, R62, -INF , P3 ;  /* 0xff8000003e3e7808 */ /* 0x000fe40001800000 */
[----:B------:R-:W-:Y:S02]  /*3be0*/  FMNMX.FTZ R105, R59, R52, !PT ;  /* 0x000000343b697209 */ /* 0x000fe40007810000 */
[----:B------:R-:W-:-:S02]  /*3bf0*/  ISETP.GT.AND P3, PT, R4, 0x50, PT ;  /* 0x000000500400780c */ /* 0x000fc40003f64270 */
[----:B------:R-:W-:Y:S01]  /*3c00*/  FSEL R52, R63, -INF , P4 ;  /* 0xff8000003f347808 */ /* 0x000fe20002000000 */
[----:B------:R-:W-:-:S01]  /*3c10*/  FFMA.FTZ R63, R101, UR42, -R12 ;  /* 0x0000002a653f7c23 */ /* 0x000fc2000801080c */
[----:B------:R-:W-:Y:S01]  /*3c20*/  FMNMX.FTZ R105, R62, R105, !PT ;  /* 0x000000693e697209 */ /* 0x000fe20007810000 */
[----:B------:R-:W-:Y:S01]  /*3c30*/  MUFU.EX2 R5, R5 ;  /* 0x0000000500057308 */ /* 0x000fe20000000800 */
[----:B------:R-:W-:Y:S02]  /*3c40*/  ISETP.GT.AND P4, PT, R4, 0x51, PT ;  /* 0x000000510400780c */ /* 0x000fe40003f84270 */
[----:B------:R-:W-:Y:S02]  /*3c50*/  FSEL R66, R66, -INF , P3 ;  /* 0xff80000042427808 */ /* 0x000fe40001800000 */
[----:B------:R-:W-:Y:S02]  /*3c60*/  FMNMX.FTZ R105, R52, R105, !PT ;  /* 0x0000006934697209 */ /* 0x000fe40007810000 */
[----:B------:R-:W-:Y:S01]  /*3c70*/  ISETP.GT.AND P3, PT, R4, 0x58, PT ;  /* 0x000000580400780c */ /* 0x000fe20003f64270 */
[----:B------:R-:W0:Y:S01]  /*3c80*/  MUFU.EX2 R8, R8 ;  /* 0x0000000800087308 */ /* 0x000e220000000800 */
[----:B------:R-:W-:-:S02]  /*3c90*/  FSEL R67, R67, -INF , P4 ;  /* 0xff80000043437808 */ /* 0x000fc40002000000 */
[----:B------:R-:W-:Y:S02]  /*3ca0*/  FMNMX.FTZ R60, R66, R105, !PT ;  /* 0x00000069423c7209 */ /* 0x000fe40007810000 */
[----:B------:R-:W-:Y:S02]  /*3cb0*/  ISETP.GT.AND P4, PT, R4, 0x59, PT ;  /* 0x000000590400780c */ /* 0x000fe40003f84270 */
[----:B------:R-:W-:Y:S01]  /*3cc0*/  FSEL R70, R70, -INF , P3 ;  /* 0xff80000046467808 */ /* 0x000fe20001800000 */
[----:B------:R-:W-:Y:S01]  /*3cd0*/  MUFU.EX2 R7, R7 ;  /* 0x0000000700077308 */ /* 0x000fe20000000800 */
[----:B------:R-:W-:Y:S02]  /*3ce0*/  FMNMX.FTZ R97, R67, R60, !PT ;  /* 0x0000003c43617209 */ /* 0x000fe40007810000 */
[----:B------:R-:W-:Y:S01]  /*3cf0*/  FSEL R60, R71, -INF , P4 ;  /* 0xff800000473c7808 */ /* 0x000fe20002000000 */
[----:B------:R-:W-:-:S01]  /*3d00*/  FFMA.FTZ R71, R93, UR42, -R12 ;  /* 0x0000002a5d477c23 */ /* 0x000fc2000801080c */
[----:B------:R-:W-:-:S02]  /*3d10*/  ISETP.GT.AND P3, PT, R4, 0x60, PT ;  /* 0x000000600400780c */ /* 0x000fc40003f64270 */
[----:B------:R-:W-:Y:S01]  /*3d20*/  FMNMX.FTZ R97, R70, R97, !PT ;  /* 0x0000006146617209 */ /* 0x000fe20007810000 */
[----:B------:R-:W-:Y:S01]  /*3d30*/  MUFU.EX2 R10, R10 ;  /* 0x0000000a000a7308 */ /* 0x000fe20000000800 */
[----:B------:R-:W-:Y:S02]  /*3d40*/  ISETP.GT.AND P4, PT, R4, 0x61, PT ;  /* 0x000000610400780c */ /* 0x000fe40003f84270 */
[----:B------:R-:W-:Y:S02]  /*3d50*/  FSEL R42, R42, -INF , P3 ;  /* 0xff8000002a2a7808 */ /* 0x000fe40001800000 */
[----:B------:R-:W-:Y:S02]  /*3d60*/  FMNMX.FTZ R97, R60, R97, !PT ;  /* 0x000000613c617209 */ /* 0x000fe40007810000 */
[----:B------:R-:W-:Y:S01]  /*3d70*/  ISETP.GT.AND P3, PT, R4, 0x68, PT ;  /* 0x000000680400780c */ /* 0x000fe20003f64270 */
[----:B------:R-:W-:Y:S01]  /*3d80*/  MUFU.EX2 R9, R9 ;  /* 0x0000000900097308 */ /* 0x000fe20000000800 */
[----:B------:R-:W-:-:S02]  /*3d90*/  FSEL R43, R43, -INF , P4 ;  /* 0xff8000002b2b7808 */ /* 0x000fc40002000000 */
[----:B------:R-:W-:Y:S02]  /*3da0*/  FMNMX.FTZ R68, R42, R97, !PT ;  /* 0x000000612a447209 */ /* 0x000fe40007810000 */
[----:B------:R-:W-:Y:S02]  /*3db0*/  ISETP.GT.AND P4, PT, R4, 0x69, PT ;  /* 0x000000690400780c */ /* 0x000fe40003f84270 */
[----:B------:R-:W-:Y:S01]  /*3dc0*/  FSEL R64, R46, -INF , P3 ;  /* 0xff8000002e407808 */ /* 0x000fe20001800000 */
[----:B------:R-:W1:Y:S01]  /*3dd0*/  MUFU.EX2 R14, R14 ;  /* 0x0000000e000e7308 */ /* 0x000e620000000800 */
[----:B------:R-:W-:Y:S02]  /*3de0*/  FMNMX.FTZ R85, R43, R68, !PT ;  /* 0x000000442b557209 */ /* 0x000fe40007810000 */
[----:B------:R-:W-:Y:S02]  /*3df0*/  ISETP.GT.AND P3, PT, R4, 0x70, PT ;  /* 0x000000700400780c */ /* 0x000fe40003f64270 */
[----:B------:R-:W-:-:S02]  /*3e00*/  FSEL R47, R47, -INF , P4 ;  /* 0xff8000002f2f7808 */ /* 0x000fc40002000000 */
[----:B------:R-:W-:Y:S01]  /*3e10*/  FMNMX.FTZ R68, R64, R85, !PT ;  /* 0x0000005540447209 */ /* 0x000fe20007810000 */
[----:B------:R2:W-:Y:S01]  /*3e20*/  MUFU.EX2 R46, R72 ;  /* 0x00000048002e7308 */ /* 0x0005e20000000800 */
[----:B------:R-:W-:Y:S02]  /*3e30*/  ISETP.GT.AND P4, PT, R4, 0x71, PT ;  /* 0x000000710400780c */ /* 0x000fe40003f84270 */
[----:B------:R-:W-:Y:S02]  /*3e40*/  FSEL R50, R50, -INF , P3 ;  /* 0xff80000032327808 */ /* 0x000fe40001800000 */
[----:B------:R-:W-:Y:S02]  /*3e50*/  FMNMX.FTZ R85, R47, R68, !PT ;  /* 0x000000442f557209 */ /* 0x000fe40007810000 */
[----:B------:R-:W-:Y:S01]  /*3e60*/  ISETP.GT.AND P3, PT, R4, 0x78, PT ;  /* 0x000000780400780c */ /* 0x000fe20003f64270 */
[----:B------:R-:W-:Y:S01]  /*3e70*/  MUFU.EX2 R20, R20 ;  /* 0x0000001400147308 */ /* 0x000fe20000000800 */
[----:B------:R-:W-:-:S02]  /*3e80*/  FSEL R51, R51, -INF , P4 ;  /* 0xff80000033337808 */ /* 0x000fc40002000000 */
[----:B--2---:R-:W-:Y:S02]  /*3e90*/  FMNMX.FTZ R72, R50, R85, !PT ;  /* 0x0000005532487209 */ /* 0x004fe40007810000 */
[----:B------:R-:W-:Y:S02]  /*3ea0*/  ISETP.GT.AND P4, PT, R4, 0x79, PT ;  /* 0x000000790400780c */ /* 0x000fe40003f84270 */
[----:B------:R-:W-:Y:S01]  /*3eb0*/  FSEL R68, R54, -INF , P3 ;  /* 0xff80000036447808 */ /* 0x000fe20001800000 */
[----:B------:R-:W-:Y:S01]  /*3ec0*/  MUFU.EX2 R89, R127 ;  /* 0x0000007f00597308 */ /* 0x000fe20000000800 */
[----:B------:R-:W-:Y:S02]  /*3ed0*/  FMNMX.FTZ R77, R51, R72, !PT ;  /* 0x00000048334d7209 */ /* 0x000fe40007810000 */
[----:B------:R-:W-:Y:S02]  /*3ee0*/  FSEL R55, R55, -INF , P4 ;  /* 0xff80000037377808 */ /* 0x000fe40002000000 */
[----:B------:R-:W-:-:S02]  /*3ef0*/  ISETP.GT.AND P3, PT, R4, 0x80, PT ;  /* 0x000000800400780c */ /* 0x000fc40003f64270 */
        /* <DEDUP_REMOVED lines=11> */
[----:B------:R-:W-:Y:S01]  /*3fb0*/  MUFU.EX2 R75, R75 ;  /* 0x0000004b004b7308 */ /* 0x000fe20000000800 */
[----:B------:R-:W-:Y:S02]  /*3fc0*/  FMNMX.FTZ R77, R27, R72, !PT ;  /* 0x000000481b4d7209 */ /* 0x000fe40007810000 */
[----:B------:R-:W-:Y:S02]  /*3fd0*/  ISETP.GT.AND P3, PT, R4, 0x90, PT ;  /* 0x000000900400780c */ /* 0x000fe40003f64270 */
[----:B------:R-:W-:-:S02]  /*3fe0*/  FSEL R31, R31, -INF , P4 ;  /* 0xff8000001f1f7808 */ /* 0x000fc40002000000 */
[----:B------:R-:W-:Y:S01]  /*3ff0*/  FMNMX.FTZ R72, R30, R77, !PT ;  /* 0x0000004d1e487209 */ /* 0x000fe20007810000 */
[----:B------:R-:W-:Y:S01]  /*4000*/  MUFU.EX2 R32, R32 ;  /* 0x0000002000207308 */ /* 0x000fe20000000800 */
[----:B------:R-:W-:Y:S02]  /*4010*/  ISETP.GT.AND P4, PT, R4, 0x91, PT ;  /* 0x000000910400780c */ /* 0x000fe40003f84270 */
[----:B------:R-:W-:Y:S02]  /*4020*/  FSEL R69, R34, -INF , P3 ;  /* 0xff80000022457808 */ /* 0x000fe40001800000 */
[----:B--2---:R-:W-:Y:S02]  /*4030*/  FMNMX.FTZ R76, R31, R72, !PT ;  /* 0x000000481f4c7209 */ /* 0x004fe40007810000 */
[----:B------:R-:W-:Y:S01]  /*4040*/  ISETP.GT.AND P3, PT, R4, 0x98, PT ;  /* 0x000000980400780c */ /* 0x000fe20003f64270 */
[----:B------:R2:W-:Y:S01]  /*4050*/  MUFU.EX2 R34, R80 ;  /* 0x0000005000227308 */ /* 0x0005e20000000800 */
[----:B------:R-:W-:Y:S01]  /*4060*/  FSEL R72, R35, -INF , P4 ;  /* 0xff80000023487808 */ /* 0x000fe20002000000 */
[----:B------:R-:W-:Y:S01]  /*4070*/  FFMA.FTZ R35, R40, UR42, -R12 ;  /* 0x0000002a28237c23 */ /* 0x000fe2000801080c */
[----:B------:R-:W-:-:S02]  /*4080*/  FMNMX.FTZ R77, R69, R76, !PT ;  /* 0x0000004c454d7209 */ /* 0x000fc40007810000 */
[----:B------:R-:W-:Y:S02]  /*4090*/  ISETP.GT.AND P4, PT, R4, 0x99, PT ;  /* 0x000000990400780c */ /* 0x000fe40003f84270 */
[----:B------:R-:W-:Y:S01]  /*40a0*/  FSEL R40, R38, -INF , P3 ;  /* 0xff80000026287808 */ /* 0x000fe20001800000 */
[--C-:B------:R-:W-:Y:S01]  /*40b0*/  FFMA.FTZ R38, R41, UR42, -R12.reuse ;  /* 0x0000002a29267c23 */ /* 0x100fe2000801080c */
[----:B------:R-:W-:Y:S01]  /*40c0*/  FMNMX.FTZ R77, R72, R77, !PT ;  /* 0x0000004d484d7209 */ /* 0x000fe20007810000 */
[--C-:B--2---:R-:W-:Y:S01]  /*40d0*/  FFMA.FTZ R80, R49, UR42, -R12.reuse ;  /* 0x0000002a31507c23 */ /* 0x104fe2000801080c */
[----:B------:R-:W-:Y:S01]  /*40e0*/  FSEL R76, R39, -INF , P4 ;  /* 0xff800000274c7808 */ /* 0x000fe20002000000 */
        /* <DEDUP_REMOVED lines=9> */
[----:B------:R-:W0:Y:S01]  /*4180*/  SHFL.BFLY PT, R4, R77, 0x2, 0x1f ;  /* 0x0c401f004d047f89 */ /* 0x000e2200000e0000 */
[----:B-1----:R-:W-:Y:S02]  /*4190*/  F2FP.SATFINITE.E4M3.F32.PACK_AB_MERGE_C R186, R14, R9, RZ ;  /* 0x000000090eba723e */ /* 0x002fe400048070ff */
[----:B------:R-:W-:Y:S02]  /*41a0*/  F2FP.SATFINITE.E4M3.F32.PACK_AB_MERGE_C R184, R6, R3, R184 ;  /* 0x0000000306b8723e */ /* 0x000fe400048070b8 */
[----:B------:R-:W-:Y:S01]  /*41b0*/  MUFU.EX2 R48, R48 ;  /* 0x0000003000307308 */ /* 0x000fe20000000800 */
[----:B------:R-:W-:-:S07]  /*41c0*/  F2FP.SATFINITE.E4M3.F32.PACK_AB_MERGE_C R186, R10, R7, R186 ;  /* 0x000000070aba723e */ /* 0x000fce00048070ba */
        /* <DEDUP_REMOVED lines=9> */
[C---:B------:R-:W-:Y:S01]  /*4260*/  FSETP.NEU.FTZ.AND P3, PT, R4.reuse, -INF , PT ;  /* 0xff8000000400780b */ /* 0x040fe20003f7d000 */
[----:B------:R-:W-:-:S06]  /*4270*/  FFMA.FTZ R29, R4, R29, -8 ;  /* 0xc1000000041d7423 */ /* 0x000fcc000001001d */
[----:B------:R-:W-:Y:S01]  /*4280*/  MUFU.EX2 R35, R35 ;  /* 0x0000002300237308 */ /* 0x000fe20000000800 */
[----:B------:R-:W-:Y:S02]  /*4290*/  FSEL R61, R29, RZ, P3 ;  /* 0x000000ff1d3d7208 */ /* 0x000fe40001800000 */
[----:B------:R-:W-:-:S03]  /*42a0*/  PLOP3.LUT P3, PT, PT, PT, UP1, 0x80, 0x0 ;  /* 0x000000000000781c */ /* 0x000fc60003f6f018 */
        /* <DEDUP_REMOVED lines=12> */
[----:B------:R-:W-:Y:S01]  /*4370*/  FADD.FTZ R66, R3, R6 ;  /* 0x0000000603427221 */ /* 0x000fe20000010000 */
[----:B------:R-:W-:-:S01]  /*4380*/  FFMA.FTZ R103, R103, UR42, -R61 ;  /* 0x0000002a67677c23 */ /* 0x000fc2000801083d */
[----:B------:R-:W0:Y:S01]  /*4390*/  MUFU.EX2 R90, R90 ;  /* 0x0000005a005a7308 */ /* 0x000e220000000800 */
[----:B------:R-:W-:-:S01]  /*43a0*/  FFMA.FTZ R49, R82, UR42, -R61 ;  /* 0x0000002a52317c23 */ /* 0x000fc2000801083d */
[----:B------:R-:W-:Y:S01]  /*43b0*/  FADD.FTZ R77, R5, R66 ;  /* 0x00000042054d7221 */ /* 0x000fe20000010000 */
[----:B------:R-:W-:-:S01]  /*43c0*/  FFMA.FTZ R28, R28, UR42, -R61 ;  /* 0x0000002a1c1c7c23 */ /* 0x000fc2000801083d */
[--C-:B------:R-:W-:Y:S01]  /*43d0*/  FFMA.FTZ R66, R42, UR42, -R61.reuse ;  /* 0x0000002a2a427c23 */ /* 0x100fe2000801083d */
[----:B------:R-:W-:Y:S01]  /*43e0*/  @!P0 PRMT R42, RZ, 0x654, R2 ;  /* 0x00000654ff2a8816 */ /* 0x000fe20000000002 */
[--C-:B------:R-:W-:Y:S01]  /*43f0*/  FFMA.FTZ R78, R78, UR42, -R61.reuse ;  /* 0x0000002a4e4e7c23 */ /* 0x100fe2000801083d */
[----:B------:R-:W-:-:S01]  /*4400*/  FFMA.FTZ R79, R79, UR42, -R61 ;  /* 0x0000002a4f4f7c23 */ /* 0x000fc2000801083d */
[----:B------:R1:W2:Y:S01]  /*4410*/  MUFU.EX2 R65, R37 ;  /* 0x0000002500417308 */ /* 0x0002a20000000800 */
[----:B------:R3:W-:Y:S01]  /*4420*/  @!P0 SYNCS.ARRIVE.TRANS64.RED.A1T0 RZ, [R42+URZ], RZ ;  /* 0x000000ff2aff89a7 */ /* 0x0007e2000810043f */
[----:B------:R-:W-:-:S01]  /*4430*/  FFMA.FTZ R60, R60, UR42, -R61 ;  /* 0x0000002a3c3c7c23 */ /* 0x000fc2000801083d */
[--C-:B------:R-:W-:Y:S01]  /*4440*/  FFMA.FTZ R36, R36, UR42, -R61.reuse ;  /* 0x0000002a24247c23 */ /* 0x100fe2000801083d */
[----:B------:R-:W-:-:S01]  /*4450*/  FFMA.FTZ R57, R67, UR42, -R61 ;  /* 0x0000002a43397c23 */ /* 0x000fc2000801083d */
[--C-:B------:R-:W-:Y:S01]  /*4460*/  FFMA.FTZ R86, R86, UR42, -R61.reuse ;  /* 0x0000002a56567c23 */ /* 0x100fe2000801083d */
[----:B------:R-:W-:-:S01]  /*4470*/  FFMA.FTZ R87, R87, UR42, -R61 ;  /* 0x0000002a57577c23 */ /* 0x000fc2000801083d */
[--C-:B------:R-:W-:Y:S01]  /*4480*/  FFMA.FTZ R62, R62, UR42, -R61.reuse ;  /* 0x0000002a3e3e7c23 */ /* 0x100fe2000801083d */
[----:B------:R-:W4:Y:S01]  /*4490*/  MUFU.EX2 R100, R95 ;  /* 0x0000005f00647308 */ /* 0x000f220000000800 */
[----:B-1----:R-:W-:-:S01]  /*44a0*/  FFMA.FTZ R37, R74, UR42, -R61 ;  /* 0x0000002a4a257c23 */ /* 0x002fc2000801083d */
[----:B0-----:R-:W-:Y:S01]  /*44b0*/  FADD.FTZ R74, R29, R90 ;  /* 0x0000005a1d4a7221 */ /* 0x001fe20000010000 */
[----:B------:R-:W-:-:S01]  /*44c0*/  FFMA.FTZ R70, R70, UR42, -R61 ;  /* 0x0000002a46467c23 */ /* 0x000fc2000801083d */
[--C-:B------:R-:W-:Y:S01]  /*44d0*/  FFMA.FTZ R43, R43, UR42, -R61.reuse ;  /* 0x0000002a2b2b7c23 */ /* 0x100fe2000801083d */
[----:B------:R-:W-:-:S01]  /*44e0*/  FFMA.FTZ R64, R64, UR42, -R61 ;  /* 0x0000002a40407c23 */ /* 0x000fc2000801083d */
[--C-:B------:R-:W-:Y:S01]  /*44f0*/  FFMA.FTZ R47, R47, UR42, -R61.reuse ;  /* 0x0000002a2f2f7c23 */ /* 0x100fe2000801083d */
[----:B------:R-:W-:-:S01]  /*4500*/  FFMA.FTZ R50, R50, UR42, -R61 ;  /* 0x0000002a32327c23 */ /* 0x000fc2000801083d */
[----:B------:R-:W0:Y:S01]  /*4510*/  MUFU.EX2 R33, R33 ;  /* 0x0000002100217308 */ /* 0x000e220000000800 */
[----:B--2---:R-:W-:-:S01]  /*4520*/  FADD.FTZ R85, R65, R74 ;  /* 0x0000004a41557221 */ /* 0x004fc20000010000 */
[----:B------:R-:W-:Y:S01]  /*4530*/  FADD.FTZ R74, R8, R77 ;  /* 0x0000004d084a7221 */ /* 0x000fe20000010000 */
[----:B------:R-:W-:-:S01]  /*4540*/  FFMA.FTZ R51, R51, UR42, -R61 ;  /* 0x0000002a33337c23 */ /* 0x000fc2000801083d */
[--C-:B------:R-:W-:Y:S01]  /*4550*/  FFMA.FTZ R68, R68, UR42, -R61.reuse ;  /* 0x0000002a44447c23 */ /* 0x100fe2000801083d */
[----:B------:R-:W-:-:S01]  /*4560*/  FFMA.FTZ R55, R55, UR42, -R61 ;  /* 0x0000002a37377c23 */ /* 0x000fc2000801083d */
[----:B------:R-:W-:Y:S01]  /*4570*/  FADD.FTZ R77, R7, R74 ;  /* 0x0000004a074d7221 */ /* 0x000fe20000010000 */
[----:B------:R-:W-:-:S01]  /*4580*/  FFMA.FTZ R26, R26, UR42, -R61 ;  /* 0x0000002a1a1a7c23 */ /* 0x000fc2000801083d */
[----:B------:R-:W1:Y:S01]  /*4590*/  MUFU.EX2 R94, R94 ;  /* 0x0000005e005e7308 */ /* 0x000e620000000800 */
[----:B----4-:R-:W-:-:S01]  /*45a0*/  FADD.FTZ R82, R100, R85 ;  /* 0x0000005564527221 */ /* 0x010fc20000010000 */
[----:B---3--:R-:W-:Y:S01]  /*45b0*/  FADD.FTZ R42, R10, R77 ;  /* 0x0000004d0a2a7221 */ /* 0x008fe20000010000 */
[----:B------:R-:W-:-:S01]  /*45c0*/  FFMA.FTZ R27, R27, UR42, -R61 ;  /* 0x0000002a1b1b7c23 */ /* 0x000fc2000801083d */
[--C-:B------:R-:W-:Y:S01]  /*45d0*/  FFMA.FTZ R30, R30, UR42, -R61.reuse ;  /* 0x0000002a1e1e7c23 */ /* 0x100fe2000801083d */
[----:B------:R-:W-:-:S01]  /*45e0*/  FFMA.FTZ R31, R31, UR42, -R61 ;  /* 0x0000002a1f1f7c23 */ /* 0x000fc2000801083d */
[----:B------:R-:W-:Y:S01]  /*45f0*/  FADD.FTZ R77, R9, R42 ;  /* 0x0000002a094d7221 */ /* 0x000fe20000010000 */
[----:B------:R-:W-:-:S01]  /*4600*/  FFMA.FTZ R69, R69, UR42, -R61 ;  /* 0x0000002a45457c23 */ /* 0x000fc2000801083d */
[----:B------:R-:W2:Y:S01]  /*4610*/  MUFU.EX2 R102, R102 ;  /* 0x0000006600667308 */ /* 0x000ea20000000800 */
[----:B0-----:R-:W-:-:S01]  /*4620*/  FADD.FTZ R85, R33, R82 ;  /* 0x0000005221557221 */ /* 0x001fc20000010000 */
[----:B------:R-:W-:Y:S01]  /*4630*/  FADD.FTZ R77, R14, R77 ;  /* 0x0000004d0e4d7221 */ /* 0x000fe20000010000 */
[----:B------:R-:W-:-:S01]  /*4640*/  FFMA.FTZ R72, R72, UR42, -R61 ;  /* 0x0000002a48487c23 */ /* 0x000fc2000801083d */
[--C-:B------:R-:W-:Y:S01]  /*4650*/  FFMA.FTZ R40, R40, UR42, -R61.reuse ;  /* 0x0000002a28287c23 */ /* 0x100fe2000801083d */
[----:B------:R-:W-:-:S01]  /*4660*/  FFMA.FTZ R61, R76, UR42, -R61 ;  /* 0x0000002a4c3d7c23 */ /* 0x000fc2000801083d */
[----:B------:R-:W-:-:S02]  /*4670*/  F2FP.SATFINITE.E4M3.F32.PACK_AB_MERGE_C R185, R100, R65, RZ ;  /* 0x0000004164b9723e */ /* 0x000fc400048070ff */
[----:B------:R-:W0:Y:S01]  /*4680*/  MUFU.EX2 R103, R103 ;  /* 0x0000006700677308 */ /* 0x000e220000000800 */
[----:B-1----:R-:W-:-:S01]  /*4690*/  FADD.FTZ R85, R94, R85 ;  /* 0x000000555e557221 */ /* 0x002fc20000010000 */
[----:B------:R-:W-:-:S06]  /*46a0*/  F2FP.SATFINITE.E4M3.F32.PACK_AB_MERGE_C R185, R90, R29, R185 ;  /* 0x0000001d5ab9723e */ /* 0x000fcc00048070b9 */
[----:B------:R-:W1:Y:S01]  /*46b0*/  MUFU.EX2 R37, R37 ;  /* 0x0000002500257308 */ /* 0x000e620000000800 */
[----:B--2---:R-:W-:-:S07]  /*46c0*/  FADD.FTZ R42, R102, R85 ;  /* 0x00000055662a7221 */ /* 0x004fce0000010000 */
[----:B------:R-:W2:Y:S01]  /*46d0*/  MUFU.EX2 R28, R28 ;  /* 0x0000001c001c7308 */ /* 0x000ea20000000800 */
[----:B0-----:R-:W-:-:S01]  /*46e0*/  FADD.FTZ R42, R103, R42 ;  /* 0x0000002a672a7221 */ /* 0x001fc20000010000 */
[----:B------:R-:W-:-:S04]  /*46f0*/  F2FP.SATFINITE.E4M3.F32.PACK_AB_MERGE_C R102, R103, R102, RZ ;  /* 0x000000666766723e */ /* 0x000fc800048070ff */
[----:B------:R-:W-:Y:S02]  /*4700*/  F2FP.SATFINITE.E4M3.F32.PACK_AB_MERGE_C R187, R94, R33, R102 ;  /* 0x000000215ebb723e */ /* 0x000fe40004807066 */
[----:B------:R-:W0:Y:S08]  /*4710*/  MUFU.EX2 R78, R78 ;  /* 0x0000004e004e7308 */ /* 0x000e300000000800 */
[----:B------:R-:W3:Y:S08]  /*4720*/  MUFU.EX2 R79, R79 ;  /* 0x0000004f004f7308 */ /* 0x000ef00000000800 */
[----:B------:R4:W-:Y:S08]  /*4730*/  MUFU.EX2 R67, R60 ;  /* 0x0000003c00437308 */ /* 0x0009f00000000800 */
[----:B------:R-:W5:Y:S01]  /*4740*/  MUFU.EX2 R49, R49 ;  /* 0x0000003100317308 */ /* 0x000f620000000800 */
[----:B----4-:R-:W-:-:S01]  /*4750*/  FADD.FTZ R60, R20, R77 ;  /* 0x0000004d143c7221 */ /* 0x010fc20000010000 */
[----:B-1----:R-:W-:-:S03]  /*4760*/  FADD.FTZ R77, R37, R42 ;  /* 0x0000002a254d7221 */ /* 0x002fc60000010000 */
[----:B------:R-:W-:Y:S01]  /*4770*/  FADD.FTZ R85, R89, R60 ;  /* 0x0000003c59557221 */ /* 0x000fe20000010000 */
[----:B--2---:R-:W-:-:S02]  /*4780*/  FADD.FTZ R77, R28, R77 ;  /* 0x0000004d1c4d7221 */ /* 0x004fc40000010000 */
[----:B------:R-:W1:Y:S01]  /*4790*/  MUFU.EX2 R36, R36 ;  /* 0x0000002400247308 */ /* 0x000e620000000800 */
[----:B------:R-:W-:-:S01]  /*47a0*/  FADD.FTZ R42, R24, R85 ;  /* 0x00000055182a7221 */ /* 0x000fc20000010000 */
[----:B0-----:R-:W-:Y:S01]  /*47b0*/  FADD.FTZ R60, R78, R77 ;  /* 0x0000004d4e3c7221 */ /* 0x001fe20000010000 */
[C---:B------:R-:W-:Y:S02]  /*47c0*/  F2FP.SATFINITE.E4M3.F32.PACK_AB_MERGE_C R24, R75.reuse, R24, RZ ;  /* 0x000000184b18723e */ /* 0x040fe400048070ff */
[----:B------:R-:W-:Y:S01]  /*47d0*/  FADD.FTZ R77, R75, R42 ;  /* 0x0000002a4b4d7221 */ /* 0x000fe20000010000 */
[----:B---3--:R-:W-:-:S01]  /*47e0*/  FADD.FTZ R60, R79, R60 ;  /* 0x0000003c4f3c7221 */ /* 0x008fc20000010000 */
[----:B------:R-:W-:Y:S01]  /*47f0*/  F2FP.SATFINITE.E4M3.F32.PACK_AB_MERGE_C R78, R79, R78, RZ ;  /* 0x0000004e4f4e723e */ /* 0x000fe200048070ff */
[----:B------:R-:W0:Y:S01]  /*4800*/  MUFU.EX2 R86, R86 ;  /* 0x0000005600567308 */ /* 0x000e220000000800 */
[----:B------:R-:W-:-:S01]  /*4810*/  FADD.FTZ R42, R32, R77 ;  /* 0x0000004d202a7221 */ /* 0x000fc20000010000 */
[----:B-----5:R-:W-:Y:S01]  /*4820*/  FADD.FTZ R77, R49, R60 ;  /* 0x0000003c314d7221 */ /* 0x020fe20000010000 */
[----:B------:R-:W-:-:S02]  /*4830*/  F2FP.SATFINITE.E4M3.F32.PACK_AB_MERGE_C R180, R89, R20, R24 ;  /* 0x0000001459b4723e */ /* 0x000fc40004807018 */
[----:B------:R-:W-:Y:S01]  /*4840*/  CS2R R74, SRZ ;  /* 0x00000000004a7805 */ /* 0x000fe2000001ff00 */
[----:B------:R-:W-:-:S01]  /*4850*/  FADD.FTZ R85, R83, R42 ;  /* 0x0000002a53557221 */ /* 0x000fc20000010000 */
[----:B------:R-:W-:Y:S02]  /*4860*/  F2FP.SATFINITE.E4M3.F32.PACK_AB_MERGE_C R181, R28, R37, R78 ;  /* 0x000000251cb5723e */ /* 0x000fe4000480704e */
[----:B------:R-:W-:Y:S01]  /*4870*/  CS2R R28, SRZ ;  /* 0x00000000001c7805 */ /* 0x000fe2000001ff00 */
[----:B------:R-:W2:Y:S01]  /*4880*/  MUFU.EX2 R87, R87 ;  /* 0x0000005700577308 */ /* 0x000ea20000000800 */
[----:B-1----:R-:W-:-:S01]  /*4890*/  FADD.FTZ R77, R36, R77 ;  /* 0x0000004d244d7221 */ /* 0x002fc20000010000 */
[----:B------:R-:W-:Y:S01]  /*48a0*/  FADD.FTZ R42, R48, R85 ;  /* 0x00000055302a7221 */ /* 0x000fe20000010000 */
[C---:B------:R-:W-:Y:S02]  /*48b0*/  F2FP.SATFINITE.E4M3.F32.PACK_AB_MERGE_C R48, R63.reuse, R48, RZ ;  /* 0x000000303f30723e */ /* 0x040fe400048070ff */
[----:B------:R-:W-:Y:S01]  /*48c0*/  CS2R R78, SRZ ;  /* 0x00000000004e7805 */ /* 0x000fe2000001ff00 */
[----:B------:R-:W-:-:S01]  /*48d0*/  FADD.FTZ R5, R63, R42 ;  /* 0x0000002a3f057221 */ /* 0x000fc20000010000 */
[----:B------:R-:W-:Y:S01]  /*48e0*/  F2FP.SATFINITE.E4M3.F32.PACK_AB_MERGE_C R182, R83, R32, R48 ;  /* 0x0000002053b6723e */ /* 0x000fe20004807030 */
[----:B------:R-:W1:Y:S01]  /*48f0*/  MUFU.EX2 R53, R53 ;  /* 0x0000003500357308 */ /* 0x000e620000000800 */
[----:B0-----:R-:W-:-:S01]  /*4900*/  FADD.FTZ R60, R86, R77 ;  /* 0x0000004d563c7221 */ /* 0x001fc20000010000 */
[----:B------:R-:W-:Y:S01]  /*4910*/  FADD.FTZ R8, R56, R5 ;  /* 0x0000000538087221 */ /* 0x000fe20000010000 */
[----:B------:R-:W-:-:S02]  /*4920*/  CS2R R32, SRZ ;  /* 0x0000000000207805 */ /* 0x000fc4000001ff00 */
[----:B------:R-:W-:Y:S02]  /*4930*/  CS2R R76, SRZ ;  /* 0x00000000004c7805 */ /* 0x000fe4000001ff00 */
[----:B------:R-:W-:Y:S01]  /*4940*/  CS2R R82, SRZ ;  /* 0x0000000000527805 */ /* 0x000fe2000001ff00 */
[----:B------:R-:W-:Y:S01]  /*4950*/  FADD.FTZ R9, R71, R8 ;  /* 0x0000000847097221 */ /* 0x000fe20000010000 */
[----:B------:R-:W0:Y:S01]  /*4960*/  MUFU.EX2 R58, R58 ;  /* 0x0000003a003a7308 */ /* 0x000e220000000800 */
[----:B--2---:R-:W-:-:S02]  /*4970*/  FADD.FTZ R60, R87, R60 ;  /* 0x0000003c573c7221 */ /* 0x004fc40000010000 */
[----:B------:R-:W-:Y:S01]  /*4980*/  FADD.FTZ R8, R46, R9 ;  /* 0x000000092e087221 */ /* 0x000fe20000010000 */
[----:B------:R-:W-:Y:S02]  /*4990*/  F2FP.SATFINITE.E4M3.F32.PACK_AB_MERGE_C R86, R87, R86, RZ ;  /* 0x000000565756723e */ /* 0x000fe400048070ff */
[----:B------:R-:W-:-:S02]  /*49a0*/  F2FP.SATFINITE.E4M3.F32.PACK_AB_MERGE_C R46, R81, R46, RZ ;  /* 0x0000002e512e723e */ /* 0x000fc400048070ff */
[----:B------:R-:W-:Y:S01]  /*49b0*/  F2FP.SATFINITE.E4M3.F32.PACK_AB_MERGE_C R183, R36, R49, R86 ;  /* 0x0000003124b7723e */ /* 0x000fe20004807056 */
[----:B------:R-:W2:Y:S01]  /*49c0*/  MUFU.EX2 R62, R62 ;  /* 0x0000003e003e7308 */ /* 0x000ea20000000800 */
[----:B-1----:R-:W-:-:S01]  /*49d0*/  FADD.FTZ R5, R53, R60 ;  /* 0x0000003c35057221 */ /* 0x002fc20000010000 */
[----:B------:R-:W-:Y:S02]  /*49e0*/  F2FP.SATFINITE.E4M3.F32.PACK_AB_MERGE_C R176, R71, R56, R46 ;  /* 0x0000003847b0723e */ /* 0x000fe4000480702e */
[----:B------:R-:W-:Y:S02]  /*49f0*/  CS2R R36, SRZ ;  /* 0x0000000000247805 */ /* 0x000fe4000001ff00 */
[----:B------:R-:W-:Y:S02]  /*4a00*/  CS2R R48, SRZ ;  /* 0x0000000000307805 */ /* 0x000fe4000001ff00 */
[----:B------:R-:W-:Y:S01]  /*4a10*/  CS2R R86, SRZ ;  /* 0x0000000000567805 */ /* 0x000fe2000001ff00 */
        /* <DEDUP_REMOVED lines=8> */
[----:B------:R-:W-:Y:S01]  /*4aa0*/  FADD.FTZ R8, R73, R8 ;  /* 0x0000000849087221 */ /* 0x000fe20000010000 */
[----:B------:R-:W-:Y:S02]  /*4ab0*/  F2FP.SATFINITE.E4M3.F32.PACK_AB_MERGE_C R59, R59, R62, RZ ;  /* 0x0000003e3b3b723e */ /* 0x000fe400048070ff */
[----:B------:R-:W-:Y:S01]  /*4ac0*/  CS2R R62, SRZ ;  /* 0x00000000003e7805 */ /* 0x000fe2000001ff00 */
[----:B------:R-:W-:-:S01]  /*4ad0*/  FADD.FTZ R5, R11, R8 ;  /* 0x000000080b057221 */ /* 0x000fc20000010000 */
[----:B------:R-:W-:Y:S01]  /*4ae0*/  F2FP.SATFINITE.E4M3.F32.PACK_AB_MERGE_C R11, R34, R11, RZ ;  /* 0x0000000b220b723e */ /* 0x000fe200048070ff */
[----:B------:R-:W1:Y:S01]  /*4af0*/  MUFU.EX2 R70, R70 ;  /* 0x0000004600467308 */ /* 0x000e620000000800 */
[----:B0-----:R-:W-:-:S01]  /*4b00*/  FADD.FTZ R14, R52, R9 ;  /* 0x00000009340e7221 */ /* 0x001fc20000010000 */
[----:B------:R-:W-:Y:S01]  /*4b10*/  FADD.FTZ R34, R34, R5 ;  /* 0x0000000522227221 */ /* 0x000fe20000010000 */
[----:B------:R-:W-:-:S02]  /*4b20*/  F2FP.SATFINITE.E4M3.F32.PACK_AB_MERGE_C R177, R58, R53, R59 ;  /* 0x000000353ab1723e */ /* 0x000fc4000480703b */
[----:B------:R-:W-:Y:S02]  /*4b30*/  CS2R R58, SRZ ;  /* 0x00000000003a7805 */ /* 0x000fe4000001ff00 */
[----:B------:R-:W-:Y:S01]  /*4b40*/  F2FP.SATFINITE.E4M3.F32.PACK_AB_MERGE_C R178, R73, R54, R11 ;  /* 0x0000003649b2723e */ /* 0x000fe2000480700b */
[----:B------:R-:W0:Y:S01]  /*4b50*/  MUFU.EX2 R2, R66 ;  /* 0x0000004200027308 */ /* 0x000e220000000800 */
[----:B--2---:R-:W-:-:S07]  /*4b60*/  FADD.FTZ R3, R57, R14 ;  /* 0x0000000e39037221 */ /* 0x004fce0000010000 */
[----:B------:R-:W2:Y:S01]  /*4b70*/  MUFU.EX2 R38, R38 ;  /* 0x0000002600267308 */ /* 0x000ea20000000800 */
[----:B-1----:R-:W-:-:S01]  /*4b80*/  FADD.FTZ R6, R70, R3 ;  /* 0x0000000346067221 */ /* 0x002fc20000010000 */
[----:B------:R-:W-:Y:S01]  /*4b90*/  F2FP.SATFINITE.E4M3.F32.PACK_AB_MERGE_C R70, R67, R70, RZ ;  /* 0x000000464346723e */ /* 0x000fe200048070ff */
[----:B------:R-:W-:-:S02]  /*4ba0*/  FADD.FTZ R3, R35, R34 ;  /* 0x0000002223037221 */ /* 0x000fc40000010000 */
[----:B------:R-:W-:Y:S01]  /*4bb0*/  FADD.FTZ R67, R67, R6 ;  /* 0x0000000643437221 */ /* 0x000fe20000010000 */
[----:B------:R-:W-:Y:S02]  /*4bc0*/  F2FP.SATFINITE.E4M3.F32.PACK_AB_MERGE_C R179, R57, R52, R70 ;  /* 0x0000003439b3723e */ /* 0x000fe40004807046 */
[----:B------:R-:W-:Y:S01]  /*4bd0*/  CS2R R52, SRZ ;  /* 0x0000000000347805 */ /* 0x000fe2000001ff00 */
[----:B------:R-:W1:Y:S01]  /*4be0*/  MUFU.EX2 R43, R43 ;  /* 0x0000002b002b7308 */ /* 0x000e620000000800 */
[----:B0-----:R-:W-:-:S01]  /*4bf0*/  FADD.FTZ R6, R2, R67 ;  /* 0x0000004302067221 */ /* 0x001fc20000010000 */
[----:B------:R-:W-:-:S02]  /*4c00*/  CS2R R56, SRZ ;  /* 0x0000000000387805 */ /* 0x000fc4000001ff00 */
[----:B------:R-:W-:Y:S02]  /*4c10*/  CS2R R66, SRZ ;  /* 0x0000000000427805 */ /* 0x000fe4000001ff00 */
[----:B------:R-:W-:Y:S02]  /*4c20*/  CS2R R70, SRZ ;  /* 0x0000000000467805 */ /* 0x000fe4000001ff00 */
        /* <DEDUP_REMOVED lines=11> */
[----:B------:R-:W-:Y:S02]  /*4ce0*/  F2FP.SATFINITE.E4M3.F32.PACK_AB_MERGE_C R172, R38, R35, R39 ;  /* 0x0000002326ac723e */ /* 0x000fe40004807027 */
[----:B------:R-:W-:Y:S02]  /*4cf0*/  CS2R R34, SRZ ;  /* 0x0000000000227805 */ /* 0x000fe4000001ff00 */
[----:B------:R-:W-:Y:S01]  /*4d00*/  CS2R R38, SRZ ;  /* 0x0000000000267805 */ /* 0x000fe2000001ff00 */
[----:B------:R-:W1:Y:S01]  /*4d10*/  MUFU.EX2 R50, R50 ;  /* 0x0000003200327308 */ /* 0x000e620000000800 */
[C---:B0-----:R-:W-:Y:S01]  /*4d20*/  F2FP.SATFINITE.E4M3.F32.PACK_AB_MERGE_C R64, R47.reuse, R64, RZ ;  /* 0x000000402f40723e */ /* 0x041fe200048070ff */
[----:B------:R-:W-:-:S03]  /*4d30*/  FADD.FTZ R47, R47, R6 ;  /* 0x000000062f2f7221 */ /* 0x000fc60000010000 */
[----:B------:R-:W-:Y:S02]  /*4d40*/  F2FP.SATFINITE.E4M3.F32.PACK_AB_MERGE_C R173, R43, R2, R64 ;  /* 0x000000022bad723e */ /* 0x000fe40004807040 */
[----:B------:R-:W-:Y:S02]  /*4d50*/  CS2R R42, SRZ ;  /* 0x00000000002a7805 */ /* 0x000fe4000001ff00 */
[----:B------:R-:W-:Y:S01]  /*4d60*/  CS2R R64, SRZ ;  /* 0x0000000000407805 */ /* 0x000fe2000001ff00 */
[----:B------:R-:W0:Y:S01]  /*4d70*/  MUFU.EX2 R80, R80 ;  /* 0x0000005000507308 */ /* 0x000e220000000800 */
[----:B--2---:R-:W-:-:S07]  /*4d80*/  FADD.FTZ R3, R41, R44 ;  /* 0x0000002c29037221 */ /* 0x004fce0000010000 */
[----:B------:R-:W2:Y:S01]  /*4d90*/  MUFU.EX2 R51, R51 ;  /* 0x0000003300337308 */ /* 0x000ea20000000800 */
[----:B-1----:R-:W-:-:S01]  /*4da0*/  FADD.FTZ R6, R50, R47 ;  /* 0x0000002f32067221 */ /* 0x002fc20000010000 */
[----:B------:R-:W-:-:S06]  /*4db0*/  CS2R R46, SRZ ;  /* 0x00000000002e7805 */ /* 0x000fcc000001ff00 */
        /* <DEDUP_REMOVED lines=11> */
[----:B------:R-:W-:Y:S02]  /*4e70*/  F2FP.SATFINITE.E4M3.F32.PACK_AB_MERGE_C R174, R80, R41, R21 ;  /* 0x0000002950ae723e */ /* 0x000fe40004807015 */
[----:B------:R-:W-:Y:S01]  /*4e80*/  CS2R R80, SRZ ;  /* 0x0000000000507805 */ /* 0x000fe2000001ff00 */
[----:B------:R-:W2:Y:S01]  /*4e90*/  MUFU.EX2 R26, R26 ;  /* 0x0000001a001a7308 */ /* 0x000ea20000000800 */
[C---:B-1----:R-:W-:Y:S01]  /*4ea0*/  F2FP.SATFINITE.E4M3.F32.PACK_AB_MERGE_C R68, R55.reuse, R68, RZ ;  /* 0x000000443744723e */ /* 0x042fe200048070ff */
[----:B------:R-:W-:-:S03]  /*4eb0*/  FADD.FTZ R55, R55, R6 ;  /* 0x0000000637377221 */ /* 0x000fc60000010000 */
[----:B------:R-:W-:Y:S02]  /*4ec0*/  F2FP.SATFINITE.E4M3.F32.PACK_AB_MERGE_C R175, R51, R50, R68 ;  /* 0x0000003233af723e */ /* 0x000fe40004807044 */
[----:B------:R-:W-:Y:S01]  /*4ed0*/  CS2R R50, SRZ ;  /* 0x0000000000327805 */ /* 0x000fe2000001ff00 */
[----:B------:R-:W1:Y:S01]  /*4ee0*/  MUFU.EX2 R88, R88 ;  /* 0x0000005800587308 */ /* 0x000e620000000800 */
[----:B0-----:R-:W-:-:S01]  /*4ef0*/  FADD.FTZ R3, R45, R84 ;  /* 0x000000542d037221 */ /* 0x001fc20000010000 */
[----:B------:R-:W-:-:S06]  /*4f00*/  CS2R R84, SRZ ;  /* 0x0000000000547805 */ /* 0x000fcc000001ff00 */
[----:B------:R-:W0:Y:S01]  /*4f10*/  MUFU.EX2 R27, R27 ;  /* 0x0000001b001b7308 */ /* 0x000e220000000800 */
[----:B--2---:R-:W-:-:S01]  /*4f20*/  FADD.FTZ R6, R26, R55 ;  /* 0x000000371a067221 */ /* 0x004fc20000010000 */
[----:B------:R-:W-:-:S06]  /*4f30*/  CS2R R54, SRZ ;  /* 0x0000000000367805 */ /* 0x000fcc000001ff00 */
        /* <DEDUP_REMOVED lines=11> */
[----:B------:R-:W-:Y:S02]  /*4ff0*/  F2FP.SATFINITE.E4M3.F32.PACK_AB_MERGE_C R168, R88, R45, R15 ;  /* 0x0000002d58a8723e */ /* 0x000fe4000480700f */
[----:B------:R-:W-:Y:S01]  /*5000*/  CS2R R44, SRZ ;  /* 0x00000000002c7805 */ /* 0x000fe2000001ff00 */
[----:B------:R-:W0:Y:S01]  /*5010*/  MUFU.EX2 R69, R69 ;  /* 0x0000004500457308 */ /* 0x000e220000000800 */
[----:B--2---:R-:W-:-:S01]  /*5020*/  FADD.FTZ R2, R31, R2 ;  /* 0x000000021f027221 */ /* 0x004fc20000010000 */
[----:B------:R-:W-:-:S04]  /*5030*/  F2FP.SATFINITE.E4M3.F32.PACK_AB_MERGE_C R30, R31, R30, RZ ;  /* 0x0000001e1f1e723e */ /* 0x000fc800048070ff */
[----:B------:R-:W-:Y:S02]  /*5040*/  F2FP.SATFINITE.E4M3.F32.PACK_AB_MERGE_C R169, R27, R26, R30 ;  /* 0x0000001a1ba9723e */ /* 0x000fe4000480701e */
[----:B------:R-:W-:Y:S01]  /*5050*/  CS2R R26, SRZ ;  /* 0x00000000001a7805 */ /* 0x000fe2000001ff00 */
        /* <DEDUP_REMOVED lines=16> */
[----:B-1----:R-:W-:Y:S01]  /*5160*/  FADD.FTZ R2, R40, R5 ;  /* 0x0000000528027221 */ /* 0x002fe20000010000 */
[----:B0-----:R-:W-:-:S03]  /*5170*/  F2FP.SATFINITE.E4M3.F32.PACK_AB_MERGE_C R7, R61, R40, RZ ;  /* 0x000000283d07723e */ /* 0x001fc600048070ff */
[----:B------:R-:W-:Y:S01]  /*5180*/  FADD.FTZ R2, R61, R2 ;  /* 0x000000023d027221 */ /* 0x000fe20000010000 */
[----:B------:R-:W-:Y:S02]  /*5190*/  CS2R R40, SRZ ;  /* 0x0000000000287805 */ /* 0x000fe4000001ff00 */
[----:B------:R-:W-:Y:S02]  /*51a0*/  CS2R R60, SRZ ;  /* 0x00000000003c7805 */ /* 0x000fe4000001ff00 */
[----:B------:R-:W-:Y:S02]  /*51b0*/  F2FP.SATFINITE.E4M3.F32.PACK_AB_MERGE_C R171, R72, R69, R7 ;  /* 0x0000004548ab723e */ /* 0x000fe40004807007 */
[----:B------:R-:W-:Y:S02]  /*51c0*/  CS2R R68, SRZ ;  /* 0x0000000000447805 */ /* 0x000fe4000001ff00 */
[----:B------:R-:W-:Y:S01]  /*51d0*/  CS2R R72, SRZ ;  /* 0x0000000000487805 */ /* 0x000fe2000001ff00 */
        /* <DEDUP_REMOVED lines=37> */
.L_x_2110:
[----:B------:R-:W-:Y:S01]  /*5430*/  ISETP.NE.AND P4, PT, RZ, UR46, PT ;  /* 0x0000002eff007c0c */ /* 0x000fe2000bf85270 */
[----:B------:R-:W-:-:S04]  /*5440*/  UISETP.NE.AND UP1, UPT, UR59, 0x1, UPT ;  /* 0x000000013b00788c */ /* 0x000fc8000bf25270 */
[----:B------:R-:W-:-:S04]  /*5450*/  USEL UR48, URZ, 0x1, UP1 ;  /* 0x000000013f307887 */ /* 0x000fc80008800000 */
[----:B------:R-:W-:-:S04]  /*5460*/  ULOP3.LUT UR48, UR60, UR48, URZ, 0x3c, !UPT ;  /* 0x000000303c307292 */ /* 0x000fc8000f8e3c3f */
[----:B------:R-:W-:Y:S08]  /*5470*/  @P4 BRA `(.L_x_2101) ;  /* 0x0000000000384947 */ /* 0x000ff00003800000 */
[----:B------:R-:W-:Y:S05]  /*5480*/  @!P1 BRA `(.L_x_2102) ;  /* 0x0000000000049947 */ /* 0x000fea0003800000 */
[----:B------:R-:W-:Y:S01]  /*5490*/  BPT.TRAP 0x1 ;  /* 0x000000040000795c */ /* 0x000fe20000300000 */
.L_x_2102:
        /* <DEDUP_REMOVED lines=9> */
.L_x_2103:
[----:B-1----:R-:W-:Y:S05]  /*5530*/  @P3 BRA `(.L_x_2101) ;  /* 0x0000000000083947 */ /* 0x002fea0003800000 */
[----:B------:R-:W1:Y:S02]  /*5540*/  SYNCS.PHASECHK.TRANS64.TRYWAIT P3, [UR6+0x29830], R0 ;  /* 0x02983000ff0075a7 */ /* 0x000e640008060146 */
[----:B-1----:R-:W-:Y:S05]  /*5550*/  @!P3 BRA `(.L_x_2104) ;  /* 0x0000010c001cb947 */ /* 0x002fea0003800000 */
.L_x_2101:
[----:B------:R-:W2:Y:S01]  /*5560*/  S2R R4, SR_TID.X ;  /* 0x0000000000047919 */ /* 0x000ea20000002100 */
        /* <DEDUP_REMOVED lines=21> */
[----:B--2---:R-:W-:Y:S01]  /*56c0*/  SHF.R.U32.HI R4, RZ, 0x7, R4 ;  /* 0x00000007ff047819 */ /* 0x004fe20000011604 */
[----:B------:R-:W-:Y:S01]  /*56d0*/  UMOV UR19, 0x80000020 ;  /* 0x8000002000137882 */ /* 0x000fe20000000000 */
[----:B------:R-:W-:Y:S01]  /*56e0*/  UIADD3 UR22, UR61, 0x502, URZ ;  /* 0x000005023d167890 */ /* 0x000fe2000fffe03f */
[----:B------:R-:W-:-:S02]  /*56f0*/  UMOV UR23, 0x80000020 ;  /* 0x8000002000177882 */ /* 0x000fc40000000000 */
[----:B01----:R-:W-:-:S05]  /*5700*/  VIADD R0, R4, 0x8 ;  /* 0x0000000804007836 */ /* 0x003fca0000000000 */
        /* <DEDUP_REMOVED lines=164> */
.L_x_2106:
[----:B------:R-:W-:Y:S01]  /*6150*/  ULEA UR6, UR59, UR41, 0x3 ;  /* 0x000000293b067291 */ /* 0x000fe2000f8e183f */
[----:B------:R-:W-:-:S05]  /*6160*/  IMAD.U32 R0, RZ, RZ, UR60 ;  /* 0x0000003cff007e24 */ /* 0x000fca000f8e00ff */
[----:B------:R-:W-:-:S04]  /*6170*/  SHF.L.U32 R0, R0, 0x1f, RZ ;  /* 0x0000001f00007819 */ /* 0x000fc800000006ff */
[----:B------:R0:W1:Y:S01]  /*6180*/  SYNCS.PHASECHK.TRANS64.TRYWAIT P3, [UR6+0x29850], R0 ;  /* 0x02985000ff0075a7 */ /* 0x0000620008060146 */
[----:B------:R-:W-:Y:S05]  /*6190*/  @!P1 BRA `(.L_x_2107) ;  /* 0x0000000000049947 */ /* 0x000fea0003800000 */
[----:B------:R-:W-:Y:S01]  /*61a0*/  BPT.TRAP 0x1 ;  /* 0x000000040000795c */ /* 0x000fe20000300000 */
.L_x_2107:
[----:B-1----:R-:W-:Y:S05]  /*61b0*/  @P3 BRA `(.L_x_2105) ;  /* 0x0000000000083947 */ /* 0x002fea0003800000 */
[----:B------:R-:W1:Y:S02]  /*61c0*/  SYNCS.PHASECHK.TRANS64.TRYWAIT P3, [UR6+0x29850], R0 ;  /* 0x02985000ff0075a7 */ /* 0x000e640008060146 */
[----:B-1----:R-:W-:Y:S05]  /*61d0*/  @!P3 BRA `(.L_x_2108) ;  /* 0x000001000014b947 */ /* 0x002fea0003800000 */
.L_x_2105:
[----:B-1----:R-:W-:Y:S01]  /*61e0*/  VIADD R7, R18, UR36 ;  /* 0x0000002412077c36 */ /* 0x002fe20008000000 */
[----:B------:R-:W-:Y:S01]  /*61f0*/  @UP0 ULDC UR6, c[0x0][0x44c] ;  /* 0x0001130000060ab9 */ /* 0x000fe20000000800 */
[----:B------:R-:W-:Y:S01]  /*6200*/  IMAD.U32 R11, RZ, RZ, UR53 ;  /* 0x00000035ff0b7e24 */ /* 0x000fe2000f8e00ff */
[----:B------:R-:W-:Y:S01]  /*6210*/  WARPGROUP.ARRIVE ;  /* 0x00000000000079c5 */ /* 0x000fe20000000000 */
[----:B0-----:R-:W-:Y:S01]  /*6220*/  @P2 IMAD.HI.U32 R0, R7, UR6, RZ ;  /* 0x0000000607002c27 */ /* 0x001fe2000f8e00ff */
[----:B------:R-:W-:Y:S01]  /*6230*/  @UP0 ULDC UR6, c[0x0][0x450] ;  /* 0x0001140000060ab9 */ /* 0x000fe20000000800 */
[----:B------:R-:W-:-:S03]  /*6240*/  UMOV UR7, 0xc0000010 ;  /* 0xc000001000077882 */ /* 0x000fc60000000000 */
[----:B------:R-:W0:Y:S01]  /*6250*/  S2R R225, SR_TID.X ;  /* 0x0000000000e17919 */ /* 0x000e220000002100 */
[----:B------:R-:W-:Y:S01]  /*6260*/  IMAD.U32 R13, RZ, RZ, UR42 ;  /* 0x0000002aff0d7e24 */ /* 0x000fe2000f8e00ff */
[----:B------:R-:W-:Y:S01]  /*6270*/  @P2 SHF.R.U32.HI R7, RZ, UR6, R0 ;  /* 0x00000006ff072c19 */ /* 0x000fe20008011600 */
[----:B------:R-:W-:-:S04]  /*6280*/  UIMAD UR6, UR58, -0xa0, URZ ;  /* 0xffffff603a0678a4 */ /* 0x000fc8000f8e023f */
[----:B------:R-:W1:Y:S02]  /*6290*/  SHFL.IDX PT, R9, R7, RZ, 0x1c1f ;  /* 0x001c1fff07097589 */ /* 0x000e6400000e0000 */
[----:B------:R-:W-:Y:S01]  /*62a0*/  IMAD.U32 R4, RZ, RZ, UR6 ;  /* 0x00000006ff047e24 */ /* 0x000fe2000f8e00ff */
[----:B------:R-:W-:Y:S01]  /*62b0*/  UIADD3 UR6, UR41, 0x400, URZ ;  /* 0x0000040029067890 */ /* 0x000fe2000fffe03f */
[----:B------:R-:W2:Y:S03]  /*62c0*/  SHFL.IDX PT, R7, R7, 0x1, 0x1c1f ;  /* 0x003c1f0007077f89 */ /* 0x000ea600000e0000 */
[----:B------:R-:W-:Y:S01]  /*62d0*/  IADD3 R4, -R17, 0x1, R4 ;  /* 0x0000000111047810 */ /* 0x000fe20007ffe104 */
[----:B------:R-:W-:-:S03]  /*62e0*/  USHF.R.U32.HI UR6, URZ, 0x4, UR6 ;  /* 0x000000043f067899 */ /* 0x000fc60008011606 */
[----:B------:R-:W-:Y:S01]  /*62f0*/  IADD3 R4, -R11, UR52, R4 ;  /* 0x000000340b047c10 */ /* 0x000fe2000fffe104 */
[----:B------:R-:W-:-:S04]  /*6300*/  ULOP3.LUT UR6, UR6, 0x3fff, URZ, 0xc0, !UPT ;  /* 0x00003fff06067892 */ /* 0x000fc8000f8ec03f */
[----:B------:R-:W-:-:S04]  /*6310*/  ULOP3.LUT UR6, UR6, 0x10000, URZ, 0xfc, !UPT ;  /* 0x0001000006067892 */ /* 0x000fc8000f8efc3f */
[----:B------:R-:W-:Y:S01]  /*6320*/  UIMAD UR10, UR59, 0x500, UR6 ;  /* 0x000005003b0a78a4 */ /* 0x000fe2000f8e0206 */
[----:B-1----:R-:W-:Y:S01]  /*6330*/  IMAD.IADD R0, R4, 0x1, R9 ;  /* 0x0000000104007824 */ /* 0x002fe200078e0209 */
[----:B0-----:R-:W-:-:S05]  /*6340*/  SHF.R.U32.HI R225, RZ, 0x7, R225 ;  /* 0x00000007ffe17819 */ /* 0x001fca00000116e1 */
[----:B------:R-:W-:Y:S01]  /*6350*/  UMOV UR6, UR10 ;  /* 0x0000000a00067c82 */ /* 0x000fe20008000000 */
[----:B--2---:R-:W-:Y:S01]  /*6360*/  IMAD.IADD R4, R4, 0x1, R7 ;  /* 0x0000000104047824 */ /* 0x004fe200078e0207 */
[C---:B------:R-:W-:Y:S01]  /*6370*/  ISETP.GT.AND P3, PT, R0.reuse, RZ, PT ;  /* 0x000000ff0000720c */ /* 0x040fe20003f64270 */
[----:B------:R-:W-:Y:S01]  /*6380*/  QGMMA.64x128x32.F32.E4M3.E4M3 R24, R184, gdesc[UR4], R24, gsb0 ;  /* 0x01e00004b8187df3 */ /* 0x000fe20008000818 */
[----:B------:R-:W-:Y:S01]  /*6390*/  ISETP.GT.AND P4, PT, R0, 0x1, PT ;  /* 0x000000010000780c */ /* 0x000fe20003f84270 */
[----:B------:R-:W-:Y:S01]  /*63a0*/  UIADD3 UR6, UR10, 0x100, URZ ;  /* 0x000001000a067890 */ /* 0x000fe2000fffe03f */
[----:B------:R-:W-:Y:S01]  /*63b0*/  FSEL R152, R152, -INF , P3 ;  /* 0xff80000098987808 */ /* 0x000fe20001800000 */
[----:B------:R-:W-:Y:S01]  /*63c0*/  UMOV UR7, 0xc0000010 ;  /* 0xc000001000077882 */ /* 0x000fe20000000000 */
[----:B------:R-:W-:Y:S02]  /*63d0*/  ISETP.GT.AND P3, PT, R0, 0x8, PT ;  /* 0x000000080000780c */ /* 0x000fe40003f64270 */
[----:B------:R-:W-:-:S02]  /*63e0*/  FSEL R153, R153, -INF , P4 ;  /* 0xff80000099997808 */ /* 0x000fc40002000000 */
[----:B------:R-:W-:Y:S02]  /*63f0*/  FMNMX.FTZ R8, R152, R5, !PT ;  /* 0x0000000598087209 */ /* 0x000fe40007810000 */
[----:B------:R-:W-:Y:S02]  /*6400*/  ISETP.GT.AND P4, PT, R0, 0x9, PT ;  /* 0x000000090000780c */ /* 0x000fe40003f84270 */
[----:B------:R-:W-:Y:S02]  /*6410*/  FSEL R156, R156, -INF , P3 ;  /* 0xff8000009c9c7808 */ /* 0x000fe40001800000 */
[----:B------:R-:W-:Y:S02]  /*6420*/  FMNMX.FTZ R9, R153, R8, !PT ;  /* 0x0000000899097209 */ /* 0x000fe40007810000 */
        /* <DEDUP_REMOVED lines=68> */
[----:B------:R-:W-:Y:S01]  /*6870*/  ISETP.GT.AND P3, PT, R0, 0x68, PT ;  /* 0x000000680000780c */ /* 0x000fe20003f64270 */
[----:B------:R-:W-:Y:S01]  /*6880*/  QGMMA.64x128x32.F32.E4M3.E4M3 R24, R180, gdesc[UR4], R24, gsb0 ;  /* 0x01e00004b4187df3 */ /* 0x000fe20008000818 */
[----:B------:R-:W-:Y:S01]  /*6890*/  FSEL R105, R105, -INF , P4 ;  /* 0xff80000069697808 */ /* 0x000fe20002000000 */
        /* <DEDUP_REMOVED lines=42> */
[----:B------:R-:W-:Y:S02]  /*6b40*/  FSEL R101, R101, -INF , P4 ;  /* 0xff80000065657808 */ /* 0x000fe40002000000 */
[----:B------:R-:W-:Y:S02]  /*6b50*/  FMNMX.FTZ R0, R100, R9, !PT ;  /* 0x0000000964007209 */ /* 0x000fe40007810000 */
[----:B------:R-:W-:Y:S02]  /*6b60*/  ISETP.GT.AND P4, PT, R4, RZ, PT ;  /* 0x000000ff0400720c */ /* 0x000fe40003f84270 */
[----:B------:R-:W-:-:S02]  /*6b70*/  FMNMX.FTZ R9, R101, R0, !PT ;  /* 0x0000000065097209 */ /* 0x000fc40007810000 */
[----:B------:R-:W-:Y:S02]  /*6b80*/  ISETP.GT.AND P5, PT, R4, 0x1, PT ;  /* 0x000000010400780c */ /* 0x000fe40003fa4270 */
[----:B------:R-:W-:Y:S01]  /*6b90*/  FSEL R15, R154, -INF , P4 ;  /* 0xff8000009a0f7808 */ /* 0x000fe20002000000 */
[----:B------:R-:W0:Y:S01]  /*6ba0*/  SHFL.BFLY PT, R0, R9, 0x2, 0x1f ;  /* 0x0c401f0009007f89 */ /* 0x000e2200000e0000 */
[C---:B------:R-:W-:Y:S02]  /*6bb0*/  ISETP.GT.AND P4, PT, R4.reuse, 0x8, PT ;  /* 0x000000080400780c */ /* 0x040fe40003f84270 */
[----:B------:R-:W-:Y:S02]  /*6bc0*/  FSEL R155, R155, -INF , P5 ;  /* 0xff8000009b9b7808 */ /* 0x000fe40002800000 */
[----:B------:R-:W-:Y:S02]  /*6bd0*/  ISETP.GT.AND P5, PT, R4, 0x9, PT ;  /* 0x000000090400780c */ /* 0x000fe40003fa4270 */
[----:B------:R-:W-:-:S02]  /*6be0*/  FSEL R158, R158, -INF , P4 ;  /* 0xff8000009e9e7808 */ /* 0x000fc40002000000 */
[C---:B------:R-:W-:Y:S02]  /*6bf0*/  ISETP.GT.AND P4, PT, R4.reuse, 0x10, PT ;  /* 0x000000100400780c */ /* 0x040fe40003f84270 */
[----:B------:R-:W-:Y:S02]  /*6c00*/  FSEL R159, R159, -INF , P5 ;  /* 0xff8000009f9f7808 */ /* 0x000fe40002800000 */
[----:B------:R-:W-:Y:S02]  /*6c10*/  ISETP.GT.AND P5, PT, R4, 0x11, PT ;  /* 0x000000110400780c */ /* 0x000fe40003fa4270 */
[----:B------:R-:W-:Y:S02]  /*6c20*/  FSEL R162, R162, -INF , P4 ;  /* 0xff800000a2a27808 */ /* 0x000fe40002000000 */
[----:B------:R-:W-:Y:S02]  /*6c30*/  ISETP.GT.AND P4, PT, R4, 0x18, PT ;  /* 0x000000180400780c */ /* 0x000fe40003f84270 */
[----:B------:R-:W-:-:S02]  /*6c40*/  FSEL R163, R163, -INF , P5 ;  /* 0xff800000a3a37808 */ /* 0x000fc40002800000 */
[----:B------:R-:W-:Y:S02]  /*6c50*/  ISETP.GT.AND P5, PT, R4, 0x19, PT ;  /* 0x000000190400780c */ /* 0x000fe40003fa4270 */
[----:B------:R-:W-:Y:S02]  /*6c60*/  FSEL R166, R166, -INF , P4 ;  /* 0xff800000a6a67808 */ /* 0x000fe40002000000 */
[----:B0-----:R-:W-:Y:S02]  /*6c70*/  FMNMX.FTZ R11, R9, R0, !PT ;  /* 0x00000000090b7209 */ /* 0x001fe40007810000 */
[----:B------:R-:W-:Y:S02]  /*6c80*/  FSEL R167, R167, -INF , P5 ;  /* 0xff800000a7a77808 */ /* 0x000fe40002800000 */
[C---:B------:R-:W-:Y:S01]  /*6c90*/  ISETP.GT.AND P4, PT, R4.reuse, 0x20, PT ;  /* 0x000000200400780c */ /* 0x040fe20003f84270 */
[----:B------:R-:W0:Y:S01]  /*6ca0*/  SHFL.BFLY PT, R0, R11, 0x1, 0x1f ;  /* 0x0c201f000b007f89 */ /* 0x000e2200000e0000 */
[----:B------:R-:W-:-:S02]  /*6cb0*/  ISETP.GT.AND P5, PT, R4, 0x21, PT ;  /* 0x000000210400780c */ /* 0x000fc40003fa4270 */
[----:B------:R-:W-:Y:S02]  /*6cc0*/  FSEL R138, R138, -INF , P4 ;  /* 0xff8000008a8a7808 */ /* 0x000fe40002000000 */
[C---:B------:R-:W-:Y:S02]  /*6cd0*/  ISETP.GT.AND P4, PT, R4.reuse, 0x28, PT ;  /* 0x000000280400780c */ /* 0x040fe40003f84270 */
[----:B------:R-:W-:Y:S02]  /*6ce0*/  FSEL R139, R139, -INF , P5 ;  /* 0xff8000008b8b7808 */ /* 0x000fe40002800000 */
[----:B------:R-:W-:Y:S02]  /*6cf0*/  ISETP.GT.AND P5, PT, R4, 0x29, PT ;  /* 0x000000290400780c */ /* 0x000fe40003fa4270 */
[----:B------:R-:W-:Y:S02]  /*6d00*/  FSEL R142, R142, -INF , P4 ;  /* 0xff8000008e8e7808 */ /* 0x000fe40002000000 */
[----:B------:R-:W-:-:S02]  /*6d10*/  ISETP.GT.AND P4, PT, R4, 0x30, PT ;  /* 0x000000300400780c */ /* 0x000fc40003f84270 */
[----:B------:R-:W-:Y:S02]  /*6d20*/  FSEL R143, R143, -INF , P5 ;  /* 0xff8000008f8f7808 */ /* 0x000fe40002800000 */
[----:B------:R-:W-:Y:S01]  /*6d30*/  ISETP.GT.AND P5, PT, R4, 0x31, PT ;  /* 0x000000310400780c */ /* 0x000fe20003fa4270 */
[----:B------:R-:W-:Y:S02]  /*6d40*/  WARPGROUP.DEPBAR.LE gsb0, 0x0 ;  /* 0x00008000000079c5 */ /* 0x000fe40000010000 */
[----:B------:R-:W-:Y:S01]  /*6d50*/  FSEL R146, R146, -INF , P4 ;  /* 0xff80000092927808 */ /* 0x000fe20002000000 */
[----:B------:R-:W-:Y:S01]  /*6d60*/  WARPGROUP.ARRIVE ;  /* 0x00000000000079c5 */ /* 0x000fe20000000000 */
[----:B------:R-:W-:Y:S02]  /*6d70*/  ISETP.GT.AND P4, PT, R4, 0x38, PT ;  /* 0x000000380400780c */ /* 0x000fe40003f84270 */
[----:B0-----:R-:W-:Y:S02]  /*6d80*/  FMNMX.FTZ R0, R11, R0, !PT ;  /* 0x000000000b007209 */ /* 0x001fe40007810000 */
[----:B------:R-:W-:Y:S01]  /*6d90*/  FSEL R147, R147, -INF , P5 ;  /* 0xff80000093937808 */ /* 0x000fe20002800000 */
[----:B------:R-:W-:Y:S01]  /*6da0*/  QGMMA.64x128x32.F32.E4M3.E4M3 R24, R176, gdesc[UR4], R24, gsb0 ;  /* 0x01e00004b0187df3 */ /* 0x000fe20008000818 */
[C---:B------:R-:W-:Y:S01]  /*6db0*/  FSETP.NEU.FTZ.AND P3, PT, R0.reuse, -INF , PT ;  /* 0xff8000000000780b */ /* 0x040fe20003f7d000 */
[----:B------:R-:W-:-:S01]  /*6dc0*/  FFMA.FTZ R8, R0, R13, -8 ;  /* 0xc100000000087423 */ /* 0x000fc2000001000d */
[----:B------:R-:W-:Y:S01]  /*6dd0*/  ISETP.GT.AND P5, PT, R4, 0x39, PT ;  /* 0x000000390400780c */ /* 0x000fe20003fa4270 */
[----:B------:R-:W-:Y:S01]  /*6de0*/  UIADD3 UR6, UR10, 0x300, URZ ;  /* 0x000003000a067890 */ /* 0x000fe2000fffe03f */
[----:B------:R-:W-:Y:S01]  /*6df0*/  FSEL R150, R150, -INF , P4 ;  /* 0xff80000096967808 */ /* 0x000fe20002000000 */
[----:B------:R-:W-:Y:S01]  /*6e00*/  UMOV UR7, 0xc0000010 ;  /* 0xc000001000077882 */ /* 0x000fe20000000000 */
[----:B------:R-:W-:-:S02]  /*6e10*/  FSEL R8, R8, RZ, P3 ;  /* 0x000000ff08087208 */ /* 0x000fc40001800000 */
[----:B------:R-:W-:Y:S02]  /*6e20*/  FSEL R151, R151, -INF , P5 ;  /* 0xff80000097977808 */ /* 0x000fe40002800000 */
[----:B------:R-:W-:Y:S01]  /*6e30*/  ISETP.GT.AND P4, PT, R4, 0x40, PT ;  /* 0x000000400400780c */ /* 0x000fe20003f84270 */
[----:B------:R-:W-:-:S01]  /*6e40*/  FFMA.FTZ R10, R152, UR42, -R8 ;  /* 0x0000002a980a7c23 */ /* 0x000fc20008010808 */
[----:B------:R-:W-:Y:S01]  /*6e50*/  FMNMX.FTZ R152, R15, R6, !PT ;  /* 0x000000060f987209 */ /* 0x000fe20007810000 */
[----:B------:R-:W-:-:S01]  /*6e60*/  FFMA.FTZ R154, R136, UR42, -R8 ;  /* 0x0000002a889a7c23 */ /* 0x000fc20008010808 */
        /* <DEDUP_REMOVED lines=9> */
[----:B------:R0:W-:Y:S01]  /*6f00*/  MUFU.EX2 R21, R154 ;  /* 0x0000009a00157308 */ /* 0x0001e20000000800 */
        /* <DEDUP_REMOVED lines=8> */
[----:B0-----:R-:W-:-:S01]  /*6f90*/  FFMA.FTZ R154, R140, UR42, -R8 ;  /* 0x0000002a8c9a7c23 */ /* 0x001fc20008010808 */
[----:B------:R-:W-:Y:S01]  /*6fa0*/  ISETP.GT.AND P5, PT, R4, 0x51, PT ;  /* 0x000000510400780c */ /* 0x000fe20003fa4270 */
[----:B------:R-:W-:-:S01]  /*6fb0*/  FFMA.FTZ R120, R120, UR42, -R8 ;  /* 0x0000002a78787c23 */ /* 0x000fc20008010808 */
[----:B------:R-:W-:Y:S01]  /*6fc0*/  FMNMX.FTZ R137, R163, R152, !PT ;  /* 0x00000098a3897209 */ /* 0x000fe20007810000 */
[----:B------:R-:W-:-:S01]  /*6fd0*/  FFMA.FTZ R121, R121, UR42, -R8 ;  /* 0x0000002a79797c23 */ /* 0x000fc20008010808 */
[----:B------:R-:W-:Y:S01]  /*6fe0*/  FSEL R131, R131, -INF , P5 ;  /* 0xff80000083837808 */ /* 0x000fe20002800000 */
[----:B------:R-:W-:-:S01]  /*6ff0*/  FFMA.FTZ R125, R125, UR42, -R8 ;  /* 0x0000002a7d7d7c23 */ /* 0x000fc20008010808 */
[----:B------:R-:W-:Y:S01]  /*7000*/  FMNMX.FTZ R140, R166, R137, !PT ;  /* 0x00000089a68c7209 */ /* 0x000fe20007810000 */
[----:B------:R-:W-:-:S01]  /*7010*/  FFMA.FTZ R129, R129, UR42, -R8 ;  /* 0x0000002a81817c23 */ /* 0x000fc20008010808 */
        /* <DEDUP_REMOVED lines=34> */
[----:B------:R-:W-:Y:S01]  /*7240*/  FSEL R145, R122, -INF , P4 ;  /* 0xff8000007a917808 */ /* 0x000fe20002000000 */
[----:B------:R-:W-:-:S01]  /*7250*/  FFMA.FTZ R97, R97, UR42, -R8 ;  /* 0x0000002a61617c23 */ /* 0x000fc20008010808 */
[----:B------:R-:W-:Y:S01]  /*7260*/  FMNMX.FTZ R148, R151, R148, !PT ;  /* 0x0000009497947209 */ /* 0x000fe20007810000 */
[----:B------:R0:W-:Y:S01]  /*7270*/  MUFU.EX2 R122, R152 ;  /* 0x00000098007a7308 */ /* 0x0001e20000000800 */
[----:B------:R-:W-:Y:S01]  /*7280*/  ISETP.GT.AND P4, PT, R4, 0x48, PT ;  /* 0x000000480400780c */ /* 0x000fe20003f84270 */
[--C-:B------:R-:W-:Y:S01]  /*7290*/  FFMA.FTZ R100, R100, UR42, -R8.reuse ;  /* 0x0000002a64647c23 */ /* 0x100fe20008010808 */
[----:B------:R-:W-:Y:S01]  /*72a0*/  FMNMX.FTZ R148, R145, R148, !PT ;  /* 0x0000009491947209 */ /* 0x000fe20007810000 */
[----:B------:R-:W-:Y:S01]  /*72b0*/  FFMA.FTZ R101, R101, UR42, -R8 ;  /* 0x0000002a65657c23 */ /* 0x000fe20008010808 */
[----:B------:R-:W-:-:S02]  /*72c0*/  FSEL R126, R126, -INF , P4 ;  /* 0xff8000007e7e7808 */ /* 0x000fc40002000000 */
[----:B------:R-:W-:Y:S01]  /*72d0*/  FMNMX.FTZ R153, R123, R148, !PT ;  /* 0x000000947b997209 */ /* 0x000fe20007810000 */
[----:B------:R-:W-:Y:S01]  /*72e0*/  MUFU.EX2 R10, R10 ;  /* 0x0000000a000a7308 */ /* 0x000fe20000000800 */
[----:B------:R-:W-:Y:S01]  /*72f0*/  ISETP.GT.AND P4, PT, R4, 0x50, PT ;  /* 0x000000500400780c */ /* 0x000fe20003f84270 */
[----:B0-----:R-:W-:Y:S01]  /*7300*/  FFMA.FTZ R152, R124, UR42, -R8 ;  /* 0x0000002a7c987c23 */ /* 0x001fe20008010808 */
[----:B------:R-:W-:Y:S02]  /*7310*/  FMNMX.FTZ R148, R126, R153, !PT ;  /* 0x000000997e947209 */ /* 0x000fe40007810000 */
[----:B------:R-:W-:Y:S02]  /*7320*/  FSEL R130, R130, -INF , P4 ;  /* 0xff80000082827808 */ /* 0x000fe40002000000 */
[----:B------:R-:W-:Y:S01]  /*7330*/  FMNMX.FTZ R153, R127, R148, !PT ;  /* 0x000000947f997209 */ /* 0x000fe20007810000 */
[----:B------:R-:W-:Y:S01]  /*7340*/  MUFU.EX2 R9, R9 ;  /* 0x0000000900097308 */ /* 0x000fe20000000800 */
[----:B------:R-:W-:-:S02]  /*7350*/  ISETP.GT.AND P4, PT, R4, 0x58, PT ;  /* 0x000000580400780c */ /* 0x000fc40003f84270 */
[----:B------:R-:W-:Y:S02]  /*7360*/  FMNMX.FTZ R148, R130, R153, !PT ;  /* 0x0000009982947209 */ /* 0x000fe40007810000 */
[----:B------:R-:W-:Y:S02]  /*7370*/  FSEL R134, R134, -INF , P4 ;  /* 0xff80000086867808 */ /* 0x000fe40002000000 */
[----:B------:R-:W-:Y:S01]  /*7380*/  FMNMX.FTZ R153, R131, R148, !PT ;  /* 0x0000009483997209 */ /* 0x000fe20007810000 */
[----:B------:R-:W-:Y:S01]  /*7390*/  MUFU.EX2 R11, R11 ;  /* 0x0000000b000b7308 */ /* 0x000fe20000000800 */
[----:B------:R-:W-:Y:S02]  /*73a0*/  ISETP.GT.AND P4, PT, R4, 0x60, PT ;  /* 0x000000600400780c */ /* 0x000fe40003f84270 */
[----:B------:R-:W-:Y:S02]  /*73b0*/  FMNMX.FTZ R148, R134, R153, !PT ;  /* 0x0000009986947209 */ /* 0x000fe40007810000 */
[----:B------:R-:W-:-:S02]  /*73c0*/  FSEL R124, R106, -INF , P4 ;  /* 0xff8000006a7c7808 */ /* 0x000fc40002000000 */
[----:B------:R-:W-:Y:S01]  /*73d0*/  FMNMX.FTZ R153, R135, R148, !PT ;  /* 0x0000009487997209 */ /* 0x000fe20007810000 */
[----:B------:R0:W-:Y:S01]  /*73e0*/  MUFU.EX2 R106, R152 ;  /* 0x00000098006a7308 */ /* 0x0001e20000000800 */
[----:B------:R-:W-:Y:S02]  /*73f0*/  ISETP.GT.AND P4, PT, R4, 0x68, PT ;  /* 0x000000680400780c */ /* 0x000fe40003f84270 */
[----:B------:R-:W-:Y:S02]  /*7400*/  FMNMX.FTZ R148, R124, R153, !PT ;  /* 0x000000997c947209 */ /* 0x000fe40007810000 */
[----:B------:R-:W-:Y:S02]  /*7410*/  FSEL R110, R110, -INF , P4 ;  /* 0xff8000006e6e7808 */ /* 0x000fe40002000000 */
[----:B------:R-:W-:Y:S01]  /*7420*/  FMNMX.FTZ R153, R107, R148, !PT ;  /* 0x000000946b997209 */ /* 0x000fe20007810000 */
[----:B------:R-:W-:Y:S01]  /*7430*/  MUFU.EX2 R141, R154 ;  /* 0x0000009a008d7308 */ /* 0x000fe20000000800 */
[----:B------:R-:W-:Y:S01]  /*7440*/  ISETP.GT.AND P4, PT, R4, 0x70, PT ;  /* 0x000000700400780c */ /* 0x000fe20003f84270 */
[----:B0-----:R-:W-:Y:S01]  /*7450*/  FFMA.FTZ R152, R128, UR42, -R8 ;  /* 0x0000002a80987c23 */ /* 0x001fe20008010808 */
[----:B------:R-:W-:-:S02]  /*7460*/  FMNMX.FTZ R148, R110, R153, !PT ;  /* 0x000000996e947209 */ /* 0x000fc40007810000 */
[----:B------:R-:W-:Y:S02]  /*7470*/  FSEL R128, R114, -INF , P4 ;  /* 0xff80000072807808 */ /* 0x000fe40002000000 */
[----:B------:R-:W-:Y:S01]  /*7480*/  FMNMX.FTZ R153, R111, R148, !PT ;  /* 0x000000946f997209 */ /* 0x000fe20007810000 */
[----:B------:R0:W-:Y:S01]  /*7490*/  MUFU.EX2 R114, R152 ;  /* 0x0000009800727308 */ /* 0x0001e20000000800 */
[----:B------:R-:W-:Y:S02]  /*74a0*/  ISETP.GT.AND P4, PT, R4, 0x78, PT ;  /* 0x000000780400780c */ /* 0x000fe40003f84270 */
[----:B------:R-:W-:Y:S02]  /*74b0*/  FMNMX.FTZ R148, R128, R153, !PT ;  /* 0x0000009980947209 */ /* 0x000fe40007810000 */
[----:B------:R-:W-:Y:S02]  /*74c0*/  ISETP.GT.AND P5, PT, R4, 0x79, PT ;  /* 0x000000790400780c */ /* 0x000fe40003fa4270 */
[----:B------:R-:W-:Y:S01]  /*74d0*/  FSEL R118, R118, -INF , P4 ;  /* 0xff80000076767808 */ /* 0x000fe20002000000 */
[----:B------:R-:W-:Y:S01]  /*74e0*/  MUFU.EX2 R12, R12 ;  /* 0x0000000c000c7308 */ /* 0x000fe20000000800 */
[----:B------:R-:W-:Y:S01]  /*74f0*/  FMNMX.FTZ R153, R115, R148, !PT ;  /* 0x0000009473997209 */ /* 0x000fe20007810000 */
[----:B0-----:R-:W-:Y:S01]  /*7500*/  FFMA.FTZ R152, R132, UR42, -R8 ;  /* 0x0000002a84987c23 */ /* 0x001fe20008010808 */
[----:B------:R-:W-:-:S02]  /*7510*/  FSEL R119, R119, -INF , P5 ;  /* 0xff80000077777808 */ /* 0x000fc40002800000 */
[----:B------:R-:W-:Y:S02]  /*7520*/  ISETP.GT.AND P4, PT, R4, 0x80, PT ;  /* 0x000000800400780c */ /* 0x000fe40003f84270 */
[----:B------:R-:W-:Y:S01]  /*7530*/  FMNMX.FTZ R148, R118, R153, !PT ;  /* 0x0000009976947209 */ /* 0x000fe20007810000 */
[----:B------:R-:W-:Y:S02]  /*7540*/  WARPGROUP.DEPBAR.LE gsb0, 0x0 ;  /* 0x00008000000079c5 */ /* 0x000fe40000010000 */
[----:B------:R-:W-:Y:S01]  /*7550*/  ISETP.GT.AND P5, PT, R4, 0x81, PT ;  /* 0x000000810400780c */ /* 0x000fe20003fa4270 */
[----:B------:R-:W-:Y:S01]  /*7560*/  WARPGROUP.ARRIVE ;  /* 0x00000000000079c5 */ /* 0x000fe20000000000 */
[----:B------:R-:W-:Y:S01]  /*7570*/  FSEL R132, R90, -INF , P4 ;  /* 0xff8000005a847808 */ /* 0x000fe20002000000 */
[----:B------:R-:W-:Y:S01]  /*7580*/  MUFU.EX2 R13, R13 ;  /* 0x0000000d000d7308 */ /* 0x000fe20000000800 */
[----:B------:R-:W-:Y:S02]  /*7590*/  FMNMX.FTZ R153, R119, R148, !PT ;  /* 0x0000009477997209 */ /* 0x000fe40007810000 */
[----:B------:R-:W-:Y:S01]  /*75a0*/  ISETP.GT.AND P4, PT, R4, 0x88, PT ;  /* 0x000000880400780c */ /* 0x000fe20003f84270 */
[----:B------:R-:W-:Y:S01]  /*75b0*/  QGMMA.64x128x32.F32.E4M3.E4M3 R24, R172, gdesc[UR4], R24, gsb0 ;  /* 0x01e00004ac187df3 */ /* 0x000fe20008000818 */
[----:B------:R-:W-:Y:S01]  /*75c0*/  FSEL R91, R91, -INF , P5 ;  /* 0xff8000005b5b7808 */ /* 0x000fe20002800000 */
[----:B------:R-:W-:Y:S01]  /*75d0*/  UIADD3 UR6, UR10, 0x400, URZ ;  /* 0x000004000a067890 */ /* 0x000fe2000fffe03f */
[----:B------:R-:W-:Y:S01]  /*75e0*/  FMNMX.FTZ R148, R132, R153, !PT ;  /* 0x0000009984947209 */ /* 0x000fe20007810000 */
[----:B------:R0:W-:Y:S01]  /*75f0*/  MUFU.EX2 R90, R152 ;  /* 0x00000098005a7308 */ /* 0x0001e20000000800 */
[----:B------:R-:W-:Y:S01]  /*7600*/  ISETP.GT.AND P5, PT, R4, 0x89, PT ;  /* 0x000000890400780c */ /* 0x000fe20003fa4270 */
[----:B------:R-:W-:Y:S01]  /*7610*/  UMOV UR7, 0xc0000010 ;  /* 0xc000001000077882 */ /* 0x000fe20000000000 */
[----:B------:R-:W-:-:S02]  /*7620*/  FSEL R94, R94, -INF , P4 ;  /* 0xff8000005e5e7808 */ /* 0x000fc40002000000 */
[----:B------:R-:W-:Y:S02]  /*7630*/  FMNMX.FTZ R153, R91, R148, !PT ;  /* 0x000000945b997209 */ /* 0x000fe40007810000 */
[----:B------:R-:W-:Y:S01]  /*7640*/  ISETP.GT.AND P4, PT, R4, 0x90, PT ;  /* 0x000000900400780c */ /* 0x000fe20003f84270 */
[----:B------:R-:W-:Y:S01]  /*7650*/  MUFU.EX2 R14, R14 ;  /* 0x0000000e000e7308 */ /* 0x000fe20000000800 */
[----:B------:R-:W-:Y:S01]  /*7660*/  FSEL R95, R95, -INF , P5 ;  /* 0xff8000005f5f7808 */ /* 0x000fe20002800000 */
[----:B0-----:R-:W-:Y:S01]  /*7670*/  FFMA.FTZ R152, R104, UR42, -R8 ;  /* 0x0000002a68987c23 */ /* 0x001fe20008010808 */
[----:B------:R-:W-:Y:S02]  /*7680*/  FMNMX.FTZ R148, R94, R153, !PT ;  /* 0x000000995e947209 */ /* 0x000fe40007810000 */
[----:B------:R-:W-:Y:S02]  /*7690*/  ISETP.GT.AND P5, PT, R4, 0x91, PT ;  /* 0x000000910400780c */ /* 0x000fe40003fa4270 */
[----:B------:R-:W-:Y:S01]  /*76a0*/  FSEL R104, R98, -INF , P4 ;  /* 0xff80000062687808 */ /* 0x000fe20002000000 */
[----:B------:R-:W-:Y:S01]  /*76b0*/  MUFU.EX2 R7, R7 ;  /* 0x0000000700077308 */ /* 0x000fe20000000800 */
[----:B------:R-:W-:-:S02]  /*76c0*/  FMNMX.FTZ R153, R95, R148, !PT ;  /* 0x000000945f997209 */ /* 0x000fc40007810000 */
[----:B------:R-:W-:Y:S02]  /*76d0*/  ISETP.GT.AND P4, PT, R4, 0x98, PT ;  /* 0x000000980400780c */ /* 0x000fe40003f84270 */
[----:B------:R-:W-:Y:S02]  /*76e0*/  FSEL R99, R99, -INF , P5 ;  /* 0xff80000063637808 */ /* 0x000fe40002800000 */
[----:B------:R-:W-:Y:S01]  /*76f0*/  FMNMX.FTZ R148, R104, R153, !PT ;  /* 0x0000009968947209 */ /* 0x000fe20007810000 */
[----:B------:R0:W-:Y:S01]  /*7700*/  MUFU.EX2 R98, R152 ;  /* 0x0000009800627308 */ /* 0x0001e20000000800 */
[----:B------:R-:W-:Y:S02]  /*7710*/  ISETP.GT.AND P5, PT, R4, 0x99, PT ;  /* 0x000000990400780c */ /* 0x000fe40003fa4270 */
[----:B------:R-:W-:Y:S02]  /*7720*/  FSEL R102, R102, -INF , P4 ;  /* 0xff80000066667808 */ /* 0x000fe40002000000 */
[----:B------:R-:W-:-:S02]  /*7730*/  FMNMX.FTZ R153, R99, R148, !PT ;  /* 0x0000009463997209 */ /* 0x000fc40007810000 */
[----:B------:R-:W-:Y:S01]  /*7740*/  FSEL R103, R103, -INF , P5 ;  /* 0xff80000067677808 */ /* 0x000fe20002800000 */
[----:B------:R-:W-:Y:S01]  /*7750*/  MUFU.EX2 R20, R20 ;  /* 0x0000001400147308 */ /* 0x000fe20000000800 */
[----:B------:R-:W-:Y:S02]  /*7760*/  FMNMX.FTZ R4, R102, R153, !PT ;  /* 0x0000009966047209 */ /* 0x000fe40007810000 */
[----:B------:R-:W-:Y:S02]  /*7770*/  FSEL R160, R0, RZ, P3 ;  /* 0x000000ff00a07208 */ /* 0x000fe40001800000 */
[----:B------:R-:W-:-:S03]  /*7780*/  FMNMX.FTZ R4, R103, R4, !PT ;  /* 0x0000000467047209 */ /* 0x000fc60007810000 */
[----:B------:R-:W-:Y:S01]  /*7790*/  FADD.FTZ R160, -R160, R5 ;  /* 0x00000005a0a07221 */ /* 0x000fe20000010100 */
[----:B------:R-:W-:Y:S01]  /*77a0*/  MUFU.EX2 R136, R136 ;  /* 0x0000008800887308 */ /* 0x000fe20000000800 */
[----:B------:R-:W1:Y:S07]  /*77b0*/  SHFL.BFLY PT, R153, R4, 0x2, 0x1f ;  /* 0x0c401f0004997f89 */ /* 0x000e6e00000e0000 */
[----:B------:R-:W-:Y:S08]  /*77c0*/  MUFU.EX2 R140, R140 ;  /* 0x0000008c008c7308 */ /* 0x000ff00000000800 */
[----:B------:R-:W-:Y:S08]  /*77d0*/  MUFU.EX2 R144, R144 ;  /* 0x0000009000907308 */ /* 0x000ff00000000800 */
[----:B------:R-:W-:Y:S01]  /*77e0*/  MUFU.EX2 R149, R149 ;  /* 0x0000009500957308 */ /* 0x000fe20000000800 */
[----:B-1----:R-:W-:-:S05]  /*77f0*/  FMNMX.FTZ R153, R4, R153, !PT ;  /* 0x0000009904997209 */ /* 0x002fca0007810000 */
[----:B------:R-:W1:Y:S02]  /*7800*/  SHFL.BFLY PT, R4, R153, 0x1, 0x1f ;  /* 0x0c201f0099047f89 */ /* 0x000e6400000e0000 */
[----:B------:R-:W-:Y:S08]  /*7810*/  MUFU.EX2 R120, R120 ;  /* 0x0000007800787308 */ /* 0x000ff00000000800 */
[----:B------:R-:W-:Y:S08]  /*7820*/  MUFU.EX2 R121, R121 ;  /* 0x0000007900797308 */ /* 0x000ff00000000800 */
[----:B------:R-:W-:Y:S01]  /*7830*/  MUFU.EX2 R125, R125 ;  /* 0x0000007d007d7308 */ /* 0x000fe20000000800 */
[----:B-1----:R-:W-:Y:S01]  /*7840*/  FMNMX.FTZ R4, R153, R4, !PT ;  /* 0x0000000499047209 */ /* 0x002fe20007810000 */
[----:B------:R-:W-:-:S06]  /*7850*/  IMAD.U32 R153, RZ, RZ, UR42 ;  /* 0x0000002aff997e24 */ /* 0x000fcc000f8e00ff */
[----:B------:R-:W-:Y:S01]  /*7860*/  MUFU.EX2 R129, R129 ;  /* 0x0000008100817308 */ /* 0x000fe20000000800 */
[C---:B------:R-:W-:Y:S01]  /*7870*/  FSETP.NEU.FTZ.AND P4, PT, R4.reuse, -INF , PT ;  /* 0xff8000000400780b */ /* 0x040fe20003f9d000 */
[----:B------:R-:W-:-:S05]  /*7880*/  FFMA.FTZ R148, R4, R153, -8 ;  /* 0xc100000004947423 */ /* 0x000fca0000010099 */
[----:B------:R-:W-:Y:S01]  /*7890*/  FSEL R8, R148, RZ, P4 ;  /* 0x000000ff94087208 */ /* 0x000fe20002000000 */
[----:B------:R-:W-:Y:S04]  /*78a0*/  MUFU.EX2 R133, R133 ;  /* 0x0000008500857308 */ /* 0x000fe80000000800 */
[----:B------:R-:W-:-:S01]  /*78b0*/  FFMA.FTZ R153, R159, UR42, -R8 ;  /* 0x0000002a9f997c23 */ /* 0x000fc20008010808 */
[----:B------:R-:W-:Y:S01]  /*78c0*/  FSEL R159, R4, RZ, P4 ;  /* 0x000000ff049f7208 */ /* 0x000fe20002000000 */
[----:B0-----:R-:W-:-:S01]  /*78d0*/  FFMA.FTZ R152, R158, UR42, -R8 ;  /* 0x0000002a9e987c23 */ /* 0x001fc20008010808 */
[--C-:B------:R-:W-:Y:S01]  /*78e0*/  FFMA.FTZ R158, R123, UR42, -R8.reuse ;  /* 0x0000002a7b9e7c23 */ /* 0x100fe20008010808 */
[----:B------:R-:W-:Y:S01]  /*78f0*/  FMUL.FTZ R123, R160, UR42 ;  /* 0x0000002aa07b7c20 */ /* 0x000fe20008410000 */
[----:B------:R-:W-:Y:S01]  /*7900*/  FFMA.FTZ R15, R15, UR42, -R8 ;  /* 0x0000002a0f0f7c23 */ /* 0x000fe20008010808 */
[----:B------:R-:W-:-:S01]  /*7910*/  FADD.FTZ R159, -R159, R6 ;  /* 0x000000069f9f7221 */ /* 0x000fc20000010100 */
[--C-:B------:R-:W-:Y:S01]  /*7920*/  FFMA.FTZ R148, R155, UR42, -R8.reuse ;  /* 0x0000002a9b947c23 */ /* 0x100fe20008010808 */
[----:B------:R-:W-:Y:S01]  /*7930*/  MUFU.EX2 R152, R152 ;  /* 0x0000009800987308 */ /* 0x000fe20000000800 */
[----:B------:R-:W-:-:S01]  /*7940*/  FFMA.FTZ R154, R162, UR42, -R8 ;  /* 0x0000002aa29a7c23 */ /* 0x000fc20008010808 */
[----:B------:R-:W-:Y:S01]  /*7950*/  FMUL.FTZ R6, R159, UR42 ;  /* 0x0000002a9f067c20 */ /* 0x000fe20008410000 */
        /* <DEDUP_REMOVED lines=17> */
[----:B------:R-:W-:-:S02]  /*7a70*/  WARPGROUP.DEPBAR.LE gsb0, 0x0 ;  /* 0x00008000000079c5 */ /* 0x000fc40000010000 */
[----:B------:R-:W-:Y:S01]  /*7a80*/  WARPGROUP.ARRIVE ;  /* 0x00000000000079c5 */ /* 0x000fe20000000000 */
[----:B------:R-:W-:Y:S01]  /*7a90*/  FFMA.FTZ R151, R151, UR42, -R8 ;  /* 0x0000002a97977c23 */ /* 0x000fe20008010808 */
[----:B------:R-:W1:Y:S01]  /*7aa0*/  MUFU.EX2 R6, R6 ;  /* 0x0000000600067308 */ /* 0x000e620000000800 */
[----:B0-----:R-:W-:-:S01]  /*7ab0*/  FFMA.FTZ R134, R123, R3, R10 ;  /* 0x000000037b867223 */ /* 0x001fc2000001000a */
[--C-:B------:R-:W-:Y:S01]  /*7ac0*/  FFMA.FTZ R145, R145, UR42, -R8.reuse ;  /* 0x0000002a91917c23 */ /* 0x100fe20008010808 */
[----:B------:R-:W-:-:S01]  /*7ad0*/  FFMA.FTZ R124, R124, UR42, -R8 ;  /* 0x0000002a7c7c7c23 */ /* 0x000fc20008010808 */
[----:B------:R-:W-:Y:S01]  /*7ae0*/  QGMMA.64x128x32.F32.E4M3.E4M3 R24, R168, gdesc[UR4], R24, gsb0 ;  /* 0x01e00004a8187df3 */ /* 0x000fe20008000818 */
        /* <DEDUP_REMOVED lines=13> */
[----:B------:R-:W-:Y:S01]  /*7bc0*/  FADD.FTZ R2, R9, R134 ;  /* 0x0000008609027221 */ /* 0x000fe20000010000 */
[----:B------:R-:W-:-:S01]  /*7bd0*/  FFMA.FTZ R134, R135, UR42, -R8 ;  /* 0x0000002a87867c23 */ /* 0x000fc20008010808 */
[----:B------:R-:W-:-:S02]  /*7be0*/  FFMA.FTZ R102, R102, UR42, -R8 ;  /* 0x0000002a66667c23 */ /* 0x000fc40008010808 */
[----:B------:R-:W-:-:S02]  /*7bf0*/  FADD.FTZ R135, R11, R2 ;  /* 0x000000020b877221 */ /* 0x000fc40000010000 */
[----:B------:R-:W1:Y:S01]  /*7c00*/  MUFU.EX2 R154, R154 ;  /* 0x0000009a009a7308 */ /* 0x000e620000000800 */
[----:B0-----:R-:W-:-:S01]  /*7c10*/  FADD.FTZ R3, R148, R3 ;  /* 0x0000000394037221 */ /* 0x001fc20000010000 */
[----:B------:R-:W-:-:S03]  /*7c20*/  FADD.FTZ R160, R12, R135 ;  /* 0x000000870ca07221 */ /* 0x000fc60000010000 */
[----:B------:R-:W-:Y:S01]  /*7c30*/  FADD.FTZ R2, R152, R3 ;  /* 0x0000000398027221 */ /* 0x000fe20000010000 */
        /* <DEDUP_REMOVED lines=41> */
[----:B-1----:R-:W-:-:S01]  /*7ed0*/  FADD.FTZ R3, R145, R160 ;  /* 0x000000a091037221 */ /* 0x002fc20000010000 */
[----:B------:R-:W-:-:S04]  /*7ee0*/  FADD.FTZ R160, R106, R135 ;  /* 0x000000876aa07221 */ /* 0x000fc80000010000 */
[----:B------:R-:W-:Y:S02]  /*7ef0*/  FADD.FTZ R135, R125, R160 ;  /* 0x000000a07d877221 */ /* 0x000fe40000010000 */
[----:B------:R-:W1:Y:S01]  /*7f00*/  MUFU.EX2 R126, R126 ;  /* 0x0000007e007e7308 */ /* 0x000e620000000800 */
[----:B0-----:R-:W-:-:S01]  /*7f10*/  FADD.FTZ R2, R158, R3 ;  /* 0x000000039e027221 */ /* 0x001fc20000010000 */
[----:B------:R-:W-:Y:S01]  /*7f20*/  FADD.FTZ R160, R114, R135 ;  /* 0x0000008772a07221 */ /* 0x000fe20000010000 */
[----:B------:R-:W-:-:S03]  /*7f30*/  WARPGROUP.DEPBAR.LE gsb0, 0x0 ;  /* 0x00008000000079c5 */ /* 0x000fc60000010000 */
[----:B------:R-:W-:Y:S02]  /*7f40*/  FADD.FTZ R135, R129, R160 ;  /* 0x000000a081877221 */ /* 0x000fe40000010000 */
[----:B------:R-:W0:Y:S01]  /*7f50*/  MUFU.EX2 R127, R127 ;  /* 0x0000007f007f7308 */ /* 0x000e220000000800 */
[----:B--2---:R-:W-:-:S01]  /*7f60*/  FADD.FTZ R3, R5, R2 ;  /* 0x0000000205037221 */ /* 0x004fc20000010000 */
[----:B------:R-:W-:-:S04]  /*7f70*/  FADD.FTZ R160, R90, R135 ;  /* 0x000000875aa07221 */ /* 0x000fc80000010000 */
[----:B------:R-:W-:Y:S02]  /*7f80*/  FADD.FTZ R135, R133, R160 ;  /* 0x000000a085877221 */ /* 0x000fe40000010000 */
        /* <DEDUP_REMOVED lines=8> */
[----:B------:R-:W-:Y:S01]  /*8010*/  FADD.FTZ R2, R98, R135 ;  /* 0x0000008762027221 */ /* 0x000fe20000010000 */
[----:B------:R-:W-:-:S01]  /*8020*/  FFMA.FTZ R135, R95, UR42, -R8 ;  /* 0x0000002a5f877c23 */ /* 0x000fc20008010808 */
[----:B------:R-:W-:-:S04]  /*8030*/  FFMA.FTZ R95, R104, UR42, -R8 ;  /* 0x0000002a685f7c23 */ /* 0x000fc80008010808 */
        /* <DEDUP_REMOVED lines=23> */
[--C-:B------:R-:W-:Y:S01]  /*81b0*/  FFMA.FTZ R104, R99, UR42, -R8.reuse ;  /* 0x0000002a63687c23 */ /* 0x100fe20008010808 */
[----:B------:R-:W-:-:S05]  /*81c0*/  FFMA.FTZ R8, R103, UR42, -R8 ;  /* 0x0000002a67087c23 */ /* 0x000fca0008010808 */
[----:B------:R-:W2:Y:S01]  /*81d0*/  MUFU.EX2 R118, R118 ;  /* 0x0000007600767308 */ /* 0x000ea20000000800 */
[----:B-1----:R-:W-:-:S07]  /*81e0*/  FADD.FTZ R159, R115, R160 ;  /* 0x000000a0739f7221 */ /* 0x002fce0000010000 */
[----:B------:R-:W1:Y:S01]  /*81f0*/  MUFU.EX2 R117, R117 ;  /* 0x0000007500757308 */ /* 0x000e620000000800 */
[----:B0-----:R-:W-:-:S07]  /*8200*/  FADD.FTZ R160, R116, R3 ;  /* 0x0000000374a07221 */ /* 0x001fce0000010000 */
[----:B------:R-:W0:Y:S01]  /*8210*/  MUFU.EX2 R119, R119 ;  /* 0x0000007700777308 */ /* 0x000e220000000800 */
[----:B--2---:R-:W-:-:S01]  /*8220*/  FADD.FTZ R162, R118, R159 ;  /* 0x0000009f76a27221 */ /* 0x004fc20000010000 */
[----:B------:R-:W-:-:S05]  /*8230*/  IMAD.U32 R159, RZ, RZ, UR54 ;  /* 0x00000036ff9f7e24 */ /* 0x000fca000f8e00ff */
[----:B------:R-:W-:Y:S01]  /*8240*/  @!P0 LEA R159, R159, UR41, 0x3 ;  /* 0x000000299f9f8c11 */ /* 0x000fe2000f8e18ff */
[----:B------:R-:W2:Y:S01]  /*8250*/  MUFU.EX2 R88, R88 ;  /* 0x0000005800587308 */ /* 0x000ea20000000800 */
[----:B-1----:R-:W-:-:S01]  /*8260*/  FADD.FTZ R3, R117, R160 ;  /* 0x000000a075037221 */ /* 0x002fc20000010000 */
[----:B------:R1:W-:Y:S06]  /*8270*/  BAR.ARV R2, 0x100 ;  /* 0x000400020000751d */ /* 0x0003ec0000002000 */
[----:B------:R-:W3:Y:S01]  /*8280*/  MUFU.EX2 R132, R132 ;  /* 0x0000008400847308 */ /* 0x000ee20000000800 */
[----:B0-----:R-:W-:-:S01]  /*8290*/  FADD.FTZ R99, R119, R162 ;  /* 0x000000a277637221 */ /* 0x001fc20000010000 */
[----:B-1----:R-:W-:-:S05]  /*82a0*/  @!P0 VIADD R2, R159, 0x29840 ;  /* 0x000298409f028836 */ /* 0x002fca0000000000 */
[----:B------:R-:W-:Y:S01]  /*82b0*/  @!P0 PRMT R2, RZ, 0x654, R2 ;  /* 0x00000654ff028816 */ /* 0x000fe20000000002 */
[----:B------:R-:W0:Y:S01]  /*82c0*/  MUFU.EX2 R89, R89 ;  /* 0x0000005900597308 */ /* 0x000e220000000800 */
[----:B--2---:R-:W-:-:S02]  /*82d0*/  FADD.FTZ R160, R88, R3 ;  /* 0x0000000358a07221 */ /* 0x004fc40000010000 */
[----:B------:R1:W-:Y:S05]  /*82e0*/  @!P0 SYNCS.ARRIVE.TRANS64.RED.A1T0 RZ, [R2+URZ], RZ ;  /* 0x000000ff02ff89a7 */ /* 0x0003ea000810043f */
[----:B------:R-:W2:Y:S01]  /*82f0*/  MUFU.EX2 R91, R91 ;  /* 0x0000005b005b7308 */ /* 0x000ea20000000800 */
[----:B---3--:R-:W-:-:S07]  /*8300*/  FADD.FTZ R162, R132, R99 ;  /* 0x0000006384a27221 */ /* 0x008fce0000010000 */
[----:B------:R-:W3:Y:S01]  /*8310*/  MUFU.EX2 R92, R92 ;  /* 0x0000005c005c7308 */ /* 0x000ee20000000800 */
[----:B0-----:R-:W-:-:S07]  /*8320*/  FADD.FTZ R3, R89, R160 ;  /* 0x000000a059037221 */ /* 0x001fce0000010000 */
[----:B------:R-:W0:Y:S01]  /*8330*/  MUFU.EX2 R94, R94 ;  /* 0x0000005e005e7308 */ /* 0x000e220000000800 */
[----:B--2---:R-:W-:-:S07]  /*8340*/  FADD.FTZ R99, R91, R162 ;  /* 0x000000a25b637221 */ /* 0x004fce0000010000 */
[----:B------:R-:W2:Y:S01]  /*8350*/  MUFU.EX2 R93, R93 ;  /* 0x0000005d005d7308 */ /* 0x000ea20000000800 */
[----:B---3--:R-:W-:-:S07]  /*8360*/  FADD.FTZ R160, R92, R3 ;  /* 0x000000035ca07221 */ /* 0x008fce0000010000 */
[----:B------:R-:W3:Y:S01]  /*8370*/  MUFU.EX2 R135, R135 ;  /* 0x0000008700877308 */ /* 0x000ee20000000800 */
[----:B0-----:R-:W-:-:S07]  /*8380*/  FADD.FTZ R162, R94, R99 ;  /* 0x000000635ea27221 */ /* 0x001fce0000010000 */
[----:B------:R-:W1:Y:S01]  /*8390*/  MUFU.EX2 R96, R96 ;  /* 0x0000006000607308 */ /* 0x000e620000000800 */
[----:B--2---:R-:W-:-:S07]  /*83a0*/  FADD.FTZ R3, R93, R160 ;  /* 0x000000a05d037221 */ /* 0x004fce0000010000 */
[----:B------:R-:W0:Y:S01]  /*83b0*/  MUFU.EX2 R95, R95 ;  /* 0x0000005f005f7308 */ /* 0x000e220000000800 */
[----:B---3--:R-:W-:-:S07]  /*83c0*/  FADD.FTZ R162, R135, R162 ;  /* 0x000000a287a27221 */ /* 0x008fce0000010000 */
        /* <DEDUP_REMOVED lines=16> */
.L_x_2109:
[----:B------:R-:W-:Y:S01]  /*84d0*/  UISETP.GT.AND UP1, UPT, UR58, UR55, UPT ;  /* 0x000000373a00728c */ /* 0x000fe2000bf24270 */
[----:B------:R-:W-:Y:S01]  /*84e0*/  F2FP.SATFINITE.E4M3.F32.PACK_AB_MERGE_C R5, R126, R5, RZ ;  /* 0x000000057e05723e */ /* 0x000fe200048070ff */
[----:B------:R-:W-:Y:S01]  /*84f0*/  ULEA UR6, UR59, UR41, 0x3 ;  /* 0x000000293b067291 */ /* 0x000fe2000f8e183f */
[----:B------:R-:W-:Y:S01]  /*8500*/  F2FP.SATFINITE.E4M3.F32.PACK_AB_MERGE_C R11, R12, R11, RZ ;  /* 0x0000000b0c0b723e */ /* 0x000fe200048070ff */
[----:B------:R-:W-:Y:S01]  /*8510*/  UIADD3 UR58, UR58, -0x1, URZ ;  /* 0xffffffff3a3a7890 */ /* 0x000fe2000fffe03f */
[----:B------:R-:W-:Y:S01]  /*8520*/  F2FP.SATFINITE.E4M3.F32.PACK_AB_MERGE_C R152, R153, R152, RZ ;  /* 0x000000989998723e */ /* 0x000fe200048070ff */
[----:B------:R-:W-:Y:S01]  /*8530*/  UIADD3 UR6, UR6, 0x29860, URZ ;  /* 0x0002986006067890 */ /* 0x000fe2000fffe03f */
[----:B------:R-:W-:Y:S01]  /*8540*/  PLOP3.LUT P3, PT, PT, PT, UP1, 0x80, 0x0 ;  /* 0x000000000000781c */ /* 0x000fe20003f6f018 */
[----:B------:R-:W-:Y:S01]  /*8550*/  UMOV UR60, UR48 ;  /* 0x00000030003c7c82 */ /* 0x000fe20008000000 */
[----:B------:R-:W-:Y:S01]  /*8560*/  F2FP.SATFINITE.E4M3.F32.PACK_AB_MERGE_C R7, R20, R7, RZ ;  /* 0x000000071407723e */ /* 0x000fe200048070ff */
[----:B------:R-:W-:Y:S01]  /*8570*/  UPRMT UR6, UR40, 0x654, UR6 ;  /* 0x0000065428067896 */ /* 0x000fe20008000006 */
[----:B------:R-:W-:Y:S01]  /*8580*/  F2FP.SATFINITE.E4M3.F32.PACK_AB_MERGE_C R156, R157, R156, RZ ;  /* 0x0000009c9d9c723e */ /* 0x000fe200048070ff */
[----:B------:R-:W-:Y:S01]  /*8590*/  UMOV UR59, UR54 ;  /* 0x00000036003b7c82 */ /* 0x000fe20008000000 */
[----:B------:R-:W-:Y:S01]  /*85a0*/  F2FP.SATFINITE.E4M3.F32.PACK_AB_MERGE_C R137, R140, R137, RZ ;  /* 0x000000898c89723e */ /* 0x000fe200048070ff */
[----:B------:R-:W-:Y:S01]  /*85b0*/  FMUL.FTZ R26, R26, R6 ;  /* 0x000000061a1a7220 */ /* 0x000fe20000410000 */
[----:B------:R-:W-:Y:S01]  /*85c0*/  F2FP.SATFINITE.E4M3.F32.PACK_AB_MERGE_C R142, R143, R142, RZ ;  /* 0x0000008e8f8e723e */ /* 0x000fe200048070ff */
[----:B------:R-:W-:Y:S01]  /*85d0*/  FMUL.FTZ R27, R27, R6 ;  /* 0x000000061b1b7220 */ /* 0x000fe20000410000 */
[----:B------:R-:W-:Y:S01]  /*85e0*/  F2FP.SATFINITE.E4M3.F32.PACK_AB_MERGE_C R122, R149, R122, RZ ;  /* 0x0000007a957a723e */ /* 0x000fe200048070ff */
[----:B------:R-:W-:Y:S01]  /*85f0*/  FMUL.FTZ R30, R30, R6 ;  /* 0x000000061e1e7220 */ /* 0x000fe20000410000 */
[----:B------:R-:W-:Y:S01]  /*8600*/  F2FP.SATFINITE.E4M3.F32.PACK_AB_MERGE_C R150, R151, R150, RZ ;  /* 0x000000969796723e */ /* 0x000fe200048070ff */
[----:B------:R-:W-:Y:S01]  /*8610*/  SYNCS.ARRIVE.TRANS64.RED.A1T0 RZ, [UR6], RZ ;  /* 0x000000ffffff79a7 */ /* 0x000fe20008100406 */
        /* <DEDUP_REMOVED lines=95> */
.L_x_2100:
[----:B------:R-:W-:-:S06]  /*8c10*/  UISETP.GE.AND UP0, UPT, UR58, UR39, UPT ;  /* 0x000000273a00728c */ /* 0x000fcc000bf06270 */
[----:B------:R-:W-:-:S13]  /*8c20*/  PLOP3.LUT P2, PT, PT, PT, UP0, 0x80, 0x0 ;  /* 0x000000000000781c */ /* 0x000fda0003f4f008 */
[----:B------:R-:W-:Y:S05]  /*8c30*/  @!P2 BRA `(.L_x_2111) ;  /* 0x0000002c0028a947 */ /* 0x000fea0003800000 */
[----:B------:R-:W-:Y:S01]  /*8c40*/  IMAD.MOV.U32 R7, RZ, RZ, R4 ;  /* 0x000000ffff077224 */ /* 0x000fe200078e0004 */
[----:B------:R-:W-:Y:S01]  /*8c50*/  UMOV UR53, UR48 ;  /* 0x0000003000357c82 */ /* 0x000fe20008000000 */
[----:B------:R-:W-:Y:S01]  /*8c60*/  IMAD.MOV.U32 R5, RZ, RZ, R0 ;  /* 0x000000ffff057224 */ /* 0x000fe200078e0000 */
[----:B------:R-:W-:-:S06]  /*8c70*/  UMOV UR52, UR54 ;  /* 0x0000003600347c82 */ /* 0x000fcc0008000000 */
.L_x_2121:
        /* <DEDUP_REMOVED lines=9> */
.L_x_2113:
[----:B------:R-:W-:Y:S01]  /*8d10*/  ULEA UR6, UR54, UR41, 0x3 ;  /* 0x0000002936067291 */ /* 0x000fe2000f8e183f */
[----:B------:R-:W-:-:S05]  /*8d20*/  IMAD.U32 R0, RZ, RZ, UR48 ;  /* 0x00000030ff007e24 */ /* 0x000fca000f8e00ff */
[----:B------:R-:W-:-:S04]  /*8d30*/  SHF.L.U32 R0, R0, 0x1f, RZ ;  /* 0x0000001f00007819 */ /* 0x000fc800000006ff */
[----:B------:R0:W1:Y:S01]  /*8d40*/  SYNCS.PHASECHK.TRANS64.TRYWAIT P2, [UR6+0x29830], R0 ;  /* 0x02983000ff0075a7 */ /* 0x0000620008040146 */
[----:B------:R-:W-:Y:S05]  /*8d50*/  @!P1 BRA `(.L_x_2114) ;  /* 0x0000000000049947 */ /* 0x000fea0003800000 */
[----:B------:R-:W-:Y:S01]  /*8d60*/  BPT.TRAP 0x1 ;  /* 0x000000040000795c */ /* 0x000fe20000300000 */
.L_x_2114:
[----:B-1----:R-:W-:Y:S05]  /*8d70*/  @P2 BRA `(.L_x_2112) ;  /* 0x0000000000082947 */ /* 0x002fea0003800000 */
[----:B------:R-:W1:Y:S02]  /*8d80*/  SYNCS.PHASECHK.TRANS64.TRYWAIT P2, [UR6+0x29830], R0 ;  /* 0x02983000ff0075a7 */ /* 0x000e640008040146 */
[----:B-1----:R-:W-:Y:S05]  /*8d90*/  @!P2 BRA `(.L_x_2115) ;  /* 0x000000d4003ca947 */ /* 0x002fea0003800000 */
.L_x_2112:
[----:B------:R-:W2:Y:S01]  /*8da0*/  S2R R4, SR_TID.X ;  /* 0x0000000000047919 */ /* 0x000ea20000002100 */
        /* <DEDUP_REMOVED lines=21> */
[----:B--2---:R-:W-:-:S05]  /*8f00*/  SHF.R.U32.HI R4, RZ, 0x7, R4 ;  /* 0x00000007ff047819 */ /* 0x004fca0000011604 */
        /* <DEDUP_REMOVED lines=165> */
.L_x_2117:
[----:B------:R-:W-:Y:S01]  /*9960*/  ULEA UR6, UR52, UR41, 0x3 ;  /* 0x0000002934067291 */ /* 0x000fe2000f8e183f */
[----:B------:R-:W-:-:S05]  /*9970*/  IMAD.U32 R0, RZ, RZ, UR53 ;  /* 0x00000035ff007e24 */ /* 0x000fca000f8e00ff */
[----:B------:R-:W-:-:S04]  /*9980*/  SHF.L.U32 R0, R0, 0x1f, RZ ;  /* 0x0000001f00007819 */ /* 0x000fc800000006ff */
[----:B------:R0:W1:Y:S01]  /*9990*/  SYNCS.PHASECHK.TRANS64.TRYWAIT P2, [UR6+0x29850], R0 ;  /* 0x02985000ff0075a7 */ /* 0x0000620008040146 */
[----:B------:R-:W-:Y:S05]  /*99a0*/  @!P1 BRA `(.L_x_2118) ;  /* 0x0000000000049947 */ /* 0x000fea0003800000 */
[----:B------:R-:W-:Y:S01]  /*99b0*/  BPT.TRAP 0x1 ;  /* 0x000000040000795c */ /* 0x000fe20000300000 */
.L_x_2118:
[----:B-1----:R-:W-:Y:S05]  /*99c0*/  @P2 BRA `(.L_x_2116) ;  /* 0x0000000000082947 */ /* 0x002fea0003800000 */
[----:B------:R-:W1:Y:S02]  /*99d0*/  SYNCS.PHASECHK.TRANS64.TRYWAIT P2, [UR6+0x29850], R0 ;  /* 0x02985000ff0075a7 */ /* 0x000e640008040146 */
[----:B-1----:R-:W-:Y:S05]  /*99e0*/  @!P2 BRA `(.L_x_2119) ;  /* 0x000000c80040a947 */ /* 0x002fea0003800000 */
.L_x_2116:
        /* <DEDUP_REMOVED lines=114> */
[----:B------:R-:W-:-:S01]  /*a110*/  FFMA.FTZ R137, R141, UR42, -R7 ;  /* 0x0000002a8d897c23 */ /* 0x000fc20008010807 */
[--C-:B------:R-:W-:Y:S01]  /*a120*/  FFMA.FTZ R141, R145, UR42, -R7.reuse ;  /* 0x0000002a918d7c23 */ /* 0x100fe20008010807 */
[----:B------:R-:W-:-:S01]  /*a130*/  FFMA.FTZ R20, R136, UR42, -R7 ;  /* 0x0000002a88147c23 */ /* 0x000fc20008010807 */
[--C-:B------:R-:W-:Y:S01]  /*a140*/  FFMA.FTZ R145, R149, UR42, -R7.reuse ;  /* 0x0000002a95917c23 */ /* 0x100fe20008010807 */
        /* <DEDUP_REMOVED lines=35> */
[----:B------:R-:W-:Y:S01]  /*a380*/  FFMA.FTZ R7, R101, UR42, -R7 ;  /* 0x0000002a65077c23 */ /* 0x000fe20008010807 */
[----:B------:R-:W-:-:S01]  /*a390*/  FFMA.FTZ R101, R4, R149, -8 ;  /* 0xc100000004657423 */ /* 0x000fc20000010095 */
[----:B------:R-:W0:Y:S01]  /*a3a0*/  MUFU.EX2 R9, R9 ;  /* 0x0000000900097308 */ /* 0x000e220000000800 */
[----:B------:R-:W-:-:S02]  /*a3b0*/  IADD3 R160, -R225, 0xb, RZ ;  /* 0x0000000be1a07810 */ /* 0x000fc40007ffe1ff */
        /* <DEDUP_REMOVED lines=27> */
[----:B------:R-:W-:Y:S01]  /*a570*/  FFMA.FTZ R135, R135, UR42, -R101 ;  /* 0x0000002a87877c23 */ /* 0x000fe20008010865 */
[----:B------:R-:W-:-:S02]  /*a580*/  WARPGROUP.DEPBAR.LE gsb0, 0x0 ;  /* 0x00008000000079c5 */ /* 0x000fc40000010000 */
[----:B------:R-:W-:Y:S01]  /*a590*/  WARPGROUP.ARRIVE ;  /* 0x00000000000079c5 */ /* 0x000fe20000000000 */
[----:B------:R-:W2:Y:S01]  /*a5a0*/  MUFU.EX2 R149, R149 ;  /* 0x0000009500957308 */ /* 0x000ea20000000800 */
[----:B-1----:R-:W-:-:S01]  /*a5b0*/  FFMA.FTZ R2, R5, R2, R148 ;  /* 0x0000000205027223 */ /* 0x002fc20000010094 */
[--C-:B------:R-:W-:Y:S01]  /*a5c0*/  FFMA.FTZ R106, R106, UR42, -R101.reuse ;  /* 0x0000002a6a6a7c23 */ /* 0x100fe20008010865 */
[----:B------:R-:W-:-:S01]  /*a5d0*/  FFMA.FTZ R107, R107, UR42, -R101 ;  /* 0x0000002a6b6b7c23 */ /* 0x000fc20008010865 */
[----:B------:R-:W-:Y:S01]  /*a5e0*/  FFMA.FTZ R110, R110, UR42, -R101 ;  /* 0x0000002a6e6e7c23 */ /* 0x000fe20008010865 */
[----:B------:R-:W-:Y:S01]  /*a5f0*/  QGMMA.64x128x32.F32.E4M3.E4M3 R24, R176, gdesc[UR4], R24, gsb0 ;  /* 0x01e00004b0187df3 */ /* 0x000fe20008000818 */
[----:B------:R-:W-:Y:S01]  /*a600*/  UIADD3 UR6, UR10, 0x300, URZ ;  /* 0x000003000a067890 */ /* 0x000fe2000fffe03f */
[----:B0-----:R-:W-:Y:S01]  /*a610*/  FADD.FTZ R3, R8, R3 ;  /* 0x0000000308037221 */ /* 0x001fe20000010000 */
[----:B------:R-:W-:Y:S01]  /*a620*/  UMOV UR7, 0xc0000010 ;  /* 0xc000001000077882 */ /* 0x000fe20000000000 */
        /* <DEDUP_REMOVED lines=9> */
[----:B--2---:R-:W-:-:S01]  /*a6c0*/  FADD.FTZ R159, R149, R2 ;  /* 0x00000002959f7221 */ /* 0x004fc20000010000 */
[--C-:B------:R-:W-:Y:S01]  /*a6d0*/  FFMA.FTZ R94, R94, UR42, -R101.reuse ;  /* 0x0000002a5e5e7c23 */ /* 0x100fe20008010865 */
[----:B------:R-:W-:-:S05]  /*a6e0*/  FFMA.FTZ R102, R102, UR42, -R101 ;  /* 0x0000002a66667c23 */ /* 0x000fca0008010865 */
        /* <DEDUP_REMOVED lines=37> */
[----:B------:R-:W-:Y:S01]  /*a940*/  UIADD3 UR6, UR10, 0x400, URZ ;  /* 0x000004000a067890 */ /* 0x000fe2000fffe03f */
        /* <DEDUP_REMOVED lines=62> */
[--C-:B------:R-:W-:Y:S01]  /*ad30*/  FFMA.FTZ R159, R95, UR42, -R101.reuse ;  /* 0x0000002a5f9f7c23 */ /* 0x100fe20008010865 */
[----:B------:R-:W-:-:S05]  /*ad40*/  FFMA.FTZ R95, R98, UR42, -R101 ;  /* 0x0000002a625f7c23 */ /* 0x000fca0008010865 */
        /* <DEDUP_REMOVED lines=14> */
[----:B------:R-:W-:-:S06]  /*ae30*/  WARPGROUP.DEPBAR.LE gsb0, 0x0 ;  /* 0x00008000000079c5 */ /* 0x000fcc0000010000 */
[----:B------:R-:W1:Y:S01]  /*ae40*/  MUFU.EX2 R115, R115 ;  /* 0x0000007300737308 */ /* 0x000e620000000800 */
[----:B--2---:R-:W-:-:S07]  /*ae50*/  FADD.FTZ R98, R114, R161 ;  /* 0x000000a172627221 */ /* 0x004fce0000010000 */
[----:B------:R-:W2:Y:S01]  /*ae60*/  MUFU.EX2 R116, R116 ;  /* 0x0000007400747308 */ /* 0x000ea20000000800 */
[----:B0-----:R-:W-:-:S07]  /*ae70*/  FADD.FTZ R3, R113, R2 ;  /* 0x0000000271037221 */ /* 0x001fce0000010000 */
[----:B------:R-:W0:Y:S01]  /*ae80*/  MUFU.EX2 R118, R118 ;  /* 0x0000007600767308 */ /* 0x000e220000000800 */
[----:B-1----:R-:W-:-:S01]  /*ae90*/  FADD.FTZ R161, R115, R98 ;  /* 0x0000006273a17221 */ /* 0x002fc20000010000 */
[--C-:B------:R-:W-:Y:S01]  /*aea0*/  FFMA.FTZ R98, R99, UR42, -R101.reuse ;  /* 0x0000002a63627c23 */ /* 0x100fe20008010865 */
[----:B------:R-:W-:-:S05]  /*aeb0*/  FFMA.FTZ R101, R103, UR42, -R101 ;  /* 0x0000002a67657c23 */ /* 0x000fca0008010865 */
[----:B------:R-:W1:Y:S01]  /*aec0*/  MUFU.EX2 R117, R117 ;  /* 0x0000007500757308 */ /* 0x000e620000000800 */
[----:B--2---:R-:W-:-:S07]  /*aed0*/  FADD.FTZ R2, R116, R3 ;  /* 0x0000000374027221 */ /* 0x004fce0000010000 */
[----:B------:R-:W2:Y:S01]  /*aee0*/  MUFU.EX2 R119, R119 ;  /* 0x0000007700777308 */ /* 0x000ea20000000800 */
[----:B0-----:R-:W-:-:S01]  /*aef0*/  FADD.FTZ R158, R118, R161 ;  /* 0x000000a1769e7221 */ /* 0x001fc20000010000 */
[----:B------:R-:W-:-:S06]  /*af00*/  IMAD.U32 R161, RZ, RZ, UR54 ;  /* 0x00000036ffa17e24 */ /* 0x000fcc000f8e00ff */
[----:B------:R-:W0:Y:S01]  /*af10*/  MUFU.EX2 R88, R88 ;  /* 0x0000005800587308 */ /* 0x000e220000000800 */
[----:B-1----:R-:W-:-:S01]  /*af20*/  FADD.FTZ R3, R117, R2 ;  /* 0x0000000275037221 */ /* 0x002fc20000010000 */
[----:B------:R-:W-:-:S05]  /*af30*/  @!P0 LEA R2, R161, UR41, 0x3 ;  /* 0x00000029a1028c11 */ /* 0x000fca000f8e18ff */
[----:B------:R-:W-:Y:S01]  /*af40*/  @!P0 VIADD R2, R2, 0x29840 ;  /* 0x0002984002028836 */ /* 0x000fe20000000000 */
[----:B------:R-:W1:Y:S01]  /*af50*/  MUFU.EX2 R90, R90 ;  /* 0x0000005a005a7308 */ /* 0x000e620000000800 */
[----:B--2---:R-:W-:-:S01]  /*af60*/  FADD.FTZ R99, R119, R158 ;  /* 0x0000009e77637221 */ /* 0x004fc20000010000 */
[----:B------:R1:W-:Y:S06]  /*af70*/  BAR.ARV R160, 0x100 ;  /* 0x000400a00000751d */ /* 0x0003ec0000002000 */
[----:B------:R-:W2:Y:S01]  /*af80*/  MUFU.EX2 R89, R89 ;  /* 0x0000005900597308 */ /* 0x000ea20000000800 */
[----:B0-----:R-:W-:-:S01]  /*af90*/  FADD.FTZ R158, R88, R3 ;  /* 0x00000003589e7221 */ /* 0x001fc20000010000 */
[----:B------:R-:W-:-:S04]  /*afa0*/  @!P0 PRMT R2, RZ, 0x654, R2 ;  /* 0x00000654ff028816 */ /* 0x000fc80000000002 */
[----:B------:R0:W-:Y:S02]  /*afb0*/  @!P0 SYNCS.ARRIVE.TRANS64.RED.A1T0 RZ, [R2+URZ], RZ ;  /* 0x000000ff02ff89a7 */ /* 0x0001e4000810043f */
[----:B------:R-:W3:Y:S01]  /*afc0*/  MUFU.EX2 R91, R91 ;  /* 0x0000005b005b7308 */ /* 0x000ee20000000800 */
[----:B-1----:R-:W-:-:S07]  /*afd0*/  FADD.FTZ R160, R90, R99 ;  /* 0x000000635aa07221 */ /* 0x002fce0000010000 */
        /* <DEDUP_REMOVED lines=28> */
.L_x_2120:
        /* <DEDUP_REMOVED lines=116> */
.L_x_2111:
[----:B------:R-:W-:Y:S06]  /*b8e0*/  BAR.ARV 0x8, 0x180 ;  /* 0x0206000000007b1d */ /* 0x000fec0000002000 */
[----:B------:R-:W-:Y:S05]  /*b8f0*/  @!P1 BRA `(.L_x_2122) ;  /* 0x0000000000049947 */ /* 0x000fea0003800000 */
[----:B------:R-:W-:Y:S01]  /*b900*/  BPT.TRAP 0x1 ;  /* 0x000000040000795c */ /* 0x000fe20000300000 */
.L_x_2122:
[----:B------:R-:W-:Y:S01]  /*b910*/  ULEA UR5, UR54, UR41, 0x3 ;  /* 0x0000002936057291 */ /* 0x000fe2000f8e183f */
[----:B------:R-:W-:-:S05]  /*b920*/  IMAD.U32 R5, RZ, RZ, UR48 ;  /* 0x00000030ff057e24 */ /* 0x000fca000f8e00ff */
[----:B------:R-:W-:-:S04]  /*b930*/  SHF.L.U32 R5, R5, 0x1f, RZ ;  /* 0x0000001f05057819 */ /* 0x000fc800000006ff */
[----:B------:R0:W1:Y:S01]  /*b940*/  SYNCS.PHASECHK.TRANS64.TRYWAIT P0, [UR5+0x29850], R5 ;  /* 0x02985005ff0075a7 */ /* 0x0000620008000145 */
[----:B------:R-:W-:Y:S05]  /*b950*/  @!P1 BRA `(.L_x_2123) ;  /* 0x0000000000049947 */ /* 0x000fea0003800000 */
[----:B------:R-:W-:Y:S01]  /*b960*/  BPT.TRAP 0x1 ;  /* 0x000000040000795c */ /* 0x000fe20000300000 */
.L_x_2123:
[----:B-1----:R-:W-:Y:S05]  /*b970*/  @P0 BRA `(.L_x_2124) ;  /* 0x0000000000080947 */ /* 0x002fea0003800000 */
[----:B------:R-:W1:Y:S02]  /*b980*/  SYNCS.PHASECHK.TRANS64.TRYWAIT P0, [UR5+0x29850], R5 ;  /* 0x02985005ff0075a7 */ /* 0x000e640008000145 */
[----:B-1----:R-:W-:Y:S05]  /*b990*/  @!P0 BRA `(.L_x_2125) ;  /* 0x000000a8006c8947 */ /* 0x002fea0003800000 */
.L_x_2124:
[----:B------:R-:W-:Y:S01]  /*b9a0*/  UIADD3 UR41, UR41, 0x400, URZ ;  /* 0x0000040029297890 */ /* 0x000fe2000fffe03f */
[----:B------:R-:W-:Y:S01]  /*b9b0*/  WARPGROUP.ARRIVE ;  /* 0x00000000000079c5 */ /* 0x000fe20000000000 */
[----:B------:R-:W-:Y:S02]  /*b9c0*/  UMOV UR7, 0xc0000010 ;  /* 0xc000001000077882 */ /* 0x000fe40000000000 */
[----:B------:R-:W-:-:S04]  /*b9d0*/  USHF.R.U32.HI UR41, URZ, 0x4, UR41 ;  /* 0x000000043f297899 */ /* 0x000fc80008011629 */
[----:B------:R-:W-:-:S04]  /*b9e0*/  ULOP3.LUT UR41, UR41, 0x3fff, URZ, 0xc0, !UPT ;  /* 0x00003fff29297892 */ /* 0x000fc8000f8ec03f */
        /* <DEDUP_REMOVED lines=9> */
[----:B------:R-:W-:Y:S02]  /*ba80*/  ULDC.64 UR6, c[0x0][0x9a0] ;  /* 0x0002680000067ab9 */ /* 0x000fe40000000a00 */
[----:B------:R-:W-:-:S04]  /*ba90*/  ISETP.NE.U32.AND P0, PT, RZ, UR6, PT ;  /* 0x00000006ff007c0c */ /* 0x000fc8000bf05070 */
[----:B------:R-:W-:-:S13]  /*baa0*/  ISETP.NE.AND.EX P0, PT, RZ, UR7, PT, P0 ;  /* 0x00000007ff007c0c */ /* 0x000fda000bf05300 */
[----:B------:R-:W1:Y:S08]  /*bab0*/  @P0 LDC.64 R8, c[0x0][0x9c8] ;  /* 0x00027200ff080b82 */ /* 0x000e700000000a00 */
[----:B------:R-:W2:Y:S01]  /*bac0*/  @P0 LDC.64 R10, c[0x0][0x9d0] ;  /* 0x00027400ff0a0b82 */ /* 0x000ea20000000a00 */
[----:B-1----:R-:W-:-:S04]  /*bad0*/  @P0 IMAD R6, R8, UR43, RZ ;  /* 0x0000002b08060c24 */ /* 0x002fc8000f8e02ff */
[----:B0-----:R-:W-:Y:S02]  /*bae0*/  @P0 IMAD R5, R9, UR44, R6 ;  /* 0x0000002c09050c24 */ /* 0x001fe4000f8e0206 */
[----:B------:R-:W-:-:S04]  /*baf0*/  @P0 IMAD.WIDE.U32 R6, R8, UR44, RZ ;  /* 0x0000002c08060c25 */ /* 0x000fc8000f8e00ff */
[----:B------:R-:W-:Y:S02]  /*bb00*/  @P0 IMAD.IADD R7, R7, 0x1, R5 ;  /* 0x0000000107070824 */ /* 0x000fe400078e0205 */
[----:B--2---:R-:W-:-:S04]  /*bb10*/  @P0 IMAD.WIDE.U32 R6, R10, UR45, R6 ;  /* 0x0000002d0a060c25 */ /* 0x004fc8000f8e0006 */
[----:B------:R-:W-:Y:S01]  /*bb20*/  @P0 IMAD R5, R11, UR45, R7 ;  /* 0x0000002d0b050c24 */ /* 0x000fe2000f8e0207 */
[----:B------:R-:W-:Y:S01]  /*bb30*/  @P0 LEA R8, P2, R6, UR6, 0x2 ;  /* 0x0000000606080c11 */ /* 0x000fe2000f8410ff */
[----:B------:R-:W-:-:S03]  /*bb40*/  UIADD3 UR6, UR4, 0x200, URZ ;  /* 0x0000020004067890 */ /* 0x000fc6000fffe03f */
[----:B------:R-:W-:Y:S01]  /*bb50*/  @P0 LEA.HI.X R9, R6, UR7, R5, 0x2, P2 ;  /* 0x0000000706090c11 */ /* 0x000fe200090f1405 */
[----:B------:R-:W-:Y:S01]  /*bb60*/  UMOV UR7, 0xc0000010 ;  /* 0xc000001000077882 */ /* 0x000fe20000000000 */
[----:B------:R-:W-:-:S06]  /*bb70*/  IMAD.MOV.U32 R5, RZ, RZ, 0x3f800000 ;  /* 0x3f800000ff057424 */ /* 0x000fcc00078e00ff */
[----:B------:R0:W2:Y:S01]  /*bb80*/  @P0 LDG.E R5, desc[UR56][R8.64] ;  /* 0x0000003808050981 */ /* 0x0000a2000c1e1900 */
[----:B------:R-:W-:Y:S02]  /*bb90*/  WARPGROUP.DEPBAR.LE gsb0, 0x0 ;  /* 0x00008000000079c5 */ /* 0x000fe40000010000 */
[----:B------:R-:W-:-:S06]  /*bba0*/  WARPGROUP.ARRIVE ;  /* 0x00000000000079c5 */ /* 0x000fcc0000000000 */
[----:B------:R-:W-:Y:S01]  /*bbb0*/  QGMMA.64x128x32.F32.E4M3.E4M3 R24, R176, gdesc[UR4], R24, gsb0 ;  /* 0x01e00004b0187df3 */ /* 0x000fe20008000818 */
[----:B------:R-:W-:Y:S01]  /*bbc0*/  UIADD3 UR6, UR4, 0x300, URZ ;  /* 0x0000030004067890 */ /* 0x000fe2000fffe03f */
[----:B------:R-:W-:Y:S01]  /*bbd0*/  UMOV UR7, 0xc0000010 ;  /* 0xc000001000077882 */ /* 0x000fe20000000000 */
[----:B------:R-:W1:Y:S04]  /*bbe0*/  SHFL.BFLY PT, R6, R3, 0x2, 0x1f ;  /* 0x0c401f0003067f89 */ /* 0x000e6800000e0000 */
[----:B------:R-:W3:Y:S01]  /*bbf0*/  SHFL.BFLY PT, R11, R2, 0x2, 0x1f ;  /* 0x0c401f00020b7f89 */ /* 0x000ee200000e0000 */
[----:B------:R-:W-:Y:S02]  /*bc00*/  WARPGROUP.DEPBAR.LE gsb0, 0x0 ;  /* 0x00008000000079c5 */ /* 0x000fe40000010000 */
[----:B------:R-:W-:-:S06]  /*bc10*/  WARPGROUP.ARRIVE ;  /* 0x00000000000079c5 */ /* 0x000fcc0000000000 */
[----:B------:R-:W-:Y:S01]  /*bc20*/  QGMMA.64x128x32.F32.E4M3.E4M3 R24, R172, gdesc[UR4], R24, gsb0 ;  /* 0x01e00004ac187df3 */ /* 0x000fe20008000818 */
[----:B------:R-:W-:Y:S01]  /*bc30*/  UIADD3 UR6, UR4, 0x400, URZ ;  /* 0x0000040004067890 */ /* 0x000fe2000fffe03f */
[----:B------:R-:W-:Y:S01]  /*bc40*/  UMOV UR7, 0xc0000010 ;  /* 0xc000001000077882 */ /* 0x000fe20000000000 */
[----:B-1----:R-:W-:-:S01]  /*bc50*/  FADD.FTZ R6, R6, R3 ;  /* 0x0000000306067221 */ /* 0x002fc20000010000 */
[----:B---3--:R-:W-:-:S04]  /*bc60*/  FADD.FTZ R11, R11, R2 ;  /* 0x000000020b0b7221 */ /* 0x008fc80000010000 */
[----:B------:R-:W1:Y:S04]  /*bc70*/  SHFL.BFLY PT, R7, R6, 0x1, 0x1f ;  /* 0x0c201f0006077f89 */ /* 0x000e6800000e0000 */
[----:B0-----:R-:W0:Y:S01]  /*bc80*/  SHFL.BFLY PT, R8, R11, 0x1, 0x1f ;  /* 0x0c201f000b087f89 */ /* 0x001e2200000e0000 */
[----:B-1----:R-:W-:-:S01]  /*bc90*/  FADD.FTZ R7, R6, R7 ;  /* 0x0000000706077221 */ /* 0x002fc20000010000 */
[----:B0-----:R-:W-:-:S04]  /*bca0*/  FADD.FTZ R12, R11, R8 ;  /* 0x000000080b0c7221 */ /* 0x001fc80000010000 */
[C---:B------:R-:W-:Y:S01]  /*bcb0*/  FSETP.NE.FTZ.AND P0, PT, R7.reuse, RZ, PT ;  /* 0x000000ff0700720b */ /* 0x040fe20003f15000 */
[----:B------:R-:W-:Y:S01]  /*bcc0*/  FMUL.FTZ R13, R7, 0.00390625 ;  /* 0x3b800000070d7820 */ /* 0x000fe20000410000 */
[----:B------:R-:W-:Y:S01]  /*bcd0*/  FMUL.FTZ R14, R12, 0.00390625 ;  /* 0x3b8000000c0e7820 */ /* 0x000fe20000410000 */
[----:B------:R-:W-:-:S03]  /*bce0*/  IMAD.MOV.U32 R8, RZ, RZ, RZ ;  /* 0x000000ffff087224 */ /* 0x000fc600078e00ff */
[----:B------:R-:W-:Y:S02]  /*bcf0*/  FSETP.NE.FTZ.AND P2, PT, R13, RZ, PT ;  /* 0x000000ff0d00720b */ /* 0x000fe40003f55000 */
[----:B------:R-:W-:-:S05]  /*bd00*/  FSETP.NE.FTZ.AND P3, PT, R14, RZ, PT ;  /* 0x000000ff0e00720b */ /* 0x000fca0003f75000 */
[----:B------:R0:W-:Y:S01]  /*bd10*/  @P0 MUFU.RCP R8, R7 ;  /* 0x0000000700080308 */ /* 0x0001e20000001000 */
[----:B------:R-:W-:Y:S01]  /*bd20*/  FSETP.NE.FTZ.AND P0, PT, R12, RZ, PT ;  /* 0x000000ff0c00720b */ /* 0x000fe20003f15000 */
[----:B------:R-:W-:Y:S01]  /*bd30*/  IMAD.MOV.U32 R10, RZ, RZ, RZ ;  /* 0x000000ffff0a7224 */ /* 0x000fe200078e00ff */
[----:B------:R-:W-:Y:S02]  /*bd40*/  WARPGROUP.DEPBAR.LE gsb0, 0x0 ;  /* 0x00008000000079c5 */ /* 0x000fe40000010000 */
[----:B------:R-:W-:-:S06]  /*bd50*/  WARPGROUP.ARRIVE ;  /* 0x00000000000079c5 */ /* 0x000fcc0000000000 */
[----:B------:R-:W-:Y:S01]  /*bd60*/  QGMMA.64x128x32.F32.E4M3.E4M3 R24, R168, gdesc[UR4], R24, gsb0 ;  /* 0x01e00004a8187df3 */ /* 0x000fe20008000818 */
[----:B------:R-:W1:Y:S08]  /*bd70*/  @P2 MUFU.LG2 R6, R13 ;  /* 0x0000000d00062308 */ /* 0x000e700000000c00 */
[----:B------:R-:W3:Y:S01]  /*bd80*/  @P3 MUFU.LG2 R9, R14 ;  /* 0x0000000e00093308 */ /* 0x000ee20000000c00 */
[----:B------:R-:W-:-:S07]  /*bd90*/  IMAD.U32 R11, RZ, RZ, UR42 ;  /* 0x0000002aff0b7e24 */ /* 0x000fce000f8e00ff */
[----:B------:R-:W4:Y:S01]  /*bda0*/  @P0 MUFU.RCP R10, R12 ;  /* 0x0000000c000a0308 */ /* 0x000f220000001000 */
[----:B------:R-:W-:Y:S02]  /*bdb0*/  IMAD.U32 R20, RZ, RZ, UR42 ;  /* 0x0000002aff147e24 */ /* 0x000fe4000f8e00ff */
[----:B0-----:R-:W-:Y:S01]  /*bdc0*/  @P2 FMUL.FTZ R7, R11, 0.69314718246459960938 ;  /* 0x3f3172180b072820 */ /* 0x001fe20000410000 */
[----:B-1----:R-:W-:Y:S01]  /*bdd0*/  @P2 FMUL.FTZ R6, R6, 0.69314718246459960938 ;  /* 0x3f31721806062820 */ /* 0x002fe20000410000 */
[----:B------:R-:W-:Y:S02]  /*bde0*/  IMAD.MOV.U32 R3, RZ, RZ, -0x800000 ;  /* 0xff800000ff037424 */ /* 0x000fe400078e00ff */
[----:B------:R-:W-:Y:S01]  /*bdf0*/  @P3 FMUL.FTZ R20, R20, 0.69314718246459960938 ;  /* 0x3f31721814143820 */ /* 0x000fe20000410000 */
[----:B------:R-:W-:Y:S02]  /*be00*/  IMAD.MOV.U32 R2, RZ, RZ, -0x800000 ;  /* 0xff800000ff027424 */ /* 0x000fe400078e00ff */
[----:B------:R-:W-:-:S01]  /*be10*/  @P2 FFMA.FTZ R3, R7, R0, R6 ;  /* 0x0000000007032223 */ /* 0x000fc20000010006 */
[----:B---3--:R-:W-:Y:S01]  /*be20*/  @P3 FMUL.FTZ R9, R9, 0.69314718246459960938 ;  /* 0x3f31721809093820 */ /* 0x008fe20000410000 */
[----:B--2---:R-:W-:-:S03]  /*be30*/  FMUL.FTZ R0, R8, R5 ;  /* 0x0000000508007220 */ /* 0x004fc60000410000 */
[----:B------:R-:W-:Y:S01]  /*be40*/  @P3 FFMA.FTZ R2, R20, R4, R9 ;  /* 0x0000000414023223 */ /* 0x000fe20000010009 */
[----:B----4-:R-:W-:Y:S01]  /*be50*/  FMUL.FTZ R5, R10, R5 ;  /* 0x000000050a057220 */ /* 0x010fe20000410000 */
[----:B------:R-:W-:Y:S02]  /*be60*/  WARPGROUP.DEPBAR.LE gsb0, 0x0 ;  /* 0x00008000000079c5 */ /* 0x000fe40000010000 */
[----:B------:R-:W-:Y:S05]  /*be70*/  @!P1 BRA `(.L_x_2126) ;  /* 0x0000000000049947 */ /* 0x000fea0003800000 */
[----:B------:R-:W-:Y:S01]  /*be80*/  BPT.TRAP 0x1 ;  /* 0x000000040000795c */ /* 0x000fe20000300000 */
.L_x_2126:
        /* <DEDUP_REMOVED lines=12> */
[-C--:B------:R-:W-:Y:S01]  /*bf50*/  FMUL.FTZ R32, R32, R0.reuse ;  /* 0x0000000020207220 */ /* 0x080fe20000410000 */
[----:B------:R-:W-:Y:S01]  /*bf60*/  SYNCS.ARRIVE.TRANS64.RED.A1T0 RZ, [UR4], RZ ;  /* 0x000000ffffff79a7 */ /* 0x000fe20008100404 */
        /* <DEDUP_REMOVED lines=60> */
.L_x_2093:
        /* <DEDUP_REMOVED lines=51> */
[----:B------:R-:W-:Y:S02]  /*c660*/  SEL R73, R58, R59, P0 ;  /* 0x0000003b3a497207 */ /* 0x000fe40000000000 */
[----:B------:R-:W-:Y:S02]  /*c670*/  SEL R50, R59, R58, P0 ;  /* 0x0000003a3b327207 */ /* 0x000fe40000000000 */
[C---:B------:R-:W-:Y:S02]  /*c680*/  IADD3 R55, P6, R10.reuse, 0x20, RZ ;  /* 0x000000200a377810 */ /* 0x040fe40007fde0ff */
[----:B------:R-:W-:Y:S02]  /*c690*/  IADD3 R59, P1, R10, 0x40, RZ ;  /* 0x000000400a3b7810 */ /* 0x000fe40007f3e0ff */
[----:B------:R-:W-:Y:S01]  /*c6a0*/  SEL R153, R6, R9, P0 ;  /* 0x0000000906997207 */ /* 0x000fe20000000000 */
[----:B------:R-:W-:Y:S01]  /*c6b0*/  IMAD.X R101, RZ, RZ, R11, P6 ;  /* 0x000000ffff657224 */ /* 0x000fe200030e060b */
[----:B------:R-:W-:-:S02]  /*c6c0*/  SEL R27, R9, R6, P0 ;  /* 0x00000006091b7207 */ /* 0x000fc40000000000 */
[----:B------:R-:W-:Y:S02]  /*c6d0*/  LOP3.LUT R4, R55, 0x380, RZ, 0xc0, !PT ;  /* 0x0000038037047812 */ /* 0x000fe400078ec0ff */
[----:B------:R-:W-:Y:S02]  /*c6e0*/  LOP3.LUT R6, R59, 0x380, RZ, 0xc0, !PT ;  /* 0x000003803b067812 */ /* 0x000fe400078ec0ff */
        /* <DEDUP_REMOVED lines=18> */
[----:B------:R-:W-:Y:S02]  /*c810*/  IADD3 R63, P2, R10, 0x60, RZ ;  /* 0x000000600a3f7810 */ /* 0x000fe40007f5e0ff */
[----:B------:R-:W-:Y:S02]  /*c820*/  SHF.R.U64 R4, R4, 0x3, RZ ;  /* 0x0000000304047819 */ /* 0x000fe400000012ff */
[----:B------:R-:W-:Y:S02]  /*c830*/  SHF.R.U64 R6, R6, 0x3, RZ ;  /* 0x0000000306067819 */ /* 0x000fe400000012ff */
[----:B------:R-:W-:-:S02]  /*c840*/  SEL R105, R78, R79, P0 ;  /* 0x0000004f4e697207 */ /* 0x000fc40000000000 */
[----:B------:R-:W-:Y:S02]  /*c850*/  SEL R85, R79, R78, P0 ;  /* 0x0000004e4f557207 */ /* 0x000fe40000000000 */
[C---:B------:R-:W-:Y:S02]  /*c860*/  IADD3 R71, P3, R10.reuse, 0x4000, RZ ;  /* 0x000040000a477810 */ /* 0x040fe40007f7e0ff */
[C---:B------:R-:W-:Y:S02]  /*c870*/  IADD3 R75, P4, R10.reuse, 0x4020, RZ ;  /* 0x000040200a4b7810 */ /* 0x040fe40007f9e0ff */
[----:B------:R-:W-:Y:S01]  /*c880*/  SEL R119, R47, R14, P0 ;  /* 0x0000000e2f777207 */ /* 0x000fe20000000000 */
[--C-:B------:R-:W-:Y:S01]  /*c890*/  IMAD.X R95, RZ, RZ, R11.reuse, P3 ;  /* 0x000000ffff5f7224 */ /* 0x100fe200018e060b */
[----:B------:R-:W-:Y:S01]  /*c8a0*/  IADD3 R79, P5, R10, 0x4040, RZ ;  /* 0x000040400a4f7810 */ /* 0x000fe20007fbe0ff */
[----:B------:R-:W-:Y:S01]  /*c8b0*/  IMAD.X R9, RZ, RZ, R11, P4 ;  /* 0x000000ffff097224 */ /* 0x000fe200020e060b */
[----:B------:R-:W-:-:S02]  /*c8c0*/  SEL R151, R7, R8, P0 ;  /* 0x0000000807977207 */ /* 0x000fc40000000000 */
[----:B------:R-:W-:Y:S01]  /*c8d0*/  SEL R25, R8, R7, P0 ;  /* 0x0000000708197207 */ /* 0x000fe20000000000 */
[----:B------:R-:W-:Y:S01]  /*c8e0*/  IMAD.X R7, RZ, RZ, R11, P5 ;  /* 0x000000ffff077224 */ /* 0x000fe200028e060b */
[----:B------:R-:W-:Y:S02]  /*c8f0*/  SEL R47, R14, R47, P0 ;  /* 0x0000002f0e2f7207 */ /* 0x000fe40000000000 */
[----:B------:R-:W-:Y:S02]  /*c900*/  LOP3.LUT R8, R63, 0x380, RZ, 0xc0, !PT ;  /* 0x000003803f087812 */ /* 0x000fe400078ec0ff */
[----:B------:R-:W-:Y:S02]  /*c910*/  LOP3.LUT R100, R4, R55, RZ, 0x3c, !PT ;  /* 0x0000003704647212 */ /* 0x000fe400078e3cff */
[----:B------:R-:W-:Y:S02]  /*c920*/  LOP3.LUT R14, R6, R59, RZ, 0x3c, !PT ;  /* 0x0000003b060e7212 */ /* 0x000fe400078e3cff */
[----:B------:R-:W-:-:S02]  /*c930*/  SEL R123, R80, R81, P0 ;  /* 0x00000051507b7207 */ /* 0x000fc40000000000 */
[----:B------:R-:W-:Y:S02]  /*c940*/  SEL R39, R81, R80, P0 ;  /* 0x0000005051277207 */ /* 0x000fe40000000000 */
[----:B------:R-:W-:Y:S02]  /*c950*/  LOP3.LUT R4, R71, 0x380, RZ, 0xc0, !PT ;  /* 0x0000038047047812 */ /* 0x000fe400078ec0ff */
[----:B------:R-:W-:Y:S02]  /*c960*/  LOP3.LUT R6, R75, 0x380, RZ, 0xc0, !PT ;  /* 0x000003804b067812 */ /* 0x000fe400078ec0ff */
[----:B------:R-:W-:Y:S02]  /*c970*/  SEL R109, R82, R83, P0 ;  /* 0x00000053526d7207 */ /* 0x000fe40000000000 */
[----:B------:R-:W-:Y:S02]  /*c980*/  SEL R81, R83, R82, P0 ;  /* 0x0000005253517207 */ /* 0x000fe40000000000 */
[----:B------:R-:W-:-:S02]  /*c990*/  LOP3.LUT R30, R79, 0x380, RZ, 0xc0, !PT ;  /* 0x000003804f1e7812 */ /* 0x000fc400078ec0ff */
[----:B------:R-:W-:Y:S02]  /*c9a0*/  IADD3 R83, P6, R10, 0x4060, RZ ;  /* 0x000040600a537810 */ /* 0x000fe40007fde0ff */
[----:B------:R-:W-:Y:S02]  /*c9b0*/  SHF.R.U64 R8, R8, 0x3, RZ ;  /* 0x0000000308087819 */ /* 0x000fe400000012ff */
[----:B------:R-:W-:Y:S02]  /*c9c0*/  SHF.R.U64 R4, R4, 0x3, RZ ;  /* 0x0000000304047819 */ /* 0x000fe400000012ff */
[----:B------:R-:W-:Y:S02]  /*c9d0*/  SHF.R.U64 R6, R6, 0x3, RZ ;  /* 0x0000000306067819 */ /* 0x000fe400000012ff */
[----:B------:R-:W-:Y:S02]  /*c9e0*/  LOP3.LUT R5, R10, 0x380, RZ, 0xc0, !PT ;  /* 0x000003800a057812 */ /* 0x000fe400078ec0ff */
[----:B------:R-:W-:-:S02]  /*c9f0*/  SHF.R.U64 R30, R30, 0x3, RZ ;  /* 0x000000031e1e7819 */ /* 0x000fc400000012ff */
[----:B------:R-:W-:Y:S02]  /*ca00*/  SEL R117, R12, R13, P0 ;  /* 0x0000000d0c757207 */ /* 0x000fe40000000000 */
[----:B------:R-:W-:Y:S01]  /*ca10*/  SEL R43, R13, R12, P0 ;  /* 0x0000000c0d2b7207 */ /* 0x000fe20000000000 */
[----:B------:R-:W-:Y:S01]  /*ca20*/  IMAD.X R13, RZ, RZ, R11, P2 ;  /* 0x000000ffff0d7224 */ /* 0x000fe200010e060b */
[----:B------:R-:W-:Y:S02]  /*ca30*/  LOP3.LUT R52, R83, 0x380, RZ, 0xc0, !PT ;  /* 0x0000038053347812 */ /* 0x000fe400078ec0ff */
[----:B------:R-:W-:Y:S02]  /*ca40*/  LOP3.LUT R12, R8, R63, RZ, 0x3c, !PT ;  /* 0x0000003f080c7212 */ /* 0x000fe400078e3cff */
[----:B------:R-:W-:Y:S02]  /*ca50*/  LOP3.LUT R94, R4, R71, RZ, 0x3c, !PT ;  /* 0x00000047045e7212 */ /* 0x000fe400078e3cff */
[----:B------:R-:W-:-:S02]  /*ca60*/  LOP3.LUT R8, R6, R75, RZ, 0x3c, !PT ;  /* 0x0000004b06087212 */ /* 0x000fc400078e3cff */
[----:B------:R-:W-:Y:S02]  /*ca70*/  SHF.R.U64 R5, R5, 0x3, RZ ;  /* 0x0000000305057819 */ /* 0x000fe400000012ff */
[----:B------:R-:W-:Y:S02]  /*ca80*/  LOP3.LUT R6, R30, R79, RZ, 0x3c, !PT ;  /* 0x0000004f1e067212 */ /* 0x000fe400078e3cff */
[----:B------:R-:W-:Y:S02]  /*ca90*/  SHF.R.U64 R52, R52, 0x3, RZ ;  /* 0x0000000334347819 */ /* 0x000fe400000012ff */
[----:B------:R-:W-:Y:S02]  /*caa0*/  MOV R94, R94 ;  /* 0x0000005e005e7202 */ /* 0x000fe40000000f00 */
[----:B------:R-:W-:Y:S01]  /*cab0*/  LOP3.LUT R10, R5, R10, RZ, 0x3c, !PT ;  /* 0x0000000a050a7212 */ /* 0x000fe200078e3cff */
[----:B------:R-:W-:Y:S01]  /*cac0*/  IMAD.X R5, RZ, RZ, R11, P6 ;  /* 0x000000ffff057224 */ /* 0x000fe200030e060b */
[----:B------:R-:W-:-:S02]  /*cad0*/  MOV R95, R6 ;  /* 0x00000006005f7202 */ /* 0x000fc40000000f00 */
[----:B------:R-:W-:Y:S02]  /*cae0*/  LOP3.LUT R4, R52, R83, RZ, 0x3c, !PT ;  /* 0x0000005334047212 */ /* 0x000fe400078e3cff */
[----:B------:R-:W-:Y:S02]  /*caf0*/  SEL R129, R76, R77, P0 ;  /* 0x0000004d4c817207 */ /* 0x000fe40000000000 */
[----:B------:R-:W-:Y:S02]  /*cb00*/  SEL R41, R77, R76, P0 ;  /* 0x0000004c4d297207 */ /* 0x000fe40000000000 */
[----:B------:R-:W-:Y:S02]  /*cb10*/  SEL R137, R60, R61, P0 ;  /* 0x0000003d3c897207 */ /* 0x000fe40000000000 */
[----:B------:R-:W-:Y:S02]  /*cb20*/  SEL R37, R61, R60, P0 ;  /* 0x0000003c3d257207 */ /* 0x000fe40000000000 */
[----:B------:R-:W-:-:S02]  /*cb30*/  SEL R77, R87, R86, P0 ;  /* 0x00000056574d7207 */ /* 0x000fc40000000000 */
[----:B------:R-:W-:Y:S02]  /*cb40*/  SEL R145, R15, R88, P0 ;  /* 0x000000580f917207 */ /* 0x000fe40000000000 */
[----:B------:R-:W-:Y:S01]  /*cb50*/  SEL R34, R88, R15, P0 ;  /* 0x0000000f58227207 */ /* 0x000fe20000000000 */
[----:B------:R-:W-:Y:S01]  /*cb60*/  IMAD.X R15, RZ, RZ, R11, P1 ;  /* 0x000000ffff0f7224 */ /* 0x000fe200008e060b */
[----:B------:R-:W-:Y:S02]  /*cb70*/  SEL R61, R86, R87, P0 ;  /* 0x00000057563d7207 */ /* 0x000fe40000000000 */
        /* <DEDUP_REMOVED lines=18> */
[----:B------:R-:W0:Y:S01]  /*cca0*/  SHFL.IDX PT, R83, R28, R6, 0x1c1f ;  /* 0x001c1f061c537589 */ /* 0x000e2200000e0000 */
[----:B-1----:R-:W-:Y:S02]  /*ccb0*/  SEL R88, R86, R87, P0 ;  /* 0x0000005756587207 */ /* 0x002fe40000000000 */
[----:B------:R-:W-:Y:S01]  /*ccc0*/  SEL R86, R87, R86, P0 ;  /* 0x0000005657567207 */ /* 0x000fe20000000000 */
        /* <DEDUP_REMOVED lines=17> */
[----:B0-----:R-:W-:-:S03]  /*cde0*/  SEL R87, R8, R5, P0 ;  /* 0x0000000508577207 */ /* 0x001fc60000000000 */
[----:B------:R-:W-:Y:S01]  /*cdf0*/  SHFL.IDX PT, R56, R115, R24, 0x1c1f ;  /* 0x001c1f1873387589 */ /* 0x000fe200000e0000 */
[----:B-1----:R-:W-:Y:S02]  /*ce00*/  SEL R80, R78, R79, P0 ;  /* 0x0000004f4e507207 */ /* 0x002fe40000000000 */
[----:B------:R-:W-:Y:S01]  /*ce10*/  SEL R78, R79, R78, P0 ;  /* 0x0000004e4f4e7207 */ /* 0x000fe20000000000 */
[----:B------:R0:W-:Y:S04]  /*ce20*/  SHFL.IDX PT, R64, R91, R24, 0x1c1f ;  /* 0x001c1f185b407589 */ /* 0x0001e800000e0000 */
[----:B------:R-:W-:Y:S04]  /*ce30*/  SHFL.IDX PT, R102, R69, R24, 0x1c1f ;  /* 0x001c1f1845667589 */ /* 0x000fe800000e0000 */
[----:B------:R-:W-:Y:S01]  /*ce40*/  SHFL.IDX PT, R106, R65, R24, 0x1c1f ;  /* 0x001c1f18416a7589 */ /* 0x000fe200000e0000 */
[----:B0-----:R-:W-:-:S03]  /*ce50*/  SEL R91, R27, R4, P0 ;  /* 0x000000041b5b7207 */ /* 0x001fc60000000000 */
[----:B------:R-:W-:Y:S04]  /*ce60*/  SHFL.IDX PT, R72, R61, R24, 0x1c1f ;  /* 0x001c1f183d487589 */ /* 0x000fe800000e0000 */
[----:B------:R0:W1:Y:S04]  /*ce70*/  SHFL.IDX PT, R10, R34, R6, 0x1c1f ;  /* 0x001c1f06220a7589 */ /* 0x00006800000e0000 */
[----:B------:R-:W2:Y:S04]  /*ce80*/  SHFL.IDX PT, R77, R77, R6, 0x1c1f ;  /* 0x001c1f064d4d7589 */ /* 0x000ea800000e0000 */
[----:B------:R3:W4:Y:S01]  /*ce90*/  SHFL.IDX PT, R75, R33, R6, 0x1c1f ;  /* 0x001c1f06214b7589 */ /* 0x00072200000e0000 */
[----:B0-----:R-:W-:-:S03]  /*cea0*/  SEL R34, R53, R44, P0 ;  /* 0x0000002c35227207 */ /* 0x001fc60000000000 */
[----:B------:R-:W0:Y:S04]  /*ceb0*/  SHFL.IDX PT, R49, R49, R6, 0x1c1f ;  /* 0x001c1f0631317589 */ /* 0x000e2800000e0000 */
[----:B------:R-:W-:Y:S04]  /*cec0*/  SHFL.IDX PT, R46, R46, R6, 0x1c1f ;  /* 0x001c1f062e2e7589 */ /* 0x000fe800000e0000 */
[----:B------:R-:W-:Y:S04]  /*ced0*/  SHFL.IDX PT, R67, R111, R6, 0x1c1f ;  /* 0x001c1f066f437589 */ /* 0x000fe800000e0000 */
[----:B------:R-:W0:Y:S01]  /*cee0*/  SHFL.IDX PT, R73, R50, R6, 0x1c1f ;  /* 0x001c1f0632497589 */ /* 0x000e2200000e0000 */
[----:B-1----:R-:W-:-:S03]  /*cef0*/  SEL R83, R10, R7, P0 ;  /* 0x000000070a537207 */ /* 0x002fc60000000000 */
[----:B------:R-:W-:Y:S01]  /*cf00*/  SHFL.IDX PT, R9, R141, R24, 0x1c1f ;  /* 0x001c1f188d097589 */ /* 0x000fe200000e0000 */
[----:B--2---:R-:W-:Y:S02]  /*cf10*/  SEL R29, R72, R77, P0 ;  /* 0x0000004d481d7207 */ /* 0x004fe40000000000 */
[----:B---3--:R-:W-:Y:S01]  /*cf20*/  SEL R33, R77, R72, P0 ;  /* 0x000000484d217207 */ /* 0x008fe20000000000 */
[----:B------:R-:W-:Y:S01]  /*cf30*/  SHFL.IDX PT, R70, R131, R24, 0x1c1f ;  /* 0x001c1f1883467589 */ /* 0x000fe200000e0000 */
[----:B----4-:R-:W-:Y:S02]  /*cf40*/  SEL R76, R74, R75, P0 ;  /* 0x0000004b4a4c7207 */ /* 0x010fe40000000000 */
[----:B------:R-:W-:Y:S01]  /*cf50*/  SEL R74, R75, R74, P0 ;  /* 0x0000004a4b4a7207 */ /* 0x000fe20000000000 */
[----:B------:R-:W-:Y:S01]  /*cf60*/  SHFL.IDX PT, R68, R127, R24, 0x1c1f ;  /* 0x001c1f187f447589 */ /* 0x000fe200000e0000 */
[----:B0-----:R-:W-:-:S03]  /*cf70*/  SEL R43, R56, R49, P0 ;  /* 0x00000031382b7207 */ /* 0x001fc60000000000 */
[----:B------:R-:W-:Y:S04]  /*cf80*/  SHFL.IDX PT, R62, R123, R24, 0x1c1f ;  /* 0x001c1f187b3e7589 */ /* 0x000fe800000e0000 */
[----:B------:R0:W-:Y:S04]  /*cf90*/  SHFL.IDX PT, R60, R93, R24, 0x1c1f ;  /* 0x001c1f185d3c7589 */ /* 0x0001e800000e0000 */
[----:B------:R-:W-:Y:S01]  /*cfa0*/  SHFL.IDX PT, R59, R113, R24, 0x1c1f ;  /* 0x001c1f18713b7589 */ /* 0x000fe200000e0000 */
[----:B------:R-:W-:-:S03]  /*cfb0*/  SEL R50, R66, R73, P0 ;  /* 0x0000004942327207 */ /* 0x000fc60000000000 */
[----:B------:R1:W2:Y:S01]  /*cfc0*/  SHFL.IDX PT, R12, R36, R6, 0x1c1f ;  /* 0x001c1f06240c7589 */ /* 0x0002a200000e0000 */
[----:B0-----:R-:W-:-:S03]  /*cfd0*/  SEL R93, R4, R27, P0 ;  /* 0x0000001b045d7207 */ /* 0x001fc60000000000 */
[----:B------:R0:W3:Y:S01]  /*cfe0*/  SHFL.IDX PT, R71, R35, R6, 0x1c1f ;  /* 0x001c1f0623477589 */ /* 0x0000e200000e0000 */
[----:B------:R-:W-:-:S03]  /*cff0*/  F2FP.BF16.F32.PACK_AB R4, R93, R92 ;  /* 0x0000005c5d04723e */ /* 0x000fc600000010ff */
[----:B------:R4:W-:Y:S01]  /*d000*/  SHFL.IDX PT, R69, R38, R6, 0x1c1f ;  /* 0x001c1f0626457589 */ /* 0x0009e200000e0000 */
[----:B-1----:R-:W-:-:S03]  /*d010*/  SEL R36, R44, R53, P0 ;  /* 0x000000352c247207 */ /* 0x002fc60000000000 */
[----:B------:R1:W3:Y:S01]  /*d020*/  SHFL.IDX PT, R65, R39, R6, 0x1c1f ;  /* 0x001c1f0627417589 */ /* 0x0002e200000e0000 */
[----:B------:R-:W-:Y:S02]  /*d030*/  SEL R44, R46, R57, P0 ;  /* 0x000000392e2c7207 */ /* 0x000fe40000000000 */
[----:B0-----:R-:W-:Y:S01]  /*d040*/  SEL R35, R52, R45, P0 ;  /* 0x0000002d34237207 */ /* 0x001fe20000000000 */
[----:B------:R0:W-:Y:S01]  /*d050*/  SHFL.IDX PT, R32, R51, R6, 0x1c1f ;  /* 0x001c1f0633207589 */ /* 0x0001e200000e0000 */
[----:B------:R-:W-:Y:S02]  /*d060*/  SEL R53, R67, R64, P0 ;  /* 0x0000004043357207 */ /* 0x000fe40000000000 */
[----:B----4-:R-:W-:Y:S01]  /*d070*/  SEL R38, R55, R28, P0 ;  /* 0x0000001c37267207 */ /* 0x010fe20000000000 */
[----:B------:R-:W4:Y:S01]  /*d080*/  SHFL.IDX PT, R61, R48, R6, 0x1c1f ;  /* 0x001c1f06303d7589 */ /* 0x000f2200000e0000 */
[----:B-1----:R-:W-:-:S03]  /*d090*/  SEL R39, R54, R47, P0 ;  /* 0x0000002f36277207 */ /* 0x002fc60000000000 */
[----:B------:R-:W-:Y:S01]  /*d0a0*/  SHFL.IDX PT, R11, R137, R24, 0x1c1f ;  /* 0x001c1f18890b7589 */ /* 0x000fe200000e0000 */
[----:B--2---:R-:W-:Y:S02]  /*d0b0*/  SEL R79, R12, R9, P0 ;  /* 0x000000090c4f7207 */ /* 0x004fe40000000000 */
[----:B0-----:R-:W-:Y:S01]  /*d0c0*/  SEL R51, R64, R67, P0 ;  /* 0x0000004340337207 */ /* 0x001fe20000000000 */
[----:B------:R-:W-:Y:S01]  /*d0d0*/  SHFL.IDX PT, R13, R133, R24, 0x1c1f ;  /* 0x001c1f18850d7589 */ /* 0x000fe200000e0000 */
[----:B---3--:R-:W-:Y:S02]  /*d0e0*/  SEL R72, R70, R71, P0 ;  /* 0x0000004746487207 */ /* 0x008fe40000000000 */
[----:B------:R-:W-:Y:S01]  /*d0f0*/  SEL R70, R71, R70, P0 ;  /* 0x0000004647467207 */ /* 0x000fe20000000000 */
[----:B------:R-:W-:Y:S04]  /*d100*/  SHFL.IDX PT, R15, R129, R24, 0x1c1f ;  /* 0x001c1f18810f7589 */ /* 0x000fe800000e0000 */
[----:B------:R-:W-:Y:S01]  /*d110*/  SHFL.IDX PT, R63, R125, R24, 0x1c1f ;  /* 0x001c1f187d3f7589 */ /* 0x000fe200000e0000 */
[----:B------:R-:W-:-:S02]  /*d120*/  SEL R64, R62, R65, P0 ;  /* 0x000000413e407207 */ /* 0x000fc40000000000 */
[----:B------:R-:W-:Y:S01]  /*d130*/  SEL R62, R65, R62, P0 ;  /* 0x0000003e413e7207 */ /* 0x000fe20000000000 */
[----:B------:R-:W-:Y:S04]  /*d140*/  SHFL.IDX PT, R105, R105, R24, 0x1c1f ;  /* 0x001c1f1869697589 */ /* 0x000fe800000e0000 */
[----:B------:R-:W-:Y:S01]  /*d150*/  SHFL.IDX PT, R109, R109, R24, 0x1c1f ;  /* 0x001c1f186d6d7589 */ /* 0x000fe200000e0000 */
[----:B----4-:R-:W-:-:S03]  /*d160*/  SEL R48, R61, R60, P0 ;  /* 0x0000003c3d307207 */ /* 0x010fc60000000000 */
[----:B------:R0:W1:Y:S04]  /*d170*/  SHFL.IDX PT, R14, R37, R6, 0x1c1f ;  /* 0x001c1f06250e7589 */ /* 0x00006800000e0000 */
[----:B------:R2:W3:Y:S04]  /*d180*/  SHFL.IDX PT, R24, R40, R6, 0x1c1f ;  /* 0x001c1f0628187589 */ /* 0x0004e800000e0000 */
[----:B------:R4:W3:Y:S01]  /*d190*/  SHFL.IDX PT, R58, R41, R6, 0x1c1f ;  /* 0x001c1f06293a7589 */ /* 0x0008e200000e0000 */
[----:B0-----:R-:W-:-:S03]  /*d1a0*/  SEL R37, R45, R52, P0 ;  /* 0x000000342d257207 */ /* 0x001fc60000000000 */
[----:B------:R0:W3:Y:S01]  /*d1b0*/  SHFL.IDX PT, R26, R42, R6, 0x1c1f ;  /* 0x001c1f062a1a7589 */ /* 0x0000e200000e0000 */
[----:B------:R-:W-:Y:S02]  /*d1c0*/  SEL R45, R49, R56, P0 ;  /* 0x00000038312d7207 */ /* 0x000fe40000000000 */
[----:B--2---:R-:W-:Y:S01]  /*d1d0*/  SEL R40, R28, R55, P0 ;  /* 0x000000371c287207 */ /* 0x004fe20000000000 */
[----:B------:R2:W-:Y:S01]  /*d1e0*/  SHFL.IDX PT, R104, R89, R6, 0x1c1f ;  /* 0x001c1f0659687589 */ /* 0x0005e200000e0000 */
[----:B------:R-:W-:Y:S02]  /*d1f0*/  SEL R52, R73, R66, P0 ;  /* 0x0000004249347207 */ /* 0x000fe40000000000 */
[----:B----4-:R-:W-:Y:S01]  /*d200*/  SEL R41, R47, R54, P0 ;  /* 0x000000362f297207 */ /* 0x010fe20000000000 */
[----:B------:R-:W4:Y:S01]  /*d210*/  SHFL.IDX PT, R103, R103, R6, 0x1c1f ;  /* 0x001c1f0667677589 */ /* 0x000f2200000e0000 */
[----:B------:R-:W-:Y:S02]  /*d220*/  SEL R47, R59, R32, P0 ;  /* 0x000000203b2f7207 */ /* 0x000fe40000000000 */
[----:B0-----:R-:W-:Y:S01]  /*d230*/  SEL R42, R57, R46, P0 ;  /* 0x0000002e392a7207 */ /* 0x001fe20000000000 */
[----:B------:R0:W-:Y:S01]  /*d240*/  SHFL.IDX PT, R108, R85, R6, 0x1c1f ;  /* 0x001c1f06556c7589 */ /* 0x0001e200000e0000 */
[----:B------:R-:W-:-:S02]  /*d250*/  SEL R46, R60, R61, P0 ;  /* 0x0000003d3c2e7207 */ /* 0x000fc40000000000 */
[----:B--2---:R-:W-:Y:S01]  /*d260*/  SEL R89, R5, R8, P0 ;  /* 0x0000000805597207 */ /* 0x004fe20000000000 */
[----:B------:R-:W2:Y:S01]  /*d270*/  SHFL.IDX PT, R107, R107, R6, 0x1c1f ;  /* 0x001c1f066b6b7589 */ /* 0x000ea200000e0000 */
[----:B------:R-:W-:Y:S02]  /*d280*/  SEL R49, R32, R59, P0 ;  /* 0x0000003b20317207 */ /* 0x000fe40000000000 */
[----:B------:R-:W-:Y:S01]  /*d290*/  SEL R66, R68, R69, P0 ;  /* 0x0000004544427207 */ /* 0x000fe20000000000 */
[----:B------:R3:W2:Y:S01]  /*d2a0*/  SHFL.IDX PT, R110, R81, R6, 0x1c1f ;  /* 0x001c1f06516e7589 */ /* 0x0006a200000e0000 */
[----:B-1----:R-:W-:Y:S02]  /*d2b0*/  SEL R77, R11, R14, P0 ;  /* 0x0000000e0b4d7207 */ /* 0x002fe40000000000 */
[----:B0-----:R-:W-:Y:S02]  /*d2c0*/  SEL R85, R7, R10, P0 ;  /* 0x0000000a07557207 */ /* 0x001fe40000000000 */
[----:B------:R-:W-:-:S02]  /*d2d0*/  SEL R75, R14, R11, P0 ;  /* 0x0000000b0e4b7207 */ /* 0x000fc40000000000 */
[----:B------:R-:W-:Y:S02]  /*d2e0*/  SEL R68, R69, R68, P0 ;  /* 0x0000004445447207 */ /* 0x000fe40000000000 */
[----:B------:R-:W-:Y:S02]  /*d2f0*/  F2FP.BF16.F32.PACK_AB R5, R35, R34 ;  /* 0x000000222305723e */ /* 0x000fe400000010ff */
[----:B---3--:R-:W-:Y:S02]  /*d300*/  SEL R81, R9, R12, P0 ;  /* 0x0000000c09517207 */ /* 0x008fe40000000000 */
[----:B------:R-:W-:Y:S02]  /*d310*/  F2FP.BF16.F32.PACK_AB R6, R91, R90 ;  /* 0x0000005a5b06723e */ /* 0x000fe400000010ff */
[----:B------:R-:W-:Y:S02]  /*d320*/  F2FP.BF16.F32.PACK_AB R7, R37, R36 ;  /* 0x000000242507723e */ /* 0x000fe400000010ff */
[----:B------:R-:W-:-:S02]  /*d330*/  SEL R73, R13, R24, P0 ;  /* 0x000000180d497207 */ /* 0x000fc40000000000 */
[----:B------:R-:W-:Y:S01]  /*d340*/  SEL R71, R24, R13, P0 ;  /* 0x0000000d18477207 */ /* 0x000fe20000000000 */
[----:B------:R0:W-:Y:S01]  /*d350*/  STSM.16.M88.4 [R99], R4 ;  /* 0x0000000463007844 */ /* 0x0001e20000000200 */
[----:B------:R-:W-:Y:S02]  /*d360*/  SEL R67, R15, R58, P0 ;  /* 0x0000003a0f437207 */ /* 0x000fe40000000000 */
[----:B------:R-:W-:Y:S02]  /*d370*/  SEL R69, R58, R15, P0 ;  /* 0x0000000f3a457207 */ /* 0x000fe40000000000 */
[----:B------:R-:W-:Y:S02]  /*d380*/  SEL R65, R63, R26, P0 ;  /* 0x0000001a3f417207 */ /* 0x000fe40000000000 */
[----:B------:R-:W-:Y:S02]  /*d390*/  F2FP.BF16.F32.PACK_AB R8, R89, R88 ;  /* 0x000000585908723e */ /* 0x000fe400000010ff */
[----:B------:R-:W-:-:S02]  /*d3a0*/  F2FP.BF16.F32.PACK_AB R9, R39, R38 ;  /* 0x000000262709723e */ /* 0x000fc400000010ff */
[----:B------:R-:W-:Y:S02]  /*d3b0*/  F2FP.BF16.F32.PACK_AB R10, R87, R86 ;  /* 0x00000056570a723e */ /* 0x000fe400000010ff */
[----:B------:R-:W-:Y:S02]  /*d3c0*/  F2FP.BF16.F32.PACK_AB R11, R41, R40 ;  /* 0x00000028290b723e */ /* 0x000fe400000010ff */
[----:B------:R-:W-:Y:S01]  /*d3d0*/  SEL R63, R26, R63, P0 ;  /* 0x0000003f1a3f7207 */ /* 0x000fe20000000000 */
[----:B0-----:R-:W-:Y:S01]  /*d3e0*/  IMAD.U32 R99, RZ, RZ, UR9 ;  /* 0x00000009ff637e24 */ /* 0x001fe2000f8e00ff */
[----:B------:R-:W-:Y:S01]  /*d3f0*/  F2FP.BF16.F32.PACK_AB R12, R85, R84 ;  /* 0x00000054550c723e */ /* 0x000fe200000010ff */
[----:B------:R-:W-:Y:S01]  /*d400*/  STSM.16.M88.4 [R100], R8 ;  /* 0x0000000864007844 */ /* 0x000fe20000000200 */
[----:B------:R-:W-:Y:S02]  /*d410*/  F2FP.BF16.F32.PACK_AB R13, R43, R42 ;  /* 0x0000002a2b0d723e */ /* 0x000fe400000010ff */
[----:B------:R-:W-:-:S02]  /*d420*/  F2FP.BF16.F32.PACK_AB R14, R83, R82 ;  /* 0x00000052530e723e */ /* 0x000fc400000010ff */
[----:B------:R-:W-:Y:S02]  /*d430*/  F2FP.BF16.F32.PACK_AB R15, R45, R44 ;  /* 0x0000002c2d0f723e */ /* 0x000fe400000010ff */
[----:B----4-:R-:W-:Y:S02]  /*d440*/  SEL R54, R102, R103, P0 ;  /* 0x0000006766367207 */ /* 0x010fe40000000000 */
[----:B------:R-:W-:Y:S01]  /*d450*/  SEL R56, R103, R102, P0 ;  /* 0x0000006667387207 */ /* 0x000fe20000000000 */
[----:B------:R-:W-:Y:S01]  /*d460*/  STSM.16.M88.4 [R97], R12 ;  /* 0x0000000c61007844 */ /* 0x000fe20000000200 */
[----:B------:R-:W-:Y:S02]  /*d470*/  SEL R55, R101, R104, P0 ;  /* 0x0000006865377207 */ /* 0x000fe40000000000 */
[----:B------:R-:W-:Y:S02]  /*d480*/  SEL R57, R104, R101, P0 ;  /* 0x0000006568397207 */ /* 0x000fe40000000000 */
[----:B------:R-:W-:-:S02]  /*d490*/  F2FP.BF16.F32.PACK_AB R24, R81, R80 ;  /* 0x000000505118723e */ /* 0x000fc400000010ff */
[----:B------:R-:W-:Y:S02]  /*d4a0*/  F2FP.BF16.F32.PACK_AB R25, R47, R46 ;  /* 0x0000002e2f19723e */ /* 0x000fe400000010ff */
[----:B------:R-:W-:Y:S02]  /*d4b0*/  F2FP.BF16.F32.PACK_AB R26, R79, R78 ;  /* 0x0000004e4f1a723e */ /* 0x000fe400000010ff */
[----:B------:R-:W-:Y:S02]  /*d4c0*/  F2FP.BF16.F32.PACK_AB R27, R49, R48 ;  /* 0x00000030311b723e */ /* 0x000fe400000010ff */
[----:B--2---:R-:W-:Y:S02]  /*d4d0*/  SEL R58, R106, R107, P0 ;  /* 0x0000006b6a3a7207 */ /* 0x004fe40000000000 */
[----:B------:R-:W-:Y:S01]  /*d4e0*/  SEL R60, R107, R106, P0 ;  /* 0x0000006a6b3c7207 */ /* 0x000fe20000000000 */
[----:B------:R0:W-:Y:S01]  /*d4f0*/  STSM.16.M88.4 [R98], R24 ;  /* 0x0000001862007844 */ /* 0x0001e20000000200 */
[----:B------:R-:W-:-:S02]  /*d500*/  SEL R59, R105, R108, P0 ;  /* 0x0000006c693b7207 */ /* 0x000fc40000000000 */
[----:B------:R-:W-:Y:S02]  /*d510*/  SEL R61, R108, R105, P0 ;  /* 0x000000696c3d7207 */ /* 0x000fe40000000000 */
[----:B------:R-:W-:Y:S02]  /*d520*/  SEL R28, R109, R110, P0 ;  /* 0x0000006e6d1c7207 */ /* 0x000fe40000000000 */
[----:B------:R-:W-:Y:S02]  /*d530*/  SEL R32, R110, R109, P0 ;  /* 0x0000006d6e207207 */ /* 0x000fe40000000000 */
[----:B------:R-:W-:Y:S02]  /*d540*/  F2FP.BF16.F32.PACK_AB R4, R77, R76 ;  /* 0x0000004c4d04723e */ /* 0x000fe400000010ff */
[----:B------:R-:W-:Y:S02]  /*d550*/  F2FP.BF16.F32.PACK_AB R5, R51, R50 ;  /* 0x000000323305723e */ /* 0x000fe400000010ff */
[----:B------:R-:W-:-:S02]  /*d560*/  F2FP.BF16.F32.PACK_AB R6, R75, R74 ;  /* 0x0000004a4b06723e */ /* 0x000fc400000010ff */
[----:B------:R-:W-:Y:S01]  /*d570*/  F2FP.BF16.F32.PACK_AB R7, R53, R52 ;  /* 0x000000343507723e */ /* 0x000fe200000010ff */
[----:B0-----:R-:W-:Y:S01]  /*d580*/  IMAD.U32 R98, RZ, RZ, UR8 ;  /* 0x00000008ff627e24 */ /* 0x001fe2000f8e00ff */
[----:B------:R-:W-:Y:S01]  /*d590*/  F2FP.BF16.F32.PACK_AB R8, R73, R72 ;  /* 0x000000484908723e */ /* 0x000fe200000010ff */
[----:B------:R-:W-:Y:S01]  /*d5a0*/  ULDC.64 UR8, c[0x0][0xc08] ;  /* 0x0003020000087ab9 */ /* 0x000fe20000000a00 */
[----:B------:R-:W-:Y:S01]  /*d5b0*/  F2FP.BF16.F32.PACK_AB R9, R55, R54 ;  /* 0x000000363709723e */ /* 0x000fe200000010ff */
[----:B------:R0:W-:Y:S01]  /*d5c0*/  STSM.16.M88.4 [R94], R4 ;  /* 0x000000045e007844 */ /* 0x0001e20000000200 */
        /* <DEDUP_REMOVED lines=10> */
[----:B------:R-:W-:Y:S01]  /*d670*/  F2FP.BF16.F32.PACK_AB R26, R63, R62 ;  /* 0x0000003e3f1a723e */ /* 0x000fe200000010ff */
[----:B0-----:R-:W0:Y:S01]  /*d680*/  LDC R94, c[0x0][0xbe8] ;  /* 0x0002fa00ff5e7b82 */ /* 0x001e220000000800 */
[----:B------:R-:W-:-:S02]  /*d690*/  F2FP.BF16.F32.PACK_AB R27, R33, R32 ;  /* 0x00000020211b723e */ /* 0x000fc400000010ff */
[----:B------:R-:W-:-:S03]  /*d6a0*/  ISETP.NE.U32.AND P0, PT, RZ, UR10, PT ;  /* 0x0000000aff007c0c */ /* 0x000fc6000bf05070 */
[----:B------:R3:W-:Y:S02]  /*d6b0*/  STSM.16.M88.4 [R96], R24 ;  /* 0x0000001860007844 */ /* 0x0007e40000000200 */
[----:B------:R-:W-:Y:S01]  /*d6c0*/  BAR.SYNC.DEFER_BLOCKING 0x1, 0x100 ;  /* 0x0044000000007b1d */ /* 0x000fe20000010000 */
[----:B------:R-:W-:-:S13]  /*d6d0*/  ISETP.NE.AND.EX P0, PT, RZ, UR11, PT, P0 ;  /* 0x0000000bff007c0c */ /* 0x000fda000bf05300 */
[----:B------:R-:W4:Y:S01]  /*d6e0*/  @P0 LDG.E R97, desc[UR56][R98.64] ;  /* 0x0000003862610981 */ /* 0x000f22000c1e1900 */
[----:B------:R-:W-:Y:S01]  /*d6f0*/  UISETP.NE.U32.AND UP0, UPT, UR8, URZ, UPT ;  /* 0x0000003f0800728c */ /* 0x000fe2000bf05070 */
[----:B0-----:R-:W-:Y:S01]  /*d700*/  ISETP.NE.AND P1, PT, R94, 0x1, PT ;  /* 0x000000015e00780c */ /* 0x001fe20003f25270 */
[----:B------:R-:W-:Y:S02]  /*d710*/  ULDC UR4, c[0x0][0xa88] ;  /* 0x0002a20000047ab9 */ /* 0x000fe40000000800 */
[----:B------:R-:W-:Y:S01]  /*d720*/  UISETP.NE.AND.EX UP0, UPT, UR9, URZ, UPT, UP0 ;  /* 0x0000003f0900728c */ /* 0x000fe2000bf05300 */
[----:B-1----:R-:W-:Y:S01]  /*d730*/  IMAD.U32 R9, RZ, RZ, UR4 ;  /* 0x00000004ff097e24 */ /* 0x002fe2000f8e00ff */
[----:B------:R-:W-:-:S04]  /*d740*/  UMOV UR16, 0x9b8 ;  /* 0x000009b800107882 */ /* 0x000fc80000000000 */
[----:B------:R-:W-:-:S04]  /*d750*/  PLOP3.LUT P4, PT, PT, PT, UP0, 0x80, 0x0 ;  /* 0x000000000000781c */ /* 0x000fc80003f8f008 */
[----:B------:R-:W0:Y:S01]  /*d760*/  @P1 LDC R6, c[0x0][0xbec] ;  /* 0x0002fb00ff061b82 */ /* 0x000e220000000800 */
[----:B------:R-:W-:-:S04]  /*d770*/  @UP0 ULEA UR8, UP1, UR44, UR8, 0x2 ;  /* 0x000000082c080291 */ /* 0x000fc8000f82103f */
[----:B------:R-:W-:Y:S02]  /*d780*/  @UP0 ULEA.HI.X UR9, UR44, UR9, UR43, 0x2, UP1 ;  /* 0x000000092c090291 */ /* 0x000fe400088f142b */
[----:B------:R-:W-:Y:S01]  /*d790*/  UISETP.GT.AND UP1, UPT, UR47, 0x1, UPT ;  /* 0x000000012f00788c */ /* 0x000fe2000bf24270 */
[----:B------:R-:W1:Y:S01]  /*d7a0*/  @P1 LDC R11, c[0x0][0xbf0] ;  /* 0x0002fc00ff0b1b82 */ /* 0x000e620000000800 */
[----:B------:R-:W-:Y:S02]  /*d7b0*/  IMAD.U32 R4, RZ, RZ, UR8 ;  /* 0x00000008ff047e24 */ /* 0x000fe4000f8e00ff */
[----:B------:R-:W-:Y:S01]  /*d7c0*/  USEL UR16, UR16, 0x978, UP1 ;  /* 0x0000097810107887 */ /* 0x000fe20008800000 */
[----:B------:R-:W-:Y:S01]  /*d7d0*/  IMAD.U32 R5, RZ, RZ, UR9 ;  /* 0x00000009ff057e24 */ /* 0x000fe2000f8e00ff */
[----:B------:R-:W-:Y:S01]  /*d7e0*/  UISETP.NE.U32.AND UP0, UPT, UR10, URZ, UPT ;  /* 0x0000003f0a00728c */ /* 0x000fe2000bf05070 */
[----:B--2---:R-:W-:Y:S01]  /*d7f0*/  VIADD R13, R18, UR36 ;  /* 0x00000024120d7c36 */ /* 0x004fe20008000000 */
[----:B------:R-:W-:-:S02]  /*d800*/  UMOV UR4, URZ ;  /* 0x0000003f00047c82 */ /* 0x000fc40008000000 */
[----:B------:R-:W-:Y:S01]  /*d810*/  UISETP.NE.AND.EX UP0, UPT, UR11, URZ, UPT, UP0 ;  /* 0x0000003f0b00728c */ /* 0x000fe2000bf05300 */
[----:B------:R0:W5:Y:S01]  /*d820*/  @P4 LDG.E R9, desc[UR56][R4.64] ;  /* 0x0000003804094981 */ /* 0x000162000c1e1900 */
[----:B------:R-:W-:Y:S01]  /*d830*/  USEL UR7, UR37, URZ, UP1 ;  /* 0x0000003f25077287 */ /* 0x000fe20008800000 */
[----:B------:R-:W-:Y:S01]  /*d840*/  IMAD.MOV.U32 R7, RZ, RZ, R13 ;  /* 0x000000ffff077224 */ /* 0x000fe200078e000d */
[----:B------:R-:W-:Y:S02]  /*d850*/  USEL UR44, UR44, URZ, !UP0 ;  /* 0x0000003f2c2c7287 */ /* 0x000fe4000c000000 */
[----:B------:R-:W-:Y:S01]  /*d860*/  ULDC.64 UR10, c[0x0][UR16+0x218] ;  /* 0x00008600100a7abb */ /* 0x000fe20008000a00 */
[----:B------:R-:W-:Y:S01]  /*d870*/  ULDC.64 UR14, c[0x0][UR16+0x228] ;  /* 0x00008a00100e7abb */ /* 0x000fe20008000a00 */
[----:B------:R-:W-:Y:S01]  /*d880*/  ULDC.64 UR12, c[0x0][UR16+0x220] ;  /* 0x00008800100c7abb */ /* 0x000fe20008000a00 */
[----:B------:R-:W-:Y:S02]  /*d890*/  UIMAD.WIDE.U32 UR8, UR10, UR45, URZ ;  /* 0x0000002d0a0872a5 */ /* 0x000fe4000f8e003f */
[----:B------:R-:W-:Y:S01]  /*d8a0*/  UIMAD.WIDE.U32 UR18, UR14, UR7, URZ ;  /* 0x000000070e1272a5 */ /* 0x000fe2000f8e003f */
[----:B0-----:R-:W-:Y:S01]  /*d8b0*/  @P1 IMAD.HI.U32 R4, R13, R6, RZ ;  /* 0x000000060d041227 */ /* 0x001fe200078e00ff */
[----:B------:R-:W-:-:S02]  /*d8c0*/  UIMAD UR10, UR11, UR45, URZ ;  /* 0x0000002d0b0a72a4 */ /* 0x000fc4000f8e023f */
[----:B------:R-:W-:Y:S02]  /*d8d0*/  UIMAD UR14, UR15, UR7, URZ ;  /* 0x000000070f0e72a4 */ /* 0x000fe4000f8e023f */
[----:B------:R-:W-:Y:S01]  /*d8e0*/  USEL UR43, UR43, URZ, !UP0 ;  /* 0x0000003f2b2b7287 */ /* 0x000fe2000c000000 */
[----:B-1----:R-:W-:Y:S01]  /*d8f0*/  @P1 SHF.R.U32.HI R7, RZ, R11, R4 ;  /* 0x0000000bff071219 */ /* 0x002fe20000011604 */
[----:B------:R-:W-:Y:S01]  /*d900*/  UIMAD UR7, UR13, UR44, URZ ;  /* 0x0000002c0d0772a4 */ /* 0x000fe2000f8e023f */
[----:B------:R-:W-:Y:S01]  /*d910*/  IMAD.U32 R4, RZ, RZ, UR18 ;  /* 0x00000012ff047e24 */ /* 0x000fe2000f8e00ff */
[----:B------:R-:W-:Y:S01]  /*d920*/  UIADD3 UR9, UR9, UR10, URZ ;  /* 0x0000000a09097290 */ /* 0x000fe2000fffe03f */
[----:B------:R-:W-:Y:S01]  /*d930*/  IMAD.U32 R5, RZ, RZ, UR19 ;  /* 0x00000013ff057e24 */ /* 0x000fe2000f8e00ff */
[----:B------:R-:W-:Y:S01]  /*d940*/  UIMAD.WIDE.U32 UR10, UR12, UR44, URZ ;  /* 0x0000002c0c0a72a5 */ /* 0x000fe2000f8e003f */
[--C-:B------:R-:W-:Y:S01]  /*d950*/  IMAD.MOV R11, RZ, RZ, -R7.reuse ;  /* 0x000000ffff0b7224 */ /* 0x100fe200078e0a07 */
[----:B------:R-:W-:Y:S01]  /*d960*/  UIMAD UR7, UR12, UR43, UR7 ;  /* 0x0000002b0c0772a4 */ /* 0x000fe2000f8e0207 */
[----:B------:R-:W-:Y:S01]  /*d970*/  SHF.R.S32.HI R5, RZ, 0x1f, R7 ;  /* 0x0000001fff057819 */ /* 0x000fe20000011407 */
[----:B------:R-:W-:Y:S01]  /*d980*/  UIADD3 UR14, UR19, UR14, URZ ;  /* 0x0000000e130e7290 */ /* 0x000fe2000fffe03f */
[----:B------:R-:W-:Y:S01]  /*d990*/  IMAD R11, R94, R11, R13 ;  /* 0x0000000b5e0b7224 */ /* 0x000fe200078e020d */
[----:B------:R-:W-:-:S04]  /*d9a0*/  UIADD3 UR7, UR11, UR7, URZ ;  /* 0x000000070b077290 */ /* 0x000fc8000fffe03f */
[----:B------:R-:W-:Y:S01]  /*d9b0*/  IMAD.U32 R8, RZ, RZ, UR14 ;  /* 0x0000000eff087e24 */ /* 0x000fe2000f8e00ff */
[----:B------:R-:W-:Y:S02]  /*d9c0*/  SHF.R.S32.HI R6, RZ, 0x1f, R11 ;  /* 0x0000001fff067819 */ /* 0x000fe4000001140b */
        /* <DEDUP_REMOVED lines=16> */
[----:B---3--:R-:W-:Y:S08]  /*dad0*/  @P4 BRA `(.L_x_2129) ;  /* 0x0000000000104947 */ /* 0x008ff00003800000 */
[----:B------:R-:W-:Y:S05]  /*dae0*/  @!P0 BRA `(.L_x_2129) ;  /* 0x00000000000c8947 */ /* 0x000fea0003800000 */
[----:B------:R-:W2:Y:S04]  /*daf0*/  LDG.E R4, desc[UR56][R98.64] ;  /* 0x0000003862047981 */ /* 0x000ea8000c1e1900 */
[----:B-----5:R-:W2:Y:S02]  /*db00*/  LDG.E R9, desc[UR56][R98.64+0x4] ;  /* 0x0000043862097981 */ /* 0x020ea4000c1e1900 */
[----:B--2---:R-:W-:-:S07]  /*db10*/  IMAD.IADD R9, R9, 0x1, -R4 ;  /* 0x0000000109097824 */ /* 0x004fce00078e0a04 */
.L_x_2129:
        /* <DEDUP_REMOVED lines=15> */
[----:B------:R-:W-:Y:S01]  /*dc10*/  ULDC.64 UR10, c[0x0][0xaa0] ;  /* 0x0002a800000a7ab9 */ /* 0x000fe20000000a00 */
[----:B------:R-:W0:Y:S02]  /*dc20*/  @P1 LDC R29, c[0x0][0xbf0] ;  /* 0x0002fc00ff1d1b82 */ /* 0x000e240000000800 */
[----:B------:R-:W-:-:S03]  /*dc30*/  IMAD.WIDE R20, R3, 0x2, R20 ;  /* 0x0000000203147825 */ /* 0x000fc600078e0214 */
[C---:B------:R-:W-:Y:S01]  /*dc40*/  IADD3 R9, P6, R20.reuse, 0x1000, RZ ;  /* 0x0000100014097810 */ /* 0x040fe20007fde0ff */
[----:B------:R-:W-:Y:S01]  /*dc50*/  UIMAD UR7, UR12, UR10, URZ ;  /* 0x0000000a0c0772a4 */ /* 0x000fe2000f8e023f */
[C---:B------:R-:W-:Y:S02]  /*dc60*/  IADD3 R13, P5, R20.reuse, 0x2000, RZ ;  /* 0x00002000140d7810 */ /* 0x040fe40007fbe0ff */
[----:B------:R-:W-:Y:S01]  /*dc70*/  LOP3.LUT R8, R9, 0x380, RZ, 0xc0, !PT ;  /* 0x0000038009087812 */ /* 0x000fe200078ec0ff */
[----:B------:R-:W-:Y:S01]  /*dc80*/  UIMAD.WIDE.U32 UR8, UR4, UR10, URZ ;  /* 0x0000000a040872a5 */ /* 0x000fe2000f8e003f */
[----:B------:R-:W-:Y:S02]  /*dc90*/  IADD3 R25, P4, R20, 0x3000, RZ ;  /* 0x0000300014197810 */ /* 0x000fe40007f9e0ff */
[----:B------:R-:W-:Y:S01]  /*dca0*/  SHF.R.U64 R8, R8, 0x3, RZ ;  /* 0x0000000308087819 */ /* 0x000fe200000012ff */
[----:B------:R-:W-:Y:S01]  /*dcb0*/  UIMAD UR7, UR4, UR11, UR7 ;  /* 0x0000000b040772a4 */ /* 0x000fe2000f8e0207 */
[----:B------:R-:W-:-:S02]  /*dcc0*/  IADD3 R33, P3, R20, 0x4000, RZ ;  /* 0x0000400014217810 */ /* 0x000fc40007f7e0ff */
[----:B------:R-:W-:Y:S01]  /*dcd0*/  LOP3.LUT R8, R8, R9, RZ, 0x3c, !PT ;  /* 0x0000000908087212 */ /* 0x000fe200078e3cff */
[----:B------:R-:W-:Y:S01]  /*dce0*/  IMAD.X R9, RZ, RZ, R21, P6 ;  /* 0x000000ffff097224 */ /* 0x000fe200030e0615 */
[C---:B------:R-:W-:Y:S01]  /*dcf0*/  IADD3 R3, P6, R20.reuse, 0x7000, RZ ;  /* 0x0000700014037810 */ /* 0x040fe20007fde0ff */
[----:B------:R-:W-:Y:S01]  /*dd00*/  UIADD3 UR9, UR9, UR7, URZ ;  /* 0x0000000709097290 */ /* 0x000fe2000fffe03f */
[C---:B------:R-:W-:Y:S01]  /*dd10*/  IADD3 R37, P2, R20.reuse, 0x5000, RZ ;  /* 0x0000500014257810 */ /* 0x040fe20007f5e0ff */
[----:B------:R-:W-:Y:S01]  /*dd20*/  ULDC.64 UR10, c[0x0][0xae8] ;  /* 0x0002ba00000a7ab9 */ /* 0x000fe20000000a00 */
[----:B------:R-:W-:Y:S02]  /*dd30*/  LOP3.LUT R2, R3, 0x380, RZ, 0xc0, !PT ;  /* 0x0000038003027812 */ /* 0x000fe400078ec0ff */
[C---:B------:R-:W-:Y:S02]  /*dd40*/  IADD3 R41, P0, R20.reuse, 0x6000, RZ ;  /* 0x0000600014297810 */ /* 0x040fe40007f1e0ff */
[----:B------:R-:W-:-:S02]  /*dd50*/  LOP3.LUT R5, R20, 0x380, RZ, 0xc0, !PT ;  /* 0x0000038014057812 */ /* 0x000fc400078ec0ff */
[----:B------:R-:W-:Y:S02]  /*dd60*/  LOP3.LUT R12, R13, 0x380, RZ, 0xc0, !PT ;  /* 0x000003800d0c7812 */ /* 0x000fe400078ec0ff */
[----:B------:R-:W-:Y:S01]  /*dd70*/  LOP3.LUT R24, R25, 0x380, RZ, 0xc0, !PT ;  /* 0x0000038019187812 */ /* 0x000fe200078ec0ff */
[----:B------:R-:W-:Y:S01]  /*dd80*/  USHF.R.S32.HI UR4, URZ, 0x1f, UR44 ;  /* 0x0000001f3f047899 */ /* 0x000fe2000801142c */
[----:B------:R-:W-:Y:S01]  /*dd90*/  SHF.R.U64 R2, R2, 0x3, RZ ;  /* 0x0000000302027819 */ /* 0x000fe200000012ff */
[----:B------:R-:W-:Y:S01]  /*dda0*/  UIMAD.WIDE.U32 UR8, UR45, UR10, UR8 ;  /* 0x0000000a2d0872a5 */ /* 0x000fe2000f8e0008 */
[----:B------:R-:W-:Y:S01]  /*ddb0*/  LOP3.LUT R32, R33, 0x380, RZ, 0xc0, !PT ;  /* 0x0000038021207812 */ /* 0x000fe200078ec0ff */
[----:B------:R-:W-:Y:S01]  /*ddc0*/  IMAD.X R45, RZ, RZ, R21, P6 ;  /* 0x000000ffff2d7224 */ /* 0x000fe200030e0615 */
[----:B------:R-:W-:Y:S01]  /*ddd0*/  LOP3.LUT R44, R2, R3, RZ, 0x3c, !PT ;  /* 0x00000003022c7212 */ /* 0x000fe200078e3cff */
[----:B------:R-:W5:Y:S01]  /*dde0*/  LD.E.128 R8, desc[UR56][R8.64] ;  /* 0x0000003808087980 */ /* 0x000f62000c101d00 */
[----:B------:R-:W1:Y:S01]  /*ddf0*/  @P1 LDC R3, c[0x0][0xbec] ;  /* 0x0002fb00ff031b82 */ /* 0x000e620000000800 */
[----:B------:R-:W-:Y:S01]  /*de00*/  IMAD R2, R22, 0x20, R202 ;  /* 0x0000002016027824 */ /* 0x000fe200078e02ca */
[----:B------:R-:W-:-:S02]  /*de10*/  LOP3.LUT R36, R37, 0x380, RZ, 0xc0, !PT ;  /* 0x0000038025247812 */ /* 0x000fc400078ec0ff */
[----:B------:R-:W-:Y:S02]  /*de20*/  LOP3.LUT R40, R41, 0x380, RZ, 0xc0, !PT ;  /* 0x0000038029287812 */ /* 0x000fe400078ec0ff */
[----:B------:R-:W-:Y:S01]  /*de30*/  SHF.R.U64 R5, R5, 0x3, RZ ;  /* 0x0000000305057819 */ /* 0x000fe200000012ff */
[----:B------:R-:W-:Y:S01]  /*de40*/  VIADD R28, R2, UR36 ;  /* 0x00000024021c7c36 */ /* 0x000fe20008000000 */
[----:B------:R-:W-:Y:S01]  /*de50*/  SHF.R.U64 R12, R12, 0x3, RZ ;  /* 0x000000030c0c7819 */ /* 0x000fe200000012ff */
[----:B------:R-:W-:Y:S01]  /*de60*/  UIMAD UR9, UR45, UR11, UR9 ;  /* 0x0000000b2d0972a4 */ /* 0x000fe2000f8e0209 */
[----:B------:R-:W-:Y:S01]  /*de70*/  SHF.R.U64 R24, R24, 0x3, RZ ;  /* 0x0000000318187819 */ /* 0x000fe200000012ff */
[----:B------:R-:W5:Y:S01]  /*de80*/  LD.E.128 R44, desc[UR56][R44.64] ;  /* 0x000000382c2c7980 */ /* 0x000f62000c101d00 */
[----:B------:R-:W-:Y:S01]  /*de90*/  SHF.R.U64 R32, R32, 0x3, RZ ;  /* 0x0000000320207819 */ /* 0x000fe200000012ff */
[----:B------:R-:W-:Y:S01]  /*dea0*/  ULDC.64 UR10, c[0x0][0xaf0] ;  /* 0x0002bc00000a7ab9 */ /* 0x000fe20000000a00 */
[----:B------:R-:W-:-:S02]  /*deb0*/  SHF.R.U64 R36, R36, 0x3, RZ ;  /* 0x0000000324247819 */ /* 0x000fc400000012ff */
[----:B------:R-:W-:Y:S02]  /*dec0*/  SHF.R.U64 R40, R40, 0x3, RZ ;  /* 0x0000000328287819 */ /* 0x000fe400000012ff */
[----:B------:R-:W-:Y:S01]  /*ded0*/  LOP3.LUT R20, R5, R20, RZ, 0x3c, !PT ;  /* 0x0000001405147212 */ /* 0x000fe200078e3cff */
[----:B------:R-:W-:Y:S01]  /*dee0*/  UIMAD UR4, UR4, UR10, URZ ;  /* 0x0000000a040472a4 */ /* 0x000fe2000f8e023f */
[----:B------:R-:W-:Y:S01]  /*def0*/  LOP3.LUT R12, R12, R13, RZ, 0x3c, !PT ;  /* 0x0000000d0c0c7212 */ /* 0x000fe200078e3cff */
[--C-:B------:R-:W-:Y:S01]  /*df00*/  IMAD.X R13, RZ, RZ, R21.reuse, P5 ;  /* 0x000000ffff0d7224 */ /* 0x100fe200028e0615 */
[----:B------:R-:W-:Y:S01]  /*df10*/  LOP3.LUT R24, R24, R25, RZ, 0x3c, !PT ;  /* 0x0000001918187212 */ /* 0x000fe200078e3cff */
[--C-:B------:R-:W-:Y:S01]  /*df20*/  IMAD.X R25, RZ, RZ, R21.reuse, P4 ;  /* 0x000000ffff197224 */ /* 0x100fe200020e0615 */
[----:B------:R-:W-:Y:S01]  /*df30*/  LOP3.LUT R32, R32, R33, RZ, 0x3c, !PT ;  /* 0x0000002120207212 */ /* 0x000fe200078e3cff */
[----:B-1----:R-:W-:Y:S01]  /*df40*/  @P1 IMAD.HI.U32 R2, R28, R3, RZ ;  /* 0x000000031c021227 */ /* 0x002fe200078e00ff */
[----:B------:R-:W-:Y:S01]  /*df50*/  LOP3.LUT R36, R36, R37, RZ, 0x3c, !PT ;  /* 0x0000002524247212 */ /* 0x000fe200078e3cff */
[----:B------:R1:W5:Y:S01]  /*df60*/  LD.E.128 R4, desc[UR56][R20.64] ;  /* 0x0000003814047980 */ /* 0x000362000c101d00 */
[----:B------:R-:W-:Y:S01]  /*df70*/  LOP3.LUT R40, R40, R41, RZ, 0x3c, !PT ;  /* 0x0000002928287212 */ /* 0x000fe200078e3cff */
[----:B------:R-:W-:-:S02]  /*df80*/  IMAD.X R33, RZ, RZ, R21, P3 ;  /* 0x000000ffff217224 */ /* 0x000fc400018e0615 */
[--C-:B------:R-:W-:Y:S01]  /*df90*/  IMAD.X R37, RZ, RZ, R21.reuse, P2 ;  /* 0x000000ffff257224 */ /* 0x100fe200010e0615 */
[----:B------:R-:W-:Y:S01]  /*dfa0*/  UIMAD UR4, UR44, UR11, UR4 ;  /* 0x0000000b2c0472a4 */ /* 0x000fe2000f8e0204 */
[----:B------:R-:W-:Y:S01]  /*dfb0*/  IMAD.X R41, RZ, RZ, R21, P0 ;  /* 0x000000ffff297224 */ /* 0x000fe200000e0615 */
[----:B------:R-:W-:Y:S01]  /*dfc0*/  UIMAD.WIDE.U32 UR44, UR44, UR10, UR8 ;  /* 0x0000000a2c2c72a5 */ /* 0x000fe2000f8e0008 */
[----:B------:R-:W5:Y:S01]  /*dfd0*/  LD.E.128 R12, desc[UR56][R12.64] ;  /* 0x000000380c0c7980 */ /* 0x000f62000c101d00 */
[----:B-1----:R-:W-:Y:S01]  /*dfe0*/  IMAD.MOV.U32 R21, RZ, RZ, R28 ;  /* 0x000000ffff157224 */ /* 0x002fe200078e001c */
[----:B0-----:R-:W-:Y:S01]  /*dff0*/  @P1 SHF.R.U32.HI R21, RZ, R29, R2 ;  /* 0x0000001dff151219 */ /* 0x001fe20000011602 */
[----:B------:R-:W-:Y:S01]  /*e000*/  UIADD3 UR4, UR45, UR4, URZ ;  /* 0x000000042d047290 */ /* 0x000fe2000fffe03f */
[----:B------:R-:W5:Y:S01]  /*e010*/  LD.E.128 R24, desc[UR56][R24.64] ;  /* 0x0000003818187980 */ /* 0x000f62000c101d00 */
[----:B------:R-:W-:Y:S01]  /*e020*/  ULDC.64 UR8, c[0x0][0xae0] ;  /* 0x0002b80000087ab9 */ /* 0x000fe20000000a00 */
[--C-:B------:R-:W-:Y:S01]  /*e030*/  SHF.R.S32.HI R20, RZ, 0x1f, R21.reuse ;  /* 0x0000001fff147819 */ /* 0x100fe20000011415 */
[----:B------:R-:W-:Y:S01]  /*e040*/  IMAD.MOV R29, RZ, RZ, -R21 ;  /* 0x000000ffff1d7224 */ /* 0x000fe200078e0a15 */
[----:B------:R-:W5:Y:S01]  /*e050*/  LD.E.128 R32, desc[UR56][R32.64] ;  /* 0x0000003820207980 */ /* 0x000f62000c101d00 */
[----:B------:R-:W-:-:S02]  /*e060*/  IMAD.U32 R3, RZ, RZ, UR45 ;  /* 0x0000002dff037e24 */ /* 0x000fc4000f8e00ff */
[----:B------:R-:W-:Y:S01]  /*e070*/  IMAD R20, R20, UR8, RZ ;  /* 0x0000000814147c24 */ /* 0x000fe2000f8e02ff */
[----:B------:R-:W5:Y:S01]  /*e080*/  LD.E.128 R36, desc[UR56][R36.64] ;  /* 0x0000003824247980 */ /* 0x000f62000c101d00 */
[----:B------:R-:W-:Y:S02]  /*e090*/  IMAD R29, R94, R29, R28 ;  /* 0x0000001d5e1d7224 */ /* 0x000fe400078e021c */
[----:B------:R-:W-:Y:S01]  /*e0a0*/  IMAD.U32 R2, RZ, RZ, UR44 ;  /* 0x0000002cff027e24 */ /* 0x000fe2000f8e00ff */
[----:B------:R-:W5:Y:S01]  /*e0b0*/  LD.E.128 R40, desc[UR56][R40.64] ;  /* 0x0000003828287980 */ /* 0x000f62000c101d00 */
[----:B------:R-:W-:Y:S02]  /*e0c0*/  IMAD.U32 R3, RZ, RZ, UR4 ;  /* 0x00000004ff037e24 */ /* 0x000fe4000f8e00ff */
[C---:B------:R-:W-:Y:S01]  /*e0d0*/  IMAD R49, R21.reuse, UR9, R20 ;  /* 0x0000000915317c24 */ /* 0x040fe2000f8e0214 */
[----:B------:R-:W-:Y:S01]  /*e0e0*/  @!PT LDS RZ, [RZ] ;  /* 0x00000000fffff984 */ /* 0x000fe20000000800 */
[----:B------:R-:W-:Y:S01]  /*e0f0*/  @!PT LDS RZ, [RZ] ;  /* 0x00000000fffff984 */ /* 0x000fe20000000800 */
[----:B------:R-:W-:Y:S01]  /*e100*/  @!PT LDS RZ, [RZ] ;  /* 0x00000000fffff984 */ /* 0x000fe20000000800 */
[----:B------:R-:W-:Y:S01]  /*e110*/  @!PT LDS RZ, [RZ] ;  /* 0x00000000fffff984 */ /* 0x000fe20000000800 */
[----:B------:R0:W-:Y:S06]  /*e120*/  MEMBAR.ALL.CTA ;  /* 0x0000000000007992 */ /* 0x0001ec0000008000 */
[----:B0-----:R-:W0:Y:S01]  /*e130*/  FENCE.VIEW.ASYNC.S ;  /* 0x00000000000073c6 */ /* 0x001e220000000000 */
[----:B------:R-:W-:Y:S01]  /*e140*/  SHF.R.S32.HI R20, RZ, 0x1f, R29 ;  /* 0x0000001fff147819 */ /* 0x000fe2000001141d */
[----:B------:R-:W-:Y:S01]  /*e150*/  IMAD.WIDE.U32 R2, R21, UR8, R2 ;  /* 0x0000000815027c25 */ /* 0x000fe2000f8e0002 */
[----:B------:R-:W-:-:S03]  /*e160*/  ULDC.64 UR8, c[0x0][0xad8] ;  /* 0x0002b60000087ab9 */ /* 0x000fc60000000a00 */
[----:B------:R-:W-:Y:S02]  /*e170*/  IMAD.IADD R3, R3, 0x1, R49 ;  /* 0x0000000103037824 */ /* 0x000fe400078e0231 */
[----:B------:R-:W-:Y:S02]  /*e180*/  IMAD R20, R20, UR8, RZ ;  /* 0x0000000814147c24 */ /* 0x000fe4000f8e02ff */
[----:B------:R-:W-:Y:S02]  /*e190*/  VIADD R51, R202, UR36 ;  /* 0x00000024ca337c36 */ /* 0x000fe40008000000 */
[C---:B------:R-:W-:Y:S02]  /*e1a0*/  IMAD R49, R29.reuse, UR9, R20 ;  /* 0x000000091d317c24 */ /* 0x040fe4000f8e0214 */
[----:B------:R-:W-:Y:S01]  /*e1b0*/  IMAD.WIDE.U32 R2, R29, UR8, R2 ;  /* 0x000000081d027c25 */ /* 0x000fe2000f8e0002 */
[----:B------:R-:W-:Y:S01]  /*e1c0*/  ISETP.GE.AND P2, PT, R51, R30, PT ;  /* 0x0000001e3300720c */ /* 0x000fe20003f46270 */
[----:B------:R-:W-:-:S02]  /*e1d0*/  ULDC.64 UR8, c[0x0][0xa80] ;  /* 0x0002a00000087ab9 */ /* 0x000fc40000000a00 */
[----:B------:R-:W-:Y:S01]  /*e1e0*/  VIADD R0, R0, 0x29820 ;  /* 0x0002982000007836 */ /* 0x000fe20000000000 */
[C---:B------:R-:W-:Y:S01]  /*e1f0*/  LEA R28, P3, R2.reuse, UR8, 0x1 ;  /* 0x00000008021c7c11 */ /* 0x040fe2000f8608ff */
[----:B------:R-:W-:Y:S02]  /*e200*/  IMAD.IADD R3, R3, 0x1, R49 ;  /* 0x0000000103037824 */ /* 0x000fe400078e0231 */
        /* <DEDUP_REMOVED lines=20> */
.L_x_2132:
[----:B------:R-:W-:Y:S05]  /*e350*/  BSYNC B1 ;  /* 0x0000000000017941 */ /* 0x000fea0003800000 */
.L_x_2131:
        /* <DEDUP_REMOVED lines=13> */
.L_x_2134:
[----:B------:R-:W-:Y:S05]  /*e430*/  BSYNC B1 ;  /* 0x0000000000017941 */ /* 0x000fea0003800000 */
.L_x_2133:
        /* <DEDUP_REMOVED lines=13> */
.L_x_2136:
[----:B------:R-:W-:Y:S05]  /*e510*/  BSYNC B1 ;  /* 0x0000000000017941 */ /* 0x000fea0003800000 */
.L_x_2135:
        /* <DEDUP_REMOVED lines=12> */
[----:B----4-:R-:W-:-:S04]  /*e5e0*/  LEA R2, P0, R19, R28, 0x1 ;  /* 0x0000001c13027211 */ /* 0x010fc800078008ff */
[----:B------:R-:W-:-:S05]  /*e5f0*/  LEA.HI.X R3, R19, R29, R222, 0x1, P0 ;  /* 0x0000001d13037211 */ /* 0x000fca00000f0cde */
[----:B------:R0:W-:Y:S01]  /*e600*/  ST.E.128 desc[UR56][R2.64], R44 ;  /* 0x0000002c02007985 */ /* 0x0001e2000c101d38 */
[----:B------:R-:W-:Y:S05]  /*e610*/  BRA `(.L_x_2137) ;  /* 0x0000001400f47947 */ /* 0x000fea0003800000 */
.L_x_2130:
        /* <DEDUP_REMOVED lines=10> */
[----:B------:R-:W-:Y:S01]  /*e6c0*/  UIADD3 UR9, UR9, UR7, URZ ;  /* 0x0000000709097290 */ /* 0x000fe2000fffe03f */
[----:B------:R-:W-:-:S03]  /*e6d0*/  ULDC.64 UR10, c[0x0][0xb38] ;  /* 0x0002ce00000a7ab9 */ /* 0x000fc60000000a00 */
[----:B------:R-:W-:-:S04]  /*e6e0*/  UIMAD.WIDE.U32 UR8, UR45, UR10, UR8 ;  /* 0x0000000a2d0872a5 */ /* 0x000fc8000f8e0008 */
        /* <DEDUP_REMOVED lines=44> */
[-C--:B0-----:R-:W-:Y:S02]  /*e9b0*/  @!P3 LEA R6, P5, R201, R4.reuse, 0x2 ;  /* 0x00000004c906b211 */ /* 0x081fe400078a10ff */
        /* <DEDUP_REMOVED lines=57> */
.L_x_2139:
[----:B------:R-:W-:Y:S05]  /*ed50*/  BSYNC B1 ;  /* 0x0000000000017941 */ /* 0x000fea0003800000 */
.L_x_2138:
        /* <DEDUP_REMOVED lines=10> */
[-C--:B0-----:R-:W-:Y:S02]  /*ee00*/  @!P1 LEA R6, P4, R201, R4.reuse, 0x2 ;  /* 0x00000004c9069211 */ /* 0x081fe400078810ff */
        /* <DEDUP_REMOVED lines=59> */
.L_x_2128:
        /* <DEDUP_REMOVED lines=29> */
.L_x_2140:
[----:B------:R-:W-:Y:S01]  /*f390*/  USEL UR44, UR44, URZ, !UP0 ;  /* 0x0000003f2c2c7287 */ /* 0x000fe2000c000000 */
[----:B------:R-:W-:Y:S01]  /*f3a0*/  BSSY B1, `(.L_x_2141) ;  /* 0x0000038000017945 */ /* 0x000fe20003800000 */
[----:B------:R-:W-:-:S03]  /*f3b0*/  USEL UR43, UR43, URZ, !UP0 ;  /* 0x0000003f2b2b7287 */ /* 0x000fc6000c000000 */
[----:B------:R-:W-:Y:S09]  /*f3c0*/  @P0 BRA `(.L_x_2142) ;  /* 0x0000000000d40947 */ /* 0x000ff20003800000 */
[----:B------:R-:W0:Y:S01]  /*f3d0*/  S2R R3, SR_TID.X ;  /* 0x0000000000037919 */ /* 0x000e220000002100 */
[----:B------:R-:W1:Y:S01]  /*f3e0*/  LDC R9, c[0x0][0xbe8] ;  /* 0x0002fa00ff097b82 */ /* 0x000e620000000800 */
[----:B------:R-:W-:Y:S02]  /*f3f0*/  IMAD.U32 R4, RZ, RZ, UR36 ;  /* 0x00000024ff047e24 */ /* 0x000fe4000f8e00ff */
[----:B-1---5:R-:W-:-:S03]  /*f400*/  IMAD R2, R0, R9, RZ ;  /* 0x0000000900027224 */ /* 0x022fc600078e02ff */
        /* <DEDUP_REMOVED lines=26> */
[----:B------:R-:W-:Y:S02]  /*f5b0*/  IMAD.U32 R3, RZ, RZ, UR21 ;  /* 0x00000015ff037e24 */ /* 0x000fe4000f8e00ff */
[----:B------:R-:W-:Y:S01]  /*f5c0*/  IMAD.U32 R6, RZ, RZ, UR8 ;  /* 0x00000008ff067e24 */ /* 0x000fe2000f8e00ff */
[----:B------:R-:W-:Y:S01]  /*f5d0*/  UIADD3.X UR7, UR7, UR11, UR16, UP0, UP1 ;  /* 0x0000000b07077290 */ /* 0x000fe200087e2410 */
[----:B-1----:R-:W-:Y:S01]  /*f5e0*/  @P0 SHF.R.U32.HI R5, RZ, R7, R2 ;  /* 0x00000007ff050219 */ /* 0x002fe20000011602 */
[----:B------:R-:W-:Y:S01]  /*f5f0*/  IMAD.U32 R2, RZ, RZ, UR20 ;  /* 0x00000014ff027e24 */ /* 0x000fe2000f8e00ff */
[----:B------:R-:W-:Y:S01]  /*f600*/  ULDC.64 UR8, c[0x0][UR17+0x210] ;  /* 0x0000840011087abb */ /* 0x000fe20008000a00 */
[----:B------:R-:W-:Y:S01]  /*f610*/  ULDC.64 UR10, c[0x0][0xba8] ;  /* 0x0002ea00000a7ab9 */ /* 0x000fe20000000a00 */
[----:B------:R-:W-:Y:S01]  /*f620*/  @!UP2 ULDC UR10, c[0x0][0xb50] ;  /* 0x0002d400000aaab9 */ /* 0x000fe20000000800 */
[--C-:B------:R-:W-:Y:S01]  /*f630*/  IMAD.MOV R7, RZ, RZ, -R5.reuse ;  /* 0x000000ffff077224 */ /* 0x100fe200078e0a05 */
[----:B------:R-:W-:Y:S01]  /*f640*/  IADD3 R2, P0, P1, R5, UR14, R2 ;  /* 0x0000000e05027c10 */ /* 0x000fe2000f91e002 */
[----:B------:R-:W-:Y:S01]  /*f650*/  @!UP2 ULDC UR11, c[0x0][0xb54] ;  /* 0x0002d500000baab9 */ /* 0x000fe20000000800 */
[----:B------:R-:W-:Y:S01]  /*f660*/  SHF.R.S32.HI R5, RZ, 0x1f, R5 ;  /* 0x0000001fff057819 */ /* 0x000fe20000011405 */
[----:B------:R-:W-:-:S03]  /*f670*/  IMAD R7, R9, R7, R4 ;  /* 0x0000000709077224 */ /* 0x000fc600078e0204 */
[----:B------:R-:W-:Y:S01]  /*f680*/  IADD3.X R3, R5, UR7, R6, P0, P1 ;  /* 0x0000000705037c10 */ /* 0x000fe200087e2406 */
        /* <DEDUP_REMOVED lines=9> */
.L_x_2142:
[----:B------:R-:W-:Y:S05]  /*f720*/  BSYNC B1 ;  /* 0x0000000000017941 */ /* 0x000fea0003800000 */
.L_x_2141:
[----:B------:R-:W-:-:S06]  /*f730*/  UISETP.GT.AND UP0, UPT, UR47, 0x1, UPT ;  /* 0x000000012f00788c */ /* 0x000fcc000bf04270 */
[----:B------:R-:W-:-:S13]  /*f740*/  PLOP3.LUT P0, PT, PT, PT, UP0, 0x80, 0x0 ;  /* 0x000000000000781c */ /* 0x000fda0003f0f008 */
[----:B------:R-:W-:Y:S05]  /*f750*/  @P0 BRA `(.L_x_2137) ;  /* 0x0000000400a40947 */ /* 0x000fea0003800000 */
[----:B------:R-:W1:Y:S01]  /*f760*/  LDC R11, c[0x0][0xbe8] ;  /* 0x0002fa00ff0b7b82 */ /* 0x000e620000000800 */
[----:B------:R-:W-:Y:S01]  /*f770*/  ULDC.64 UR10, c[0x0][0xaa0] ;  /* 0x0002a800000a7ab9 */ /* 0x000fe20000000a00 */
[----:B------:R-:W-:Y:S01]  /*f780*/  IMAD R2, R22, 0x20, R202 ;  /* 0x0000002016027824 */ /* 0x000fe200078e02ca */
[----:B------:R-:W-:Y:S01]  /*f790*/  UIMAD UR7, UR16, UR10, URZ ;  /* 0x0000000a100772a4 */ /* 0x000fe2000f8e023f */
[----:B------:R-:W-:Y:S01]  /*f7a0*/  BSSY B1, `(.L_x_2143) ;  /* 0x000003a000017945 */ /* 0x000fe20003800000 */
[----:B------:R-:W-:Y:S01]  /*f7b0*/  UIMAD.WIDE.U32 UR8, UR4, UR10, URZ ;  /* 0x0000000a040872a5 */ /* 0x000fe2000f8e003f */
[----:B------:R-:W-:Y:S01]  /*f7c0*/  VIADD R6, R2, UR36 ;  /* 0x0000002402067c36 */ /* 0x000fe20008000000 */
[----:B------:R-:W-:-:S03]  /*f7d0*/  UIMAD UR7, UR4, UR11, UR7 ;  /* 0x0000000b040772a4 */ /* 0x000fc6000f8e0207 */
[----:B------:R-:W-:Y:S01]  /*f7e0*/  ULDC.64 UR10, c[0x0][0xae8] ;  /* 0x0002ba00000a7ab9 */ /* 0x000fe20000000a00 */
[----:B------:R-:W-:Y:S01]  /*f7f0*/  UIADD3 UR9, UR9, UR7, URZ ;  /* 0x0000000709097290 */ /* 0x000fe2000fffe03f */
[----:B0-----:R-:W-:-:S03]  /*f800*/  IMAD.MOV.U32 R5, RZ, RZ, R6 ;  /* 0x000000ffff057224 */ /* 0x001fc600078e0006 */
        /* <DEDUP_REMOVED lines=18> */
[----:B------:R-:W-:Y:S02]  /*f930*/  IMAD R7, R11, R7, R6 ;  /* 0x000000070b077224 */ /* 0x000fe400078e0206 */
[----:B------:R-:W-:Y:S02]  /*f940*/  IMAD.U32 R2, RZ, RZ, UR44 ;  /* 0x0000002cff027e24 */ /* 0x000fe4000f8e00ff */
[C---:B------:R-:W-:Y:S01]  /*f950*/  IMAD R9, R5.reuse, UR9, R4 ;  /* 0x0000000905097c24 */ /* 0x040fe2000f8e0204 */
[----:B------:R-:W-:Y:S01]  /*f960*/  SHF.R.S32.HI R4, RZ, 0x1f, R7 ;  /* 0x0000001fff047819 */ /* 0x000fe20000011407 */
[----:B------:R-:W-:Y:S01]  /*f970*/  IMAD.WIDE.U32 R2, R5, UR8, R2 ;  /* 0x0000000805027c25 */ /* 0x000fe2000f8e0002 */
[----:B------:R-:W-:-:S03]  /*f980*/  ULDC.64 UR8, c[0x0][0xad8] ;  /* 0x0002b60000087ab9 */ /* 0x000fc60000000a00 */
[----:B------:R-:W-:Y:S02]  /*f990*/  IMAD.IADD R3, R3, 0x1, R9 ;  /* 0x0000000103037824 */ /* 0x000fe400078e0209 */
[----:B------:R-:W-:Y:S02]  /*f9a0*/  IMAD R4, R4, UR8, RZ ;  /* 0x0000000804047c24 */ /* 0x000fe4000f8e02ff */
[----:B------:R-:W-:Y:S02]  /*f9b0*/  VIADD R6, R202, UR36 ;  /* 0x00000024ca067c36 */ /* 0x000fe40008000000 */
[----:B-----5:R-:W-:Y:S02]  /*f9c0*/  IMAD R11, R0, R11, RZ ;  /* 0x0000000b000b7224 */ /* 0x020fe400078e02ff */
        /* <DEDUP_REMOVED lines=23> */
.L_x_2144:
[----:B------:R-:W-:Y:S05]  /*fb40*/  BSYNC B1 ;  /* 0x0000000000017941 */ /* 0x000fea0003800000 */
.L_x_2143:
        /* <DEDUP_REMOVED lines=13> */
.L_x_2146:
[----:B------:R-:W-:Y:S05]  /*fc20*/  BSYNC B1 ;  /* 0x0000000000017941 */ /* 0x000fea0003800000 */
.L_x_2145:
        /* <DEDUP_REMOVED lines=13> */
.L_x_2148:
[----:B------:R-:W-:Y:S05]  /*fd00*/  BSYNC B1 ;  /* 0x0000000000017941 */ /* 0x000fea0003800000 */
.L_x_2147:
[----:B0-----:R-:W-:Y:S01]  /*fd10*/  VIADD R0, R6, 0x60 ;  /* 0x0000006006007836 */ /* 0x001fe20000000000 */
[----:B--2-4-:R-:W0:Y:S04]  /*fd20*/  SHFL.IDX PT, R5, R5, 0x3, 0x181f ;  /* 0x00781f0005057f89 */ /* 0x014e2800000e0000 */
[----:B------:R-:W-:Y:S01]  /*fd30*/  ISETP.GE.AND P0, PT, R0, R11, PT ;  /* 0x0000000b0000720c */ /* 0x000fe20003f06270 */
[----:B-1-3--:R1:W2:-:S12]  /*fd40*/  SHFL.IDX PT, R2, R4, 0x3, 0x181f ;  /* 0x00781f0004027f89 */ /* 0x00a29800000e0000 */
[----:B-1----:R-:W-:Y:S05]  /*fd50*/  @P0 BRA `(.L_x_2137) ;  /* 0x0000000000240947 */ /* 0x002fea0003800000 */
[----:B------:R-:W-:Y:S02]  /*fd60*/  ULDC UR4, c[0x0][0xac8] ;  /* 0x0002b20000047ab9 */ /* 0x000fe40000000800 */
[----:B------:R-:W-:Y:S02]  /*fd70*/  ISETP.GE.AND P2, PT, R16, UR4, PT ;  /* 0x0000000410007c0c */ /* 0x000fe4000bf46270 */
[----:B------:R-:W-:-:S11]  /*fd80*/  ISETP.GE.AND P3, PT, R19, UR4, PT ;  /* 0x0000000413007c0c */ /* 0x000fd6000bf66270 */
[CC--:B--2---:R-:W-:Y:S02]  /*fd90*/  @!P2 LEA R6, P0, R16.reuse, R2.reuse, 0x1 ;  /* 0x000000021006a211 */ /* 0x0c4fe400078008ff */
[C---:B------:R-:W-:Y:S02]  /*fda0*/  @!P3 LEA R2, P1, R19.reuse, R2, 0x1 ;  /* 0x000000021302b211 */ /* 0x040fe400078208ff */
[-C--:B0-----:R-:W-:Y:S02]  /*fdb0*/  @!P2 LEA.HI.X R7, R16, R5.reuse, R223, 0x1, P0 ;  /* 0x000000051007a211 */ /* 0x081fe400000f0cdf */
[----:B------:R-:W-:-:S03]  /*fdc0*/  @!P3 LEA.HI.X R3, R19, R5, R222, 0x1, P1 ;  /* 0x000000051303b211 */ /* 0x000fc600008f0cde */
[----:B------:R0:W-:Y:S04]  /*fdd0*/  @!P2 ST.E.128 desc[UR56][R6.64], RZ ;  /* 0x000000ff0600a985 */ /* 0x0001e8000c101d38 */
[----:B------:R0:W-:Y:S02]  /*fde0*/  @!P3 ST.E.128 desc[UR56][R2.64], RZ ;  /* 0x000000ff0200b985 */ /* 0x0001e4000c101d38 */
.L_x_2137:
[----:B------:R-:W-:Y:S05]  /*fdf0*/  BSYNC B0 ;  /* 0x0000000000007941 */ /* 0x000fea0003800000 */
.L_x_2127:
[----:B------:R-:W-:Y:S02]  /*fe00*/  ULDC UR4, c[0x0][0xc3c] ;  /* 0x00030f0000047ab9 */ /* 0x000fe40000000800 */
[----:B------:R-:W-:-:S13]  /*fe10*/  ISETP.GE.AND P0, PT, R31, UR4, PT ;  /* 0x000000041f007c0c */ /* 0x000fda000bf06270 */
[----:B------:R-:W-:Y:S05]  /*fe20*/  @!P0 BRA `(.L_x_2149) ;  /* 0xffffff1000708947 */ /* 0x000fea000383ffff */
[----:B------:R-:W-:Y:S05]  /*fe30*/  EXIT ;  /* 0x000000000000794d */ /* 0x000fea0003800000 */
.L_x_2087:
[----:B------:R-:W-:-:S08]  /*fe40*/  NOP ;  /* 0x0000000000007918 */ /* 0x000fd00000000000 */
[----:B------:R-:W0:-:S00]  /*fe50*/  USETMAXREG.DEALLOC.CTAPOOL 0x18 ;  /* 0x00000018000079c8 */ /* 0x000e0000080e0500 */
[----:B0-----:R-:W-:Y:S01]  /*fe60*/  LOP3.LUT R0, R0, 0x3, RZ, 0xc0, !PT ;  /* 0x0000000300007812 */ /* 0x001fe200078ec0ff */
[----:B------:R-:W-:-:S05]  /*fe70*/  IMAD.MOV.U32 R6, RZ, RZ, RZ ;  /* 0x000000ffff067224 */ /* 0x000fca00078e00ff */
[----:B------:R-:W0:Y:S02]  /*fe80*/  SHFL.IDX PT, R0, R0, RZ, 0x1f ;  /* 0x00001fff00007589 */ /* 0x000e2400000e0000 */
[----:B0-----:R-:W-:-:S04]  /*fe90*/  ISETP.NE.AND P0, PT, R0, RZ, PT ;  /* 0x000000ff0000720c */ /* 0x001fc80003f05270 */
[----:B------:R-:W-:-:S05]  /*fea0*/  P2R R0, PR, RZ, 0x1 ;  /* 0x00000001ff007803 */ /* 0x000fca0000000000 */
[----:B------:R0:W-:Y:S04]  /*feb0*/  STL [R1+0x34], R0 ;  /* 0x0000340001007387 */ /* 0x0001e80000100800 */
[----:B------:R-:W-:Y:S05]  /*fec0*/  @!P0 BRA `(.L_x_2150) ;  /* 0x00000000002c8947 */ /* 0x000fea0003800000 */
[----:B------:R-:W1:Y:S08]  /*fed0*/  S2UR UR5, SR_CgaCtaId ;  /* 0x00000000000579c3 */ /* 0x000e700000008800 */
[----:B------:R-:W-:Y:S06]  /*fee0*/  BAR.SYNC.DEFER_BLOCKING 0x5, 0x180 ;  /* 0x0146000000007b1d */ /* 0x000fec0000010000 */
[----:B------:R-:W-:-:S02]  /*fef0*/  UMOV UR4, 0x400 ;  /* 0x0000040000047882 */ /* 0x000fc40000000000 */
[----:B-1----:R-:W-:-:S09]  /*ff00*/  ULEA UR4, UR5, UR4, 0x18 ;  /* 0x0000000405047291 */ /* 0x002fd2000f8ec03f */
[----:B------:R-:W1:Y:S04]  /*ff10*/  LDS.128 R4, [UR4+0x298d0] ;  /* 0x0298d004ff047984 */ /* 0x000e680008000c00 */
[----:B-1----:R1:W-:Y:S01]  /*ff20*/  STL.64 [R1+0x10], R4 ;  /* 0x0000100401007387 */ /* 0x0023e20000100a00 */
[----:B0-----:R-:W-:-:S03]  /*ff30*/  IMAD.MOV.U32 R0, RZ, RZ, R7 ;  /* 0x000000ffff007224 */ /* 0x001fc600078e0007 */
[----:B------:R1:W-:Y:S02]  /*ff40*/  STL [R1+0x18], R6 ;  /* 0x0000180601007387 */ /* 0x0003e40000100800 */
[----:B------:R-:W-:Y:S01]  /*ff50*/  R2UR UR42, R0 ;  /* 0x00000000002a72ca */ /* 0x000fe200000e0000 */
[----:B------:R-:W-:Y:S06]  /*ff60*/  BAR.ARV 0x4, 0x180 ;  /* 0x0106000000007b1d */ /* 0x000fec0000002000 */
[----:B------:R-:W-:Y:S08]  /*ff70*/  BRA `(.L_x_2151) ;  /* 0x0000000c00c47947 */ /* 0x000ff00003800000 */
.L_x_2150:
[----:B0-----:R-:W0:Y:S01]  /*ff80*/  S2R R0, SR_TID.X ;  /* 0x0000000000007919 */ /* 0x001e220000002100 */
        /* <DEDUP_REMOVED lines=43> */
.L_x_2154:
        /* <DEDUP_REMOVED lines=39> */
.L_x_2152:
        /* <DEDUP_REMOVED lines=15> */
.L_x_2155:
        /* <DEDUP_REMOVED lines=62> */
.L_x_2156:
        /* <DEDUP_REMOVED lines=63> */
.L_x_2157:
[----:B01----:R-:W-:-:S05]  /*10d70*/  LOP3.LUT R3, RZ, R2, RZ, 0x33, !PT ;  /* 0x00000002ff037212 */ /* 0x003fca00078e33ff */
[----:B------:R-:W-:-:S05]  /*10d80*/  IMAD.IADD R2, R6, 0x1, R3 ;  /* 0x0000000106027824 */ /* 0x000fca00078e0203 */
[----:B------:R1:W-:Y:S01]  /*10d90*/  STL [R1+0x14], R2 ;  /* 0x0000140201007387 */ /* 0x0003e20000100800 */
[----:B------:R-:W-:Y:S05]  /*10da0*/  BRA `(.L_x_2158) ;  /* 0x00000000000c7947 */ /* 0x000fea0003800000 */
.L_x_2153:
[----:B------:R0:W-:Y:S04]  /*10db0*/  STL [R1+0x10], R7 ;  /* 0x0000100701007387 */ /* 0x0001e80000100800 */
[----:B------:R0:W-:Y:S04]  /*10dc0*/  STL [R1+0x14], RZ ;  /* 0x000014ff01007387 */ /* 0x0001e80000100800 */
[----:B------:R0:W-:Y:S02]  /*10dd0*/  STL [R1+0x18], RZ ;  /* 0x000018ff01007387 */ /* 0x0001e40000100800 */
.L_x_2158:
        /* <DEDUP_REMOVED lines=11> */
.L_x_2151:
        /* <DEDUP_REMOVED lines=23> */
[C---:B------:R-:W-:Y:S01]  /*11000*/  IMAD.SHL.U32 R2, R11.reuse, 0x20, RZ ;  /* 0x000000200b027824 */ /* 0x040fe200078e00ff */
        /* <DEDUP_REMOVED lines=25> */
[----:B------:R-:W-:-:S03]  /*111a0*/  IMAD.MOV.U32 R0, RZ, RZ, 0x1 ;  /* 0x00000001ff007424 */ /* 0x000fc600078e00ff */
[----:B------:R0:W-:Y:S04]  /*111b0*/  STL [R1+0x28], R2 ;  /* 0x0000280201007387 */ /* 0x0001e80000100800 */
[----:B------:R-:W-:Y:S04]  /*111c0*/  STL [R1+0x30], RZ ;  /* 0x000030ff01007387 */ /* 0x000fe80000100800 */
[----:B------:R1:W-:Y:S01]  /*111d0*/  STL [R1], R0 ;  /* 0x0000000001007387 */ /* 0x0003e20000100800 */
[C---:B0-----:R-:W-:Y:S02]  /*111e0*/  LOP3.LUT R2, R4.reuse, 0x40, RZ, 0xfc, !PT ;  /* 0x0000004004027812 */ /* 0x041fe400078efcff */
[----:B-1----:R-:W-:-:S07]  /*111f0*/  LOP3.LUT R0, R4, 0x80, RZ, 0xfc, !PT ;  /* 0x0000008004007812 */ /* 0x002fce00078efcff */
.L_x_2231:
[----:B------:R-:W-:Y:S01]  /*11200*/  ULDC.64 UR4, c[0x0][0xc88] ;  /* 0x0003220000047ab9 */ /* 0x000fe20000000a00 */
[----:B------:R-:W-:Y:S01]  /*11210*/  IMAD.MOV.U32 R0, RZ, RZ, RZ ;  /* 0x000000ffff007224 */ /* 0x000fe200078e00ff */
[----:B------:R-:W-:Y:S01]  /*11220*/  UIMAD.WIDE UR4, UR42, 0x4, UR4 ;  /* 0x000000042a0478a5 */ /* 0x000fe2000f8e0204 */
[----:B------:R-:W2:Y:S01]  /*11230*/  LDL.LU R12, [R1+0x18] ;  /* 0x00001800010c7983 */ /* 0x000ea20000300800 */
[----:B------:R-:W-:Y:S01]  /*11240*/  ULDC.64 UR6, c[0x0][0xa08] ;  /* 0x0002820000067ab9 */ /* 0x000fe20000000a00 */
[----:B------:R-:W-:Y:S01]  /*11250*/  IMAD.MOV.U32 R9, RZ, RZ, RZ ;  /* 0x000000ffff097224 */ /* 0x000fe200078e00ff */
[----:B------:R-:W-:Y:S01]  /*11260*/  ULDC.64 UR8, c[0x0][0xa18] ;  /* 0x0002860000087ab9 */ /* 0x000fe20000000a00 */
[----:B0-----:R-:W0:Y:S01]  /*11270*/  LDC R19, c[0x0][0x288] ;  /* 0x0000a200ff137b82 */ /* 0x001e220000000800 */
[----:B------:R-:W-:Y:S02]  /*11280*/  IMAD.U32 R2, RZ, RZ, UR4 ;  /* 0x00000004ff027e24 */ /* 0x000fe4000f8e00ff */
[----:B------:R-:W-:Y:S01]  /*11290*/  IMAD.U32 R3, RZ, RZ, UR5 ;  /* 0x00000005ff037e24 */ /* 0x000fe2000f8e00ff */
[----:B------:R-:W-:-:S04]  /*112a0*/  ULDC.64 UR4, c[0x0][0xa28] ;  /* 0x00028a0000047ab9 */ /* 0x000fc80000000a00 */
[----:B------:R-:W3:Y:S01]  /*112b0*/  LDG.E R2, desc[UR56][R2.64] ;  /* 0x0000003802027981 */ /* 0x000ee2000c1e1900 */
[----:B------:R-:W-:Y:S01]  /*112c0*/  UISETP.NE.U32.AND UP0, UPT, UR4, URZ, UPT ;  /* 0x0000003f0400728c */ /* 0x000fe2000bf05070 */
[----:B-1----:R-:W1:Y:S03]  /*112d0*/  LDC R10, c[0x0][0x424] ;  /* 0x00010900ff0a7b82 */ /* 0x002e660000000800 */
[----:B------:R-:W-:-:S05]  /*112e0*/  UISETP.NE.AND.EX UP0, UPT, UR5, URZ, UPT, UP0 ;  /* 0x0000003f0500728c */ /* 0x000fca000bf05300 */
[----:B------:R-:W4:Y:S01]  /*112f0*/  LDC R11, c[0x0][0x2f0] ;  /* 0x0000bc00ff0b7b82 */ /* 0x000f220000000800 */
[----:B------:R-:W-:Y:S02]  /*11300*/  PLOP3.LUT P0, PT, PT, PT, UP0, 0x80, 0x0 ;  /* 0x000000000000781c */ /* 0x000fe40003f0f008 */
[----:B---3--:R-:W-:-:S13]  /*11310*/  R2UR UR46, R2 ;  /* 0x00000000022e72ca */ /* 0x008fda00000e0000 */
[----:B------:R-:W-:Y:S02]  /*11320*/  USHF.R.S32.HI UR45, URZ, 0x1f, UR46 ;  /* 0x0000001f3f2d7899 */ /* 0x000fe4000801142e */
[----:B------:R-:W-:-:S04]  /*11330*/  @UP0 ULEA UR4, UP1, UR46, UR4, 0x2 ;  /* 0x000000042e040291 */ /* 0x000fc8000f82103f */
[----:B------:R-:W-:Y:S02]  /*11340*/  @UP0 ULEA.HI.X UR5, UR46, UR5, UR45, 0x2, UP1 ;  /* 0x000000052e050291 */ /* 0x000fe400088f142d */
[----:B------:R-:W-:-:S04]  /*11350*/  IMAD.U32 R2, RZ, RZ, UR4 ;  /* 0x00000004ff027e24 */ /* 0x000fc8000f8e00ff */
[----:B------:R-:W-:Y:S01]  /*11360*/  IMAD.U32 R3, RZ, RZ, UR5 ;  /* 0x00000005ff037e24 */ /* 0x000fe2000f8e00ff */
[----:B------:R-:W-:Y:S01]  /*11370*/  ULDC.64 UR4, c[0x0][0xa00] ;  /* 0x0002800000047ab9 */ /* 0x000fe20000000a00 */
[----:B------:R-:W-:-:S03]  /*11380*/  USHF.L.U32 UR43, UR46, 0x2, URZ ;  /* 0x000000022e2b7899 */ /* 0x000fc6000800063f */
[----:B------:R3:W5:Y:S01]  /*11390*/  @P0 LDG.E R0, desc[UR56][R2.64] ;  /* 0x0000003802000981 */ /* 0x000762000c1e1900 */
[----:B------:R-:W-:Y:S01]  /*113a0*/  ISETP.NE.U32.AND P0, PT, RZ, UR4, PT ;  /* 0x00000004ff007c0c */ /* 0x000fe2000bf05070 */
[----:B------:R-:W-:Y:S02]  /*113b0*/  USHF.L.U64.HI UR44, UR46, 0x2, UR45 ;  /* 0x000000022e2c7899 */ /* 0x000fe4000801022d */
[----:B------:R-:W-:Y:S01]  /*113c0*/  UIADD3 UR4, UP0, UR43, UR4, URZ ;  /* 0x000000042b047290 */ /* 0x000fe2000ff1e03f */
[----:B------:R-:W-:Y:S02]  /*113d0*/  ISETP.NE.AND.EX P2, PT, RZ, UR5, PT, P0 ;  /* 0x00000005ff007c0c */ /* 0x000fe4000bf45300 */
[----:B------:R-:W-:Y:S01]  /*113e0*/  ISETP.NE.U32.AND P0, PT, RZ, UR6, PT ;  /* 0x00000006ff007c0c */ /* 0x000fe2000bf05070 */
[----:B------:R-:W-:Y:S02]  /*113f0*/  UIADD3.X UR5, UR44, UR5, URZ, UP0, !UPT ;  /* 0x000000052c057290 */ /* 0x000fe400087fe43f */
[----:B------:R-:W-:Y:S01]  /*11400*/  IMAD.U32 R4, RZ, RZ, UR4 ;  /* 0x00000004ff047e24 */ /* 0x000fe2000f8e00ff */
[----:B------:R-:W-:Y:S01]  /*11410*/  UIADD3 UR4, UP0, UR43, UR6, URZ ;  /* 0x000000062b047290 */ /* 0x000fe2000ff1e03f */
[----:B------:R-:W-:-:S02]  /*11420*/  ISETP.NE.AND.EX P0, PT, RZ, UR7, PT, P0 ;  /* 0x00000007ff007c0c */ /* 0x000fc4000bf05300 */
[----:B------:R-:W-:Y:S01]  /*11430*/  IMAD.U32 R5, RZ, RZ, UR5 ;  /* 0x00000005ff057e24 */ /* 0x000fe2000f8e00ff */
[----:B------:R-:W-:-:S04]  /*11440*/  UIADD3.X UR5, UR44, UR7, URZ, UP0, !UPT ;  /* 0x000000072c057290 */ /* 0x000fc800087fe43f */
[----:B------:R-:W4:Y:S01]  /*11450*/  @P2 LDG.E R8, desc[UR56][R4.64] ;  /* 0x0000003804082981 */ /* 0x000f22000c1e1900 */
[----:B------:R-:W-:Y:S01]  /*11460*/  IMAD.U32 R6, RZ, RZ, UR4 ;  /* 0x00000004ff067e24 */ /* 0x000fe2000f8e00ff */
[----:B------:R-:W-:Y:S01]  /*11470*/  UISETP.NE.U32.AND UP0, UPT, UR8, URZ, UPT ;  /* 0x0000003f0800728c */ /* 0x000fe2000bf05070 */
[----:B------:R-:W-:-:S03]  /*11480*/  IMAD.U32 R7, RZ, RZ, UR5 ;  /* 0x00000005ff077e24 */ /* 0x000fc6000f8e00ff */
[----:B------:R-:W-:Y:S02]  /*11490*/  UISETP.NE.AND.EX UP0, UPT, UR9, URZ, UPT, UP0 ;  /* 0x0000003f0900728c */ /* 0x000fe4000bf05300 */
[----:B------:R-:W5:Y:S04]  /*114a0*/  @P0 LDG.E R9, desc[UR56][R6.64] ;  /* 0x0000003806090981 */ /* 0x000f68000c1e1900 */
[----:B------:R-:W-:-:S05]  /*114b0*/  PLOP3.LUT P3, PT, PT, PT, UP0, 0x80, 0x0 ;  /* 0x000000000000781c */ /* 0x000fca0003f6f008 */
[----:B------:R-:W-:-:S04]  /*114c0*/  @UP0 UIADD3 UR4, UP1, UR43, UR8, URZ ;  /* 0x000000082b040290 */ /* 0x000fc8000ff3e03f */
[----:B------:R-:W-:Y:S02]  /*114d0*/  @UP0 UIADD3.X UR5, UR44, UR9, URZ, UP1, !UPT ;  /* 0x000000092c050290 */ /* 0x000fe40008ffe43f */
[----:B---3--:R-:W-:-:S04]  /*114e0*/  IMAD.U32 R2, RZ, RZ, UR4 ;  /* 0x00000004ff027e24 */ /* 0x008fc8000f8e00ff */
[----:B------:R-:W-:-:S05]  /*114f0*/  IMAD.U32 R3, RZ, RZ, UR5 ;  /* 0x00000005ff037e24 */ /* 0x000fca000f8e00ff */
[----:B0-----:R0:W5:Y:S01]  /*11500*/  @P3 LDG.E R19, desc[UR56][R2.64] ;  /* 0x0000003802133981 */ /* 0x001162000c1e1900 */
[----:B------:R-:W-:Y:S01]  /*11510*/  UMOV UR47, URZ ;  /* 0x0000003f002f7c82 */ /* 0x000fe20008000000 */
[----:B--2---:R-:W-:Y:S01]  /*11520*/  R2UR UR36, R12 ;  /* 0x000000000c2472ca */ /* 0x004fe200000e0000 */
[----:B0-----:R-:W0:Y:S02]  /*11530*/  LDC.64 R2, c[0x0][0x418] ;  /* 0x00010600ff027b82 */ /* 0x001e240000000a00 */
[----:B0-----:R-:W-:Y:S02]  /*11540*/  ISETP.NE.U32.AND P1, PT, R2, RZ, PT ;  /* 0x000000ff0200720c */ /* 0x001fe40003f25070 */
[----:B------:R-:W-:Y:S02]  /*11550*/  LOP3.LUT R2, R12, 0xff000000, RZ, 0xc0, !PT ;  /* 0xff0000000c027812 */ /* 0x000fe400078ec0ff */
[----:B------:R-:W-:Y:S02]  /*11560*/  ISETP.NE.AND.EX P1, PT, R3, RZ, PT, P1 ;  /* 0x000000ff0300720c */ /* 0x000fe40003f25310 */
[----:B------:R-:W-:-:S02]  /*11570*/  SHF.R.U32.HI R2, RZ, 0x8, R2 ;  /* 0x00000008ff027819 */ /* 0x000fc40000011602 */
[----:B----4-:R-:W-:Y:S02]  /*11580*/  @P2 R2UR UR47, R8 ;  /* 0x00000000082f22ca */ /* 0x010fe400000e0000 */
[----:B------:R-:W-:-:S04]  /*11590*/  LOP3.LUT R8, R12, 0xff0000, RZ, 0xc0, !PT ;  /* 0x00ff00000c087812 */ /* 0x000fc800078ec0ff */
[----:B------:R-:W-:Y:S01]  /*115a0*/  LEA.HI R8, R8, R2, RZ, 0x10 ;  /* 0x0000000208087211 */ /* 0x000fe200078f80ff */
[----:B-1----:R-:W-:Y:S08]  /*115b0*/  @P3 BRA `(.L_x_2160) ;  /* 0x0000000000103947 */ /* 0x002ff00003800000 */
[----:B------:R-:W-:Y:S05]  /*115c0*/  @!P2 BRA `(.L_x_2160) ;  /* 0x00000000000ca947 */ /* 0x000fea0003800000 */
[----:B-----5:R-:W2:Y:S04]  /*115d0*/  LDG.E R19, desc[UR56][R4.64] ;  /* 0x0000003804137981 */ /* 0x020ea8000c1e1900 */
[----:B------:R-:W2:Y:S02]  /*115e0*/  LDG.E R4, desc[UR56][R4.64+0x4] ;  /* 0x0000043804047981 */ /* 0x000ea4000c1e1900 */
[----:B--2---:R-:W-:-:S07]  /*115f0*/  IMAD.IADD R19, R4, 0x1, -R19 ;  /* 0x0000000104137824 */ /* 0x004fce00078e0a13 */
.L_x_2160:
[----:B------:R-:W-:Y:S01]  /*11600*/  IMAD.U32 R3, RZ, RZ, UR46 ;  /* 0x0000002eff037e24 */ /* 0x000fe2000f8e00ff */
[----:B------:R-:W-:Y:S01]  /*11610*/  ULDC.64 UR4, c[0x0][0xa20] ;  /* 0x0002880000047ab9 */ /* 0x000fe20000000a00 */
[----:B-----5:R-:W-:Y:S01]  /*11620*/  IMAD.IADD R4, R9, 0x1, R0 ;  /* 0x0000000109047824 */ /* 0x020fe200078e0200 */
[----:B------:R-:W-:Y:S01]  /*11630*/  ISETP.NE.U32.AND P2, PT, RZ, UR4, PT ;  /* 0x00000004ff007c0c */ /* 0x000fe2000bf45070 */
[----:B------:R-:W-:Y:S01]  /*11640*/  ULOP3.LUT UR36, UR36, 0xffff, URZ, 0xc0, !UPT ;  /* 0x0000ffff24247892 */ /* 0x000fe2000f8ec03f */
[----:B------:R0:W-:Y:S01]  /*11650*/  STL [R1+0x4], R3 ;  /* 0x0000040301007387 */ /* 0x0001e20000100800 */
[----:B------:R-:W-:Y:S02]  /*11660*/  SEL R2, R10, 0x1, P1 ;  /* 0x000000010a027807 */ /* 0x000fe40000800000 */
[----:B------:R-:W-:Y:S01]  /*11670*/  ISETP.NE.AND.EX P2, PT, RZ, UR5, PT, P2 ;  /* 0x00000005ff007c0c */ /* 0x000fe2000bf45320 */
[----:B------:R0:W-:Y:S02]  /*11680*/  STL [R1+0x1c], R4 ;  /* 0x00001c0401007387 */ /* 0x0001e40000100800 */
[----:B------:R-:W-:-:S10]  /*11690*/  IMAD R2, R2, R11, RZ ;  /* 0x0000000b02027224 */ /* 0x000fd400078e02ff */
[----:B0-----:R-:W-:Y:S05]  /*116a0*/  @!P2 BRA `(.L_x_2161) ;  /* 0x000000000018a947 */ /* 0x001fea0003800000 */
[----:B------:R-:W-:-:S04]  /*116b0*/  UIADD3 UR4, UP0, UR43, UR4, URZ ;  /* 0x000000042b047290 */ /* 0x000fc8000ff1e03f */
[----:B------:R-:W-:Y:S02]  /*116c0*/  UIADD3.X UR5, UR44, UR5, URZ, UP0, !UPT ;  /* 0x000000052c057290 */ /* 0x000fe400087fe43f */
[----:B------:R-:W-:-:S04]  /*116d0*/  IMAD.U32 R2, RZ, RZ, UR4 ;  /* 0x00000004ff027e24 */ /* 0x000fc8000f8e00ff */
[----:B------:R-:W-:-:S05]  /*116e0*/  IMAD.U32 R3, RZ, RZ, UR5 ;  /* 0x00000005ff037e24 */ /* 0x000fca000f8e00ff */
[----:B------:R0:W5:Y:S01]  /*116f0*/  LDG.E R2, desc[UR56][R2.64] ;  /* 0x0000003802027981 */ /* 0x000162000c1e1900 */
[----:B------:R-:W-:Y:S05]  /*11700*/  BRA `(.L_x_2162) ;  /* 0x0000000000107947 */ /* 0x000fea0003800000 */
.L_x_2161:
[----:B------:R-:W-:Y:S05]  /*11710*/  @!P0 BRA `(.L_x_2162) ;  /* 0x00000000000c8947 */ /* 0x000fea0003800000 */
[----:B------:R-:W2:Y:S04]  /*11720*/  LDG.E R2, desc[UR56][R6.64] ;  /* 0x0000003806027981 */ /* 0x000ea8000c1e1900 */
[----:B------:R-:W2:Y:S02]  /*11730*/  LDG.E R6, desc[UR56][R6.64+0x4] ;  /* 0x0000043806067981 */ /* 0x000ea4000c1e1900 */
[----:B--2---:R-:W-:-:S07]  /*11740*/  IMAD.IADD R2, R6, 0x1, -R2 ;  /* 0x0000000106027824 */ /* 0x004fce00078e0a02 */
.L_x_2162:
[----:B0-----:R-:W2:Y:S01]  /*11750*/  LDL R3, [R1+0x14] ;  /* 0x0000140001037983 */ /* 0x001ea20000100800 */
[----:B-----5:R-:W-:Y:S02]  /*11760*/  IMAD.IADD R2, R2, 0x1, -R0 ;  /* 0x0000000102027824 */ /* 0x020fe400078e0a00 */
[----:B------:R-:W0:Y:S02]  /*11770*/  LDC R0, c[0x0][0x448] ;  /* 0x00011200ff007b82 */ /* 0x000e240000000800 */
[----:B0-----:R-:W-:-:S13]  /*11780*/  ISETP.NE.AND P0, PT, R0, 0x1, PT ;  /* 0x000000010000780c */ /* 0x001fda0003f05270 */
[----:B------:R-:W0:Y:S08]  /*11790*/  @P0 LDC R4, c[0x0][0x44c] ;  /* 0x00011300ff040b82 */ /* 0x000e300000000800 */
[----:B------:R-:W1:Y:S01]  /*117a0*/  @P0 LDC R0, c[0x0][0x450] ;  /* 0x00011400ff000b82 */ /* 0x000e620000000800 */
[----:B--2---:R-:W-:-:S04]  /*117b0*/  IMAD.SHL.U32 R3, R3, 0x80, RZ ;  /* 0x0000008003037824 */ /* 0x004fc800078e00ff */
[----:B------:R-:W-:-:S04]  /*117c0*/  VIADD R3, R3, 0x7f ;  /* 0x0000007f03037836 */ /* 0x000fc80000000000 */
[----:B0-----:R-:W-:-:S05]  /*117d0*/  @P0 IMAD.HI.U32 R4, R3, R4, RZ ;  /* 0x0000000403040227 */ /* 0x001fca00078e00ff */
[----:B-1----:R-:W-:Y:S01]  /*117e0*/  @P0 SHF.R.U32.HI R3, RZ, R0, R4 ;  /* 0x00000000ff030219 */ /* 0x002fe20000011604 */
[C---:B------:R-:W-:Y:S01]  /*117f0*/  VIADD R0, R2.reuse, 0x9f ;  /* 0x0000009f02007836 */ /* 0x040fe20000000000 */
[----:B------:R-:W-:Y:S02]  /*11800*/  IADD3 R2, R2, 0xa0, -R19 ;  /* 0x000000a002027810 */ /* 0x000fe40007ffe813 */
[----:B------:R-:W-:Y:S01]  /*11810*/  SHF.R.U32.HI R4, RZ, 0x10, R8 ;  /* 0x00000010ff047819 */ /* 0x000fe20000011608 */
[----:B------:R-:W-:-:S03]  /*11820*/  IMAD.HI R0, R0, 0x66666667, RZ ;  /* 0x6666666700007827 */ /* 0x000fc600078e02ff */
[----:B------:R-:W-:Y:S01]  /*11830*/  ISETP.NE.AND P0, PT, R4, RZ, PT ;  /* 0x000000ff0400720c */ /* 0x000fe20003f05270 */
[----:B------:R-:W-:Y:S01]  /*11840*/  IMAD.IADD R2, R2, 0x1, R3 ;  /* 0x0000000102027824 */ /* 0x000fe200078e0203 */
[----:B------:R-:W-:-:S03]  /*11850*/  SHF.R.U32.HI R3, RZ, 0x1f, R0 ;  /* 0x0000001fff037819 */ /* 0x000fc60000011600 */
[----:B------:R-:W-:Y:S01]  /*11860*/  IMAD.HI R2, R2, 0x66666667, RZ ;  /* 0x6666666702027827 */ /* 0x000fe200078e02ff */
[----:B------:R-:W-:-:S04]  /*11870*/  LEA.HI.SX32 R0, R0, R3, 0x1a ;  /* 0x0000000300007211 */ /* 0x000fc800078fd2ff */
[----:B------:R-:W-:-:S03]  /*11880*/  SHF.R.U32.HI R3, RZ, 0x1f, R2 ;  /* 0x0000001fff037819 */ /* 0x000fc60000011602 */
[----:B------:R-:W0:Y:S01]  /*11890*/  @!P0 LDC R4, c[0x0][0x9f0] ;  /* 0x00027c00ff048b82 */ /* 0x000e220000000800 */
[----:B------:R-:W-:Y:S01]  /*118a0*/  LEA.HI.SX32 R3, R2, R3, 0x1a ;  /* 0x0000000302037211 */ /* 0x000fe200078fd2ff */
[----:B------:R-:W-:-:S03]  /*118b0*/  IMAD.MOV.U32 R2, RZ, RZ, RZ ;  /* 0x000000ffff027224 */ /* 0x000fc600078e00ff */
[----:B------:R-:W-:-:S04]  /*118c0*/  VIMNMX R0, R0, R3, PT ;  /* 0x0000000300007248 */ /* 0x000fc80003fe0100 */
[----:B------:R-:W-:-:S13]  /*118d0*/  ISETP.GE.AND P1, PT, R0, 0x1, PT ;  /* 0x000000010000780c */ /* 0x000fda0003f26270 */
[----:B------:R-:W-:Y:S05]  /*118e0*/  @!P1 BRA `(.L_x_2163) ;  /* 0x0000000000689947 */ /* 0x000fea0003800000 */
[-C--:B0-----:R-:W-:Y:S02]  /*118f0*/  IABS R5, R4.reuse ;  /* 0x0000000400057213 */ /* 0x081fe40000000000 */
        /* <DEDUP_REMOVED lines=10> */
[----:B------:R-:W-:-:S04]  /*119a0*/  IADD3 R3, R4, -0x1, R0 ;  /* 0xffffffff04037810 */ /* 0x000fc80007ffe000 */
        /* <DEDUP_REMOVED lines=14> */
.L_x_2163:
[----:B------:R-:W-:Y:S01]  /*11a90*/  LOP3.LUT R8, R8, 0xff, RZ, 0xc0, !PT ;  /* 0x000000ff08087812 */ /* 0x000fe200078ec0ff */
[----:B------:R-:W-:Y:S04]  /*11aa0*/  BSSY B7, `(.L_x_2164) ;  /* 0x0000319000077945 */ /* 0x000fe80003800000 */
[----:B------:R-:W-:-:S05]  /*11ab0*/  IMAD R3, R8, R2, RZ ;  /* 0x0000000208037224 */ /* 0x000fca00078e02ff */
[----:B------:R-:W-:Y:S01]  /*11ac0*/  VIADDMNMX R0, R3, R2, R0, PT ;  /* 0x0000000203007246 */ /* 0x000fe20003800100 */
[----:B------:R1:W-:Y:S03]  /*11ad0*/  STL [R1+0x8], R3 ;  /* 0x0000080301007387 */ /* 0x0003e60000100800 */
[----:B------:R-:W-:Y:S01]  /*11ae0*/  ISETP.GT.AND P0, PT, R0, R3, PT ;  /* 0x000000030000720c */ /* 0x000fe20003f04270 */
[----:B------:R1:W-:-:S12]  /*11af0*/  STL [R1+0x2c], R0 ;  /* 0x00002c0001007387 */ /* 0x0003d80000100800 */
[----:B-1----:R-:W-:Y:S05]  /*11b00*/  @P0 BRA `(.L_x_2165) ;  /* 0x0000000000480947 */ /* 0x002fea0003800000 */
[----:B------:R-:W1:Y:S02]  /*11b10*/  S2R R3, SR_TID.X ;  /* 0x0000000000037919 */ /* 0x000e640000002100 */
[----:B-1----:R-:W-:-:S04]  /*11b20*/  LOP3.LUT R3, R3, 0x7f, RZ, 0xc0, !PT ;  /* 0x0000007f03037812 */ /* 0x002fc800078ec0ff */
[----:B------:R-:W-:-:S13]  /*11b30*/  ISETP.NE.AND P0, PT, R3, RZ, PT ;  /* 0x000000ff0300720c */ /* 0x000fda0003f05270 */
[----:B------:R-:W-:Y:S05]  /*11b40*/  @P0 BRA `(.L_x_2166) ;  /* 0x0000003000380947 */ /* 0x000fea0003800000 */
[----:B------:R-:W1:Y:S01]  /*11b50*/  S2R R3, SR_LANEID ;  /* 0x0000000000037919 */ /* 0x000e620000000000 */
[----:B------:R-:W-:Y:S02]  /*11b60*/  VOTEU.ANY UR4, UPT, PT ;  /* 0x0000000000047886 */ /* 0x000fe400038e0100 */
[----:B------:R-:W1:Y:S08]  /*11b70*/  FLO.U32 R0, UR4 ;  /* 0x0000000400007d00 */ /* 0x000e7000080e0000 */
[----:B------:R-:W2:Y:S01]  /*11b80*/  POPC R5, UR4 ;  /* 0x0000000400057d09 */ /* 0x000ea20008000000 */
[----:B-1----:R-:W-:-:S02]  /*11b90*/  ISETP.EQ.U32.AND P0, PT, R0, R3, PT ;  /* 0x000000030000720c */ /* 0x002fc40003f02070 */
[----:B------:R-:W2:Y:S11]  /*11ba0*/  LDC.64 R2, c[0x0][0xc60] ;  /* 0x00031800ff027b82 */ /* 0x000eb60000000a00 */
[----:B--2---:R-:W2:Y:S01]  /*11bb0*/  @P0 ATOMG.E.ADD.STRONG.GPU PT, R3, desc[UR56][R2.64], R5 ;  /* 0x00000005020309a8 */ /* 0x004ea200081ee1f8 */
[----:B0-----:R-:W0:Y:S02]  /*11bc0*/  S2R R4, SR_LTMASK ;  /* 0x0000000000047919 */ /* 0x001e240000003900 */
[----:B0-----:R-:W-:-:S04]  /*11bd0*/  LOP3.LUT R4, R4, UR4, RZ, 0xc0, !PT ;  /* 0x0000000404047c12 */ /* 0x001fc8000f8ec0ff */
[----:B------:R-:W0:Y:S01]  /*11be0*/  POPC R7, R4 ;  /* 0x0000000400077309 */ /* 0x000e220000000000 */
[----:B--2---:R-:W0:Y:S02]  /*11bf0*/  SHFL.IDX PT, R0, R3, R0, 0x1f ;  /* 0x00001f0003007589 */ /* 0x004e2400000e0000 */
[----:B0-----:R-:W-:-:S05]  /*11c00*/  IADD3 R0, R0, UR40, R7 ;  /* 0x0000002800007c10 */ /* 0x001fca000fffe007 */
[----:B------:R1:W-:Y:S01]  /*11c10*/  STL [R1+0x10], R0 ;  /* 0x0000100001007387 */ /* 0x0003e20000100800 */
[----:B------:R-:W-:Y:S05]  /*11c20*/  BRA `(.L_x_2166) ;  /* 0x0000003000007947 */ /* 0x000fea0003800000 */
.L_x_2165:
        /* <DEDUP_REMOVED lines=20> */
.L_x_2168:
[----:B------:R-:W-:Y:S05]  /*11d70*/  BSYNC B6 ;  /* 0x0000000000067941 */ /* 0x000fea0003800000 */
.L_x_2167:
[----:B------:R-:W-:Y:S01]  /*11d80*/  VIADD R0, R17, 0xa400 ;  /* 0x0000a40011007836 */ /* 0x000fe20000000000 */
[----:B------:R-:W-:Y:S04]  /*11d90*/  BSSY B6, `(.L_x_2169) ;  /* 0x0000014000067945 */ /* 0x000fe80003800000 */
[----:B------:R-:W-:-:S04]  /*11da0*/  LOP3.LUT P0, RZ, R0, 0x3ff, RZ, 0xc0, !PT ;  /* 0x000003ff00ff7812 */ /* 0x000fc8000780c0ff */
[----:B------:R-:W-:-:S09]  /*11db0*/  P2R R16, PR, RZ, 0x1 ;  /* 0x00000001ff107803 */ /* 0x000fd20000000000 */
        /* <DEDUP_REMOVED lines=17> */
.L_x_2170:
[----:B------:R-:W-:Y:S05]  /*11ed0*/  BSYNC B6 ;  /* 0x0000000000067941 */ /* 0x000fea0003800000 */
.L_x_2169:
        /* <DEDUP_REMOVED lines=20> */
.L_x_2172:
[----:B------:R-:W-:Y:S05]  /*12020*/  BSYNC B6 ;  /* 0x0000000000067941 */ /* 0x000fea0003800000 */
.L_x_2171:
[----:B------:R-:W-:Y:S01]  /*12030*/  ISETP.NE.AND P6, PT, R16, RZ, PT ;  /* 0x000000ff1000720c */ /* 0x000fe20003fc5270 */
[----:B------:R-:W-:-:S12]  /*12040*/  BSSY B6, `(.L_x_2173) ;  /* 0x0000012000067945 */ /* 0x000fd80003800000 */
        /* <DEDUP_REMOVED lines=17> */
.L_x_2174:
[----:B------:R-:W-:Y:S05]  /*12160*/  BSYNC B6 ;  /* 0x0000000000067941 */ /* 0x000fea0003800000 */
.L_x_2173:
        /* <DEDUP_REMOVED lines=21> */
[----:B------:R-:W-:Y:S01]  /*122c0*/  SEL R16, R8, RZ, !P0 ;  /* 0x000000ff08107207 */ /* 0x000fe20004000000 */
[----:B------:R-:W-:Y:S08]  /*122d0*/  BRA.DIV UR4, `(.L_x_2175) ;  /* 0x0000004204347947 */ /* 0x000ff0000b800000 */
[----:B------:R1:W3:Y:S02]  /*122e0*/  SHFL.IDX PT, R14, R0, RZ, 0x1f ;  /* 0x00001fff000e7589 */ /* 0x0002e400000e0000 */
.L_x_2250:
[----:B------:R-:W-:Y:S02]  /*122f0*/  PLOP3.LUT P1, PT, PT, PT, PT, 0x8, 0x0 ;  /* 0x000000000000781c */ /* 0x000fe40003f2e170 */
[----:B---3--:R-:W-:Y:S02]  /*12300*/  ISETP.NE.AND P0, PT, R14, RZ, PT ;  /* 0x000000ff0e00720c */ /* 0x008fe40003f05270 */
[----:B-1----:R-:W-:-:S05]  /*12310*/  P2R R0, PR, RZ, 0x2 ;  /* 0x00000002ff007803 */ /* 0x002fca0000000000 */
[----:B------:R1:W-:Y:S06]  /*12320*/  STL [R1+0x18], R0 ;  /* 0x0000180001007387 */ /* 0x0003ec0000100800 */
[----:B------:R-:W-:Y:S05]  /*12330*/  @P0 BRA `(.L_x_2176) ;  /* 0x00000004008c0947 */ /* 0x000fea0003800000 */
[----:B-1----:R-:W3:Y:S01]  /*12340*/  LDL R0, [R1+0x2c] ;  /* 0x00002c0001007983 */ /* 0x002ee20000100800 */
[----:B------:R-:W-:Y:S01]  /*12350*/  UMOV UR4, 0xffffffff ;  /* 0xffffffff00047882 */ /* 0x000fe20000000000 */
[----:B---3--:R-:W-:Y:S02]  /*12360*/  VIADD R0, R0, 0xffffffff ;  /* 0xffffffff00007836 */ /* 0x008fe40000000000 */
[----:B------:R-:W-:Y:S05]  /*12370*/  BRA.DIV UR4, `(.L_x_2177) ;  /* 0x00000042042c7947 */ /* 0x000fea000b800000 */
[----:B------:R-:W-:-:S13]  /*12380*/  ELECT P6, URZ, PT ;  /* 0x00000000003f782f */ /* 0x000fda00038c0000 */
.L_x_2253:
[----:B------:R-:W-:Y:S05]  /*12390*/  @!P6 BRA `(.L_x_2176) ;  /* 0x000000040074e947 */ /* 0x000fea0003800000 */
[----:B------:R-:W-:-:S04]  /*123a0*/  ISETP.NE.U32.AND P0, PT, R2, RZ, PT ;  /* 0x000000ff0200720c */ /* 0x000fc80003f05070 */
[----:B------:R-:W-:-:S13]  /*123b0*/  ISETP.NE.AND.EX P0, PT, R3, RZ, PT, P0 ;  /* 0x000000ff0300720c */ /* 0x000fda0003f05300 */
[----:B------:R-:W-:Y:S05]  /*123c0*/  @!P0 BRA `(.L_x_2178) ;  /* 0x0000000000448947 */ /* 0x000fea0003800000 */
[----:B------:R-:W1:Y:S01]  /*123d0*/  LDC R7, c[0x0][0x43c] ;  /* 0x00010f00ff077b82 */ /* 0x000e620000000800 */
[----:B------:R-:W-:Y:S01]  /*123e0*/  ULDC.64 UR4, c[0x0][0x428] ;  /* 0x00010a0000047ab9 */ /* 0x000fe20000000a00 */
[----:B-1----:R-:W-:-:S13]  /*123f0*/  ISETP.NE.AND P0, PT, R7, 0x1, PT ;  /* 0x000000010700780c */ /* 0x002fda0003f05270 */
[----:B0-----:R-:W0:Y:S02]  /*12400*/  @P0 LDC.64 R4, c[0x0][0x440] ;  /* 0x00011000ff040b82 */ /* 0x001e240000000a00 */
        /* <DEDUP_REMOVED lines=13> */
.L_x_2178:
[----:B-1----:R-:W3:Y:S01]  /*124e0*/  LDL R3, [R1] ;  /* 0x0000000001037983 */ /* 0x002ee20000100800 */
[----:B------:R-:W-:Y:S01]  /*124f0*/  IMAD R2, R18, 0x8, R17 ;  /* 0x0000000812027824 */ /* 0x000fe200078e0211 */
[----:B--2---:R-:W1:Y:S02]  /*12500*/  S2R R8, SR_TID.X ;  /* 0x0000000000087919 */ /* 0x004e640000002100 */
[----:B-1----:R-:W-:-:S04]  /*12510*/  LOP3.LUT R8, R8, 0x7f, RZ, 0xc0, !PT ;  /* 0x0000007f08087812 */ /* 0x002fc800078ec0ff */
[----:B------:R-:W-:Y:S02]  /*12520*/  ISETP.NE.AND P1, PT, R8, RZ, PT ;  /* 0x000000ff0800720c */ /* 0x000fe40003f25270 */
[----:B---3--:R-:W-:-:S04]  /*12530*/  SHF.L.U32 R3, R3, 0x1f, RZ ;  /* 0x0000001f03037819 */ /* 0x008fc800000006ff */
[----:B------:R-:W1:Y:S02]  /*12540*/  SYNCS.PHASECHK.TRANS64.TRYWAIT P0, [R2+URZ+0x29880], R3 ;  /* 0x02988003020075a7 */ /* 0x000e64000800017f */
[----:B-1----:R-:W-:Y:S05]  /*12550*/  @!P0 BRA `(.L_x_2179) ;  /* 0x0000003c00d48947 */ /* 0x002fea0003800000 */
.L_x_2254:
        /* <DEDUP_REMOVED lines=8> */
.L_x_2180:
[----:B------:R-:W2:Y:S01]  /*125e0*/  LDL R5, [R1+0x1c] ;  /* 0x00001c0001057983 */ /* 0x000ea20000100800 */
[----:B0-----:R-:W-:Y:S01]  /*125f0*/  IMAD R4, R18, 0x5000, R17 ;  /* 0x0000500012047824 */ /* 0x001fe200078e0211 */
        /* <DEDUP_REMOVED lines=14> */
[----:B0-2---:R-:W-:Y:S05]  /*126e0*/  @!P0 BRA `(.L_x_2181) ;  /* 0x0000003c00848947 */ /* 0x005fea0003800000 */
.L_x_2255:
        /* <DEDUP_REMOVED lines=8> */
.L_x_2182:
        /* <DEDUP_REMOVED lines=12> */
[----:B------:R-:W-:Y:S01]  /*12830*/  P2R R0, PR, RZ, 0x1 ;  /* 0x00000001ff007803 */ /* 0x000fe20000000000 */
[----:B------:R-:W-:Y:S01]  /*12840*/  UMOV UR18, 0x40 ;  /* 0x0000004000127882 */ /* 0x000fe20000000000 */
[----:B------:R-:W-:Y:S01]  /*12850*/  UMOV UR20, UR36 ;  /* 0x0000002400147c82 */ /* 0x000fe20008000000 */
[----:B------:R-:W-:Y:S01]  /*12860*/  UIADD3 UR25, UR25, 0x29830, URZ ;  /* 0x0002983019197890 */ /* 0x000fe2000fffe03f */
[----:B------:R-:W-:Y:S01]  /*12870*/  UMOV UR19, UR27 ;  /* 0x0000001b00137c82 */ /* 0x000fe20008000000 */
[----:B------:R-:W-:-:S02]  /*12880*/  UMOV UR21, UR29 ;  /* 0x0000001d00157c82 */ /* 0x000fc40008000000 */
[----:B------:R-:W-:Y:S01]  /*12890*/  UIADD3 UR24, UR8, 0x1a400, URZ ;  /* 0x0001a40008187890 */ /* 0x000fe2000fffe03f */
[----:B------:R3:W-:Y:S01]  /*128a0*/  STL [R1+0x18], R0 ;  /* 0x0000180001007387 */ /* 0x0007e20000100800 */
[----:B------:R-:W-:Y:S02]  /*128b0*/  UIADD3 UR16, UR8, 0x1cc00, URZ ;  /* 0x0001cc0008107890 */ /* 0x000fe4000fffe03f */
[----:B------:R-:W-:Y:S01]  /*128c0*/  UIADD3 UR8, UR8, 0x1f400, URZ ;  /* 0x0001f40008087890 */ /* 0x000fe2000fffe03f */
        /* <DEDUP_REMOVED lines=8> */
[----:B------:R3:W-:Y:S02]  /*12950*/  UTMALDG.4D [UR8], [UR4], desc[UR6] ;  /* 0x00000608040075b4 */ /* 0x0007e40008019000 */
[----:B---3--:R-:W-:Y:S01]  /*12960*/  NOP ;  /* 0x0000000000007918 */ /* 0x008fe20000000000 */
.L_x_2176:
[----:B------:R-:W-:Y:S05]  /*12970*/  WARPSYNC.ALL ;  /* 0x0000000000007948 */ /* 0x000fea0003800000 */
[----:B-1----:R-:W-:Y:S01]  /*12980*/  VIADD R0, R17, 0x14400 ;  /* 0x0001440011007836 */ /* 0x002fe20000000000 */
[----:B------:R-:W-:Y:S01]  /*12990*/  USHF.R.S32.HI UR4, URZ, 0x1f, UR47 ;  /* 0x0000001f3f047899 */ /* 0x000fe2000801142f */
        /* <DEDUP_REMOVED lines=14> */
[----:B0-----:R-:W-:Y:S01]  /*12a80*/  MOV R2, 0x0 ;  /* 0x0000000000027802 */ /* 0x001fe20000000f00 */
        /* <DEDUP_REMOVED lines=15> */
.L_x_2184:
[----:B------:R-:W-:Y:S05]  /*12b80*/  BSYNC B6 ;  /* 0x0000000000067941 */ /* 0x000fea0003800000 */
.L_x_2183:
[----:B------:R-:W3:Y:S01]  /*12b90*/  LDL R10, [R1+0x14] ;  /* 0x00001400010a7983 */ /* 0x000ee20000100800 */
[----:B------:R-:W1:Y:S01]  /*12ba0*/  LDC R5, c[0x0][0x448] ;  /* 0x00011200ff057b82 */ /* 0x000e620000000800 */
[----:B------:R-:W-:Y:S01]  /*12bb0*/  ULDC.64 UR6, c[0x0][0x2d8] ;  /* 0x0000b60000067ab9 */ /* 0x000fe20000000a00 */
[----:B0-----:R-:W0:Y:S01]  /*12bc0*/  S2R R2, SR_TID.X ;  /* 0x0000000000027919 */ /* 0x001e220000002100 */
[----:B------:R-:W-:Y:S01]  /*12bd0*/  UMOV UR4, UR50 ;  /* 0x0000003200047c82 */ /* 0x000fe20008000000 */
[----:B------:R-:W-:Y:S01]  /*12be0*/  UMOV UR5, UR37 ;  /* 0x0000002500057c82 */ /* 0x000fe20008000000 */
[----:B------:R-:W-:Y:S01]  /*12bf0*/  ULDC.64 UR8, c[0x0][0x2e0] ;  /* 0x0000b80000087ab9 */ /* 0x000fe20000000a00 */
[----:B-1----:R-:W-:Y:S01]  /*12c00*/  ISETP.NE.AND P0, PT, R5, 0x1, PT ;  /* 0x000000010500780c */ /* 0x002fe20003f05270 */
[----:B------:R-:W1:Y:S01]  /*12c10*/  S2R R6, SR_TID.X ;  /* 0x0000000000067919 */ /* 0x000e620000002100 */
[----:B0-----:R-:W-:-:S11]  /*12c20*/  LOP3.LUT R0, R2, 0x7f, RZ, 0xc0, !PT ;  /* 0x0000007f02007812 */ /* 0x001fd600078ec0ff */
[----:B------:R-:W0:Y:S01]  /*12c30*/  @P0 LDC R3, c[0x0][0x44c] ;  /* 0x00011300ff030b82 */ /* 0x000e220000000800 */
[----:B------:R-:W-:Y:S01]  /*12c40*/  IMAD.SHL.U32 R2, R2, 0x20, RZ ;  /* 0x0000002002027824 */ /* 0x000fe200078e00ff */
[----:B------:R-:W-:-:S06]  /*12c50*/  SHF.R.U32.HI R0, RZ, 0x2, R0 ;  /* 0x00000002ff007819 */ /* 0x000fcc0000011600 */
[----:B------:R-:W4:Y:S01]  /*12c60*/  @P0 LDC R4, c[0x0][0x450] ;  /* 0x00011400ff040b82 */ /* 0x000f220000000800 */
[----:B------:R-:W-:Y:S01]  /*12c70*/  LOP3.LUT R2, R0, 0x60, R2, 0xf8, !PT ;  /* 0x0000006000027812 */ /* 0x000fe200078ef802 */
[----:B------:R-:W-:Y:S02]  /*12c80*/  UIMAD.WIDE.U32 UR4, UR36, UR6, UR4 ;  /* 0x00000006240472a5 */ /* 0x000fe4000f8e0004 */
[----:B------:R-:W-:Y:S02]  /*12c90*/  UIMAD UR6, UR45, UR8, URZ ;  /* 0x000000082d0672a4 */ /* 0x000fe4000f8e023f */
[----:B------:R-:W-:Y:S02]  /*12ca0*/  UIMAD UR5, UR36, UR7, UR5 ;  /* 0x00000007240572a4 */ /* 0x000fe4000f8e0205 */
[----:B------:R-:W-:Y:S02]  /*12cb0*/  UIMAD UR6, UR46, UR9, UR6 ;  /* 0x000000092e0672a4 */ /* 0x000fe4000f8e0206 */
[----:B------:R-:W-:-:S03]  /*12cc0*/  UIMAD.WIDE.U32 UR4, UR46, UR8, UR4 ;  /* 0x000000082e0472a5 */ /* 0x000fc6000f8e0004 */
[----:B------:R-:W-:Y:S01]  /*12cd0*/  ULDC.64 UR8, c[0x0][0x2d0] ;  /* 0x0000b40000087ab9 */ /* 0x000fe20000000a00 */
[----:B------:R-:W-:Y:S01]  /*12ce0*/  UIADD3 UR5, UR5, UR6, URZ ;  /* 0x0000000605057290 */ /* 0x000fe2000fffe03f */
[----:B-1----:R-:W-:-:S05]  /*12cf0*/  IMAD.SHL.U32 R6, R6, 0x10, RZ ;  /* 0x0000001006067824 */ /* 0x002fca00078e00ff */
[----:B------:R-:W-:-:S04]  /*12d00*/  LOP3.LUT R6, R6, 0x30, RZ, 0xc0, !PT ;  /* 0x0000003006067812 */ /* 0x000fc800078ec0ff */
[----:B--2---:R-:W-:Y:S01]  /*12d10*/  LOP3.LUT R8, R6, 0x40, RZ, 0xfc, !PT ;  /* 0x0000004006087812 */ /* 0x004fe200078efcff */
[----:B---3--:R-:W-:-:S04]  /*12d20*/  IMAD R0, R10, 0x80, R2 ;  /* 0x000000800a007824 */ /* 0x008fc800078e0202 */
[----:B0-----:R-:W-:-:S04]  /*12d30*/  @P0 IMAD.HI.U32 R3, R0, R3, RZ ;  /* 0x0000000300030227 */ /* 0x001fc800078e00ff */
[----:B------:R-:W-:Y:S01]  /*12d40*/  IMAD.MOV.U32 R2, RZ, RZ, R0 ;  /* 0x000000ffff027224 */ /* 0x000fe200078e0000 */
[----:B----4-:R-:W-:-:S04]  /*12d50*/  @P0 SHF.R.U32.HI R2, RZ, R4, R3 ;  /* 0x00000004ff020219 */ /* 0x010fc80000011603 */
        /* <DEDUP_REMOVED lines=27> */
[----:B------:R-:W0:Y:S01]  /*12f10*/  S2R R6, SR_TID.X ;  /* 0x0000000000067919 */ /* 0x000e220000002100 */
[----:B------:R-:W-:Y:S02]  /*12f20*/  IMAD R0, R19, R5, RZ ;  /* 0x0000000513007224 */ /* 0x000fe400078e02ff */
[----:B------:R-:W1:Y:S01]  /*12f30*/  SHFL.IDX PT, R5, R4, RZ, 0x1c1f ;  /* 0x001c1fff04057589 */ /* 0x000e6200000e0000 */
[----:B0-----:R-:W-:-:S04]  /*12f40*/  LOP3.LUT R6, R6, 0x7f, RZ, 0xc0, !PT ;  /* 0x0000007f06067812 */ /* 0x001fc800078ec0ff */
[----:B------:R-:W-:Y:S02]  /*12f50*/  SHF.R.U32.HI R7, RZ, 0x2, R6 ;  /* 0x00000002ff077819 */ /* 0x000fe40000011606 */
[----:B------:R-:W0:Y:S03]  /*12f60*/  SHFL.IDX PT, R6, R3, RZ, 0x1c1f ;  /* 0x001c1fff03067589 */ /* 0x000e2600000e0000 */
[----:B------:R-:W-:-:S05]  /*12f70*/  IMAD R2, R10, 0x80, R7 ;  /* 0x000000800a027824 */ /* 0x000fca00078e0207 */
[----:B------:R-:W-:-:S13]  /*12f80*/  ISETP.GE.AND P4, PT, R2, R0, PT ;  /* 0x000000000200720c */ /* 0x000fda0003f86270 */
[----:B-1----:R-:W-:-:S05]  /*12f90*/  @!P4 IADD3 R5, P3, R9, R5, RZ ;  /* 0x000000050905c210 */ /* 0x002fca0007f7e0ff */
[----:B0-----:R-:W-:-:S04]  /*12fa0*/  @!P4 IMAD.X R6, RZ, RZ, R6, P3 ;  /* 0x000000ffff06c224 */ /* 0x001fc800018e0606 */
        /* <DEDUP_REMOVED lines=28> */
.L_x_2264:
        /* <DEDUP_REMOVED lines=12> */
.L_x_2187:
[----:B------:R-:W-:Y:S05]  /*13230*/  BSYNC B0 ;  /* 0x0000000000007941 */ /* 0x000fea0003800000 */
.L_x_2186:
[----:B------:R-:W-:Y:S01]  /*13240*/  NOP ;  /* 0x0000000000007918 */ /* 0x000fe20000000000 */
[----:B------:R-:W-:-:S13]  /*13250*/  PLOP3.LUT P0, PT, PT, PT, PT, 0x80, 0x0 ;  /* 0x000000000000781c */ /* 0x000fda0003f0f070 */
.L_x_2188:
        /* <DEDUP_REMOVED lines=18> */
.L_x_2265:
[----:B------:R-:W-:Y:S05]  /*13380*/  BSYNC B0 ;  /* 0x0000000000007941 */ /* 0x000fea0003800000 */
.L_x_2189:
[----:B------:R-:W2:Y:S04]  /*13390*/  LDL.LU R2, [R1+0x2c] ;  /* 0x00002c0001027983 */ /* 0x000ea80000300800 */
[----:B------:R-:W3:Y:S01]  /*133a0*/  LDL R3, [R1+0x8] ;  /* 0x0000080001037983 */ /* 0x000ee20000100800 */
[----:B--2---:R-:W-:-:S05]  /*133b0*/  VIADD R2, R2, 0xfffffffe ;  /* 0xfffffffe02027836 */ /* 0x004fca0000000000 */
[----:B---3--:R-:W-:-:S13]  /*133c0*/  ISETP.GE.AND P0, PT, R2, R3, PT ;  /* 0x000000030200720c */ /* 0x008fda0003f06270 */
[----:B------:R-:W-:Y:S05]  /*133d0*/  @!P0 BRA `(.L_x_2191) ;  /* 0x0000001000048947 */ /* 0x000fea0003800000 */
[----:B-1----:R1:W5:Y:S01]  /*133e0*/  LDL.LU R0, [R1] ;  /* 0x0000000001007983 */ /* 0x0023620000300800 */
[----:B------:R-:W-:-:S07]  /*133f0*/  IMAD.MOV.U32 R3, RZ, RZ, R18 ;  /* 0x000000ffff037224 */ /* 0x000fce00078e0012 */
.L_x_2213:
[----:B0-----:R-:W2:Y:S01]  /*13400*/  LDL R4, [R1+0x18] ;  /* 0x0000180001047983 */ /* 0x001ea20000100800 */
[----:B------:R-:W-:Y:S01]  /*13410*/  VIADD R18, R3, 0x1 ;  /* 0x0000000103127836 */ /* 0x000fe20000000000 */
[----:B------:R-:W-:Y:S05]  /*13420*/  YIELD ;  /* 0x0000000000007946 */ /* 0x000fea0003800000 */
[C---:B------:R-:W-:Y:S01]  /*13430*/  ISETP.NE.AND P0, PT, R18.reuse, 0x2, PT ;  /* 0x000000021200780c */ /* 0x040fe20003f05270 */
[----:B------:R-:W-:Y:S03]  /*13440*/  BSSY B0, `(.L_x_2192) ;  /* 0x0000089000007945 */ /* 0x000fe60003800000 */
[----:B------:R-:W-:-:S02]  /*13450*/  SEL R18, R18, RZ, P0 ;  /* 0x000000ff12127207 */ /* 0x000fc40000000000 */
[----:B--2---:R-:W-:Y:S02]  /*13460*/  ISETP.NE.AND P1, PT, R4, RZ, PT ;  /* 0x000000ff0400720c */ /* 0x004fe40003f25270 */
[----:B------:R-:W-:-:S04]  /*13470*/  SEL R4, RZ, 0x1, P0 ;  /* 0x00000001ff047807 */ /* 0x000fc80000000000 */
[----:B-----5:R-:W-:-:S05]  /*13480*/  LOP3.LUT R9, R0, R4, RZ, 0x3c, !PT ;  /* 0x0000000400097212 */ /* 0x020fca00078e3cff */
[----:B------:R2:W-:Y:S02]  /*13490*/  STL [R1], R9 ;  /* 0x0000000901007387 */ /* 0x0005e40000100800 */
        /* <DEDUP_REMOVED lines=25> */
.L_x_2194:
        /* <DEDUP_REMOVED lines=8> */
.L_x_2266:
[----:B------:R-:W-:Y:S05]  /*136b0*/  BSYNC B1 ;  /* 0x0000000000017941 */ /* 0x000fea0003800000 */
.L_x_2195:
        /* <DEDUP_REMOVED lines=9> */
.L_x_2198:
[----:B------:R-:W-:Y:S05]  /*13750*/  BSYNC B1 ;  /* 0x0000000000017941 */ /* 0x000fea0003800000 */
.L_x_2197:
        /* <DEDUP_REMOVED lines=12> */
.L_x_2199:
        /* <DEDUP_REMOVED lines=13> */
.L_x_2267:
[----:B------:R-:W-:Y:S05]  /*138f0*/  BSYNC B1 ;  /* 0x0000000000017941 */ /* 0x000fea0003800000 */
.L_x_2200:
[----:B------:R-:W-:Y:S01]  /*13900*/  BSSY B1, `(.L_x_2202) ;  /* 0x000000b000017945 */ /* 0x000fe20003800000 */
[----:B------:R-:W-:Y:S02]  /*13910*/  IMAD.MOV.U32 R8, RZ, RZ, 0x0 ;  /* 0x00000000ff087424 */ /* 0x000fe400078e00ff */
[----:B--2---:R-:W-:Y:S01]  /*13920*/  IMAD.MOV.U32 R9, RZ, RZ, 0x14f00000 ;  /* 0x14f00000ff097424 */ /* 0x004fe200078e00ff */
[----:B------:R-:W-:Y:S06]  /*13930*/  @P1 BRA `(.L_x_2203) ;  /* 0x00000000001c1947 */ /* 0x000fec0003800000 */
[----:B------:R-:W2:Y:S01]  /*13940*/  S2R R7, SR_TID.X ;  /* 0x0000000000077919 */ /* 0x000ea20000002100 */
[----:B0--3--:R-:W-:-:S04]  /*13950*/  IMAD.MOV.U32 R4, RZ, RZ, 0x7800 ;  /* 0x00007800ff047424 */ /* 0x009fc800078e00ff */
[----:B------:R4:W-:Y:S01]  /*13960*/  SYNCS.ARRIVE.TRANS64 RZ, [R5+URZ+0x29830], R4 ;  /* 0x0298300405ff79a7 */ /* 0x0009e2000800003f */
[----:B--2---:R-:W-:-:S04]  /*13970*/  LOP3.LUT R7, R7, 0x1f, RZ, 0xc0, !PT ;  /* 0x0000001f07077812 */ /* 0x004fc800078ec0ff */
[----:B------:R-:W-:-:S13]  /*13980*/  ISETP.NE.AND P0, PT, R7, RZ, PT ;  /* 0x000000ff0700720c */ /* 0x000fda0003f05270 */
[----:B----4-:R-:W-:Y:S05]  /*13990*/  @!P0 BRA `(.L_x_2203) ;  /* 0x0000000000048947 */ /* 0x010fea0003800000 */
[----:B------:R-:W-:Y:S01]  /*139a0*/  BPT.TRAP 0x1 ;  /* 0x000000040000795c */ /* 0x000fe20000300000 */
.L_x_2203:
[----:B------:R-:W-:Y:S05]  /*139b0*/  BSYNC B1 ;  /* 0x0000000000017941 */ /* 0x000fea0003800000 */
.L_x_2202:
[----:B------:R-:W-:Y:S01]  /*139c0*/  R2UR UR10, R10 ;  /* 0x000000000a0a72ca */ /* 0x000fe200000e0000 */
[----:B0--3--:R-:W-:Y:S01]  /*139d0*/  IMAD R4, R18, 0x7800, R17 ;  /* 0x0000780012047824 */ /* 0x009fe200078e0211 */
[----:B------:R-:W-:Y:S01]  /*139e0*/  R2UR UR6, R8 ;  /* 0x00000000080672ca */ /* 0x000fe200000e0000 */
[----:B------:R-:W-:Y:S01]  /*139f0*/  UIADD3 UR4, UP0, UR48, 0x370, URZ ;  /* 0x0000037030047890 */ /* 0x000fe2000ff1e03f */
[----:B------:R-:W-:Y:S01]  /*13a00*/  R2UR UR7, R9 ;  /* 0x00000000090772ca */ /* 0x000fe200000e0000 */
[----:B------:R-:W-:Y:S01]  /*13a10*/  VIADD R5, R5, 0x29830 ;  /* 0x0002983005057836 */ /* 0x000fe20000000000 */
[----:B------:R-:W-:Y:S01]  /*13a20*/  PLOP3.LUT P0, PT, PT, PT, PT, 0x80, 0x0 ;  /* 0x000000000000781c */ /* 0x000fe20003f0f070 */
[----:B------:R-:W-:Y:S01]  /*13a30*/  VIADD R7, R4, 0x1a400 ;  /* 0x0001a40004077836 */ /* 0x000fe20000000000 */
[----:B------:R-:W-:-:S12]  /*13a40*/  UIADD3.X UR5, URZ, UR49, URZ, UP0, !UPT ;  /* 0x000000313f057290 */ /* 0x000fd800087fe43f */
.L_x_2204:
        /* <DEDUP_REMOVED lines=15> */
.L_x_2205:
        /* <DEDUP_REMOVED lines=15> */
.L_x_2206:
        /* <DEDUP_REMOVED lines=10> */
.L_x_2193:
[----:B------:R-:W-:Y:S05]  /*13cd0*/  BSYNC B0 ;  /* 0x0000000000007941 */ /* 0x000fea0003800000 */
.L_x_2192:
[----:B------:R-:W-:-:S06]  /*13ce0*/  UISETP.NE.AND UP0, UPT, UR39, 0x3, UPT ;  /* 0x000000032700788c */ /* 0x000fcc000bf05270 */
[----:B------:R-:W-:-:S13]  /*13cf0*/  PLOP3.LUT P0, PT, PT, PT, UP0, 0x80, 0x0 ;  /* 0x000000000000781c */ /* 0x000fda0003f0f008 */
[----:B------:R-:W-:Y:S05]  /*13d00*/  @!P0 BRA `(.L_x_2207) ;  /* 0x0000000000048947 */ /* 0x000fea0003800000 */
[----:B------:R-:W-:Y:S01]  /*13d10*/  BPT.TRAP 0x1 ;  /* 0x000000040000795c */ /* 0x000fe20000300000 */
.L_x_2207:
        /* <DEDUP_REMOVED lines=8> */
.L_x_2268:
[----:B------:R-:W-:Y:S05]  /*13da0*/  BSYNC B0 ;  /* 0x0000000000007941 */ /* 0x000fea0003800000 */
.L_x_2208:
[----:B------:R-:W-:Y:S05]  /*13db0*/  @!P1 BRA `(.L_x_2210) ;  /* 0x0000000000049947 */ /* 0x000fea0003800000 */
[----:B------:R-:W-:Y:S01]  /*13dc0*/  BPT.TRAP 0x1 ;  /* 0x000000040000795c */ /* 0x000fe20000300000 */
.L_x_2210:
[----:B------:R-:W-:Y:S01]  /*13dd0*/  SHF.L.U32 R0, R0, 0x1f, RZ ;  /* 0x0000001f00007819 */ /* 0x000fe200000006ff */
[----:B------:R-:W-:-:S03]  /*13de0*/  IMAD R12, R3, 0x5000, RZ ;  /* 0x00005000030c7824 */ /* 0x000fc600078e02ff */
[----:B------:R-:W4:Y:S02]  /*13df0*/  SYNCS.PHASECHK.TRANS64.TRYWAIT P0, [R19+URZ+0x29860], R0 ;  /* 0x02986000130075a7 */ /* 0x000f24000800017f */
[----:B----4-:R-:W-:Y:S05]  /*13e00*/  @!P0 BRA `(.L_x_2211) ;  /* 0x0000002c007c8947 */ /* 0x010fea0003800000 */
.L_x_2269:
[----:B------:R-:W4:Y:S04]  /*13e10*/  LDL R3, [R1+0x24] ;  /* 0x0000240001037983 */ /* 0x000f280000100800 */
[----:B------:R-:W5:Y:S01]  /*13e20*/  LDL R13, [R1+0x20] ;  /* 0x00002000010d7983 */ /* 0x000f620000100800 */
[----:B------:R-:W-:Y:S05]  /*13e30*/  WARPSYNC.ALL ;  /* 0x0000000000007948 */ /* 0x000fea0003800000 */
[----:B----4-:R-:W-:-:S02]  /*13e40*/  LOP3.LUT R0, R12, R3, RZ, 0xfc, !PT ;  /* 0x000000030c007212 */ /* 0x010fc400078efcff */
[----:B------:R-:W4:Y:S01]  /*13e50*/  S2R R3, SR_TID.X ;  /* 0x0000000000037919 */ /* 0x000f220000002100 */
[----:B-----5:R-:W-:Y:S02]  /*13e60*/  LOP3.LUT R20, R12, R13, RZ, 0xfc, !PT ;  /* 0x0000000d0c147212 */ /* 0x020fe400078efcff */
[----:B------:R-:W-:-:S03]  /*13e70*/  IMAD.IADD R0, R17, 0x1, R0 ;  /* 0x0000000111007824 */ /* 0x000fc600078e0200 */
[----:B------:R-:W-:Y:S02]  /*13e80*/  IMAD.IADD R20, R17, 0x1, R20 ;  /* 0x0000000111147824 */ /* 0x000fe400078e0214 */
[----:B0-2---:R-:W3:Y:S01]  /*13e90*/  LDSM.16.MT88.4 R8, [R0+0xa400] ;  /* 0x00a400000008783b */ /* 0x005ee20000004200 */
[----:B----4-:R-:W-:Y:S01]  /*13ea0*/  LOP3.LUT P0, RZ, R3, 0x4, RZ, 0xc0, !PT ;  /* 0x0000000403ff7812 */ /* 0x010fe2000780c0ff */
[----:B------:R-:W-:-:S05]  /*13eb0*/  IMAD.MOV.U32 R3, RZ, RZ, 0x40 ;  /* 0x00000040ff037424 */ /* 0x000fca00078e00ff */
[----:B------:R-:W-:-:S05]  /*13ec0*/  SEL R3, R3, 0xffffffc0, !P0 ;  /* 0xffffffc003037807 */ /* 0x000fca0004000000 */
[----:B------:R-:W-:Y:S01]  /*13ed0*/  IMAD.IADD R3, R3, 0x1, R0 ;  /* 0x0000000103037824 */ /* 0x000fe200078e0200 */
[C-C-:B---3--:R-:W-:Y:S02]  /*13ee0*/  PRMT R4, R8.reuse, 0x6420, R9.reuse ;  /* 0x0000642008047816 */ /* 0x148fe40000000009 */
        /* <DEDUP_REMOVED lines=66> */
.L_x_2212:
        /* <DEDUP_REMOVED lines=14> */
.L_x_2191:
        /* <DEDUP_REMOVED lines=18> */
.L_x_2215:
[----:B------:R-:W-:Y:S05]  /*14510*/  BSYNC B0 ;  /* 0x0000000000007941 */ /* 0x000fea0003800000 */
.L_x_2214:
[----:B------:R-:W-:-:S06]  /*14520*/  UISETP.NE.AND UP0, UPT, UR39, 0x3, UPT ;  /* 0x000000032700788c */ /* 0x000fcc000bf05270 */
[----:B------:R-:W-:-:S13]  /*14530*/  PLOP3.LUT P1, PT, PT, PT, UP0, 0x80, 0x0 ;  /* 0x000000000000781c */ /* 0x000fda0003f2f008 */
[----:B------:R-:W-:Y:S05]  /*14540*/  @!P1 BRA `(.L_x_2216) ;  /* 0x0000000000049947 */ /* 0x000fea0003800000 */
[----:B------:R-:W-:Y:S01]  /*14550*/  BPT.TRAP 0x1 ;  /* 0x000000040000795c */ /* 0x000fe20000300000 */
.L_x_2216:
        /* <DEDUP_REMOVED lines=9> */
.L_x_2270:
[----:B------:R-:W-:Y:S05]  /*145f0*/  BSYNC B0 ;  /* 0x0000000000007941 */ /* 0x000fea0003800000 */
.L_x_2217:
[----:B------:R-:W-:Y:S05]  /*14600*/  @!P2 BRA `(.L_x_2219) ;  /* 0x000000000004a947 */ /* 0x000fea0003800000 */
[----:B------:R-:W-:Y:S01]  /*14610*/  BPT.TRAP 0x1 ;  /* 0x000000040000795c */ /* 0x000fe20000300000 */
.L_x_2219:
[----:B------:R-:W0:Y:S02]  /*14620*/  LDL R0, [R1] ;  /* 0x0000000001007983 */ /* 0x000e240000100800 */
[----:B0-----:R-:W-:-:S04]  /*14630*/  SHF.L.U32 R3, R0, 0x1f, RZ ;  /* 0x0000001f00037819 */ /* 0x001fc800000006ff */
[----:B------:R-:W0:Y:S02]  /*14640*/  SYNCS.PHASECHK.TRANS64.TRYWAIT P1, [R16+URZ+0x29860], R3 ;  /* 0x02986003100075a7 */ /* 0x000e24000802017f */
[----:B0-----:R-:W-:Y:S05]  /*14650*/  @!P1 BRA `(.L_x_2220) ;  /* 0x0000002400909947 */ /* 0x001fea0003800000 */
.L_x_2271:
[----:B------:R-:W2:Y:S04]  /*14660*/  LDL R2, [R1+0x24] ;  /* 0x0000240001027983 */ /* 0x000ea80000100800 */
[----:B------:R-:W3:Y:S01]  /*14670*/  LDL R12, [R1+0x20] ;  /* 0x00002000010c7983 */ /* 0x000ee20000100800 */
[----:B------:R-:W-:Y:S01]  /*14680*/  IMAD R0, R18, 0x5000, RZ ;  /* 0x0000500012007824 */ /* 0x000fe200078e02ff */
[----:B------:R-:W-:Y:S05]  /*14690*/  WARPSYNC.ALL ;  /* 0x0000000000007948 */ /* 0x000fea0003800000 */
[----:B------:R-:W1:Y:S01]  /*146a0*/  S2R R9, SR_TID.X ;  /* 0x0000000000097919 */ /* 0x000e620000002100 */
[----:B------:R-:W-:Y:S01]  /*146b0*/  IMAD.MOV.U32 R13, RZ, RZ, 0x40 ;  /* 0x00000040ff0d7424 */ /* 0x000fe200078e00ff */
[----:B-1----:R-:W-:-:S04]  /*146c0*/  LOP3.LUT P1, RZ, R9, 0x4, RZ, 0xc0, !PT ;  /* 0x0000000409ff7812 */ /* 0x002fc8000782c0ff */
[----:B------:R-:W-:Y:S02]  /*146d0*/  SEL R13, R13, 0xffffffc0, !P1 ;  /* 0xffffffc00d0d7807 */ /* 0x000fe40004800000 */
[C---:B--2---:R-:W-:Y:S02]  /*146e0*/  LOP3.LUT R2, R0.reuse, R2, RZ, 0xfc, !PT ;  /* 0x0000000200027212 */ /* 0x044fe400078efcff */
[----:B---3--:R-:W-:-:S03]  /*146f0*/  LOP3.LUT R0, R0, R12, RZ, 0xfc, !PT ;  /* 0x0000000c00007212 */ /* 0x008fc600078efcff */
[----:B------:R-:W-:-:S04]  /*14700*/  IMAD.IADD R2, R17, 0x1, R2 ;  /* 0x0000000111027824 */ /* 0x000fc800078e0202 */
        /* <DEDUP_REMOVED lines=70> */
.L_x_2221:
        /* <DEDUP_REMOVED lines=12> */
.L_x_2166:
[----:B------:R-:W-:Y:S05]  /*14c30*/  BSYNC B7 ;  /* 0x0000000000077941 */ /* 0x000fea0003800000 */
.L_x_2164:
[----:B-1----:R-:W2:Y:S02]  /*14c40*/  LDL R0, [R1+0x34] ;  /* 0x0000340001007983 */ /* 0x002ea40000100800 */
[----:B--2---:R-:W-:-:S13]  /*14c50*/  ISETP.NE.AND P0, PT, R0, RZ, PT ;  /* 0x000000ff0000720c */ /* 0x004fda0003f05270 */
[----:B------:R-:W-:Y:S05]  /*14c60*/  @!P0 BRA `(.L_x_2222) ;  /* 0x0000000000308947 */ /* 0x000fea0003800000 */
[----:B------:R-:W1:Y:S08]  /*14c70*/  S2UR UR5, SR_CgaCtaId ;  /* 0x00000000000579c3 */ /* 0x000e700000008800 */
[----:B------:R-:W-:Y:S06]  /*14c80*/  BAR.SYNC.DEFER_BLOCKING 0x5, 0x180 ;  /* 0x0146000000007b1d */ /* 0x000fec0000010000 */
[----:B------:R-:W-:-:S02]  /*14c90*/  UMOV UR4, 0x400 ;  /* 0x0000040000047882 */ /* 0x000fc40000000000 */
[----:B-1----:R-:W-:-:S06]  /*14ca0*/  ULEA UR4, UR5, UR4, 0x18 ;  /* 0x0000000405047291 */ /* 0x002fcc000f8ec03f */
[----:B------:R-:W-:-:S05]  /*14cb0*/  IMAD.U32 R17, RZ, RZ, UR4 ;  /* 0x00000004ff117e24 */ /* 0x000fca000f8e00ff */
[----:B0-----:R-:W0:Y:S04]  /*14cc0*/  LDS.128 R4, [R17+0x298d0] ;  /* 0x0298d00011047984 */ /* 0x001e280000000c00 */
[----:B0-----:R0:W-:Y:S01]  /*14cd0*/  STL.64 [R1+0x10], R4 ;  /* 0x0000100401007387 */ /* 0x0011e20000100a00 */
[----:B------:R-:W-:-:S03]  /*14ce0*/  IMAD.MOV.U32 R0, RZ, RZ, R7 ;  /* 0x000000ffff007224 */ /* 0x000fc600078e0007 */
[----:B------:R0:W-:Y:S02]  /*14cf0*/  STL [R1+0x18], R6 ;  /* 0x0000180601007387 */ /* 0x0001e40000100800 */
[----:B------:R-:W-:Y:S01]  /*14d00*/  R2UR UR42, R0 ;  /* 0x00000000002a72ca */ /* 0x000fe200000e0000 */
[----:B------:R-:W-:Y:S06]  /*14d10*/  BAR.ARV 0x4, 0x180 ;  /* 0x0106000000007b1d */ /* 0x000fec0000002000 */
[----:B------:R-:W-:Y:S08]  /*14d20*/  BRA `(.L_x_2223) ;  /* 0x0000000c00e47947 */ /* 0x000ff00003800000 */
.L_x_2222:
[----:B------:R-:W2:Y:S01]  /*14d30*/  LDL.LU R0, [R1+0x10] ;  /* 0x0000100001007983 */ /* 0x000ea20000300800 */
[----:B------:R-:W-:Y:S01]  /*14d40*/  ULDC UR4, c[0x0][0xc3c] ;  /* 0x00030f0000047ab9 */ /* 0x000fe20000000800 */
[----:B0-----:R-:W0:Y:S02]  /*14d50*/  S2R R2, SR_TID.X ;  /* 0x0000000000027919 */ /* 0x001e240000002100 */
[----:B0-----:R-:W-:-:S04]  /*14d60*/  LOP3.LUT R8, R2, 0x1f, RZ, 0xc0, !PT ;  /* 0x0000001f02087812 */ /* 0x001fc800078ec0ff */
[C---:B------:R-:W-:Y:S01]  /*14d70*/  ISETP.NE.AND P0, PT, R8.reuse, 0x1f, PT ;  /* 0x0000001f0800780c */ /* 0x040fe20003f05270 */
[----:B------:R-:W-:-:S05]  /*14d80*/  VIADD R6, R8, UR42 ;  /* 0x0000002a08067c36 */ /* 0x000fca0008000000 */
[----:B------:R-:W-:Y:S01]  /*14d90*/  ISETP.GE.OR P1, PT, R6, UR4, !P0 ;  /* 0x0000000406007c0c */ /* 0x000fe2000c726670 */
[----:B------:R-:W-:Y:S02]  /*14da0*/  IMAD.MOV.U32 R7, RZ, RZ, RZ ;  /* 0x000000ffff077224 */ /* 0x000fe400078e00ff */
[----:B--2---:R-:W-:-:S10]  /*14db0*/  IMAD.MOV.U32 R9, RZ, RZ, R0 ;  /* 0x000000ffff097224 */ /* 0x004fd400078e0000 */
[----:B------:R-:W0:Y:S01]  /*14dc0*/  @!P1 LDC.64 R2, c[0x0][0xc80] ;  /* 0x00032000ff029b82 */ /* 0x000e220000000a00 */
[----:B------:R-:W-:Y:S01]  /*14dd0*/  IMAD.MOV.U32 R0, RZ, RZ, RZ ;  /* 0x000000ffff007224 */ /* 0x000fe200078e00ff */
[----:B------:R-:W-:Y:S01]  /*14de0*/  ISETP.GE.U32.AND P2, PT, R8, 0x2, PT ;  /* 0x000000020800780c */ /* 0x000fe20003f46070 */
[----:B------:R-:W-:-:S05]  /*14df0*/  ULDC UR4, c[0x0][0xc3c] ;  /* 0x00030f0000047ab9 */ /* 0x000fca0000000800 */
[----:B------:R-:W1:Y:S01]  /*14e00*/  @!P1 LDC.64 R4, c[0x0][0xc78] ;  /* 0x00031e00ff049b82 */ /* 0x000e620000000a00 */
[----:B0-----:R-:W-:-:S05]  /*14e10*/  @!P1 IMAD.WIDE R2, R6, 0x4, R2 ;  /* 0x0000000406029825 */ /* 0x001fca00078e0202 */
[----:B------:R1:W2:Y:S02]  /*14e20*/  @!P1 LDG.E R0, desc[UR56][R2.64] ;  /* 0x0000003802009981 */ /* 0x0002a4000c1e1900 */
[----:B-1----:R-:W-:-:S05]  /*14e30*/  @!P1 IMAD.WIDE R2, R6, 0x4, R4 ;  /* 0x0000000406029825 */ /* 0x002fca00078e0204 */
[----:B------:R-:W2:Y:S01]  /*14e40*/  @!P1 LDG.E R7, desc[UR56][R2.64] ;  /* 0x0000003802079981 */ /* 0x000ea2000c1e1900 */
        /* <DEDUP_REMOVED lines=8> */
[----:B--2---:R-:W-:-:S05]  /*14ed0*/  IMAD R2, R7, R0, RZ ;  /* 0x0000000007027224 */ /* 0x004fca00078e02ff */
        /* <DEDUP_REMOVED lines=20> */
.L_x_2226:
        /* <DEDUP_REMOVED lines=38> */
.L_x_2224:
        /* <DEDUP_REMOVED lines=13> */
.L_x_2227:
[----:B---34-:R-:W-:Y:S01]  /*15350*/  IMAD R2, R5, R8, R6 ;  /* 0x0000000805027224 */ /* 0x018fe200078e0206 */
[----:B--2---:R-:W-:Y:S01]  /*15360*/  ISETP.NE.AND P0, PT, R7, 0x1, PT ;  /* 0x000000010700780c */ /* 0x004fe20003f05270 */
[----:B------:R-:W-:Y:S02]  /*15370*/  UIADD3 UR42, UR4, UR42, URZ ;  /* 0x0000002a042a7290 */ /* 0x000fe4000fffe03f */
[----:B------:R-:W-:Y:S01]  /*15380*/  IMAD.IADD R4, R4, 0x1, -R2 ;  /* 0x0000000104047824 */ /* 0x000fe200078e0a02 */
[----:B------:R2:W-:Y:S09]  /*15390*/  STL [R1+0x10], R2 ;  /* 0x0000100201007387 */ /* 0x0005f20000100800 */
[----:B------:R-:W-:Y:S05]  /*153a0*/  @!P0 BRA `(.L_x_2228) ;  /* 0x0000000000e48947 */ /* 0x000fea0003800000 */
[----:B-1----:R-:W-:-:S04]  /*153b0*/  IABS R5, R0 ;  /* 0x0000000000057213 */ /* 0x002fc80000000000 */
[----:B--2---:R-:W1:Y:S08]  /*153c0*/  I2F.RP R2, R5 ;  /* 0x0000000500027306 */ /* 0x004e700000209400 */
[----:B-1----:R-:W1:Y:S02]  /*153d0*/  MUFU.RCP R2, R2 ;  /* 0x0000000200027308 */ /* 0x002e640000001000 */
[----:B-1----:R-:W-:-:S06]  /*153e0*/  VIADD R2, R2, 0xffffffe ;  /* 0x0ffffffe02027836 */ /* 0x002fcc0000000000 */
[----:B0-----:R-:W0:Y:S02]  /*153f0*/  F2I.FTZ.U32.TRUNC.NTZ R3, R2 ;  /* 0x0000000200037305 */ /* 0x001e24000021f000 */
        /* <DEDUP_REMOVED lines=52> */
.L_x_2228:
[----:B------:R-:W-:Y:S02]  /*15740*/  ULDC.64 UR4, c[0x0][0xc90] ;  /* 0x0003240000047ab9 */ /* 0x000fe40000000a00 */
[----:B------:R-:W-:-:S06]  /*15750*/  UIMAD.WIDE UR4, UR42, 0x4, UR4 ;  /* 0x000000042a0478a5 */ /* 0x000fcc000f8e0204 */
[----:B--2---:R-:W-:Y:S02]  /*15760*/  IMAD.U32 R2, RZ, RZ, UR4 ;  /* 0x00000004ff027e24 */ /* 0x004fe4000f8e00ff */
[----:B0-----:R-:W-:-:S05]  /*15770*/  IMAD.U32 R3, RZ, RZ, UR5 ;  /* 0x00000005ff037e24 */ /* 0x001fca000f8e00ff */
        /* <DEDUP_REMOVED lines=60> */
.L_x_2229:
[----:B-1----:R-:W-:-:S05]  /*15b40*/  LOP3.LUT R3, RZ, R4, RZ, 0x33, !PT ;  /* 0x00000004ff037212 */ /* 0x002fca00078e33ff */
[----:B------:R-:W-:-:S05]  /*15b50*/  IMAD.IADD R0, R0, 0x1, R3 ;  /* 0x0000000100007824 */ /* 0x000fca00078e0203 */
[----:B------:R1:W-:Y:S01]  /*15b60*/  STL [R1+0x14], R0 ;  /* 0x0000140001007387 */ /* 0x0003e20000100800 */
[----:B------:R-:W-:Y:S05]  /*15b70*/  BRA `(.L_x_2230) ;  /* 0x0000000000107947 */ /* 0x000fea0003800000 */
.L_x_2225:
[----:B------:R0:W-:Y:S01]  /*15b80*/  STL [R1+0x10], R4 ;  /* 0x0000100401007387 */ /* 0x0001e20000100800 */
[----:B------:R-:W-:-:S03]  /*15b90*/  ULDC UR42, c[0x0][0xc3c] ;  /* 0x00030f00002a7ab9 */ /* 0x000fc60000000800 */
[----:B------:R0:W-:Y:S04]  /*15ba0*/  STL [R1+0x14], RZ ;  /* 0x000014ff01007387 */ /* 0x0001e80000100800 */
[----:B------:R0:W-:Y:S02]  /*15bb0*/  STL [R1+0x18], RZ ;  /* 0x000018ff01007387 */ /* 0x0001e40000100800 */
.L_x_2230:
[----:B0-----:R-:W2:Y:S04]  /*15bc0*/  LDL R2, [R1+0x18] ;  /* 0x0000180001027983 */ /* 0x001ea80000100800 */
[----:B------:R-:W3:Y:S04]  /*15bd0*/  LDL R3, [R1+0x14] ;  /* 0x0000140001037983 */ /* 0x000ee80000100800 */
[----:B------:R-:W4:Y:S01]  /*15be0*/  LDL R4, [R1+0x10] ;  /* 0x0000100001047983 */ /* 0x000f220000100800 */
[----:B-1----:R-:W0:Y:S02]  /*15bf0*/  S2R R0, SR_TID.X ;  /* 0x0000000000007919 */ /* 0x002e240000002100 */
        /* <DEDUP_REMOVED lines=12> */
.L_x_2223:
[----:B------:R-:W-:Y:S02]  /*15cc0*/  ULDC UR4, c[0x0][0xc3c] ;  /* 0x00030f0000047ab9 */ /* 0x000fe40000000800 */
[----:B------:R-:W-:-:S06]  /*15cd0*/  UISETP.GE.AND UP0, UPT, UR42, UR4, UPT ;  /* 0x000000042a00728c */ /* 0x000fcc000bf06270 */
[----:B------:R-:W-:-:S13]  /*15ce0*/  PLOP3.LUT P0, PT, PT, PT, UP0, 0x80, 0x0 ;  /* 0x000000000000781c */ /* 0x000fda0003f0f008 */
[----:B------:R-:W-:Y:S05]  /*15cf0*/  @!P0 BRA `(.L_x_2231) ;  /* 0xffffffb400408947 */ /* 0x000fea000383ffff */
.L_x_2159:
[----:B------:R-:W2:Y:S01]  /*15d00*/  LDL.LU R0, [R1+0x30] ;  /* 0x0000300001007983 */ /* 0x000ea20000300800 */
[----:B------:R-:W-:Y:S01]  /*15d10*/  BSSY B0, `(.L_x_2232) ;  /* 0x000000b000007945 */ /* 0x000fe20003800000 */
[----:B01----:R-:W0:Y:S01]  /*15d20*/  S2R R4, SR_CgaCtaId ;  /* 0x0000000000047919 */ /* 0x003e220000008800 */
[----:B--2---:R-:W-:-:S05]  /*15d30*/  VIADD R0, R0, 0x1 ;  /* 0x0000000100007836 */ /* 0x004fca0000000000 */
        /* <DEDUP_REMOVED lines=8> */
.L_x_2272:
[----:B------:R-:W-:Y:S05]  /*15dc0*/  BSYNC B0 ;  /* 0x0000000000007941 */ /* 0x000fea0003800000 */
.L_x_2232:
[----:B------:R-:W-:-:S03]  /*15dd0*/  UMOV UR4, 0xffffffff ;  /* 0xffffffff00047882 */ /* 0x000fc60000000000 */
[----:B------:R-:W-:Y:S05]  /*15de0*/  BRA.DIV UR4, `(.L_x_2234) ;  /* 0x0000000e04d47947 */ /* 0x000fea000b800000 */
[----:B0-----:R-:W0:Y:S02]  /*15df0*/  S2R R0, SR_TID.X ;  /* 0x0000000000007919 */ /* 0x001e240000002100 */
[----:B0-----:R-:W-:-:S04]  /*15e00*/  SHF.R.U32.HI R0, RZ, 0x5, R0 ;  /* 0x00000005ff007819 */ /* 0x001fc80000011600 */
[----:B------:R-:W-:-:S05]  /*15e10*/  LOP3.LUT R0, R0, 0x3, RZ, 0xc0, !PT ;  /* 0x0000000300007812 */ /* 0x000fca00078ec0ff */
[----:B------:R0:W1:Y:S02]  /*15e20*/  SHFL.IDX PT, R14, R0, RZ, 0x1f ;  /* 0x00001fff000e7589 */ /* 0x00006400000e0000 */
.L_x_2275:
[----:B-1----:R-:W-:Y:S01]  /*15e30*/  ISETP.NE.AND P0, PT, R14, RZ, PT ;  /* 0x000000ff0e00720c */ /* 0x002fe20003f05270 */
[----:B------:R-:W-:-:S12]  /*15e40*/  BSSY B0, `(.L_x_2235) ;  /* 0x000002c000007945 */ /* 0x000fd80003800000 */
[----:B------:R-:W-:Y:S05]  /*15e50*/  @P0 BRA `(.L_x_2236) ;  /* 0x0000000000a80947 */ /* 0x000fea0003800000 */
[----:B------:R-:W-:-:S03]  /*15e60*/  UMOV UR4, 0xffffffff ;  /* 0xffffffff00047882 */ /* 0x000fc60000000000 */
[----:B------:R-:W-:Y:S05]  /*15e70*/  BRA.DIV UR4, `(.L_x_2237) ;  /* 0x0000000e04e47947 */ /* 0x000fea000b800000 */
[----:B------:R-:W-:-:S13]  /*15e80*/  ELECT P6, URZ, PT ;  /* 0x00000000003f782f */ /* 0x000fda00038c0000 */
.L_x_2278:
[----:B------:R-:W-:Y:S05]  /*15e90*/  @!P6 BRA `(.L_x_2236) ;  /* 0x000000000098e947 */ /* 0x000fea0003800000 */
[----:B------:R-:W-:-:S06]  /*15ea0*/  ULOP3.LUT UR4, UR38, 0x2, URZ, 0xfc, !UPT ;  /* 0x0000000226047892 */ /* 0x000fcc000f8efc3f */
[----:B0-----:R-:W-:-:S05]  /*15eb0*/  IMAD.U32 R0, RZ, RZ, UR4 ;  /* 0x00000004ff007e24 */ /* 0x001fca000f8e00ff */
[----:B------:R-:W-:-:S13]  /*15ec0*/  ISETP.NE.AND P0, PT, R0, 0x3, PT ;  /* 0x000000030000780c */ /* 0x000fda0003f05270 */
[----:B------:R-:W-:Y:S05]  /*15ed0*/  @!P0 BRA `(.L_x_2238) ;  /* 0x0000000000048947 */ /* 0x000fea0003800000 */
[----:B------:R-:W-:Y:S01]  /*15ee0*/  BPT.TRAP 0x1 ;  /* 0x000000040000795c */ /* 0x000fe20000300000 */
.L_x_2238:
        /* <DEDUP_REMOVED lines=13> */
.L_x_2279:
[----:B------:R-:W1:Y:S02]  /*15fc0*/  SYNCS.PHASECHK.TRANS64.TRYWAIT P1, [R5+URZ], R0 ;  /* 0x00000000050075a7 */ /* 0x000e64000802017f */
[----:B-1----:R-:W-:Y:S05]  /*15fd0*/  @!P1 BRA `(.L_x_2240) ;  /* 0x0000000c00c09947 */ /* 0x002fea0003800000 */
.L_x_2280:
[----:B------:R-:W-:Y:S05]  /*15fe0*/  @!P0 BRA `(.L_x_2241) ;  /* 0x0000000000048947 */ /* 0x000fea0003800000 */
[----:B------:R-:W-:Y:S01]  /*15ff0*/  BPT.TRAP 0x1 ;  /* 0x000000040000795c */ /* 0x000fe20000300000 */
.L_x_2241:
[----:B-1----:R-:W-:-:S04]  /*16000*/  IMAD R5, R18, 0x8, R3 ;  /* 0x0000000812057824 */ /* 0x002fc800078e0203 */
[----:B------:R-:W1:Y:S02]  /*16010*/  SYNCS.PHASECHK.TRANS64.TRYWAIT P1, [R5+URZ+0x29860], R4 ;  /* 0x02986004050075a7 */ /* 0x000e64000802017f */
[----:B-1----:R-:W-:Y:S05]  /*16020*/  @!P1 BRA `(.L_x_2242) ;  /* 0x0000000c00c09947 */ /* 0x002fea0003800000 */
.L_x_2281:
[----:B------:R-:W-:Y:S05]  /*16030*/  @!P0 BRA `(.L_x_2243) ;  /* 0x0000000000048947 */ /* 0x000fea0003800000 */
[----:B------:R-:W-:Y:S01]  /*16040*/  BPT.TRAP 0x1 ;  /* 0x000000040000795c */ /* 0x000fe20000300000 */
.L_x_2243:
[----:B------:R-:W-:-:S04]  /*16050*/  IMAD R3, R2, 0x8, R3 ;  /* 0x0000000802037824 */ /* 0x000fc800078e0203 */
[----:B------:R-:W2:Y:S02]  /*16060*/  SYNCS.PHASECHK.TRANS64.TRYWAIT P1, [R3+URZ+0x29860], R0 ;  /* 0x02986000030075a7 */ /* 0x000ea4000802017f */
[----:B--2---:R-:W-:Y:S05]  /*16070*/  @!P1 BRA `(.L_x_2244) ;  /* 0x0000000c00c09947 */ /* 0x004fea0003800000 */
.L_x_2282:
[----:B------:R-:W-:Y:S05]  /*16080*/  @!P0 BRA `(.L_x_2245) ;  /* 0x0000000000048947 */ /* 0x000fea0003800000 */
[----:B------:R-:W-:Y:S01]  /*16090*/  BPT.TRAP 0x1 ;  /* 0x000000040000795c */ /* 0x000fe20000300000 */
.L_x_2245:
[----:B------:R-:W3:Y:S02]  /*160a0*/  SYNCS.PHASECHK.TRANS64.TRYWAIT P0, [R5+URZ+0x29880], R4 ;  /* 0x02988004050075a7 */ /* 0x000ee4000800017f */
[----:B---3--:R-:W-:Y:S05]  /*160b0*/  @!P0 BRA `(.L_x_2246) ;  /* 0x0000000c00c48947 */ /* 0x008fea0003800000 */
.L_x_2247:
[----:B----4-:R4:W0:Y:S02]  /*160c0*/  SYNCS.PHASECHK.TRANS64.TRYWAIT P0, [R3+URZ+0x29880], R0 ;  /* 0x02988000030075a7 */ /* 0x010824000800017f */
[----:B0-----:R-:W-:Y:S05]  /*160d0*/  @!P0 NANOSLEEP.SYNCS 0x989680 ;  /* 0x009896800000895d */ /* 0x001fea0003900000 */
[----:B------:R-:W0:Y:S02]  /*160e0*/  @!P0 SYNCS.PHASECHK.TRANS64 P0, [R3+URZ+0x29880], R0 ;  /* 0x02988000030085a7 */ /* 0x000e24000800007f */
[----:B0-----:R-:W-:Y:S05]  /*160f0*/  @!P0 BRA `(.L_x_2247) ;  /* 0xfffffffc00f08947 */ /* 0x001fea000383ffff */
.L_x_2236:
[----:B------:R-:W-:Y:S05]  /*16100*/  BSYNC B0 ;  /* 0x0000000000007941 */ /* 0x000fea0003800000 */
.L_x_2235:
[----:B------:R-:W-:Y:S05]  /*16110*/  EXIT ;  /* 0x000000000000794d */ /* 0x000fea0003800000 */
.L_x_2095:
[----:B0-----:R-:W-:-:S04]  /*16120*/  IMAD.U32 R3, RZ, RZ, UR41 ;  /* 0x00000029ff037e24 */ /* 0x001fc8000f8e00ff */
[----:B------:R0:W1:Y:S03]  /*16130*/  SYNCS.PHASECHK.TRANS64.TRYWAIT P0, [R3+URZ+0x29800], R0 ;  /* 0x02980000030075a7 */ /* 0x000066000800017f */
[----:B-1----:R-:W-:Y:S05]  /*16140*/  @!P0 NANOSLEEP.SYNCS 0x989680 ;  /* 0x009896800000895d */ /* 0x002fea0003900000 */
[----:B------:R-:W1:Y:S02]  /*16150*/  @!P0 SYNCS.PHASECHK.TRANS64 P0, [R3+URZ+0x29800], R0 ;  /* 0x02980000030085a7 */ /* 0x000e64000800007f */
[----:B-1----:R-:W-:Y:S05]  /*16160*/  @!P0 BRA `(.L_x_2095) ;  /* 0xfffffffc00ec8947 */ /* 0x002fea000383ffff */
[----:B------:R-:W-:Y:S05]  /*16170*/  BRA `(.L_x_2248) ;  /* 0xfffffebc009c7947 */ /* 0x000fea000383ffff */
.L_x_2099:
[----:B-1----:R1:W2:Y:S02]  /*16180*/  SYNCS.PHASECHK.TRANS64.TRYWAIT P2, [R2+URZ+0x29830], R3 ;  /* 0x02983003020075a7 */ /* 0x0022a4000804017f */
[----:B--2---:R-:W-:Y:S05]  /*16190*/  @!P2 NANOSLEEP.SYNCS 0x989680 ;  /* 0x009896800000a95d */ /* 0x004fea0003900000 */
[----:B------:R-:W2:Y:S02]  /*161a0*/  @!P2 SYNCS.PHASECHK.TRANS64 P2, [R2+URZ+0x29830], R3 ;  /* 0x029830030200a5a7 */ /* 0x000ea4000804007f */
[----:B--2---:R-:W-:Y:S05]  /*161b0*/  @!P2 BRA `(.L_x_2099) ;  /* 0xfffffffc00f0a947 */ /* 0x004fea000383ffff */
[----:B------:R-:W-:Y:S05]  /*161c0*/  BRA `(.L_x_2098) ;  /* 0xfffffebc00c07947 */ /* 0x000fea000383ffff */
.L_x_2104:
[----:B-1----:R-:W-:-:S04]  /*161d0*/  IMAD.U32 R7, RZ, RZ, UR6 ;  /* 0x00000006ff077e24 */ /* 0x002fc8000f8e00ff */
[----:B------:R1:W2:Y:S03]  /*161e0*/  SYNCS.PHASECHK.TRANS64.TRYWAIT P3, [R7+URZ+0x29830], R0 ;  /* 0x02983000070075a7 */ /* 0x0002a6000806017f */
[----:B--2---:R-:W-:Y:S05]  /*161f0*/  @!P3 NANOSLEEP.SYNCS 0x989680 ;  /* 0x009896800000b95d */ /* 0x004fea0003900000 */
[----:B------:R-:W2:Y:S02]  /*16200*/  @!P3 SYNCS.PHASECHK.TRANS64 P3, [R7+URZ+0x29830], R0 ;  /* 0x029830000700b5a7 */ /* 0x000ea4000806007f */
[----:B--2---:R-:W-:Y:S05]  /*16210*/  @!P3 BRA `(.L_x_2104) ;  /* 0xfffffffc00ecb947 */ /* 0x004fea000383ffff */
[----:B------:R-:W-:Y:S05]  /*16220*/  BRA `(.L_x_2101) ;  /* 0xfffffef000cc7947 */ /* 0x000fea000383ffff */
.L_x_2108:
[----:B-1----:R-:W-:-:S04]  /*16230*/  IMAD.U32 R7, RZ, RZ, UR6 ;  /* 0x00000006ff077e24 */ /* 0x002fc8000f8e00ff */
[----:B------:R1:W2:Y:S03]  /*16240*/  SYNCS.PHASECHK.TRANS64.TRYWAIT P3, [R7+URZ+0x29850], R0 ;  /* 0x02985000070075a7 */ /* 0x0002a6000806017f */
[----:B--2---:R-:W-:Y:S05]  /*16250*/  @!P3 NANOSLEEP.SYNCS 0x989680 ;  /* 0x009896800000b95d */ /* 0x004fea0003900000 */
[----:B------:R-:W2:Y:S02]  /*16260*/  @!P3 SYNCS.PHASECHK.TRANS64 P3, [R7+URZ+0x29850], R0 ;  /* 0x029850000700b5a7 */ /* 0x000ea4000806007f */
[----:B--2---:R-:W-:Y:S05]  /*16270*/  @!P3 BRA `(.L_x_2108) ;  /* 0xfffffffc00ecb947 */ /* 0x004fea000383ffff */
[----:B------:R-:W-:Y:S05]  /*16280*/  BRA `(.L_x_2105) ;  /* 0xfffffefc00d47947 */ /* 0x000fea000383ffff */
.L_x_2115:
[----:B-1----:R-:W-:-:S04]  /*16290*/  IMAD.U32 R9, RZ, RZ, UR6 ;  /* 0x00000006ff097e24 */ /* 0x002fc8000f8e00ff */
[----:B------:R1:W2:Y:S03]  /*162a0*/  SYNCS.PHASECHK.TRANS64.TRYWAIT P2, [R9+URZ+0x29830], R0 ;  /* 0x02983000090075a7 */ /* 0x0002a6000804017f */
[----:B--2---:R-:W-:Y:S05]  /*162b0*/  @!P2 NANOSLEEP.SYNCS 0x989680 ;  /* 0x009896800000a95d */ /* 0x004fea0003900000 */
[----:B------:R-:W2:Y:S02]  /*162c0*/  @!P2 SYNCS.PHASECHK.TRANS64 P2, [R9+URZ+0x29830], R0 ;  /* 0x029830000900a5a7 */ /* 0x000ea4000804007f */
[----:B--2---:R-:W-:Y:S05]  /*162d0*/  @!P2 BRA `(.L_x_2115) ;  /* 0xfffffffc00eca947 */ /* 0x004fea000383ffff */
[----:B------:R-:W-:Y:S05]  /*162e0*/  BRA `(.L_x_2112) ;  /* 0xffffff2800ac7947 */ /* 0x000fea000383ffff */
.L_x_2119:
[----:B-1----:R-:W-:-:S04]  /*162f0*/  IMAD.U32 R9, RZ, RZ, UR6 ;  /* 0x00000006ff097e24 */ /* 0x002fc8000f8e00ff */
[----:B------:R1:W2:Y:S03]  /*16300*/  SYNCS.PHASECHK.TRANS64.TRYWAIT P2, [R9+URZ+0x29850], R0 ;  /* 0x02985000090075a7 */ /* 0x0002a6000804017f */
[----:B--2---:R-:W-:Y:S05]  /*16310*/  @!P2 NANOSLEEP.SYNCS 0x989680 ;  /* 0x009896800000a95d */ /* 0x004fea0003900000 */
[----:B------:R-:W2:Y:S02]  /*16320*/  @!P2 SYNCS.PHASECHK.TRANS64 P2, [R9+URZ+0x29850], R0 ;  /* 0x029850000900a5a7 */ /* 0x000ea4000804007f */
[----:B--2---:R-:W-:Y:S05]  /*16330*/  @!P2 BRA `(.L_x_2119) ;  /* 0xfffffffc00eca947 */ /* 0x004fea000383ffff */
[----:B------:R-:W-:Y:S05]  /*16340*/  BRA `(.L_x_2116) ;  /* 0xffffff3400a87947 */ /* 0x000fea000383ffff */
.L_x_2125:
[----:B-1----:R-:W-:-:S04]  /*16350*/  IMAD.U32 R6, RZ, RZ, UR5 ;  /* 0x00000005ff067e24 */ /* 0x002fc8000f8e00ff */
[----:B------:R1:W2:Y:S03]  /*16360*/  SYNCS.PHASECHK.TRANS64.TRYWAIT P0, [R6+URZ+0x29850], R5 ;  /* 0x02985005060075a7 */ /* 0x0002a6000800017f */
[----:B--2---:R-:W-:Y:S05]  /*16370*/  @!P0 NANOSLEEP.SYNCS 0x989680 ;  /* 0x009896800000895d */ /* 0x004fea0003900000 */
[----:B------:R-:W2:Y:S02]  /*16380*/  @!P0 SYNCS.PHASECHK.TRANS64 P0, [R6+URZ+0x29850], R5 ;  /* 0x02985005060085a7 */ /* 0x000ea4000800007f */
[----:B--2---:R-:W-:Y:S05]  /*16390*/  @!P0 BRA `(.L_x_2125) ;  /* 0xfffffffc00ec8947 */ /* 0x004fea000383ffff */
[----:B------:R-:W-:Y:S05]  /*163a0*/  BRA `(.L_x_2124) ;  /* 0xffffff54007c7947 */ /* 0x000fea000383ffff */
.L_x_2175:
[----:B------:R-:W-:Y:S02]  /*163b0*/  IMAD.MOV.U32 R13, RZ, RZ, R0 ;  /* 0x000000ffff0d7224 */ /* 0x000fe400078e0000 */
[----:B------:R-:W-:Y:S02]  /*163c0*/  IMAD.MOV.U32 R12, RZ, RZ, RZ ;  /* 0x000000ffff0c7224 */ /* 0x000fe400078e00ff */
[----:B------:R-:W-:Y:S02]  /*163d0*/  IMAD.MOV.U32 R11, RZ, RZ, 0x1f ;  /* 0x0000001fff0b7424 */ /* 0x000fe400078e00ff */
[----:B------:R-:W-:-:S07]  /*163e0*/  IMAD.MOV.U32 R15, RZ, RZ, -0x1 ;  /* 0xffffffffff0f7424 */ /* 0x000fce00078e00ff */
[----:B0-2---:R-:W-:Y:S05]  /*163f0*/  WARPSYNC.COLLECTIVE R15, `(.L_x_2249) ;  /* 0x000000000f087348 */ /* 0x005fea0003c00000 */
[----:B------:R1:W3:Y:S02]  /*16400*/  SHFL.IDX P6, R14, R13, R12, R11 ;  /* 0x0000000c0d0e7389 */ /* 0x0002e400000c000b */
[----:B0123--:R-:W-:Y:S01]  /*16410*/  ENDCOLLECTIVE ;  /* 0x000000000000791b */ /* 0x00ffe20003800000 */
.L_x_2249:
[----:B------:R-:W-:Y:S05]  /*16420*/  BRA `(.L_x_2250) ;  /* 0xffffffbc00b07947 */ /* 0x000fea000383ffff */
.L_x_2177:
[----:B------:R-:W-:Y:S01]  /*16430*/  BSSY B0, `(.L_x_2251) ;  /* 0x0000006000007945 */ /* 0x000fe20003800000 */
[----:B------:R-:W-:-:S07]  /*16440*/  IMAD.MOV.U32 R15, RZ, RZ, -0x1 ;  /* 0xffffffffff0f7424 */ /* 0x000fce00078e00ff */
[----:B0-2---:R-:W-:Y:S05]  /*16450*/  WARPSYNC.COLLECTIVE R15, `(.L_x_2252) ;  /* 0x000000000f0c7348 */ /* 0x005fea0003c00000 */
[----:B------:R-:W-:Y:S02]  /*16460*/  ELECT P6, UR62, PT ;  /* 0x00000000003e782f */ /* 0x000fe400038c0000 */
[----:B------:R-:W-:Y:S01]  /*16470*/  MOV R14, UR62 ;  /* 0x0000003e000e7c02 */ /* 0x000fe20008000f00 */
[----:B0-2---:R-:W-:Y:S10]  /*16480*/  ENDCOLLECTIVE ;  /* 0x000000000000791b */ /* 0x005ff40003800000 */
.L_x_2252:
[----:B------:R-:W-:Y:S05]  /*16490*/  BSYNC B0 ;  /* 0x0000000000007941 */ /* 0x000fea0003800000 */
.L_x_2251:
[----:B------:R-:W-:Y:S05]  /*164a0*/  BRA `(.L_x_2253) ;  /* 0xffffffbc00b87947 */ /* 0x000fea000383ffff */
.L_x_2179:
[----:B-1----:R1:W2:Y:S02]  /*164b0*/  SYNCS.PHASECHK.TRANS64.TRYWAIT P0, [R2+URZ+0x29880], R3 ;  /* 0x02988003020075a7 */ /* 0x0022a4000800017f */
[----:B--2---:R-:W-:Y:S05]  /*164c0*/  @!P0 NANOSLEEP.SYNCS 0x989680 ;  /* 0x009896800000895d */ /* 0x004fea0003900000 */
[----:B------:R-:W2:Y:S02]  /*164d0*/  @!P0 SYNCS.PHASECHK.TRANS64 P0, [R2+URZ+0x29880], R3 ;  /* 0x02988003020085a7 */ /* 0x000ea4000800007f */
[----:B--2---:R-:W-:Y:S05]  /*164e0*/  @!P0 BRA `(.L_x_2179) ;  /* 0xfffffffc00f08947 */ /* 0x004fea000383ffff */
[----:B------:R-:W-:Y:S05]  /*164f0*/  BRA `(.L_x_2254) ;  /* 0xffffffc000187947 */ /* 0x000fea000383ffff */
.L_x_2181:
[----:B0-----:R0:W2:Y:S02]  /*16500*/  SYNCS.PHASECHK.TRANS64.TRYWAIT P0, [R2+URZ+0x29840], R3 ;  /* 0x02984003020075a7 */ /* 0x0010a4000800017f */
[----:B--2---:R-:W-:Y:S05]  /*16510*/  @!P0 NANOSLEEP.SYNCS 0x989680 ;  /* 0x009896800000895d */ /* 0x004fea0003900000 */
[----:B------:R-:W2:Y:S02]  /*16520*/  @!P0 SYNCS.PHASECHK.TRANS64 P0, [R2+URZ+0x29840], R3 ;  /* 0x02984003020085a7 */ /* 0x000ea4000800007f */
[----:B--2---:R-:W-:Y:S05]  /*16530*/  @!P0 BRA `(.L_x_2181) ;  /* 0xfffffffc00f08947 */ /* 0x004fea000383ffff */
[----:B------:R-:W-:Y:S05]  /*16540*/  BRA `(.L_x_2255) ;  /* 0xffffffc000687947 */ /* 0x000fea000383ffff */
.L_x_2185:
[----:B------:R-:W-:Y:S01]  /*16550*/  IMAD.MOV.U32 R13, RZ, RZ, R3 ;  /* 0x000000ffff0d7224 */ /* 0x000fe200078e0003 */
[----:B------:R-:W-:Y:S01]  /*16560*/  LOP3.LUT R7, R7, 0x7f, RZ, 0xc0, !PT ;  /* 0x0000007f07077812 */ /* 0x000fe200078ec0ff */
[----:B------:R-:W-:Y:S02]  /*16570*/  IMAD.MOV.U32 R12, RZ, RZ, RZ ;  /* 0x000000ffff0c7224 */ /* 0x000fe400078e00ff */
[----:B------:R-:W-:Y:S01]  /*16580*/  IMAD.MOV.U32 R11, RZ, RZ, 0x1c1f ;  /* 0x00001c1fff0b7424 */ /* 0x000fe200078e00ff */
[----:B------:R-:W-:Y:S01]  /*16590*/  SHF.R.U32.HI R2, RZ, 0x2, R7 ;  /* 0x00000002ff027819 */ /* 0x000fe20000011607 */
[----:B------:R-:W-:Y:S02]  /*165a0*/  IMAD.MOV.U32 R15, RZ, RZ, -0x1 ;  /* 0xffffffffff0f7424 */ /* 0x000fe400078e00ff */
[----:B------:R-:W-:Y:S02]  /*165b0*/  IMAD R0, R19, R5, RZ ;  /* 0x0000000513007224 */ /* 0x000fe400078e02ff */
[----:B------:R-:W-:-:S07]  /*165c0*/  IMAD R2, R10, 0x80, R2 ;  /* 0x000000800a027824 */ /* 0x000fce00078e0202 */
[----:B-----5:R-:W-:Y:S05]  /*165d0*/  WARPSYNC.COLLECTIVE R15, `(.L_x_2256) ;  /* 0x000000000f087348 */ /* 0x020fea0003c00000 */
[----:B------:R0:W1:Y:S02]  /*165e0*/  SHFL.IDX P6, R14, R13, R12, R11 ;  /* 0x0000000c0d0e7389 */ /* 0x00006400000c000b */
[----:B01---5:R-:W-:Y:S01]  /*165f0*/  ENDCOLLECTIVE ;  /* 0x000000000000791b */ /* 0x023fe20003800000 */
.L_x_2256:
[----:B------:R-:W-:Y:S01]  /*16600*/  ISETP.GE.AND P4, PT, R2, R0, PT ;  /* 0x000000000200720c */ /* 0x000fe20003f86270 */
[----:B------:R-:W-:Y:S02]  /*16610*/  IMAD.MOV.U32 R13, RZ, RZ, R4 ;  /* 0x000000ffff0d7224 */ /* 0x000fe400078e0004 */
[----:B------:R-:W-:-:S10]  /*16620*/  IMAD.MOV.U32 R6, RZ, RZ, R14 ;  /* 0x000000ffff067224 */ /* 0x000fd400078e000e */
[----:B------:R-:W-:Y:S05]  /*16630*/  WARPSYNC.COLLECTIVE R15, `(.L_x_2257) ;  /* 0x000000000f087348 */ /* 0x000fea0003c00000 */
[----:B------:R0:W1:Y:S02]  /*16640*/  SHFL.IDX P6, R14, R13, R12, R11 ;  /* 0x0000000c0d0e7389 */ /* 0x00006400000c000b */
[----:B01----:R-:W-:Y:S01]  /*16650*/  ENDCOLLECTIVE ;  /* 0x000000000000791b */ /* 0x003fe20003800000 */
.L_x_2257:
[----:B------:R-:W-:Y:S02]  /*16660*/  IMAD.MOV.U32 R13, RZ, RZ, R3 ;  /* 0x000000ffff0d7224 */ /* 0x000fe400078e0003 */
[----:B------:R-:W-:Y:S02]  /*16670*/  IMAD.MOV.U32 R12, RZ, RZ, 0x1 ;  /* 0x00000001ff0c7424 */ /* 0x000fe400078e00ff */
[----:B------:R-:W-:-:S07]  /*16680*/  IMAD.MOV.U32 R5, RZ, RZ, R14 ;  /* 0x000000ffff057224 */ /* 0x000fce00078e000e */
[----:B------:R-:W-:Y:S05]  /*16690*/  WARPSYNC.COLLECTIVE R15, `(.L_x_2258) ;  /* 0x000000000f087348 */ /* 0x000fea0003c00000 */
[----:B------:R0:W1:Y:S02]  /*166a0*/  SHFL.IDX P6, R14, R13, R12, R11 ;  /* 0x0000000c0d0e7389 */ /* 0x00006400000c000b */
[----:B01----:R-:W-:Y:S01]  /*166b0*/  ENDCOLLECTIVE ;  /* 0x000000000000791b */ /* 0x003fe20003800000 */
.L_x_2258:
        /* <DEDUP_REMOVED lines=16> */
.L_x_2259:
        /* <DEDUP_REMOVED lines=10> */
.L_x_2260:
        /* <DEDUP_REMOVED lines=16> */
.L_x_2261:
[----:B------:R-:W-:Y:S02]  /*16960*/  IMAD.MOV.U32 R13, RZ, RZ, R3 ;  /* 0x000000ffff0d7224 */ /* 0x000fe400078e0003 */
[----:B------:R-:W-:Y:S02]  /*16970*/  IMAD.MOV.U32 R12, RZ, RZ, 0x3 ;  /* 0x00000003ff0c7424 */ /* 0x000fe400078e00ff */
[----:B------:R-:W-:-:S07]  /*16980*/  IMAD.MOV.U32 R6, RZ, RZ, R14 ;  /* 0x000000ffff067224 */ /* 0x000fce00078e000e */
[----:B------:R-:W-:Y:S05]  /*16990*/  WARPSYNC.COLLECTIVE R15, `(.L_x_2262) ;  /* 0x000000000f087348 */ /* 0x000fea0003c00000 */
[----:B------:R0:W1:Y:S02]  /*169a0*/  SHFL.IDX P6, R14, R13, R12, R11 ;  /* 0x0000000c0d0e7389 */ /* 0x00006400000c000b */
[----:B01----:R-:W-:Y:S01]  /*169b0*/  ENDCOLLECTIVE ;  /* 0x000000000000791b */ /* 0x003fe20003800000 */
.L_x_2262:
        /* <DEDUP_REMOVED lines=14> */
.L_x_2263:
[----:B------:R-:W-:Y:S01]  /*16aa0*/  IMAD.MOV.U32 R4, RZ, RZ, R14 ;  /* 0x000000ffff047224 */ /* 0x000fe200078e000e */
[----:B------:R-:W-:Y:S06]  /*16ab0*/  BRA `(.L_x_2264) ;  /* 0xffffffc400ac7947 */ /* 0x000fec000383ffff */
.L_x_2190:
[----:B-1----:R1:W2:Y:S02]  /*16ac0*/  SYNCS.PHASECHK.TRANS64.TRYWAIT P0, [R17+URZ+0x29820], R0 ;  /* 0x02982000110075a7 */ /* 0x0022a4000800017f */
[----:B--2---:R-:W-:Y:S05]  /*16ad0*/  @!P0 NANOSLEEP.SYNCS 0x989680 ;  /* 0x009896800000895d */ /* 0x004fea0003900000 */
[----:B------:R-:W2:Y:S02]  /*16ae0*/  @!P0 SYNCS.PHASECHK.TRANS64 P0, [R17+URZ+0x29820], R0 ;  /* 0x02982000110085a7 */ /* 0x000ea4000800007f */
[----:B--2---:R-:W-:Y:S05]  /*16af0*/  @!P0 BRA `(.L_x_2190) ;  /* 0xfffffffc00f08947 */ /* 0x004fea000383ffff */
[----:B------:R-:W-:Y:S05]  /*16b00*/  BRA `(.L_x_2265) ;  /* 0xffffffc8001c7947 */ /* 0x000fea000383ffff */
.L_x_2196:
[----:B0-----:R0:W3:Y:S02]  /*16b10*/  SYNCS.PHASECHK.TRANS64.TRYWAIT P0, [R5+URZ+0x29880], R4 ;  /* 0x02988004050075a7 */ /* 0x0010e4000800017f */
[----:B---3--:R-:W-:Y:S05]  /*16b20*/  @!P0 NANOSLEEP.SYNCS 0x989680 ;  /* 0x009896800000895d */ /* 0x008fea0003900000 */
[----:B------:R-:W3:Y:S02]  /*16b30*/  @!P0 SYNCS.PHASECHK.TRANS64 P0, [R5+URZ+0x29880], R4 ;  /* 0x02988004050085a7 */ /* 0x000ee4000800007f */
[----:B---3--:R-:W-:Y:S05]  /*16b40*/  @!P0 BRA `(.L_x_2196) ;  /* 0xfffffffc00f08947 */ /* 0x008fea000383ffff */
[----:B------:R-:W-:Y:S05]  /*16b50*/  BRA `(.L_x_2266) ;  /* 0xffffffc800d47947 */ /* 0x000fea000383ffff */
.L_x_2201:
[----:B---3--:R3:W4:Y:S02]  /*16b60*/  SYNCS.PHASECHK.TRANS64.TRYWAIT P0, [R5+URZ+0x29840], R4 ;  /* 0x02984004050075a7 */ /* 0x008724000800017f */
[----:B----4-:R-:W-:Y:S05]  /*16b70*/  @!P0 NANOSLEEP.SYNCS 0x989680 ;  /* 0x009896800000895d */ /* 0x010fea0003900000 */
[----:B------:R-:W4:Y:S02]  /*16b80*/  @!P0 SYNCS.PHASECHK.TRANS64 P0, [R5+URZ+0x29840], R4 ;  /* 0x02984004050085a7 */ /* 0x000f24000800007f */
[----:B----4-:R-:W-:Y:S05]  /*16b90*/  @!P0 BRA `(.L_x_2201) ;  /* 0xfffffffc00f08947 */ /* 0x010fea000383ffff */
[----:B------:R-:W-:Y:S05]  /*16ba0*/  BRA `(.L_x_2267) ;  /* 0xffffffcc00507947 */ /* 0x000fea000383ffff */
.L_x_2209:
[----:B---3--:R3:W4:Y:S02]  /*16bb0*/  SYNCS.PHASECHK.TRANS64.TRYWAIT P0, [R19+URZ+0x29870], R4 ;  /* 0x02987004130075a7 */ /* 0x008724000800017f */
[----:B----4-:R-:W-:Y:S05]  /*16bc0*/  @!P0 NANOSLEEP.SYNCS 0x989680 ;  /* 0x009896800000895d */ /* 0x010fea0003900000 */
[----:B------:R-:W4:Y:S02]  /*16bd0*/  @!P0 SYNCS.PHASECHK.TRANS64 P0, [R19+URZ+0x29870], R4 ;  /* 0x02987004130085a7 */ /* 0x000f24000800007f */
[----:B----4-:R-:W-:Y:S05]  /*16be0*/  @!P0 BRA `(.L_x_2209) ;  /* 0xfffffffc00f08947 */ /* 0x010fea000383ffff */
[----:B------:R-:W-:Y:S05]  /*16bf0*/  BRA `(.L_x_2268) ;  /* 0xffffffd000687947 */ /* 0x000fea000383ffff */
.L_x_2211:
[----:B----4-:R4:W0:Y:S02]  /*16c00*/  SYNCS.PHASECHK.TRANS64.TRYWAIT P0, [R19+URZ+0x29860], R0 ;  /* 0x02986000130075a7 */ /* 0x010824000800017f */
[----:B0-----:R-:W-:Y:S05]  /*16c10*/  @!P0 NANOSLEEP.SYNCS 0x989680 ;  /* 0x009896800000895d */ /* 0x001fea0003900000 */
[----:B------:R-:W0:Y:S02]  /*16c20*/  @!P0 SYNCS.PHASECHK.TRANS64 P0, [R19+URZ+0x29860], R0 ;  /* 0x02986000130085a7 */ /* 0x000e24000800007f */
[----:B0-----:R-:W-:Y:S05]  /*16c30*/  @!P0 BRA `(.L_x_2211) ;  /* 0xfffffffc00f08947 */ /* 0x001fea000383ffff */
[----:B------:R-:W-:Y:S05]  /*16c40*/  BRA `(.L_x_2269) ;  /* 0xffffffd000707947 */ /* 0x000fea000383ffff */
.L_x_2218:
[----:B0-----:R0:W1:Y:S02]  /*16c50*/  SYNCS.PHASECHK.TRANS64.TRYWAIT P1, [R16+URZ+0x29870], R3 ;  /* 0x02987003100075a7 */ /* 0x001064000802017f */
[----:B-1----:R-:W-:Y:S05]  /*16c60*/  @!P1 NANOSLEEP.SYNCS 0x989680 ;  /* 0x009896800000995d */ /* 0x002fea0003900000 */
[----:B------:R-:W1:Y:S02]  /*16c70*/  @!P1 SYNCS.PHASECHK.TRANS64 P1, [R16+URZ+0x29870], R3 ;  /* 0x02987003100095a7 */ /* 0x000e64000802007f */
[----:B-1----:R-:W-:Y:S05]  /*16c80*/  @!P1 BRA `(.L_x_2218) ;  /* 0xfffffffc00f09947 */ /* 0x002fea000383ffff */
[----:B------:R-:W-:Y:S05]  /*16c90*/  BRA `(.L_x_2270) ;  /* 0xffffffd800547947 */ /* 0x000fea000383ffff */
.L_x_2220:
[----:B0-----:R0:W1:Y:S02]  /*16ca0*/  SYNCS.PHASECHK.TRANS64.TRYWAIT P1, [R16+URZ+0x29860], R3 ;  /* 0x02986003100075a7 */ /* 0x001064000802017f */
[----:B-1----:R-:W-:Y:S05]  /*16cb0*/  @!P1 NANOSLEEP.SYNCS 0x989680 ;  /* 0x009896800000995d */ /* 0x002fea0003900000 */
[----:B------:R-:W1:Y:S02]  /*16cc0*/  @!P1 SYNCS.PHASECHK.TRANS64 P1, [R16+URZ+0x29860], R3 ;  /* 0x02986003100095a7 */ /* 0x000e64000802007f */
[----:B-1----:R-:W-:Y:S05]  /*16cd0*/  @!P1 BRA `(.L_x_2220) ;  /* 0xfffffffc00f09947 */ /* 0x002fea000383ffff */
[----:B------:R-:W-:Y:S05]  /*16ce0*/  BRA `(.L_x_2271) ;  /* 0xffffffd8005c7947 */ /* 0x000fea000383ffff */
.L_x_2233:
[----:B0-----:R0:W1:Y:S02]  /*16cf0*/  SYNCS.PHASECHK.TRANS64.TRYWAIT P0, [R3+URZ+0x29820], R0 ;  /* 0x02982000030075a7 */ /* 0x001064000800017f */
[----:B-1----:R-:W-:Y:S05]  /*16d00*/  @!P0 NANOSLEEP.SYNCS 0x989680 ;  /* 0x009896800000895d */ /* 0x002fea0003900000 */
[----:B------:R-:W1:Y:S02]  /*16d10*/  @!P0 SYNCS.PHASECHK.TRANS64 P0, [R3+URZ+0x29820], R0 ;  /* 0x02982000030085a7 */ /* 0x000e64000800007f */
[----:B-1----:R-:W-:Y:S05]  /*16d20*/  @!P0 BRA `(.L_x_2233) ;  /* 0xfffffffc00f08947 */ /* 0x002fea000383ffff */
[----:B------:R-:W-:Y:S05]  /*16d30*/  BRA `(.L_x_2272) ;  /* 0xfffffff000207947 */ /* 0x000fea000383ffff */
.L_x_2234:
        /* <DEDUP_REMOVED lines=11> */
.L_x_2274:
[----:B------:R-:W-:Y:S05]  /*16df0*/  BSYNC B0 ;  /* 0x0000000000007941 */ /* 0x000fea0003800000 */
.L_x_2273:
[----:B------:R-:W-:Y:S05]  /*16e00*/  BRA `(.L_x_2275) ;  /* 0xfffffff000087947 */ /* 0x000fea000383ffff */
.L_x_2237:
[----:B------:R-:W-:Y:S01]  /*16e10*/  BSSY B1, `(.L_x_2276) ;  /* 0x0000006000017945 */ /* 0x000fe20003800000 */
[----:B------:R-:W-:-:S07]  /*16e20*/  IMAD.MOV.U32 R15, RZ, RZ, -0x1 ;  /* 0xffffffffff0f7424 */ /* 0x000fce00078e00ff */
[----:B0-----:R-:W-:Y:S05]  /*16e30*/  WARPSYNC.COLLECTIVE R15, `(.L_x_2277) ;  /* 0x000000000f0c7348 */ /* 0x001fea0003c00000 */
[----:B------:R-:W-:Y:S02]  /*16e40*/  ELECT P6, UR62, PT ;  /* 0x00000000003e782f */ /* 0x000fe400038c0000 */
[----:B------:R-:W-:Y:S01]  /*16e50*/  MOV R14, UR62 ;  /* 0x0000003e000e7c02 */ /* 0x000fe20008000f00 */
[----:B0-----:R-:W-:Y:S10]  /*16e60*/  ENDCOLLECTIVE ;  /* 0x000000000000791b */ /* 0x001ff40003800000 */
.L_x_2277:
[----:B------:R-:W-:Y:S05]  /*16e70*/  BSYNC B1 ;  /* 0x0000000000017941 */ /* 0x000fea0003800000 */
.L_x_2276:
[----:B------:R-:W-:Y:S05]  /*16e80*/  BRA `(.L_x_2278) ;  /* 0xfffffff000007947 */ /* 0x000fea000383ffff */
.L_x_2239:
[----:B0-----:R0:W1:Y:S02]  /*16e90*/  SYNCS.PHASECHK.TRANS64.TRYWAIT P1, [R7+URZ], R4 ;  /* 0x00000004070075a7 */ /* 0x001064000802017f */
[----:B-1----:R-:W-:Y:S05]  /*16ea0*/  @!P1 NANOSLEEP.SYNCS 0x989680 ;  /* 0x009896800000995d */ /* 0x002fea0003900000 */
[----:B------:R-:W1:Y:S02]  /*16eb0*/  @!P1 SYNCS.PHASECHK.TRANS64 P1, [R7+URZ], R4 ;  /* 0x00000004070095a7 */ /* 0x000e64000802007f */
[----:B-1----:R-:W-:Y:S05]  /*16ec0*/  @!P1 BRA `(.L_x_2239) ;  /* 0xfffffffc00f09947 */ /* 0x002fea000383ffff */
[----:B------:R-:W-:Y:S05]  /*16ed0*/  BRA `(.L_x_2279) ;  /* 0xfffffff000387947 */ /* 0x000fea000383ffff */
.L_x_2240:
[----:B-1----:R1:W2:Y:S02]  /*16ee0*/  SYNCS.PHASECHK.TRANS64.TRYWAIT P1, [R5+URZ], R0 ;  /* 0x00000000050075a7 */ /* 0x0022a4000802017f */
[----:B--2---:R-:W-:Y:S05]  /*16ef0*/  @!P1 NANOSLEEP.SYNCS 0x989680 ;  /* 0x009896800000995d */ /* 0x004fea0003900000 */
[----:B------:R-:W2:Y:S02]  /*16f00*/  @!P1 SYNCS.PHASECHK.TRANS64 P1, [R5+URZ], R0 ;  /* 0x00000000050095a7 */ /* 0x000ea4000802007f */
[----:B--2---:R-:W-:Y:S05]  /*16f10*/  @!P1 BRA `(.L_x_2240) ;  /* 0xfffffffc00f09947 */ /* 0x004fea000383ffff */
[----:B------:R-:W-:Y:S05]  /*16f20*/  BRA `(.L_x_2280) ;  /* 0xfffffff0002c7947 */ /* 0x000fea000383ffff */
.L_x_2242:
[----:B-1----:R1:W2:Y:S02]  /*16f30*/  SYNCS.PHASECHK.TRANS64.TRYWAIT P1, [R5+URZ+0x29860], R4 ;  /* 0x02986004050075a7 */ /* 0x0022a4000802017f */
[----:B--2---:R-:W-:Y:S05]  /*16f40*/  @!P1 NANOSLEEP.SYNCS 0x989680 ;  /* 0x009896800000995d */ /* 0x004fea0003900000 */
[----:B------:R-:W2:Y:S02]  /*16f50*/  @!P1 SYNCS.PHASECHK.TRANS64 P1, [R5+URZ+0x29860], R4 ;  /* 0x02986004050095a7 */ /* 0x000ea4000802007f */
[----:B--2---:R-:W-:Y:S05]  /*16f60*/  @!P1 BRA `(.L_x_2242) ;  /* 0xfffffffc00f09947 */ /* 0x004fea000383ffff */
[----:B------:R-:W-:Y:S05]  /*16f70*/  BRA `(.L_x_2281) ;  /* 0xfffffff0002c7947 */ /* 0x000fea000383ffff */
.L_x_2244:
[----:B--2---:R2:W3:Y:S02]  /*16f80*/  SYNCS.PHASECHK.TRANS64.TRYWAIT P1, [R3+URZ+0x29860], R0 ;  /* 0x02986000030075a7 */ /* 0x0044e4000802017f */
[----:B---3--:R-:W-:Y:S05]  /*16f90*/  @!P1 NANOSLEEP.SYNCS 0x989680 ;  /* 0x009896800000995d */ /* 0x008fea0003900000 */
[----:B------:R-:W3:Y:S02]  /*16fa0*/  @!P1 SYNCS.PHASECHK.TRANS64 P1, [R3+URZ+0x29860], R0 ;  /* 0x02986000030095a7 */ /* 0x000ee4000802007f */
[----:B---3--:R-:W-:Y:S05]  /*16fb0*/  @!P1 BRA `(.L_x_2244) ;  /* 0xfffffffc00f09947 */ /* 0x008fea000383ffff */
[----:B------:R-:W-:Y:S05]  /*16fc0*/  BRA `(.L_x_2282) ;  /* 0xfffffff0002c7947 */ /* 0x000fea000383ffff */
.L_x_2246:
[----:B---3--:R3:W4:Y:S02]  /*16fd0*/  SYNCS.PHASECHK.TRANS64.TRYWAIT P0, [R5+URZ+0x29880], R4 ;  /* 0x02988004050075a7 */ /* 0x008724000800017f */
[----:B----4-:R-:W-:Y:S05]  /*16fe0*/  @!P0 NANOSLEEP.SYNCS 0x989680 ;  /* 0x009896800000895d */ /* 0x010fea0003900000 */
[----:B------:R-:W4:Y:S02]  /*16ff0*/  @!P0 SYNCS.PHASECHK.TRANS64 P0, [R5+URZ+0x29880], R4 ;  /* 0x02988004050085a7 */ /* 0x000f24000800007f */
[----:B----4-:R-:W-:Y:S05]  /*17000*/  @!P0 BRA `(.L_x_2246) ;  /* 0xfffffffc00f08947 */ /* 0x010fea000383ffff */
[----:B------:R-:W-:Y:S05]  /*17010*/  BRA `(.L_x_2247) ;  /* 0xfffffff000287947 */ /* 0x000fea000383ffff */
.L_x_2283:
        /* <DEDUP_REMOVED lines=14> */
.L_x_2851:


//--------------------- .text._ZN7cutlass13device_kernelIN5flash11enable_sm90INS1_16FlashAttnFwdSm90INS1_25CollectiveMainloopFwdSm90ILi2EN4cute5tupleIJNS5_1CILi1EEES8_S8_EEENS6_IJNS7_ILi128EEENS7_ILi160EEENS7_ILi192EEEEEELi128ENS_12float_e4m3_tEfNS_4arch4Sm90ELb1ELb0ELb0ELb1ELb0ELb1ELb0ELb1ELb1ELb1ELb1ELb0EEENS1_21CollectiveEpilogueFwdINS6_IJSA_SA_SB_EEES9_NS_10bfloat16_tESG_Li256ELb1ELb1ELb1ELb1EEENS1_36VarlenDynamicPersistentTileSchedulerILi128ELi160ELi256ELi128ELb1ELb1ELb1ELb1ELb1ELb1EEEEEEEEEvNT_6ParamsE --------------------------
	.section	.text._ZN7cutlass13device_kernelIN5flash11enable_sm90INS1_16FlashAttnFwdSm90INS1_25CollectiveMainloopFwdSm90ILi2EN4cute5tupleIJNS5_1CILi1EEES8_S8_EEENS6_IJNS7_ILi128EEENS7_ILi160EEENS7_ILi192EEEEEELi128ENS_12float_e4m3_tEfNS_4arch4Sm90ELb1ELb0ELb0ELb1ELb0ELb1ELb0ELb1ELb1ELb1ELb1ELb0EEENS1_21CollectiveEpilogueFwdINS6_IJSA_SA_SB_EEES9_NS_10bfloat16_tESG_Li256ELb1ELb1ELb1ELb1EEENS1_36VarlenDynamicPersistentTileSchedulerILi128ELi160ELi256ELi128ELb1ELb1ELb1ELb1ELb1ELb1EEEEEEEEEvNT_6ParamsE,"ax",@progbits
	.align	128
.text._ZN7cutlass13device_kernelIN5flash11enable_sm90INS1_16FlashAttnFwdSm90INS1_25CollectiveMainloopFwdSm90ILi2EN4cute5tupleIJNS5_1CILi1EEES8_S8_EEENS6_IJNS7_ILi128EEENS7_ILi160EEENS7_ILi192EEEEEELi128ENS_12float_e4m3_tEfNS_4arch4Sm90ELb1ELb0ELb0ELb1ELb0ELb1ELb0ELb1ELb1ELb1ELb1ELb0EEENS1_21CollectiveEpilogueFwdINS6_IJSA_SA_SB_EEES9_NS_10bfloat16_tESG_Li256ELb1ELb1ELb1ELb1EEENS1_36VarlenDynamicPersistentTileSchedulerILi128ELi160ELi256ELi128ELb1ELb1ELb1ELb1ELb1ELb1EEEEEEEEEvNT_6ParamsE:
        .type           _ZN7cutlass13device_kernelIN5flash11enable_sm90INS1_16FlashAttnFwdSm90INS1_25CollectiveMainloopFwdSm90ILi2EN4cute5tupleIJNS5_1CILi1EEES8_S8_EEENS6_IJNS7_ILi128EEENS7_ILi160EEENS7_ILi192EEEEEELi128ENS_12float_e4m3_tEfNS_4arch4Sm90ELb1ELb0ELb0ELb1ELb0ELb1ELb0ELb1ELb1ELb1ELb1ELb0EEENS1_21CollectiveEpilogueFwdINS6_IJSA_SA_SB_EEES9_NS_10bfloat16_tESG_Li256ELb1ELb1ELb1ELb1EEENS1_36VarlenDynamicPersistentTileSchedulerILi128ELi160ELi256ELi128ELb1ELb1ELb1ELb1ELb1ELb1EEEEEEEEEvNT_6ParamsE,@function
        .size           _ZN7cutlass13device_kernelIN5flash11enable_sm90INS1_16FlashAttnFwdSm90INS1_25CollectiveMainloopFwdSm90ILi2EN4cute5tupleIJNS5_1CILi1EEES8_S8_EEENS6_IJNS7_ILi128EEENS7_ILi160EEENS7_ILi192EEEEEELi128ENS_12float_e4m3_tEfNS_4arch4Sm90ELb1ELb0ELb0ELb1ELb0ELb1ELb0ELb1ELb1ELb1ELb1ELb0EEENS1_21CollectiveEpilogueFwdINS6_IJSA_SA_SB_EEES9_NS_10bfloat16_tESG_Li256ELb1ELb1ELb1ELb1EEENS1_36VarlenDynamicPersistentTileSchedulerILi128ELi160ELi256ELi128ELb1ELb1ELb1ELb1ELb1ELb1EEEEEEEEEvNT_6ParamsE,(.L_x_2852 - _ZN7cutlass13device_kernelIN5flash11enable_sm90INS1_16FlashAttnFwdSm90INS1_25CollectiveMainloopFwdSm90ILi2EN4cute5tupleIJNS5_1CILi1EEES8_S8_EEENS6_IJNS7_ILi128EEENS7_ILi160EEENS7_ILi192EEEEEELi128ENS_12float_e4m3_tEfNS_4arch4Sm90ELb1ELb0ELb0ELb1ELb0ELb1ELb0ELb1ELb1ELb1ELb1ELb0EEENS1_21CollectiveEpilogueFwdINS6_IJSA_SA_SB_EEES9_NS_10bfloat16_tESG_Li256ELb1ELb1ELb1ELb1EEENS1_36VarlenDynamicPersistentTileSchedulerILi128ELi160ELi256ELi128ELb1ELb1ELb1ELb1ELb1ELb1EEEEEEEEEvNT_6ParamsE)
        .other          _ZN7cutlass13device_kernelIN5flash11enable_sm90INS1_16FlashAttnFwdSm90INS1_25CollectiveMainloopFwdSm90ILi2EN4cute5tupleIJNS5_1CILi1EEES8_S8_EEENS6_IJNS7_ILi128EEENS7_ILi160EEENS7_ILi192EEEEEELi128ENS_12float_e4m3_tEfNS_4arch4Sm90ELb1ELb0ELb0ELb1ELb0ELb1ELb0ELb1ELb1ELb1ELb1ELb0EEENS1_21CollectiveEpilogueFwdINS6_IJSA_SA_SB_EEES9_NS_10bfloat16_tESG_Li256ELb1ELb1ELb1ELb1EEENS1_36VarlenDynamicPersistentTileSchedulerILi128ELi160ELi256ELi128ELb1ELb1ELb1ELb1ELb1ELb1EEEEEEEEEvNT_6ParamsE,@"STO_CUDA_ENTRY STV_DEFAULT"
_ZN7cutlass13device_kernelIN5flash11enable_sm90INS1_16FlashAttnFwdSm90INS1_25CollectiveMainloopFwdSm90ILi2EN4cute5tupleIJNS5_1CILi1EEES8_S8_EEENS6_IJNS7_ILi128EEENS7_ILi160EEENS7_ILi192EEEEEELi128ENS_12float_e4m3_tEfNS_4arch4Sm90ELb1ELb0ELb0ELb1ELb0ELb1ELb0ELb1ELb1ELb1ELb1ELb0EEENS1_21CollectiveEpilogueFwdINS6_IJSA_SA_SB_EEES9_NS_10bfloat16_tESG_Li256ELb1ELb1ELb1ELb1EEENS1_36VarlenDynamicPersistentTileSchedulerILi128ELi160ELi256ELi128ELb1ELb1ELb1ELb1ELb1ELb1EEEEEEEEEvNT_6ParamsE:
        /* <DEDUP_REMOVED lines=24> */
.L_x_2285:
[----:B------:R-:W-:Y:S05]  /*0180*/  BSYNC B0 ;  /* 0x0000000000007941 */ /* 0x000fea0003800000 */
.L_x_2284:
        /* <DEDUP_REMOVED lines=41> */
.L_x_2286:
        /* <DEDUP_REMOVED lines=22> */
.L_x_2287:
        /* <DEDUP_REMOVED lines=18> */
.L_x_2288:
        /* <DEDUP_REMOVED lines=22> */
.L_x_2289:
        /* <DEDUP_REMOVED lines=22> */
.L_x_2290:
        /* <DEDUP_REMOVED lines=8> */
.L_x_2293:
        /* <DEDUP_REMOVED lines=24> */
[----:B------:R-:W-:Y:S02]  /*0b60*/  R2UR UR52, R16 ;  /* 0x00000000103472ca */ /* 0x000fe400000e0000 */
        /* <DEDUP_REMOVED lines=16> */
[----:B------:R-:W-:Y:S01]  /*0c70*/  STL [R1+0x10], R12 ;  /* 0x0000100c01007387 */ /* 0x000fe20000100800 */
[----:B------:R-:W-:Y:S01]  /*0c80*/  SHF.R.S32.HI R214, RZ, 0x4, R8 ;  /* 0x00000004ffd67819 */ /* 0x000fe20000011408 */
[----:B------:R-:W-:Y:S01]  /*0c90*/  IMAD.SHL.U32 R22, R12, 0x8, RZ ;  /* 0x000000080c167824 */ /* 0x000fe200078e00ff */
[----:B------:R-:W-:Y:S02]  /*0ca0*/  LOP3.LUT R7, R8, 0x3fffff0, RZ, 0xc0, !PT ;  /* 0x03fffff008077812 */ /* 0x000fe400078ec0ff */
[----:B------:R-:W-:Y:S01]  /*0cb0*/  LOP3.LUT R17, R2, 0xffffff80, RZ, 0xc0, !PT ;  /* 0xffffff8002117812 */ /* 0x000fe200078ec0ff */
[----:B------:R-:W-:Y:S01]  /*0cc0*/  VIADD R192, R22, 0x20 ;  /* 0x0000002016c07836 */ /* 0x000fe20000000000 */
[----:B------:R-:W-:Y:S01]  /*0cd0*/  LOP3.LUT R11, R10, 0xfffffff8, RZ, 0xc0, !PT ;  /* 0xfffffff80a0b7812 */ /* 0x000fe200078ec0ff */
[----:B------:R-:W-:Y:S01]  /*0ce0*/  IMAD.IADD R7, R0, 0x1, -R7 ;  /* 0x0000000100077824 */ /* 0x000fe200078e0a07 */
[----:B------:R-:W-:Y:S01]  /*0cf0*/  LOP3.LUT R19, R4, 0xfffffffc, RZ, 0xc0, !PT ;  /* 0xfffffffc04137812 */ /* 0x000fe200078ec0ff */
[C---:B------:R-:W-:Y:S01]  /*0d00*/  IMAD.IADD R24, R0.reuse, 0x1, -R17 ;  /* 0x0000000100187824 */ /* 0x040fe200078e0a11 */
[--C-:B------:R-:W-:Y:S01]  /*0d10*/  SHF.R.S32.HI R3, RZ, 0x2, R4.reuse ;  /* 0x00000002ff037819 */ /* 0x100fe20000011404 */
[----:B------:R-:W-:Y:S01]  /*0d20*/  IMAD.IADD R216, R0, 0x1, -R11 ;  /* 0x0000000100d87824 */ /* 0x000fe200078e0a0b */
[----:B------:R-:W-:Y:S01]  /*0d30*/  SHF.R.S32.HI R6, RZ, 0x1f, R4 ;  /* 0x0000001fff067819 */ /* 0x000fe20000011404 */
[----:B------:R-:W-:Y:S01]  /*0d40*/  VIADD R195, R22, 0x40 ;  /* 0x0000004016c37836 */ /* 0x000fe20000000000 */
[----:B------:R-:W-:Y:S01]  /*0d50*/  LEA.HI R8, R8, R214, RZ, 0x1 ;  /* 0x000000d608087211 */ /* 0x000fe200078f08ff */
[----:B------:R-:W-:Y:S01]  /*0d60*/  STL [R1+0x1c], R24 ;  /* 0x00001c1801007387 */ /* 0x000fe20000100800 */
[----:B------:R-:W-:Y:S01]  /*0d70*/  IADD3 R19, R0, -R19, RZ ;  /* 0x8000001300137210 */ /* 0x000fe20007ffe0ff */
[----:B------:R-:W-:Y:S01]  /*0d80*/  VIADD R196, R22, 0x50 ;  /* 0x0000005016c47836 */ /* 0x000fe20000000000 */
[----:B------:R-:W-:Y:S01]  /*0d90*/  LOP3.LUT R0, R9, 0xfffffc00, RZ, 0xc0, !PT ;  /* 0xfffffc0009007812 */ /* 0x000fe200078ec0ff */
[----:B------:R-:W-:Y:S01]  /*0da0*/  IMAD.SHL.U32 R207, R216, 0x8, RZ ;  /* 0x00000008d8cf7824 */ /* 0x000fe200078e00ff */
[----:B------:R-:W-:Y:S01]  /*0db0*/  LEA.HI R6, R6, R3, RZ, 0x2 ;  /* 0x0000000306067211 */ /* 0x000fe200078f10ff */
[----:B------:R-:W-:Y:S01]  /*0dc0*/  VIADD R193, R22, 0x30 ;  /* 0x0000003016c17836 */ /* 0x000fe20000000000 */
[----:B------:R-:W-:Y:S01]  /*0dd0*/  LOP3.LUT R9, R8, 0x1ffffffe, RZ, 0xc0, !PT ;  /* 0x1ffffffe08097812 */ /* 0x000fe200078ec0ff */
[----:B------:R-:W-:Y:S01]  /*0de0*/  IMAD R0, R7, 0x40, R0 ;  /* 0x0000004007007824 */ /* 0x000fe200078e0200 */
[----:B------:R-:W-:Y:S01]  /*0df0*/  SHF.R.S32.HI R188, RZ, 0x1, R5 ;  /* 0x00000001ffbc7819 */ /* 0x000fe20000011405 */
[----:B------:R-:W-:Y:S01]  /*0e00*/  VIADD R215, R207, 0x40 ;  /* 0x00000040cfd77836 */ /* 0x000fe20000000000 */
[----:B------:R-:W-:Y:S01]  /*0e10*/  LOP3.LUT R6, R6, 0xfffffffc, RZ, 0xc0, !PT ;  /* 0xfffffffc06067812 */ /* 0x000fe200078ec0ff */
[----:B------:R-:W-:Y:S01]  /*0e20*/  IMAD.IADD R9, R214, 0x1, -R9 ;  /* 0x00000001d6097824 */ /* 0x000fe200078e0a09 */
[----:B------:R-:W-:Y:S01]  /*0e30*/  SHF.R.S32.HI R7, RZ, 0x1f, R5 ;  /* 0x0000001fff077819 */ /* 0x000fe20000011405 */
[----:B------:R-:W-:Y:S01]  /*0e40*/  VIADD R221, R188, 0x80 ;  /* 0x00000080bcdd7836 */ /* 0x000fe20000000000 */
[-C--:B------:R-:W-:Y:S01]  /*0e50*/  LEA.HI R5, R5, R188.reuse, RZ, 0x1 ;  /* 0x000000bc05057211 */ /* 0x080fe200078f08ff */
[----:B------:R-:W-:Y:S01]  /*0e60*/  IMAD.IADD R6, R3, 0x1, -R6 ;  /* 0x0000000103067824 */ /* 0x000fe200078e0a06 */
[----:B------:R-:W-:Y:S01]  /*0e70*/  LEA.HI R7, R7, R188, RZ, 0x3 ;  /* 0x000000bc07077211 */ /* 0x000fe200078f18ff */
[----:B------:R-:W-:Y:S01]  /*0e80*/  IMAD R3, R9, 0x8, R0 ;  /* 0x0000000809037824 */ /* 0x000fe200078e0200 */
[----:B------:R-:W-:Y:S01]  /*0e90*/  SHF.R.S32.HI R0, RZ, 0x1f, R221 ;  /* 0x0000001fff007819 */ /* 0x000fe200000114dd */
[----:B------:R-:W-:Y:S01]  /*0ea0*/  IMAD.SHL.U32 R198, R6, 0x80, RZ ;  /* 0x0000008006c67824 */ /* 0x000fe200078e00ff */
[----:B------:R-:W-:-:S02]  /*0eb0*/  LEA.HI R11, R221, R221, RZ, 0x1 ;  /* 0x000000dddd0b7211 */ /* 0x000fc400078f08ff */
[----:B------:R0:W-:Y:S01]  /*0ec0*/  STL [R1+0x70], R3 ;  /* 0x0000700301007387 */ /* 0x0001e20000100800 */
[----:B------:R-:W-:Y:S02]  /*0ed0*/  LOP3.LUT R7, R7, 0xfffffff8, RZ, 0xc0, !PT ;  /* 0xfffffff807077812 */ /* 0x000fe400078ec0ff */
[----:B------:R-:W-:Y:S02]  /*0ee0*/  LOP3.LUT R4, R11, 0x3fffffe, RZ, 0xc0, !PT ;  /* 0x03fffffe0b047812 */ /* 0x000fe400078ec0ff */
[----:B------:R-:W-:Y:S01]  /*0ef0*/  LOP3.LUT R5, R5, 0x3fffffe, RZ, 0xc0, !PT ;  /* 0x03fffffe05057812 */ /* 0x000fe200078ec0ff */
[C---:B------:R-:W-:Y:S01]  /*0f00*/  IMAD.IADD R18, R188.reuse, 0x1, -R7 ;  /* 0x00000001bc127824 */ /* 0x040fe200078e0a07 */
[----:B------:R-:W-:Y:S02]  /*0f10*/  IADD3 R4, R221, -R4, RZ ;  /* 0x80000004dd047210 */ /* 0x000fe40007ffe0ff */
[----:B------:R-:W-:Y:S01]  /*0f20*/  SHF.R.S32.HI R25, RZ, 0x7, R2 ;  /* 0x00000007ff197819 */ /* 0x000fe20000011402 */
[----:B------:R-:W-:Y:S01]  /*0f30*/  IMAD.IADD R5, R188, 0x1, -R5 ;  /* 0x00000001bc057824 */ /* 0x000fe200078e0a05 */
[----:B0-----:R-:W-:Y:S01]  /*0f40*/  LEA.HI R3, R0, R221, RZ, 0x3 ;  /* 0x000000dd00037211 */ /* 0x001fe200078f18ff */
[----:B------:R0:W-:Y:S01]  /*0f50*/  STL [R1+0x6c], R18 ;  /* 0x00006c1201007387 */ /* 0x0001e20000100800 */
[----:B------:R-:W-:Y:S01]  /*0f60*/  LEA.HI R0, R19, R19, RZ, 0x1 ;  /* 0x0000001313007211 */ /* 0x000fe200078f08ff */
[----:B------:R-:W-:Y:S01]  /*0f70*/  IMAD R5, R214, 0x8, R5 ;  /* 0x00000008d6057824 */ /* 0x000fe200078e0205 */
[----:B------:R-:W-:Y:S01]  /*0f80*/  LEA.HI R2, R2, R25, RZ, 0x1 ;  /* 0x0000001902027211 */ /* 0x000fe200078f08ff */
[----:B------:R-:W-:Y:S01]  /*0f90*/  IMAD.SHL.U32 R8, R3, 0x40, RZ ;  /* 0x0000004003087824 */ /* 0x000fe200078e00ff */
[----:B------:R-:W-:Y:S01]  /*0fa0*/  LOP3.LUT R0, R0, 0x1ffffffe, RZ, 0xc0, !PT ;  /* 0x1ffffffe00007812 */ /* 0x000fe200078ec0ff */
[----:B------:R-:W-:Y:S01]  /*0fb0*/  IMAD.IADD R3, R22, 0x1, R192 ;  /* 0x0000000116037824 */ /* 0x000fe200078e02c0 */
[----:B------:R-:W-:Y:S01]  /*0fc0*/  LOP3.LUT R198, R198, 0x180, RZ, 0xc0, !PT ;  /* 0x00000180c6c67812 */ /* 0x000fe200078ec0ff */
[----:B------:R-:W-:Y:S01]  /*0fd0*/  IMAD.SHL.U32 R200, R5, 0x40, RZ ;  /* 0x0000004005c87824 */ /* 0x000fe200078e00ff */
[----:B------:R-:W-:Y:S01]  /*0fe0*/  LOP3.LUT R9, R8, 0xfffffe00, RZ, 0xc0, !PT ;  /* 0xfffffe0008097812 */ /* 0x000fe200078ec0ff */
[----:B------:R-:W-:Y:S01]  /*0ff0*/  IMAD.IADD R211, R19, 0x1, -R0 ;  /* 0x0000000113d37824 */ /* 0x000fe200078e0a00 */
[----:B------:R-:W-:Y:S01]  /*1000*/  SHF.R.S32.HI R0, RZ, 0x1f, R3 ;  /* 0x0000001fff007819 */ /* 0x000fe20000011403 */
[----:B------:R-:W-:Y:S01]  /*1010*/  IMAD.MOV.U32 R5, RZ, RZ, R13 ;  /* 0x000000ffff057224 */ /* 0x000fe200078e000d */
[----:B------:R-:W-:Y:S01]  /*1020*/  LOP3.LUT R2, R2, 0x3fffffe, RZ, 0xc0, !PT ;  /* 0x03fffffe02027812 */ /* 0x000fe200078ec0ff */
[----:B------:R-:W-:Y:S01]  /*1030*/  IMAD R202, R4, 0x40, R9 ;  /* 0x0000004004ca7824 */ /* 0x000fe200078e0209 */
[----:B------:R-:W-:Y:S01]  /*1040*/  SHF.R.S32.HI R4, RZ, 0x1f, R24 ;  /* 0x0000001fff047819 */ /* 0x000fe20000011418 */
[----:B------:R-:W-:Y:S01]  /*1050*/  IMAD.IADD R9, R22, 0x1, R195 ;  /* 0x0000000116097824 */ /* 0x000fe200078e02c3 */
[----:B------:R-:W-:-:S02]  /*1060*/  LEA.HI R19, R0, R3, RZ, 0x4 ;  /* 0x0000000300137211 */ /* 0x000fc400078f20ff */
[----:B------:R-:W-:Y:S01]  /*1070*/  LEA.HI R17, R0, R3, RZ, 0x6 ;  /* 0x0000000300117211 */ /* 0x000fe200078f30ff */
[----:B------:R-:W-:Y:S01]  /*1080*/  IMAD.SHL.U32 R0, R18, 0x80, RZ ;  /* 0x0000008012007824 */ /* 0x000fe200078e00ff */
[-C--:B------:R-:W-:Y:S01]  /*1090*/  LEA.HI R8, R4, R24.reuse, RZ, 0x2 ;  /* 0x0000001804087211 */ /* 0x080fe200078f10ff */
[----:B0-----:R-:W-:Y:S01]  /*10a0*/  IMAD.SHL.U32 R18, R12, 0x10, RZ ;  /* 0x000000100c127824 */ /* 0x001fe200078e00ff */
[----:B------:R-:W-:Y:S01]  /*10b0*/  LEA.HI R4, R4, R24, RZ, 0x5 ;  /* 0x0000001804047211 */ /* 0x000fe200078f28ff */
[----:B------:R-:W-:Y:S01]  /*10c0*/  IMAD.SHL.U32 R17, R17, 0x80, RZ ;  /* 0x0000008011117824 */ /* 0x000fe200078e00ff */
[--C-:B------:R-:W-:Y:S02]  /*10d0*/  SHF.R.S32.HI R7, RZ, 0x2, R8.reuse ;  /* 0x00000002ff077819 */ /* 0x100fe40000011408 */
[----:B------:R-:W-:Y:S02]  /*10e0*/  SHF.R.S32.HI R12, RZ, 0x1f, R8 ;  /* 0x0000001fff0c7819 */ /* 0x000fe40000011408 */
[----:B------:R-:W-:-:S02]  /*10f0*/  LOP3.LUT R3, R0, 0x380, RZ, 0xc0, !PT ;  /* 0x0000038000037812 */ /* 0x000fc400078ec0ff */
[----:B------:R-:W-:Y:S02]  /*1100*/  LEA.HI R12, R12, R7, RZ, 0x3 ;  /* 0x000000070c0c7211 */ /* 0x000fe400078f18ff */
[----:B------:R-:W-:Y:S02]  /*1110*/  SHF.R.U32.HI R0, RZ, 0x3, R3 ;  /* 0x00000003ff007819 */ /* 0x000fe40000011603 */
[----:B------:R-:W-:Y:S02]  /*1120*/  LOP3.LUT R3, R3, 0x10, R18, 0xf8, !PT ;  /* 0x0000001003037812 */ /* 0x000fe400078ef812 */
[----:B------:R-:W-:Y:S02]  /*1130*/  LOP3.LUT R12, R12, 0xfffffff8, RZ, 0xc0, !PT ;  /* 0xfffffff80c0c7812 */ /* 0x000fe400078ec0ff */
[----:B------:R-:W-:Y:S02]  /*1140*/  LOP3.LUT R3, R3, R0, RZ, 0x3c, !PT ;  /* 0x0000000003037212 */ /* 0x000fe400078e3cff */
[----:B------:R-:W-:-:S02]  /*1150*/  IADD3 R7, R7, -R12, RZ ;  /* 0x8000000c07077210 */ /* 0x000fc40007ffe0ff */
[----:B------:R-:W-:Y:S01]  /*1160*/  SHF.R.S32.HI R4, RZ, 0x5, R4 ;  /* 0x00000005ff047819 */ /* 0x000fe20000011404 */
[----:B------:R-:W-:Y:S01]  /*1170*/  IMAD R214, R214, 0x400, R3 ;  /* 0x00000400d6d67824 */ /* 0x000fe200078e0203 */
[----:B------:R-:W-:Y:S01]  /*1180*/  LOP3.LUT R0, R198, 0x30, R19, 0xf8, !PT ;  /* 0x00000030c6007812 */ /* 0x000fe200078ef813 */
[----:B------:R-:W-:Y:S01]  /*1190*/  IMAD.MOV.U32 R3, RZ, RZ, 0x20 ;  /* 0x00000020ff037424 */ /* 0x000fe200078e00ff */
[----:B------:R-:W-:Y:S01]  /*11a0*/  SHF.R.U32.HI R199, RZ, 0x3, R198 ;  /* 0x00000003ffc77819 */ /* 0x000fe200000116c6 */
[----:B------:R-:W-:Y:S01]  /*11b0*/  IMAD R7, R4, 0x10, R7 ;  /* 0x0000001004077824 */ /* 0x000fe200078e0207 */
[----:B------:R-:W-:Y:S02]  /*11c0*/  SHF.R.S32.HI R20, RZ, 0x1f, R9 ;  /* 0x0000001fff147819 */ /* 0x000fe40000011409 */
[----:B------:R-:W-:Y:S02]  /*11d0*/  LOP3.LUT R17, R17, 0xffffe000, RZ, 0xc0, !PT ;  /* 0xffffe00011117812 */ /* 0x000fe400078ec0ff */
[----:B------:R-:W-:-:S02]  /*11e0*/  LOP3.LUT R0, R0, R199, RZ, 0x3c, !PT ;  /* 0x000000c700007212 */ /* 0x000fc400078e3cff */
[----:B------:R-:W-:Y:S02]  /*11f0*/  IADD3 R2, R25, -R2, RZ ;  /* 0x8000000219027210 */ /* 0x000fe40007ffe0ff */
[CC--:B------:R-:W-:Y:S02]  /*1200*/  LEA.HI R21, R20.reuse, R9.reuse, RZ, 0x4 ;  /* 0x0000000914157211 */ /* 0x0c0fe400078f20ff */
[----:B------:R-:W-:Y:S01]  /*1210*/  LEA.HI R9, R20, R9, RZ, 0x6 ;  /* 0x0000000914097211 */ /* 0x000fe200078f30ff */
[----:B------:R-:W-:Y:S01]  /*1220*/  IMAD R12, R2, 0x40, R7 ;  /* 0x00000040020c7824 */ /* 0x000fe200078e0207 */
[----:B------:R-:W-:Y:S01]  /*1230*/  SHF.R.S32.HI R11, RZ, 0x1, R11 ;  /* 0x00000001ff0b7819 */ /* 0x000fe2000001140b */
[----:B------:R-:W-:Y:S01]  /*1240*/  IMAD.MOV.U32 R7, RZ, RZ, R15 ;  /* 0x000000ffff077224 */ /* 0x000fe200078e000f */
[-C--:B------:R-:W-:Y:S01]  /*1250*/  IADD3 R25, R0, R200.reuse, R17 ;  /* 0x000000c800197210 */ /* 0x080fe20007ffe011 */
[----:B------:R-:W-:Y:S01]  /*1260*/  IMAD.SHL.U32 R9, R9, 0x80, RZ ;  /* 0x0000008009097824 */ /* 0x000fe200078e00ff */
[----:B------:R-:W-:Y:S01]  /*1270*/  SHF.R.S32.HI R0, RZ, 0x3, R10 ;  /* 0x00000003ff007819 */ /* 0x000fe2000001140a */
[----:B------:R-:W-:Y:S01]  /*1280*/  IMAD.SHL.U32 R11, R11, 0x80, RZ ;  /* 0x000000800b0b7824 */ /* 0x000fe200078e00ff */
[----:B------:R-:W-:Y:S01]  /*1290*/  LOP3.LUT R8, R8, 0x7ffffffc, RZ, 0xc0, !PT ;  /* 0x7ffffffc08087812 */ /* 0x000fe200078ec0ff */
[----:B------:R-:W-:Y:S01]  /*12a0*/  STL [R1+0x68], R12 ;  /* 0x0000680c01007387 */ /* 0x000fe20000100800 */
[----:B------:R-:W-:Y:S01]  /*12b0*/  SHF.R.S32.HI R0, RZ, 0x1f, R196 ;  /* 0x0000001fff007819 */ /* 0x000fe200000114c4 */
[----:B------:R-:W-:Y:S01]  /*12c0*/  IMAD.MOV.U32 R17, RZ, RZ, RZ ;  /* 0x000000ffff117224 */ /* 0x000fe200078e00ff */
[----:B------:R-:W-:Y:S01]  /*12d0*/  LOP3.LUT R4, R198, 0x30, R21, 0xf8, !PT ;  /* 0x00000030c6047812 */ /* 0x000fe200078ef815 */
[----:B------:R-:W-:Y:S01]  /*12e0*/  IMAD.IADD R8, R24, 0x1, -R8 ;  /* 0x0000000118087824 */ /* 0x000fe200078e0a08 */
[----:B------:R-:W-:Y:S01]  /*12f0*/  SHF.R.S32.HI R2, RZ, 0x1f, R207 ;  /* 0x0000001fff027819 */ /* 0x000fe200000114cf */
[----:B------:R0:W-:Y:S01]  /*1300*/  STL [R1+0x58], R0 ;  /* 0x0000580001007387 */ /* 0x0001e20000100800 */
[----:B------:R-:W-:Y:S01]  /*1310*/  LOP3.LUT R2, R198, 0x30, R18, 0xf8, !PT ;  /* 0x00000030c6027812 */ /* 0x000fe200078ef812 */
[----:B------:R-:W-:Y:S01]  /*1320*/  IMAD.SHL.U32 R208, R8, 0x2, RZ ;  /* 0x0000000208d07824 */ /* 0x000fe200078e00ff */
[----:B------:R-:W-:Y:S01]  /*1330*/  LOP3.LUT R9, R9, 0xffffe000, RZ, 0xc0, !PT ;  /* 0xffffe00009097812 */ /* 0x000fe200078ec0ff */
[----:B------:R-:W-:Y:S01]  /*1340*/  IMAD R211, R211, 0x8, R12 ;  /* 0x00000008d3d37824 */ /* 0x000fe200078e020c */
[-C--:B------:R-:W-:Y:S01]  /*1350*/  LOP3.LUT R4, R4, R199.reuse, RZ, 0x3c, !PT ;  /* 0x000000c704047212 */ /* 0x080fe200078e3cff */
[C---:B------:R-:W-:Y:S01]  /*1360*/  VIADD R232, R208.reuse, 0x38 ;  /* 0x00000038d0e87836 */ /* 0x040fe20000000000 */
[----:B------:R-:W-:Y:S01]  /*1370*/  LOP3.LUT R201, R11, 0x180, RZ, 0xc0, !PT ;  /* 0x000001800bc97812 */ /* 0x000fe200078ec0ff */
[----:B------:R-:W-:Y:S01]  /*1380*/  VIADD R229, R208, 0x50 ;  /* 0x00000050d0e57836 */ /* 0x000fe20000000000 */
[-C--:B------:R-:W-:Y:S01]  /*1390*/  LOP3.LUT R11, R2, R199.reuse, RZ, 0x3c, !PT ;  /* 0x000000c7020b7212 */ /* 0x080fe200078e3cff */
[C---:B------:R-:W-:Y:S01]  /*13a0*/  VIADD R237, R208.reuse, 0x10 ;  /* 0x00000010d0ed7836 */ /* 0x040fe20000000000 */
[----:B0-----:R-:W-:Y:S01]  /*13b0*/  SHF.R.S32.HI R0, RZ, 0x1f, R215 ;  /* 0x0000001fff007819 */ /* 0x001fe200000114d7 */
[----:B------:R-:W-:Y:S01]  /*13c0*/  VIADD R234, R208, 0x28 ;  /* 0x00000028d0ea7836 */ /* 0x000fe20000000000 */
[----:B------:R-:W-:Y:S01]  /*13d0*/  LOP3.LUT R0, R198, 0x10, R18, 0xf8, !PT ;  /* 0x00000010c6007812 */ /* 0x000fe200078ef812 */
[----:B------:R-:W-:Y:S01]  /*13e0*/  VIADD R231, R208, 0x40 ;  /* 0x00000040d0e77836 */ /* 0x000fe20000000000 */
[-C--:B------:R-:W-:Y:S01]  /*13f0*/  IADD3 R27, R4, R200.reuse, R9 ;  /* 0x000000c8041b7210 */ /* 0x080fe20007ffe009 */
[C---:B------:R-:W-:Y:S01]  /*1400*/  VIADD R228, R208.reuse, 0x58 ;  /* 0x00000058d0e47836 */ /* 0x040fe20000000000 */
[----:B------:R-:W-:Y:S01]  /*1410*/  SHF.R.S32.HI R8, RZ, 0x4, R19 ;  /* 0x00000004ff087819 */ /* 0x000fe20000011413 */
[C---:B------:R-:W-:Y:S01]  /*1420*/  VIADD R225, R208.reuse, 0x70 ;  /* 0x00000070d0e17836 */ /* 0x040fe20000000000 */
[----:B------:R-:W-:Y:S01]  /*1430*/  SHF.R.S32.HI R4, RZ, 0x4, R21 ;  /* 0x00000004ff047819 */ /* 0x000fe20000011415 */
[----:B------:R-:W-:Y:S01]  /*1440*/  VIADD R236, R208, 0x18 ;  /* 0x00000018d0ec7836 */ /* 0x000fe20000000000 */
[----:B------:R-:W-:Y:S01]  /*1450*/  LOP3.LUT R9, R0, R199, RZ, 0x3c, !PT ;  /* 0x000000c700097212 */ /* 0x000fe200078e3cff */
[----:B------:R-:W-:Y:S01]  /*1460*/  STL [R1+0xc], R8 ;  /* 0x00000c0801007387 */ /* 0x000fe20000100800 */
[----:B------:R-:W-:Y:S01]  /*1470*/  IADD3 R0, R16, R200, R11 ;  /* 0x000000c810007210 */ /* 0x000fe20007ffe00b */
[C---:B------:R-:W-:Y:S01]  /*1480*/  VIADD R233, R208.reuse, 0x30 ;  /* 0x00000030d0e97836 */ /* 0x040fe20000000000 */
[C---:B------:R-:W-:Y:S01]  /*1490*/  IADD3 R235, R208.reuse, 0x20, RZ ;  /* 0x00000020d0eb7810 */ /* 0x040fe20007ffe0ff */
[----:B------:R-:W-:Y:S01]  /*14a0*/  STL [R1+0x18], R4 ;  /* 0x0000180401007387 */ /* 0x000fe20000100800 */
[----:B------:R-:W-:Y:S01]  /*14b0*/  IADD3 R226, R208, 0x68, RZ ;  /* 0x00000068d0e27810 */ /* 0x000fe20007ffe0ff */
[----:B------:R-:W-:Y:S01]  /*14c0*/  IMAD.IADD R210, R200, 0x1, R9 ;  /* 0x00000001c8d27824 */ /* 0x000fe200078e0209 */
[----:B------:R-:W-:Y:S01]  /*14d0*/  LOP3.LUT P0, RZ, R6, 0x2, RZ, 0xc0, !PT ;  /* 0x0000000206ff7812 */ /* 0x000fe2000780c0ff */
[----:B------:R0:W-:Y:S01]  /*14e0*/  STL [R1+0x64], R0 ;  /* 0x0000640001007387 */ /* 0x0001e20000100800 */
[----:B------:R-:W-:Y:S01]  /*14f0*/  SHF.R.S32.HI R2, RZ, 0x1f, R237 ;  /* 0x0000001fff027819 */ /* 0x000fe200000114ed */
[C---:B------:R-:W-:Y:S01]  /*1500*/  VIADD R230, R208.reuse, 0x48 ;  /* 0x00000048d0e67836 */ /* 0x040fe20000000000 */
[----:B------:R-:W-:Y:S01]  /*1510*/  SHF.R.S32.HI R2, RZ, 0x1f, R234 ;  /* 0x0000001fff027819 */ /* 0x000fe200000114ea */
[C---:B------:R-:W-:Y:S01]  /*1520*/  VIADD R227, R208.reuse, 0x60 ;  /* 0x00000060d0e37836 */ /* 0x040fe20000000000 */
[----:B------:R-:W-:Y:S01]  /*1530*/  SEL R3, R3, 0xffffffe0, !P0 ;  /* 0xffffffe003037807 */ /* 0x000fe20004000000 */
[----:B------:R-:W-:Y:S01]  /*1540*/  VIADD R224, R208, 0x78 ;  /* 0x00000078d0e07836 */ /* 0x000fe20000000000 */
[----:B------:R-:W-:Y:S01]  /*1550*/  SHF.R.S32.HI R2, RZ, 0x1f, R231 ;  /* 0x0000001fff027819 */ /* 0x000fe200000114e7 */
[----:B------:R-:W-:Y:S01]  /*1560*/  IMAD.MOV.U32 R6, RZ, RZ, R14 ;  /* 0x000000ffff067224 */ /* 0x000fe200078e000e */
[----:B------:R-:W-:Y:S01]  /*1570*/  SHF.R.S32.HI R2, RZ, 0x1f, R228 ;  /* 0x0000001fff027819 */ /* 0x000fe200000114e4 */
[----:B------:R-:W-:Y:S01]  /*1580*/  IMAD.IADD R213, R3, 0x1, R210 ;  /* 0x0000000103d57824 */ /* 0x000fe200078e02d2 */
[----:B0-----:R-:W-:-:S02]  /*1590*/  SHF.R.S32.HI R0, RZ, 0x1f, R235 ;  /* 0x0000001fff007819 */ /* 0x001fc400000114eb */
[----:B------:R-:W-:Y:S02]  /*15a0*/  SHF.R.S32.HI R0, RZ, 0x1f, R232 ;  /* 0x0000001fff007819 */ /* 0x000fe400000114e8 */
[----:B------:R-:W-:Y:S02]  /*15b0*/  SHF.R.S32.HI R0, RZ, 0x1f, R229 ;  /* 0x0000001fff007819 */ /* 0x000fe400000114e5 */
[----:B------:R-:W-:Y:S01]  /*15c0*/  SHF.R.S32.HI R0, RZ, 0x1f, R226 ;  /* 0x0000001fff007819 */ /* 0x000fe200000114e2 */
[C---:B------:R-:W-:Y:S01]  /*15d0*/  IMAD.IADD R0, R16.reuse, 0x1, R25 ;  /* 0x0000000110007824 */ /* 0x040fe200078e0219 */
[----:B------:R-:W-:Y:S01]  /*15e0*/  SHF.R.S32.HI R2, RZ, 0x1f, R225 ;  /* 0x0000001fff027819 */ /* 0x000fe200000114e1 */
[----:B------:R-:W-:Y:S01]  /*15f0*/  IMAD.IADD R2, R16, 0x1, R27 ;  /* 0x0000000110027824 */ /* 0x000fe200078e021b */
[----:B------:R-:W-:Y:S02]  /*1600*/  SHF.R.S32.HI R4, RZ, 0x1f, R236 ;  /* 0x0000001fff047819 */ /* 0x000fe400000114ec */
[----:B------:R0:W-:Y:S01]  /*1610*/  STL [R1+0x60], R0 ;  /* 0x0000600001007387 */ /* 0x0001e20000100800 */
[----:B------:R-:W-:-:S02]  /*1620*/  SHF.R.S32.HI R4, RZ, 0x1f, R233 ;  /* 0x0000001fff047819 */ /* 0x000fc400000114e9 */
[----:B------:R-:W-:Y:S01]  /*1630*/  SHF.R.S32.HI R4, RZ, 0x1f, R230 ;  /* 0x0000001fff047819 */ /* 0x000fe200000114e6 */
[----:B------:R1:W-:Y:S01]  /*1640*/  STL [R1+0x5c], R2 ;  /* 0x00005c0201007387 */ /* 0x0003e20000100800 */
[----:B------:R-:W-:Y:S02]  /*1650*/  SHF.R.S32.HI R4, RZ, 0x1f, R227 ;  /* 0x0000001fff047819 */ /* 0x000fe400000114e3 */
[----:B------:R-:W-:Y:S02]  /*1660*/  SHF.R.S32.HI R223, RZ, 0x1f, R188 ;  /* 0x0000001fffdf7819 */ /* 0x000fe400000114bc */
[----:B------:R-:W-:Y:S02]  /*1670*/  IADD3 R194, R22, 0x10, RZ ;  /* 0x0000001016c27810 */ /* 0x000fe40007ffe0ff */
[----:B0-----:R-:W-:Y:S02]  /*1680*/  IADD3 R0, R3, UR52, R210 ;  /* 0x0000003403007c10 */ /* 0x001fe4000fffe0d2 */
[----:B------:R-:W-:-:S03]  /*1690*/  SHF.R.S32.HI R4, RZ, 0x1f, R224 ;  /* 0x0000001fff047819 */ /* 0x000fc600000114e0 */
[----:B------:R1:W-:Y:S04]  /*16a0*/  STL [R1], R0 ;  /* 0x0000000001007387 */ /* 0x0003e80000100800 */
.L_x_2510:
[----:B01--4-:R-:W0:Y:S02]  /*16b0*/  LDC.64 R2, c[0x0][0xc88] ;  /* 0x00032200ff027b82 */ /* 0x013e240000000a00 */
[----:B0-----:R-:W-:-:S05]  /*16c0*/  IMAD.WIDE R2, R7, 0x4, R2 ;  /* 0x0000000407027825 */ /* 0x001fca00078e0202 */
[----:B--2---:R-:W2:Y:S01]  /*16d0*/  LDG.E R212, desc[UR54][R2.64] ;  /* 0x0000003602d47981 */ /* 0x004ea2000c1e1900 */
[----:B------:R-:W-:Y:S05]  /*16e0*/  YIELD ;  /* 0x0000000000007946 */ /* 0x000fea0003800000 */
[----:B------:R-:W-:Y:S01]  /*16f0*/  ULDC.64 UR4, c[0x0][0xa28] ;  /* 0x00028a0000047ab9 */ /* 0x000fe20000000a00 */
[----:B------:R-:W-:Y:S01]  /*1700*/  ULDC.64 UR8, c[0x0][0xa18] ;  /* 0x0002860000087ab9 */ /* 0x000fe20000000a00 */
[----:B------:R-:W-:Y:S01]  /*1710*/  ISETP.NE.U32.AND P1, PT, RZ, UR4, PT ;  /* 0x00000004ff007c0c */ /* 0x000fe2000bf25070 */
[----:B------:R-:W-:Y:S01]  /*1720*/  ULDC.64 UR6, c[0x0][0xa08] ;  /* 0x0002820000067ab9 */ /* 0x000fe20000000a00 */
[----:B------:R-:W-:Y:S01]  /*1730*/  MOV R4, RZ ;  /* 0x000000ff00047202 */ /* 0x000fe20000000f00 */
[----:B---3-5:R-:W-:Y:S01]  /*1740*/  IMAD.MOV.U32 R26, RZ, RZ, RZ ;  /* 0x000000ffff1a7224 */ /* 0x028fe200078e00ff */
        /* <DEDUP_REMOVED lines=29> */
[----:B0-----:R-:W-:Y:S06]  /*1920*/  @P2 BRA `(.L_x_2295) ;  /* 0x0000000000242947 */ /* 0x001fec0003800000 */
        /* <DEDUP_REMOVED lines=9> */
.L_x_2295:
[----:B------:R-:W-:Y:S01]  /*19c0*/  ULDC.64 UR4, c[0x0][0xa20] ;  /* 0x0002880000047ab9 */ /* 0x000fe20000000a00 */
[C---:B------:R-:W-:Y:S02]  /*19d0*/  LOP3.LUT R3, R6.reuse, 0xff000000, RZ, 0xc0, !PT ;  /* 0xff00000006037812 */ /* 0x040fe400078ec0ff */
[----:B------:R-:W-:Y:S02]  /*19e0*/  ISETP.NE.U32.AND P1, PT, RZ, UR4, PT ;  /* 0x00000004ff007c0c */ /* 0x000fe4000bf25070 */
[C---:B------:R-:W-:Y:S02]  /*19f0*/  LOP3.LUT R0, R6.reuse, 0xff0000, RZ, 0xc0, !PT ;  /* 0x00ff000006007812 */ /* 0x040fe400078ec0ff */
[----:B------:R-:W-:Y:S02]  /*1a00*/  ISETP.NE.AND.EX P1, PT, RZ, UR5, PT, P1 ;  /* 0x00000005ff007c0c */ /* 0x000fe4000bf25310 */
[----:B------:R-:W-:Y:S02]  /*1a10*/  SHF.R.U32.HI R3, RZ, 0x8, R3 ;  /* 0x00000008ff037819 */ /* 0x000fe40000011603 */
[----:B------:R-:W-:-:S02]  /*1a20*/  LOP3.LUT R209, R6, 0xffff, RZ, 0xc0, !PT ;  /* 0x0000ffff06d17812 */ /* 0x000fc400078ec0ff */
[----:B------:R-:W-:-:S07]  /*1a30*/  LEA.HI R217, R0, R3, RZ, 0x10 ;  /* 0x0000000300d97211 */ /* 0x000fce00078f80ff */
[----:B------:R-:W-:Y:S05]  /*1a40*/  @!P1 BRA `(.L_x_2296) ;  /* 0x0000000000109947 */ /* 0x000fea0003800000 */
[----:B------:R-:W-:-:S04]  /*1a50*/  IADD3 R6, P0, R218, UR4, RZ ;  /* 0x00000004da067c10 */ /* 0x000fc8000ff1e0ff */
[----:B------:R-:W-:-:S05]  /*1a60*/  IADD3.X R7, R219, UR5, RZ, P0, !PT ;  /* 0x00000005db077c10 */ /* 0x000fca00087fe4ff */
[----:B------:R0:W5:Y:S01]  /*1a70*/  LDG.E R25, desc[UR54][R6.64] ;  /* 0x0000003606197981 */ /* 0x000162000c1e1900 */
[----:B------:R-:W-:Y:S05]  /*1a80*/  BRA `(.L_x_2297) ;  /* 0x0000000000107947 */ /* 0x000fea0003800000 */
.L_x_2296:
[----:B------:R-:W-:Y:S05]  /*1a90*/  @!P0 BRA `(.L_x_2297) ;  /* 0x00000000000c8947 */ /* 0x000fea0003800000 */
[----:B------:R-:W2:Y:S04]  /*1aa0*/  LDG.E R0, desc[UR54][R12.64] ;  /* 0x000000360c007981 */ /* 0x000ea8000c1e1900 */
[----:B------:R-:W2:Y:S02]  /*1ab0*/  LDG.E R25, desc[UR54][R12.64+0x4] ;  /* 0x000004360c197981 */ /* 0x000ea4000c1e1900 */
[----:B--2---:R-:W-:-:S07]  /*1ac0*/  IMAD.IADD R25, R25, 0x1, -R0 ;  /* 0x0000000119197824 */ /* 0x004fce00078e0a00 */
.L_x_2297:
[----:B------:R-:W-:Y:S01]  /*1ad0*/  ULDC.64 UR4, c[0x0][0xa10] ;  /* 0x0002840000047ab9 */ /* 0x000fe20000000a00 */
[----:B------:R-:W1:Y:S01]  /*1ae0*/  LDC R10, c[0x0][0x448] ;  /* 0x00011200ff0a7b82 */ /* 0x000e620000000800 */
[----:B------:R-:W-:-:S04]  /*1af0*/  ISETP.NE.U32.AND P0, PT, RZ, UR4, PT ;  /* 0x00000004ff007c0c */ /* 0x000fc8000bf05070 */
[----:B------:R-:W-:Y:S01]  /*1b00*/  ISETP.NE.AND.EX P0, PT, RZ, UR5, PT, P0 ;  /* 0x00000005ff007c0c */ /* 0x000fe2000bf05300 */
[----:B------:R-:W-:-:S12]  /*1b10*/  ULDC.64 UR4, c[0x0][0xa30] ;  /* 0x00028c0000047ab9 */ /* 0x000fd80000000a00 */
[----:B0-----:R-:W0:Y:S02]  /*1b20*/  @P0 LDC.64 R6, c[0x0][0xa10] ;  /* 0x00028400ff060b82 */ /* 0x001e240000000a00 */
[----:B0-----:R-:W-:-:S05]  /*1b30*/  @P0 IMAD.WIDE R6, R212, 0x4, R6 ;  /* 0x00000004d4060825 */ /* 0x001fca00078e0206 */
[----:B------:R-:W2:Y:S04]  /*1b40*/  @P0 LDG.E R0, desc[UR54][R6.64] ;  /* 0x0000003606000981 */ /* 0x000ea8000c1e1900 */
[----:B------:R0:W2:Y:S01]  /*1b50*/  @P0 LDG.E R3, desc[UR54][R6.64+0x4] ;  /* 0x0000043606030981 */ /* 0x0000a2000c1e1900 */
[----:B------:R-:W-:Y:S01]  /*1b60*/  ISETP.NE.U32.AND P1, PT, RZ, UR4, PT ;  /* 0x00000004ff007c0c */ /* 0x000fe2000bf25070 */
[----:B-----5:R-:W-:-:S03]  /*1b70*/  IMAD.MOV.U32 R144, RZ, RZ, R25 ;  /* 0x000000ffff907224 */ /* 0x020fc600078e0019 */
[----:B------:R-:W-:-:S13]  /*1b80*/  ISETP.NE.AND.EX P1, PT, RZ, UR5, PT, P1 ;  /* 0x00000005ff007c0c */ /* 0x000fda000bf25310 */
[----:B------:R-:W-:-:S04]  /*1b90*/  @P1 IADD3 R8, P2, R218, UR4, RZ ;  /* 0x00000004da081c10 */ /* 0x000fc8000ff5e0ff */
[----:B------:R-:W-:-:S05]  /*1ba0*/  @P1 IADD3.X R9, R219, UR5, RZ, P2, !PT ;  /* 0x00000005db091c10 */ /* 0x000fca00097fe4ff */
[----:B------:R3:W5:Y:S01]  /*1bb0*/  @P1 LDG.E R144, desc[UR54][R8.64] ;  /* 0x0000003608901981 */ /* 0x000762000c1e1900 */
[----:B-1----:R-:W-:Y:S01]  /*1bc0*/  ISETP.NE.AND P1, PT, R10, 0x1, PT ;  /* 0x000000010a00780c */ /* 0x002fe20003f25270 */
[----:B------:R-:W-:Y:S01]  /*1bd0*/  IMAD.SHL.U32 R204, R5, 0x80, RZ ;  /* 0x0000008005cc7824 */ /* 0x000fe200078e00ff */
[----:B------:R-:W-:Y:S01]  /*1be0*/  BSSY B0, `(.L_x_2298) ;  /* 0x0000035000007945 */ /* 0x000fe20003800000 */
[----:B------:R-:W-:Y:S01]  /*1bf0*/  IMAD.IADD R11, R25, 0x1, -R4 ;  /* 0x00000001190b7824 */ /* 0x000fe200078e0a04 */
[----:B------:R-:W-:Y:S02]  /*1c00*/  LOP3.LUT R222, R217, 0xff, RZ, 0xc0, !PT ;  /* 0x000000ffd9de7812 */ /* 0x000fe400078ec0ff */
[----:B------:R-:W-:Y:S02]  /*1c10*/  IADD3 R5, R204, 0x7f, RZ ;  /* 0x0000007fcc057810 */ /* 0x000fe40007ffe0ff */
[----:B------:R-:W-:-:S05]  /*1c20*/  SHF.R.U32.HI R217, RZ, 0x10, R217 ;  /* 0x00000010ffd97819 */ /* 0x000fca00000116d9 */
[----:B------:R-:W1:Y:S08]  /*1c30*/  @P1 LDC R10, c[0x0][0x44c] ;  /* 0x00011300ff0a1b82 */ /* 0x000e700000000800 */
[----:B0-----:R-:W0:Y:S01]  /*1c40*/  @P1 LDC R7, c[0x0][0x450] ;  /* 0x00011400ff071b82 */ /* 0x001e220000000800 */
[----:B--2---:R-:W-:Y:S02]  /*1c50*/  @P0 IMAD.IADD R2, R3, 0x1, -R0 ;  /* 0x0000000103020824 */ /* 0x004fe400078e0a00 */
[----:B-1----:R-:W-:-:S04]  /*1c60*/  @P1 IMAD.HI.U32 R0, R5, R10, RZ ;  /* 0x0000000a05001227 */ /* 0x002fc800078e00ff */
[----:B------:R-:W-:Y:S01]  /*1c70*/  IMAD.IADD R206, R11, 0x1, R2 ;  /* 0x000000010bce7824 */ /* 0x000fe200078e0202 */
[----:B0-----:R-:W-:Y:S01]  /*1c80*/  @P1 SHF.R.U32.HI R5, RZ, R7, R0 ;  /* 0x00000007ff051219 */ /* 0x001fe20000011600 */
[----:B------:R-:W-:Y:S02]  /*1c90*/  IMAD.MOV.U32 R3, RZ, RZ, RZ ;  /* 0x000000ffff037224 */ /* 0x000fe400078e00ff */
[C---:B------:R-:W-:Y:S01]  /*1ca0*/  VIADD R0, R206.reuse, 0x9f ;  /* 0x0000009fce007836 */ /* 0x040fe20000000000 */
[----:B------:R-:W-:-:S03]  /*1cb0*/  IADD3 R166, R206, 0xa0, -R205 ;  /* 0x000000a0cea67810 */ /* 0x000fc60007ffe8cd */
[----:B------:R-:W-:-:S04]  /*1cc0*/  IMAD.HI R0, R0, 0x66666667, RZ ;  /* 0x6666666700007827 */ /* 0x000fc800078e02ff */
[----:B------:R-:W-:Y:S01]  /*1cd0*/  IMAD.IADD R5, R166, 0x1, R5 ;  /* 0x00000001a6057824 */ /* 0x000fe200078e0205 */
[----:B------:R-:W-:-:S03]  /*1ce0*/  SHF.R.U32.HI R185, RZ, 0x1f, R0 ;  /* 0x0000001fffb97819 */ /* 0x000fc60000011600 */
[----:B------:R-:W-:Y:S01]  /*1cf0*/  IMAD.HI R5, R5, 0x66666667, RZ ;  /* 0x6666666705057827 */ /* 0x000fe200078e02ff */
[----:B------:R-:W-:-:S04]  /*1d00*/  LEA.HI.SX32 R185, R0, R185, 0x1a ;  /* 0x000000b900b97211 */ /* 0x000fc800078fd2ff */
[----:B------:R-:W-:-:S04]  /*1d10*/  SHF.R.U32.HI R4, RZ, 0x1f, R5 ;  /* 0x0000001fff047819 */ /* 0x000fc80000011605 */
[----:B------:R-:W-:-:S04]  /*1d20*/  LEA.HI.SX32 R4, R5, R4, 0x1a ;  /* 0x0000000405047211 */ /* 0x000fc800078fd2ff */
[----:B---3--:R-:W-:-:S04]  /*1d30*/  VIMNMX R9, R185, R4, PT ;  /* 0x00000004b9097248 */ /* 0x008fc80003fe0100 */
[----:B------:R-:W-:-:S13]  /*1d40*/  ISETP.GE.AND P0, PT, R9, 0x1, PT ;  /* 0x000000010900780c */ /* 0x000fda0003f06270 */
        /* <DEDUP_REMOVED lines=8> */
[----:B------:R-:W-:Y:S02]  /*1dd0*/  IABS R8, R0 ;  /* 0x0000000000087213 */ /* 0x000fe40000000000 */
[----:B------:R-:W-:-:S04]  /*1de0*/  LOP3.LUT R0, R0, R10, RZ, 0x3c, !PT ;  /* 0x0000000a00007212 */ /* 0x000fc800078e3cff */
[----:B------:R-:W-:Y:S01]  /*1df0*/  ISETP.GE.AND P2, PT, R0, RZ, PT ;  /* 0x000000ff0000720c */ /* 0x000fe20003f46270 */
[----:B0-----:R-:W0:Y:S02]  /*1e00*/  MUFU.RCP R3, R3 ;  /* 0x0000000300037308 */ /* 0x001e240000001000 */
[----:B0-----:R-:W-:Y:S01]  /*1e10*/  VIADD R4, R3, 0xffffffe ;  /* 0x0ffffffe03047836 */ /* 0x001fe20000000000 */
[----:B------:R-:W-:-:S05]  /*1e20*/  IADD3 R3, RZ, -R12, RZ ;  /* 0x8000000cff037210 */ /* 0x000fca0007ffe0ff */
        /* <DEDUP_REMOVED lines=16> */
.L_x_2299:
[----:B------:R-:W-:Y:S05]  /*1f30*/  BSYNC B0 ;  /* 0x0000000000007941 */ /* 0x000fea0003800000 */
.L_x_2298:
        /* <DEDUP_REMOVED lines=17> */
[----:B------:R-:W-:Y:S01]  /*2050*/  IADD3 R0, R16, 0x1a400, RZ ;  /* 0x0001a40010007810 */ /* 0x000fe20007ffe0ff */
[----:B------:R-:W-:Y:S03]  /*2060*/  BSSY B6, `(.L_x_2301) ;  /* 0x0000013000067945 */ /* 0x000fe60003800000 */
        /* <DEDUP_REMOVED lines=9> */
[----:B------:R-:W-:Y:S01]  /*2100*/  IMAD.U32 R10, RZ, RZ, UR6 ;  /* 0x00000006ff0a7e24 */ /* 0x000fe2000f8e00ff */
[----:B------:R-:W-:Y:S01]  /*2110*/  MOV R13, RZ ;  /* 0x000000ff000d7202 */ /* 0x000fe20000000f00 */
[----:B------:R-:W-:Y:S02]  /*2120*/  IMAD.U32 R6, RZ, RZ, UR4 ;  /* 0x00000004ff067e24 */ /* 0x000fe4000f8e00ff */
[----:B------:R-:W-:-:S02]  /*2130*/  IMAD.U32 R7, RZ, RZ, UR5 ;  /* 0x00000005ff077e24 */ /* 0x000fc4000f8e00ff */
[----:B------:R-:W-:Y:S02]  /*2140*/  IMAD.U32 R11, RZ, RZ, UR7 ;  /* 0x00000007ff0b7e24 */ /* 0x000fe4000f8e00ff */
[----:B------:R-:W-:Y:S02]  /*2150*/  IMAD.MOV.U32 R8, RZ, RZ, 0x70 ;  /* 0x00000070ff087424 */ /* 0x000fe400078e00ff */
[----:B0-----:R-:W-:-:S07]  /*2160*/  IMAD.MOV.U32 R12, RZ, RZ, 0x1 ;  /* 0x00000001ff0c7424 */ /* 0x001fce00078e00ff */
[----:B------:R-:W-:-:S07]  /*2170*/  LEPC R20, `(.L_x_2302) ;  /* 0x000000001014794e */ /* 0x000fce0000000000 */
[----:B-1---5:R-:W-:Y:S05]  /*2180*/  CALL.ABS.NOINC R14 ;  /* 0x000000000e007343 */ /* 0x022fea0003c00000 */
.L_x_2302:
[----:B------:R-:W-:Y:S05]  /*2190*/  BSYNC B6 ;  /* 0x0000000000067941 */ /* 0x000fea0003800000 */
.L_x_2301:
        /* <DEDUP_REMOVED lines=20> */
.L_x_2304:
[----:B------:R-:W-:Y:S05]  /*22e0*/  BSYNC B6 ;  /* 0x0000000000067941 */ /* 0x000fea0003800000 */
.L_x_2303:
[----:B------:R-:W-:Y:S01]  /*22f0*/  ULDC.64 UR4, c[0x0][0x9f8] ;  /* 0x00027e0000047ab9 */ /* 0x000fe20000000a00 */
[----:B------:R-:W-:Y:S01]  /*2300*/  IMAD.MOV.U32 R0, RZ, RZ, R212 ;  /* 0x000000ffff007224 */ /* 0x000fe200078e00d4 */
[----:B------:R-:W-:Y:S01]  /*2310*/  ISETP.NE.U32.AND P0, PT, RZ, UR4, PT ;  /* 0x00000004ff007c0c */ /* 0x000fe2000bf05070 */
[----:B------:R-:W2:Y:S01]  /*2320*/  LDL.LU R12, [R1+0x14] ;  /* 0x00001400010c7983 */ /* 0x000ea20000300800 */
[----:B------:R-:W-:Y:S01]  /*2330*/  IMAD.IADD R119, R26, 0x1, R25 ;  /* 0x000000011a777824 */ /* 0x000fe200078e0219 */
[----:B------:R-:W0:Y:S01]  /*2340*/  LDC.64 R112, c[0x0][0x300] ;  /* 0x0000c000ff707b82 */ /* 0x000e220000000a00 */
[----:B------:R-:W-:Y:S01]  /*2350*/  ISETP.NE.AND.EX P0, PT, RZ, UR5, PT, P0 ;  /* 0x00000005ff007c0c */ /* 0x000fe2000bf05300 */
[----:B------:R-:W3:Y:S01]  /*2360*/  LDL R26, [R1+0x6c] ;  /* 0x00006c00011a7983 */ /* 0x000ee20000100800 */
[----:B------:R-:W1:Y:S01]  /*2370*/  S2R R20, SR_TID.X ;  /* 0x0000000000147919 */ /* 0x000e620000002100 */
[----:B------:R-:W-:-:S04]  /*2380*/  SHF.R.S32.HI R19, RZ, 0x1f, R18 ;  /* 0x0000001fff137819 */ /* 0x000fc80000011412 */
[----:B------:R-:W4:Y:S06]  /*2390*/  LDC.64 R106, c[0x0][0x3f8] ;  /* 0x0000fe00ff6a7b82 */ /* 0x000f2c0000000a00 */
[----:B------:R-:W-:Y:S02]  /*23a0*/  @P0 IADD3 R4, P1, R218, UR4, RZ ;  /* 0x00000004da040c10 */ /* 0x000fe4000ff3e0ff */
[----:B------:R-:W2:Y:S02]  /*23b0*/  LDC R99, c[0x0][0x3f4] ;  /* 0x0000fd00ff637b82 */ /* 0x000ea40000000800 */
[----:B------:R-:W-:Y:S01]  /*23c0*/  @P0 IADD3.X R5, R219, UR5, RZ, P1, !PT ;  /* 0x00000005db050c10 */ /* 0x000fe20008ffe4ff */
[----:B------:R-:W-:-:S04]  /*23d0*/  ULDC.64 UR4, c[0x0][0xa08] ;  /* 0x0002820000047ab9 */ /* 0x000fc80000000a00 */
[----:B------:R1:W2:Y:S01]  /*23e0*/  @P0 LDG.E R0, desc[UR54][R4.64] ;  /* 0x0000003604000981 */ /* 0x0002a2000c1e1900 */
[----:B------:R-:W-:Y:S01]  /*23f0*/  SHF.R.S32.HI R13, RZ, 0x1f, R119 ;  /* 0x0000001fff0d7819 */ /* 0x000fe20000011477 */
[-C--:B0-----:R-:W-:Y:S01]  /*2400*/  IMAD.WIDE.U32 R6, R119, R112.reuse, RZ ;  /* 0x0000007077067225 */ /* 0x081fe200078e00ff */
[----:B------:R-:W-:Y:S01]  /*2410*/  ISETP.NE.U32.AND P0, PT, RZ, UR4, PT ;  /* 0x00000004ff007c0c */ /* 0x000fe2000bf05070 */
[----:B------:R-:W0:Y:S02]  /*2420*/  LDC.64 R100, c[0x0][0x408] ;  /* 0x00010200ff647b82 */ /* 0x000e240000000a00 */
[----:B------:R-:W-:Y:S01]  /*2430*/  IMAD R8, R13, R112, RZ ;  /* 0x000000700d087224 */ /* 0x000fe200078e02ff */
[----:B------:R-:W-:Y:S01]  /*2440*/  ISETP.NE.AND.EX P0, PT, RZ, UR5, PT, P0 ;  /* 0x00000005ff007c0c */ /* 0x000fe2000bf05300 */
[----:B------:R-:W-:Y:S02]  /*2450*/  ULDC.64 UR4, c[0x0][0x308] ;  /* 0x0000c20000047ab9 */ /* 0x000fe40000000a00 */
[----:B------:R-:W-:-:S04]  /*2460*/  IMAD R3, R119, R113, R8 ;  /* 0x0000007177037224 */ /* 0x000fc800078e0208 */
[----:B------:R-:W-:Y:S01]  /*2470*/  IMAD.IADD R7, R7, 0x1, R3 ;  /* 0x0000000107077824 */ /* 0x000fe200078e0203 */
[----:B-1----:R-:W-:Y:S01]  /*2480*/  SHF.R.U32.HI R20, RZ, 0x7, R20 ;  /* 0x00000007ff147819 */ /* 0x002fe20000011614 */
[----:B------:R-:W-:-:S03]  /*2490*/  IMAD.WIDE.U32 R4, R209, UR4, R6 ;  /* 0x00000004d1047c25 */ /* 0x000fc6000f8e0006 */
[----:B------:R-:W-:Y:S01]  /*24a0*/  ISETP.NE.AND P6, PT, R20, 0x1, PT ;  /* 0x000000011400780c */ /* 0x000fe20003fc5270 */
[----:B------:R-:W-:Y:S01]  /*24b0*/  IMAD R5, R209, UR5, R5 ;  /* 0x00000005d1057c24 */ /* 0x000fe2000f8e0205 */
[----:B------:R-:W-:Y:S01]  /*24c0*/  ULDC.64 UR4, c[0x0][0x310] ;  /* 0x0000c40000047ab9 */ /* 0x000fe20000000a00 */
[----:B------:R-:W-:Y:S01]  /*24d0*/  VIADD R6, R18, 0x80 ;  /* 0x0000008012067836 */ /* 0x000fe20000000000 */
[----:B------:R-:W-:Y:S01]  /*24e0*/  SHF.R.S32.HI R23, RZ, 0x1f, R22 ;  /* 0x0000001fff177819 */ /* 0x000fe20000011416 */
[-C--:B----4-:R-:W-:Y:S02]  /*24f0*/  IMAD R11, R223, R106.reuse, RZ ;  /* 0x0000006adf0b7224 */ /* 0x090fe400078e02ff */
[----:B------:R-:W-:-:S04]  /*2500*/  IMAD.WIDE.U32 R108, R188, R106, R18 ;  /* 0x0000006abc6c7225 */ /* 0x000fc800078e0012 */
[C---:B------:R-:W-:Y:S02]  /*2510*/  IMAD R11, R188.reuse, R107, R11 ;  /* 0x0000006bbc0b7224 */ /* 0x040fe400078e020b */
[----:B------:R-:W-:-:S04]  /*2520*/  IMAD.WIDE.U32 R110, R188, R106, R22 ;  /* 0x0000006abc6e7225 */ /* 0x000fc800078e0016 */
[----:B------:R-:W-:Y:S02]  /*2530*/  IMAD.IADD R111, R111, 0x1, R11 ;  /* 0x000000016f6f7824 */ /* 0x000fe400078e020b */
[----:B------:R-:W-:Y:S02]  /*2540*/  IMAD.IADD R109, R11, 0x1, R109 ;  /* 0x000000010b6d7824 */ /* 0x000fe400078e026d */
[----:B0-----:R-:W-:-:S04]  /*2550*/  IMAD.WIDE.U32 R104, R188, R100, R22 ;  /* 0x00000064bc687225 */ /* 0x001fc800078e0016 */
[----:B------:R-:W-:Y:S01]  /*2560*/  IMAD.WIDE.U32 R102, R188, R100, R18 ;  /* 0x00000064bc667225 */ /* 0x000fe200078e0012 */
[----:B------:R-:W-:-:S03]  /*2570*/  MOV R124, 0x20 ;  /* 0x00000020007c7802 */ /* 0x000fc60000000f00 */
[----:B-----5:R-:W-:-:S04]  /*2580*/  IMAD.WIDE.U32 R110, R144, R106, R110 ;  /* 0x0000006a906e7225 */ /* 0x020fc800078e006e */
[----:B------:R-:W-:-:S04]  /*2590*/  IMAD.WIDE.U32 R108, R144, R106, R108 ;  /* 0x0000006a906c7225 */ /* 0x000fc800078e006c */
[----:B------:R-:W-:Y:S01]  /*25a0*/  IMAD.MOV.U32 R121, RZ, RZ, 0x40 ;  /* 0x00000040ff797424 */ /* 0x000fe200078e00ff */
[C---:B------:R-:W-:Y:S01]  /*25b0*/  SHF.L.U64.HI R128, R112.reuse, 0x7, R113 ;  /* 0x0000000770807819 */ /* 0x040fe20000010271 */
[----:B------:R-:W-:Y:S02]  /*25c0*/  IMAD R127, R101, 0xa0, RZ ;  /* 0x000000a0657f7824 */ /* 0x000fe400078e02ff */
[----:B------:R-:W-:Y:S02]  /*25d0*/  IMAD R125, R113, 0xa0, RZ ;  /* 0x000000a0717d7824 */ /* 0x000fe400078e02ff */
[----:B------:R-:W-:Y:S02]  /*25e0*/  IMAD.SHL.U32 R129, R112, 0x80, RZ ;  /* 0x0000008070817824 */ /* 0x000fe400078e00ff */
[----:B------:R-:W-:Y:S01]  /*25f0*/  VIADD R160, R20, 0x8 ;  /* 0x0000000814a07836 */ /* 0x000fe20000000000 */
[----:B------:R-:W-:Y:S02]  /*2600*/  SHF.R.S32.HI R145, RZ, 0x1f, R221 ;  /* 0x0000001fff917819 */ /* 0x000fe400000114dd */
[----:B--2---:R-:W-:-:S02]  /*2610*/  SHF.R.S32.HI R3, RZ, 0x1f, R0 ;  /* 0x0000001fff037819 */ /* 0x004fc40000011400 */
[----:B------:R-:W-:Y:S02]  /*2620*/  SEL R15, R0, RZ, !P0 ;  /* 0x000000ff000f7207 */ /* 0x000fe40004000000 */
[----:B------:R-:W-:Y:S01]  /*2630*/  SEL R33, R3, RZ, !P0 ;  /* 0x000000ff03217207 */ /* 0x000fe20004000000 */
[----:B------:R-:W-:Y:S02]  /*2640*/  IMAD R3, R223, R112, RZ ;  /* 0x00000070df037224 */ /* 0x000fe400078e02ff */
[----:B------:R-:W-:-:S04]  /*2650*/  IMAD.WIDE.U32 R116, R15, UR4, R4 ;  /* 0x000000040f747c25 */ /* 0x000fc8000f8e0004 */
[----:B------:R-:W-:Y:S02]  /*2660*/  IMAD R0, R33, UR4, RZ ;  /* 0x0000000421007c24 */ /* 0x000fe4000f8e02ff */
[----:B------:R-:W-:-:S04]  /*2670*/  IMAD.WIDE.U32 R4, R188, R112, R18 ;  /* 0x00000070bc047225 */ /* 0x000fc800078e0012 */
[----:B------:R-:W-:Y:S01]  /*2680*/  IMAD R7, R15, UR5, R0 ;  /* 0x000000050f077c24 */ /* 0x000fe2000f8e0200 */
[----:B------:R-:W-:Y:S05]  /*2690*/  @!P6 WARPSYNC.ALL ;  /* 0x000000000000e948 */ /* 0x000fea0003800000 */
[----:B------:R-:W-:Y:S01]  /*26a0*/  ULDC.64 UR4, c[0x0][0x330] ;  /* 0x0000cc0000047ab9 */ /* 0x000fe20000000a00 */
[----:B------:R-:W-:Y:S02]  /*26b0*/  VIADD R0, R18, 0x20 ;  /* 0x0000002012007836 */ /* 0x000fe40000000000 */
[----:B------:R-:W-:Y:S01]  /*26c0*/  IMAD R9, R188, R113, R3 ;  /* 0x00000071bc097224 */ /* 0x000fe200078e0203 */
[----:B------:R-:W-:Y:S01]  /*26d0*/  @!P6 BAR.SYNC.DEFER_BLOCKING 0x9, 0x100 ;  /* 0x024400000000eb1d */ /* 0x000fe20000010000 */
[----:B------:R-:W-:Y:S01]  /*26e0*/  IADD3 R3, P0, R116, R4, RZ ;  /* 0x0000000474037210 */ /* 0x000fe20007f1e0ff */
[----:B------:R-:W-:-:S04]  /*26f0*/  IMAD.WIDE.U32 R114, R209, UR4, R18 ;  /* 0x00000004d1727c25 */ /* 0x000fc8000f8e0012 */
[----:B------:R-:W-:Y:S01]  /*2700*/  IMAD.IADD R4, R117, 0x1, R7 ;  /* 0x0000000175047824 */ /* 0x000fe200078e0207 */
[----:B------:R-:W-:Y:S01]  /*2710*/  ULDC UR4, c[0x0][0x2f4] ;  /* 0x0000bd0000047ab9 */ /* 0x000fe20000000800 */
[----:B------:R-:W-:Y:S01]  /*2720*/  VIADD R7, R18, 0xa0 ;  /* 0x000000a012077836 */ /* 0x000fe20000000000 */
[----:B------:R-:W-:-:S04]  /*2730*/  ISETP.GE.AND P1, PT, R0, UR4, PT ;  /* 0x0000000400007c0c */ /* 0x000fc8000bf26270 */
[----:B------:R-:W-:Y:S02]  /*2740*/  ISETP.GE.AND P4, PT, R7, UR4, PT ;  /* 0x0000000407007c0c */ /* 0x000fe4000bf86270 */
[----:B------:R-:W-:Y:S02]  /*2750*/  SEL R7, RZ, 0xffffffff, P1 ;  /* 0xffffffffff077807 */ /* 0x000fe40000800000 */
[----:B------:R-:W-:Y:S02]  /*2760*/  IADD3.X R5, R4, R5, R9, P0, !PT ;  /* 0x0000000504057210 */ /* 0x000fe400007fe409 */
[----:B------:R-:W-:Y:S01]  /*2770*/  ISETP.GE.AND P2, PT, R6, UR4, PT ;  /* 0x0000000406007c0c */ /* 0x000fe2000bf46270 */
[----:B------:R-:W-:Y:S01]  /*2780*/  IMAD.SHL.U32 R9, R7, 0x2, RZ ;  /* 0x0000000207097824 */ /* 0x000fe200078e00ff */
[C---:B------:R-:W-:Y:S01]  /*2790*/  ISETP.GE.AND P0, PT, R18.reuse, UR4, PT ;  /* 0x0000000412007c0c */ /* 0x040fe2000bf06270 */
[C---:B------:R-:W-:Y:S01]  /*27a0*/  VIADD R7, R18.reuse, 0x60 ;  /* 0x0000006012077836 */ /* 0x040fe20000000000 */
[----:B------:R-:W-:-:S02]  /*27b0*/  IADD3 R6, R18, 0x40, RZ ;  /* 0x0000004012067810 */ /* 0x000fc40007ffe0ff */
[----:B------:R-:W-:Y:S02]  /*27c0*/  SEL R8, RZ, 0x1, P0 ;  /* 0x00000001ff087807 */ /* 0x000fe40000000000 */
[----:B------:R-:W-:Y:S02]  /*27d0*/  ISETP.GE.AND P0, PT, R6, UR4, PT ;  /* 0x0000000406007c0c */ /* 0x000fe4000bf06270 */
[----:B------:R-:W-:Y:S02]  /*27e0*/  ISETP.GE.AND P1, PT, R7, UR4, PT ;  /* 0x0000000407007c0c */ /* 0x000fe4000bf26270 */
[----:B------:R-:W-:Y:S02]  /*27f0*/  LOP3.LUT R8, R9, 0x2, R8, 0xe2, !PT ;  /* 0x0000000209087812 */ /* 0x000fe400078ee208 */
[----:B------:R-:W-:Y:S02]  /*2800*/  SEL R9, RZ, 0x4, P0 ;  /* 0x00000004ff097807 */ /* 0x000fe40000000000 */
[----:B------:R-:W-:-:S02]  /*2810*/  SEL R10, RZ, 0x8, P1 ;  /* 0x00000008ff0a7807 */ /* 0x000fc40000800000 */
[-C--:B------:R-:W-:Y:S02]  /*2820*/  ISETP.GE.AND P0, PT, R18, R99.reuse, PT ;  /* 0x000000631200720c */ /* 0x080fe40003f06270 */
[----:B------:R-:W-:Y:S02]  /*2830*/  LOP3.LUT R8, R10, R8, R9, 0xfe, !PT ;  /* 0x000000080a087212 */ /* 0x000fe400078efe09 */
[----:B------:R-:W-:Y:S02]  /*2840*/  SEL R9, RZ, 0x10, P2 ;  /* 0x00000010ff097807 */ /* 0x000fe40001000000 */
[----:B------:R-:W-:Y:S02]  /*2850*/  ISETP.GE.AND P3, PT, R0, R99, PT ;  /* 0x000000630000720c */ /* 0x000fe40003f66270 */
[----:B------:R-:W-:Y:S01]  /*2860*/  LOP3.LUT R35, R8, R9, RZ, 0xfc, !PT ;  /* 0x0000000908237212 */ /* 0x000fe200078efcff */
[----:B------:R-:W-:Y:S01]  /*2870*/  IMAD R115, R209, UR5, R115 ;  /* 0x00000005d1737c24 */ /* 0x000fe2000f8e0273 */
[----:B------:R-:W-:Y:S01]  /*2880*/  SEL R9, R99, RZ, P0 ;  /* 0x000000ff63097207 */ /* 0x000fe20000000000 */
[----:B------:R-:W-:Y:S01]  /*2890*/  ULDC.64 UR4, c[0x0][0x338] ;  /* 0x0000ce0000047ab9 */ /* 0x000fe20000000a00 */
[----:B------:R-:W-:-:S02]  /*28a0*/  ISETP.GE.AND P5, PT, R6, R99, PT ;  /* 0x000000630600720c */ /* 0x000fc40003fa6270 */
[----:B------:R-:W-:Y:S01]  /*28b0*/  SEL R11, R99, RZ, P3 ;  /* 0x000000ff630b7207 */ /* 0x000fe20001800000 */
[----:B------:R-:W-:Y:S02]  /*28c0*/  IMAD R33, R33, UR4, RZ ;  /* 0x0000000421217c24 */ /* 0x000fe4000f8e02ff */
[----:B------:R-:W-:Y:S02]  /*28d0*/  IMAD R8, R223, R100, RZ ;  /* 0x00000064df087224 */ /* 0x000fe400078e02ff */
[----:B------:R-:W-:Y:S02]  /*28e0*/  IMAD.IADD R9, R18, 0x1, R9 ;  /* 0x0000000112097824 */ /* 0x000fe400078e0209 */
[----:B------:R-:W-:Y:S02]  /*28f0*/  IMAD.IADD R11, R0, 0x1, R11 ;  /* 0x00000001000b7824 */ /* 0x000fe400078e020b */
[C---:B------:R-:W-:Y:S02]  /*2900*/  IMAD R33, R15.reuse, UR5, R33 ;  /* 0x000000050f217c24 */ /* 0x040fe4000f8e0221 */
[----:B------:R-:W-:Y:S01]  /*2910*/  IMAD.WIDE.U32 R114, R15, UR4, R114 ;  /* 0x000000040f727c25 */ /* 0x000fe2000f8e0072 */
[----:B------:R-:W-:-:S03]  /*2920*/  LOP3.LUT R12, R12, 0xfffffffe, RZ, 0xc0, !PT ;  /* 0xfffffffe0c0c7812 */ /* 0x000fc600078ec0ff */
[----:B------:R-:W-:Y:S01]  /*2930*/  IMAD R15, R188, R101, R8 ;  /* 0x00000065bc0f7224 */ /* 0x000fe200078e0208 */
[----:B------:R-:W-:Y:S02]  /*2940*/  SHF.R.S32.HI R8, RZ, 0x1f, R9 ;  /* 0x0000001fff087819 */ /* 0x000fe40000011409 */
[----:B------:R-:W-:Y:S01]  /*2950*/  SHF.R.S32.HI R10, RZ, 0x1f, R11 ;  /* 0x0000001fff0a7819 */ /* 0x000fe2000001140b */
[----:B------:R-:W-:Y:S01]  /*2960*/  IMAD.IADD R105, R105, 0x1, R15 ;  /* 0x0000000169697824 */ /* 0x000fe200078e020f */
[-C--:B------:R-:W-:Y:S01]  /*2970*/  LEA.HI R25, R8, R9.reuse, RZ, 0x4 ;  /* 0x0000000908197211 */ /* 0x080fe200078f20ff */
[----:B------:R-:W-:Y:S01]  /*2980*/  IMAD.IADD R103, R15, 0x1, R103 ;  /* 0x000000010f677824 */ /* 0x000fe200078e0267 */
[----:B------:R-:W-:Y:S02]  /*2990*/  SEL R15, R99, RZ, P5 ;  /* 0x000000ff630f7207 */ /* 0x000fe40002800000 */
[----:B------:R-:W-:Y:S02]  /*29a0*/  @P5 LOP3.LUT R12, R12, 0x1, RZ, 0xfc, !PT ;  /* 0x000000010c0c5812 */ /* 0x000fe400078efcff */
[----:B------:R-:W-:-:S02]  /*29b0*/  LEA.HI R9, R8, R9, RZ, 0x6 ;  /* 0x0000000908097211 */ /* 0x000fc400078f30ff */
[CC--:B------:R-:W-:Y:S02]  /*29c0*/  LEA.HI R27, R10.reuse, R11.reuse, RZ, 0x4 ;  /* 0x0000000b0a1b7211 */ /* 0x0c0fe400078f20ff */
[----:B------:R-:W-:Y:S02]  /*29d0*/  LEA.HI R10, R10, R11, RZ, 0x6 ;  /* 0x0000000b0a0a7211 */ /* 0x000fe400078f30ff */
[----:B------:R-:W-:Y:S01]  /*29e0*/  IADD3 R14, R6, R15, RZ ;  /* 0x0000000f060e7210 */ /* 0x000fe20007ffe0ff */
[----:B------:R0:W-:Y:S01]  /*29f0*/  STL [R1+0x14], R12 ;  /* 0x0000140c01007387 */ /* 0x0001e20000100800 */
[----:B------:R-:W-:Y:S02]  /*2a00*/  SHF.R.S32.HI R9, RZ, 0x6, R9 ;  /* 0x00000006ff097819 */ /* 0x000fe40000011409 */
[----:B------:R-:W-:Y:S02]  /*2a10*/  SHF.R.S32.HI R11, RZ, 0x6, R10 ;  /* 0x00000006ff0b7819 */ /* 0x000fe4000001140a */
[----:B------:R-:W-:Y:S01]  /*2a20*/  SHF.R.S32.HI R21, RZ, 0x1f, R14 ;  /* 0x0000001fff157819 */ /* 0x000fe2000001140e */
[----:B------:R-:W-:Y:S01]  /*2a30*/  IMAD R143, R9, 0x2800, R200 ;  /* 0x00002800098f7824 */ /* 0x000fe200078e02c8 */
[----:B------:R-:W-:-:S02]  /*2a40*/  LOP3.LUT R10, R198, 0x30, R25, 0xf8, !PT ;  /* 0x00000030c60a7812 */ /* 0x000fc400078ef819 */
[----:B0-----:R-:W-:Y:S01]  /*2a50*/  LOP3.LUT R12, R198, 0x30, R27, 0xf8, !PT ;  /* 0x00000030c60c7812 */ /* 0x001fe200078ef81b */
[----:B------:R-:W-:Y:S01]  /*2a60*/  IMAD R141, R9, 0x2800, R202 ;  /* 0x00002800098d7824 */ /* 0x000fe200078e02ca */
[-C--:B------:R-:W-:Y:S01]  /*2a70*/  LEA.HI R29, R21, R14.reuse, RZ, 0x4 ;  /* 0x0000000e151d7211 */ /* 0x080fe200078f20ff */
[----:B------:R-:W-:Y:S01]  /*2a80*/  IMAD R142, R11, 0x2800, R200 ;  /* 0x000028000b8e7824 */ /* 0x000fe200078e02c8 */
[-C--:B------:R-:W-:Y:S02]  /*2a90*/  LOP3.LUT R9, R12, R199.reuse, RZ, 0x3c, !PT ;  /* 0x000000c70c097212 */ /* 0x080fe400078e3cff */
[----:B------:R-:W-:Y:S02]  /*2aa0*/  LOP3.LUT R10, R10, R199, RZ, 0x3c, !PT ;  /* 0x000000c70a0a7212 */ /* 0x000fe400078e3cff */
[----:B------:R-:W-:Y:S01]  /*2ab0*/  LEA.HI R14, R21, R14, RZ, 0x6 ;  /* 0x0000000e150e7211 */ /* 0x000fe200078f30ff */
[----:B------:R-:W-:Y:S02]  /*2ac0*/  IMAD.IADD R142, R142, 0x1, R9 ;  /* 0x000000018e8e7824 */ /* 0x000fe400078e0209 */
[----:B------:R-:W-:Y:S01]  /*2ad0*/  IMAD.IADD R143, R143, 0x1, R10 ;  /* 0x000000018f8f7824 */ /* 0x000fe200078e020a */
[----:B------:R-:W-:-:S02]  /*2ae0*/  SHF.R.S32.HI R9, RZ, 0x6, R14 ;  /* 0x00000006ff097819 */ /* 0x000fc4000001140e */
[----:B------:R-:W-:Y:S02]  /*2af0*/  LOP3.LUT R10, R198, 0x30, R29, 0xf8, !PT ;  /* 0x00000030c60a7812 */ /* 0x000fe400078ef81d */
[----:B------:R-:W-:Y:S01]  /*2b00*/  SHF.R.U32.HI R8, RZ, 0x3, R201 ;  /* 0x00000003ff087819 */ /* 0x000fe200000116c9 */
[----:B------:R-:W-:Y:S01]  /*2b10*/  IMAD R140, R9, 0x2800, R200 ;  /* 0x00002800098c7824 */ /* 0x000fe200078e02c8 */
[----:B------:R-:W-:Y:S01]  /*2b20*/  LOP3.LUT R15, R201, 0x30, R25, 0xf8, !PT ;  /* 0x00000030c90f7812 */ /* 0x000fe200078ef819 */
[--C-:B------:R-:W-:Y:S01]  /*2b30*/  IMAD R131, R9, 0x2800, R202.reuse ;  /* 0x0000280009837824 */ /* 0x100fe200078e02ca */
[----:B------:R-:W-:Y:S01]  /*2b40*/  LOP3.LUT R9, R10, R199, RZ, 0x3c, !PT ;  /* 0x000000c70a097212 */ /* 0x000fe200078e3cff */
[----:B------:R-:W-:Y:S01]  /*2b50*/  IMAD R133, R11, 0x2800, R202 ;  /* 0x000028000b857824 */ /* 0x000fe200078e02ca */
[----:B------:R-:W-:Y:S02]  /*2b60*/  SHF.R.S32.HI R11, RZ, 0x1f, R144 ;  /* 0x0000001fff0b7819 */ /* 0x000fe40000011490 */
[----:B------:R-:W-:-:S02]  /*2b70*/  LOP3.LUT R12, R15, R8, RZ, 0x3c, !PT ;  /* 0x000000080f0c7212 */ /* 0x000fc400078e3cff */
[----:B---3--:R-:W-:Y:S02]  /*2b80*/  R2P PR, R26, 0x6 ;  /* 0x000000061a007804 */ /* 0x008fe40000000000 */
[C---:B------:R-:W-:Y:S01]  /*2b90*/  LOP3.LUT R21, R201.reuse, 0x30, R29, 0xf8, !PT ;  /* 0x00000030c9157812 */ /* 0x040fe200078ef81d */
[----:B------:R-:W-:Y:S01]  /*2ba0*/  IMAD.IADD R140, R140, 0x1, R9 ;  /* 0x000000018c8c7824 */ /* 0x000fe200078e0209 */
[----:B------:R-:W-:Y:S01]  /*2bb0*/  LOP3.LUT R15, R201, 0x30, R27, 0xf8, !PT ;  /* 0x00000030c90f7812 */ /* 0x000fe200078ef81b */
[----:B------:R-:W-:Y:S01]  /*2bc0*/  IMAD R9, R11, R106, RZ ;  /* 0x0000006a0b097224 */ /* 0x000fe200078e02ff */
[----:B------:R-:W-:Y:S01]  /*2bd0*/  LOP3.LUT R10, R21, R8, RZ, 0x3c, !PT ;  /* 0x00000008150a7212 */ /* 0x000fe200078e3cff */
[----:B------:R-:W-:Y:S01]  /*2be0*/  IMAD.IADD R141, R141, 0x1, R12 ;  /* 0x000000018d8d7824 */ /* 0x000fe200078e020c */
[----:B------:R-:W-:Y:S01]  /*2bf0*/  SEL R124, R124, 0xffffffe0, !P1 ;  /* 0xffffffe07c7c7807 */ /* 0x000fe20004800000 */
[----:B------:R-:W-:Y:S01]  /*2c00*/  IMAD R11, R11, R100, RZ ;  /* 0x000000640b0b7224 */ /* 0x000fe200078e02ff */
[----:B------:R-:W-:-:S02]  /*2c10*/  LOP3.LUT R12, R15, R8, RZ, 0x3c, !PT ;  /* 0x000000080f0c7212 */ /* 0x000fc400078e3cff */
[----:B------:R-:W-:Y:S01]  /*2c20*/  IADD3 R118, P1, R188, R119, RZ ;  /* 0x00000077bc767210 */ /* 0x000fe20007f3e0ff */
[----:B------:R-:W-:Y:S01]  /*2c30*/  IMAD R21, R144, R107, R9 ;  /* 0x0000006b90157224 */ /* 0x000fe200078e0209 */
[----:B------:R-:W-:Y:S01]  /*2c40*/  SEL R32, RZ, 0x20, P4 ;  /* 0x00000020ff207807 */ /* 0x000fe20002000000 */
[----:B------:R-:W-:Y:S01]  /*2c50*/  IMAD.IADD R131, R131, 0x1, R10 ;  /* 0x0000000183837824 */ /* 0x000fe200078e020a */
[C---:B------:R-:W-:Y:S01]  /*2c60*/  SHF.L.U64.HI R9, R106.reuse, 0x7, R107 ;  /* 0x000000076a097819 */ /* 0x040fe2000001026b */
[----:B------:R-:W-:Y:S02]  /*2c70*/  IMAD.IADD R133, R133, 0x1, R12 ;  /* 0x0000000185857824 */ /* 0x000fe400078e020c */
[----:B------:R-:W-:Y:S02]  /*2c80*/  IMAD R15, R107, 0xa0, RZ ;  /* 0x000000a06b0f7824 */ /* 0x000fe400078e02ff */
[----:B------:R-:W-:Y:S02]  /*2c90*/  IMAD.SHL.U32 R10, R106, 0x80, RZ ;  /* 0x000000806a0a7824 */ /* 0x000fe400078e00ff */
[----:B------:R-:W-:Y:S01]  /*2ca0*/  IMAD R31, R144, R101, R11 ;  /* 0x00000065901f7224 */ /* 0x000fe200078e020b */
[----:B------:R-:W-:Y:S01]  /*2cb0*/  SHF.L.U64.HI R11, R100, 0x7, R101 ;  /* 0x00000007640b7819 */ /* 0x000fe20000010265 */
[----:B------:R-:W-:Y:S01]  /*2cc0*/  IMAD.X R119, R223, 0x1, R13, P1 ;  /* 0x00000001df777824 */ /* 0x000fe200008e060d */
[----:B------:R-:W-:Y:S01]  /*2cd0*/  SEL R121, R121, 0xffffffc0, !P2 ;  /* 0xffffffc079797807 */ /* 0x000fe20005000000 */
[----:B------:R-:W-:Y:S01]  /*2ce0*/  IMAD.WIDE.U32 R106, R106, 0xa0, RZ ;  /* 0x000000a06a6a7825 */ /* 0x000fe200078e00ff */
[----:B------:R-:W-:-:S02]  /*2cf0*/  SHF.R.S32.HI R26, RZ, 0x4, R27 ;  /* 0x00000004ff1a7819 */ /* 0x000fc4000001141b */
[----:B------:R-:W-:Y:S01]  /*2d00*/  SHF.R.S32.HI R28, RZ, 0x4, R29 ;  /* 0x00000004ff1c7819 */ /* 0x000fe2000001141d */
[----:B------:R-:W-:Y:S01]  /*2d10*/  IMAD.SHL.U32 R12, R100, 0x80, RZ ;  /* 0x00000080640c7824 */ /* 0x000fe200078e00ff */
[----:B------:R-:W-:Y:S01]  /*2d20*/  LOP3.LUT R39, R35, R32, RZ, 0xfc, !PT ;  /* 0x0000002023277212 */ /* 0x000fe200078efcff */
[----:B------:R-:W-:Y:S01]  /*2d30*/  IMAD.WIDE.U32 R104, R144, R100, R104 ;  /* 0x0000006490687225 */ /* 0x000fe200078e0068 */
[----:B------:R-:W-:-:S03]  /*2d40*/  LOP3.LUT R27, R27, 0xfffffff0, RZ, 0xc0, !PT ;  /* 0xfffffff01b1b7812 */ /* 0x000fc600078ec0ff */
[----:B------:R-:W-:Y:S01]  /*2d50*/  IMAD.WIDE.U32 R102, R144, R100, R102 ;  /* 0x0000006490667225 */ /* 0x000fe200078e0066 */
[----:B------:R-:W-:-:S03]  /*2d60*/  LOP3.LUT R29, R29, 0xfffffff0, RZ, 0xc0, !PT ;  /* 0xfffffff01d1d7812 */ /* 0x000fc600078ec0ff */
[----:B------:R-:W-:Y:S02]  /*2d70*/  IMAD.IADD R13, R111, 0x1, R21 ;  /* 0x000000016f0d7824 */ /* 0x000fe400078e0215 */
[----:B------:R-:W-:Y:S01]  /*2d80*/  IMAD.IADD R14, R21, 0x1, R109 ;  /* 0x00000001150e7824 */ /* 0x000fe200078e026d */
[----:B------:R-:W-:Y:S01]  /*2d90*/  SHF.R.S32.HI R21, RZ, 0x4, R25 ;  /* 0x00000004ff157819 */ /* 0x000fe20000011419 */
[----:B------:R-:W-:Y:S01]  /*2da0*/  IMAD.WIDE.U32 R100, R100, 0xa0, RZ ;  /* 0x000000a064647825 */ /* 0x000fe200078e00ff */
[----:B------:R-:W-:-:S03]  /*2db0*/  LOP3.LUT R25, R25, 0xfffffff0, RZ, 0xc0, !PT ;  /* 0xfffffff019197812 */ /* 0x000fc600078ec0ff */
[----:B------:R-:W-:Y:S01]  /*2dc0*/  IMAD.WIDE.U32 R112, R112, 0xa0, RZ ;  /* 0x000000a070707825 */ /* 0x000fe200078e00ff */
[----:B------:R-:W-:Y:S02]  /*2dd0*/  LOP3.LUT R34, R35, 0x1, RZ, 0xc0, !PT ;  /* 0x0000000123227812 */ /* 0x000fe400078ec0ff */
        /* <DEDUP_REMOVED lines=8> */
[----:B------:R-:W-:Y:S01]  /*2e60*/  IADD3 R127, R101, R127, RZ ;  /* 0x0000007f657f7210 */ /* 0x000fe20007ffe0ff */
[----:B------:R-:W-:Y:S01]  /*2e70*/  IMAD.IADD R130, R124, 0x1, R121 ;  /* 0x000000017c827824 */ /* 0x000fe200078e0279 */
[----:B------:R-:W-:Y:S01]  /*2e80*/  SHF.R.S32.HI R30, RZ, 0x1f, R25 ;  /* 0x0000001fff1e7819 */ /* 0x000fe20000011419 */
[----:B------:R-:W-:Y:S01]  /*2e90*/  IMAD.IADD R125, R113, 0x1, R125 ;  /* 0x00000001717d7824 */ /* 0x000fe200078e027d */
[----:B------:R-:W-:Y:S01]  /*2ea0*/  SHF.R.S32.HI R31, RZ, 0x1f, R27 ;  /* 0x0000001fff1f7819 */ /* 0x000fe2000001141b */
[----:B------:R-:W-:Y:S01]  /*2eb0*/  IMAD.IADD R33, R115, 0x1, R33 ;  /* 0x0000000173217824 */ /* 0x000fe200078e0221 */
[----:B------:R-:W-:-:S02]  /*2ec0*/  SHF.R.S32.HI R32, RZ, 0x1f, R29 ;  /* 0x0000001fff207819 */ /* 0x000fc4000001141d */
[----:B------:R-:W-:-:S07]  /*2ed0*/  LOP3.LUT R39, R39, 0x20, RZ, 0xc0, !PT ;  /* 0x0000002027277812 */ /* 0x000fce00078ec0ff */
.L_x_2404:
[----:B------:R-:W2:Y:S01]  /*2ee0*/  LDL.LU R42, [R1+0x14] ;  /* 0x00001400012a7983 */ /* 0x000ea20000300800 */
[----:B------:R-:W0:Y:S01]  /*2ef0*/  LDC.64 R122, c[0x0][0x2e8] ;  /* 0x0000ba00ff7a7b82 */ /* 0x000e220000000a00 */
[----:B------:R-:W-:Y:S01]  /*2f00*/  VIADD R51, R24, 0xffffffff ;  /* 0xffffffff18337836 */ /* 0x000fe20000000000 */
[----:B------:R-:W-:Y:S05]  /*2f10*/  YIELD ;  /* 0x0000000000007946 */ /* 0x000fea0003800000 */
[----:B------:R-:W-:Y:S01]  /*2f20*/  ISETP.GT.AND P4, PT, R51, R120, PT ;  /* 0x000000783300720c */ /* 0x000fe20003f84270 */
[----:B------:R-:W1:Y:S01]  /*2f30*/  LDC R132, c[0x0][0x3f4] ;  /* 0x0000fd00ff847b82 */ /* 0x000e620000000800 */
[----:B------:R-:W-:Y:S01]  /*2f40*/  SHF.R.S32.HI R40, RZ, 0x1f, R51 ;  /* 0x0000001fff287819 */ /* 0x000fe20000011433 */
[-C--:B------:R-:W-:Y:S01]  /*2f50*/  IMAD R41, R125, R51.reuse, RZ ;  /* 0x000000337d297224 */ /* 0x080fe200078e02ff */
[----:B------:R-:W-:Y:S01]  /*2f60*/  BSSY B0, `(.L_x_2305) ;  /* 0x0000caa000007945 */ /* 0x000fe20003800000 */
[----:B------:R-:W-:-:S04]  /*2f70*/  IMAD.WIDE.U32 R134, R112, R51, RZ ;  /* 0x0000003370867225 */ /* 0x000fc800078e00ff */
[----:B------:R-:W-:Y:S01]  /*2f80*/  IMAD R41, R40, R112, R41 ;  /* 0x0000007028297224 */ /* 0x000fe200078e0229 */
[----:B------:R-:W-:Y:S01]  /*2f90*/  IADD3 R45, P1, P2, R3, R134, R129 ;  /* 0x00000086032d7210 */ /* 0x000fe20007a3e081 */
[----:B------:R-:W-:Y:S02]  /*2fa0*/  IMAD R47, R17, 0x7800, R210 ;  /* 0x00007800112f7824 */ /* 0x000fe400078e02d2 */
[----:B------:R-:W-:Y:S02]  /*2fb0*/  IMAD.IADD R92, R135, 0x1, R41 ;  /* 0x00000001875c7824 */ /* 0x000fe400078e0229 */
[----:B------:R-:W-:Y:S01]  /*2fc0*/  IMAD R41, R17, 0x7800, R213 ;  /* 0x0000780011297824 */ /* 0x000fe200078e02d5 */
[C---:B------:R-:W-:Y:S02]  /*2fd0*/  IADD3 R47, R16.reuse, R47, RZ ;  /* 0x0000002f102f7210 */ /* 0x040fe40007ffe0ff */
[----:B------:R-:W-:Y:S01]  /*2fe0*/  IADD3.X R24, R5, R92, R128, P1, P2 ;  /* 0x0000005c05187210 */ /* 0x000fe20000fe4480 */
[----:B------:R-:W-:Y:S01]  /*2ff0*/  IMAD.IADD R46, R16, 0x1, R41 ;  /* 0x00000001102e7824 */ /* 0x000fe200078e0229 */
[----:B0-----:R-:W-:-:S04]  /*3000*/  IADD3 R48, P1, P2, R134, R122, R3 ;  /* 0x0000007a86307210 */ /* 0x001fc80007a3e003 */
[----:B------:R-:W-:Y:S02]  /*3010*/  IADD3.X R49, R92, R123, R5, P1, P2 ;  /* 0x0000007b5c317210 */ /* 0x000fe40000fe4405 */
[----:B-1----:R-:W-:Y:S02]  /*3020*/  ISETP.GE.AND P1, PT, R132, 0x1, PT ;  /* 0x000000018400780c */ /* 0x002fe40003f26270 */
[----:B------:R-:W-:-:S05]  /*3030*/  IADD3 R44, P2, R45, R122, RZ ;  /* 0x0000007a2d2c7210 */ /* 0x000fca0007f5e0ff */
[----:B------:R-:W-:Y:S02]  /*3040*/  IMAD.X R45, R24, 0x1, R123, P2 ;  /* 0x00000001182d7824 */ /* 0x000fe400010e067b */
[----:B------:R-:W-:Y:S01]  /*3050*/  IMAD.MOV.U32 R24, RZ, RZ, R51 ;  /* 0x000000ffff187224 */ /* 0x000fe200078e0033 */
[----:B--2---:R-:W-:-:S04]  /*3060*/  LOP3.LUT R42, R42, 0xfffffffd, RZ, 0xc0, !PT ;  /* 0xfffffffd2a2a7812 */ /* 0x004fc800078ec0ff */
[----:B------:R-:W-:-:S05]  /*3070*/  @P4 LOP3.LUT R42, R42, 0x2, RZ, 0xfc, !PT ;  /* 0x000000022a2a4812 */ /* 0x000fca00078efcff */
[----:B------:R0:W-:Y:S01]  /*3080*/  STL [R1+0x14], R42 ;  /* 0x0000142a01007387 */ /* 0x0001e20000100800 */
        /* <DEDUP_REMOVED lines=36> */
[----:B0-----:R-:W-:-:S04]  /*32d0*/  IADD3 R42, P1, P4, R104, UR4, R88 ;  /* 0x00000004682a7c10 */ /* 0x001fc8000fc3e058 */
        /* <DEDUP_REMOVED lines=29> */
.L_x_2309:
[----:B------:R-:W-:Y:S05]  /*34b0*/  BSYNC B1 ;  /* 0x0000000000017941 */ /* 0x000fea0003800000 */
.L_x_2308:
        /* <DEDUP_REMOVED lines=54> */
.L_x_2311:
[----:B------:R-:W-:Y:S05]  /*3820*/  BSYNC B1 ;  /* 0x0000000000017941 */ /* 0x000fea0003800000 */
.L_x_2310:
        /* <DEDUP_REMOVED lines=25> */
[----:B------:R-:W-:Y:S01]  /*39c0*/  IMAD.MOV.U32 R151, RZ, RZ, R72 ;  /* 0x000000ffff977224 */ /* 0x000fe200078e0048 */
[----:B------:R-:W-:Y:S06]  /*39d0*/  @!P1 BRA `(.L_x_2312) ;  /* 0x0000000000049947 */ /* 0x000fec0003800000 */
[----:B------:R-:W-:Y:S01]  /*39e0*/  BPT.TRAP 0x1 ;  /* 0x000000040000795c */ /* 0x000fe20000300000 */
.L_x_2312:
[----:B------:R-:W-:Y:S01]  /*39f0*/  IMAD R97, R17, 0x8, R16 ;  /* 0x0000000811617824 */ /* 0x000fe200078e0210 */
[----:B------:R-:W-:Y:S01]  /*3a00*/  SHF.L.U32 R98, R191, 0x1f, RZ ;  /* 0x0000001fbf627819 */ /* 0x000fe200000006ff */
[----:B------:R-:W-:Y:S03]  /*3a10*/  BSSY B1, `(.L_x_2313) ;  /* 0x0000003000017945 */ /* 0x000fe60003800000 */
[----:B------:R-:W3:Y:S02]  /*3a20*/  SYNCS.PHASECHK.TRANS64.TRYWAIT P5, [R97+URZ+0x29890], R98 ;  /* 0x02989062610075a7 */ /* 0x000ee400080a017f */
[----:B---3--:R-:W-:Y:S05]  /*3a30*/  @!P5 BRA `(.L_x_2314) ;  /* 0x000002b0001cd947 */ /* 0x008fea0003800000 */
.L_x_2649:
[----:B------:R-:W-:Y:S05]  /*3a40*/  BSYNC B1 ;  /* 0x0000000000017941 */ /* 0x000fea0003800000 */
.L_x_2313:
        /* <DEDUP_REMOVED lines=16> */
[----:B------:R-:W-:Y:S01]  /*3b50*/  LOP3.LUT R135, R135, 0xff00, R165, 0xf8, !PT ;  /* 0x0000ff0087877812 */ /* 0x000fe200078ef8a5 */
[----:B------:R-:W-:Y:S01]  /*3b60*/  IMAD.SHL.U32 R167, R167, 0x100, RZ ;  /* 0x00000100a7a77824 */ /* 0x000fe200078e00ff */
[----:B-1----:R-:W-:-:S02]  /*3b70*/  F2FP.F16.E4M3.UNPACK_B R165, R41 ;  /* 0x00000029ffa5723e */ /* 0x002fc400020006ff */
[----:B------:R-:W-:Y:S02]  /*3b80*/  LOP3.LUT R135, R135, 0xff0000, R136, 0xf8, !PT ;  /* 0x00ff000087877812 */ /* 0x000fe400078ef888 */
[-C--:B------:R-:W-:Y:S02]  /*3b90*/  F2FP.F16.E4M3.UNPACK_B R136, R164.reuse.H1 ;  /* 0x000000a4ff88723e */ /* 0x080fe400030006ff */
[----:B------:R-:W-:Y:S01]  /*3ba0*/  SHF.R.U32.HI R134, RZ, 0x10, R137 ;  /* 0x00000010ff867819 */ /* 0x000fe20000011689 */
[--C-:B------:R-:W-:Y:S01]  /*3bb0*/  HADD2.F32 R137, -RZ, R165.reuse.H1_H1 ;  /* 0x300000a5ff897230 */ /* 0x100fe20000004100 */
[----:B------:R-:W-:Y:S01]  /*3bc0*/  LOP3.LUT R168, R168, 0xff00, R167, 0xf8, !PT ;  /* 0x0000ff00a8a87812 */ /* 0x000fe200078ef8a7 */
[----:B------:R-:W-:Y:S01]  /*3bd0*/  HADD2.F32 R170, -RZ, R136.H0_H0 ;  /* 0x20000088ffaa7230 */ /* 0x000fe20000004100 */
[----:B------:R-:W-:Y:S01]  /*3be0*/  F2FP.F16.E4M3.UNPACK_B R167, R163.H1 ;  /* 0x000000a3ffa7723e */ /* 0x000fe200030006ff */
[----:B------:R-:W-:Y:S01]  /*3bf0*/  HADD2.F32 R165, -RZ, R165.H0_H0 ;  /* 0x200000a5ffa57230 */ /* 0x000fe20000004100 */
[----:B------:R-:W-:-:S02]  /*3c00*/  F2FP.F16.E4M3.UNPACK_B R164, R164 ;  /* 0x000000a4ffa4723e */ /* 0x000fc400020006ff */
[-C--:B------:R-:W-:Y:S01]  /*3c10*/  FMUL.FTZ R171, R137, R170.reuse ;  /* 0x000000aa89ab7220 */ /* 0x080fe20000410000 */
[--C-:B------:R-:W-:Y:S02]  /*3c20*/  HADD2.F32 R169, -RZ, R167.reuse.H0_H0 ;  /* 0x200000a7ffa97230 */ /* 0x100fe40000004100 */
[----:B------:R-:W-:Y:S01]  /*3c30*/  FMUL.FTZ R170, R165, R170 ;  /* 0x000000aaa5aa7220 */ /* 0x000fe20000410000 */
        /* <DEDUP_REMOVED lines=70> */
[----:B------:R-:W-:Y:S01]  /*40a0*/  MOV R41, R137 ;  /* 0x0000008900297202 */ /* 0x000fe20000000f00 */
[-C--:B------:R-:W-:Y:S02]  /*40b0*/  FFMA.FTZ R165, R136, R135.reuse, -R165 ;  /* 0x0000008788a57223 */ /* 0x080fe400000108a5 */
        /* <DEDUP_REMOVED lines=13> */
.L_x_2320:
[----:B------:R-:W-:Y:S05]  /*4190*/  BSYNC B3 ;  /* 0x0000000000037941 */ /* 0x000fea0003800000 */
.L_x_2319:
[----:B-1----:R4:W-:Y:S02]  /*41a0*/  STG.E.128 desc[UR54][R48.64], R40 ;  /* 0x0000002830007986 */ /* 0x0029e4000c101d36 */
.L_x_2318:
[----:B------:R-:W-:Y:S05]  /*41b0*/  BSYNC B2 ;  /* 0x0000000000027941 */ /* 0x000fea0003800000 */
.L_x_2317:
        /* <DEDUP_REMOVED lines=50> */
[----:B------:R-:W-:Y:S01]  /*44e0*/  HADD2.F32 R137, -RZ, R164.H1_H1 ;  /* 0x300000a4ff897230 */ /* 0x000fe20000004100 */
[----:B------:R-:W-:Y:S01]  /*44f0*/  F2FP.SATFINITE.E4M3.F32.PACK_AB_MERGE_C R122, R135, R122, RZ ;  /* 0x0000007a877a723e */ /* 0x000fe200048070ff */
[----:B------:R-:W-:Y:S01]  /*4500*/  HADD2.F32 R165, -RZ, R136.H0_H0 ;  /* 0x20000088ffa57230 */ /* 0x000fe20000004100 */
[----:B------:R-:W-:Y:S01]  /*4510*/  F2FP.F16.E4M3.UNPACK_B R41, R41 ;  /* 0x00000029ff29723e */ /* 0x000fe200020006ff */
[----:B------:R-:W-:Y:S01]  /*4520*/  HADD2.F32 R164, -RZ, R164.H0_H0 ;  /* 0x200000a4ffa47230 */ /* 0x000fe20000004100 */
[----:B------:R-:W-:Y:S01]  /*4530*/  F2FP.SATFINITE.E4M3.F32.PACK_AB_MERGE_C R123, R123, R134, R122 ;  /* 0x000000867b7b723e */ /* 0x000fe2000480707a */
[----:B------:R-:W-:-:S02]  /*4540*/  HADD2.F32 R136, -RZ, R136.H1_H1 ;  /* 0x30000088ff887230 */ /* 0x000fc40000004100 */
[C---:B------:R-:W-:Y:S01]  /*4550*/  FMUL.FTZ R167, R137.reuse, R165 ;  /* 0x000000a589a77220 */ /* 0x040fe20000410000 */
[-C--:B------:R-:W-:Y:S02]  /*4560*/  F2FP.F16.E4M3.UNPACK_B R122, R42.reuse ;  /* 0x0000002aff7a723e */ /* 0x080fe400020006ff */
        /* <DEDUP_REMOVED lines=55> */
.L_x_2324:
[----:B------:R-:W-:Y:S05]  /*48e0*/  BSYNC B3 ;  /* 0x0000000000037941 */ /* 0x000fea0003800000 */
.L_x_2323:
[----:B-1----:R0:W-:Y:S02]  /*48f0*/  STG.E.128 desc[UR54][R48.64+0x20], R40 ;  /* 0x0000202830007986 */ /* 0x0021e4000c101d36 */
.L_x_2322:
[----:B------:R-:W-:Y:S05]  /*4900*/  BSYNC B2 ;  /* 0x0000000000027941 */ /* 0x000fea0003800000 */
.L_x_2321:
        /* <DEDUP_REMOVED lines=111> */
.L_x_2328:
[----:B------:R-:W-:Y:S05]  /*5000*/  BSYNC B3 ;  /* 0x0000000000037941 */ /* 0x000fea0003800000 */
.L_x_2327:
[----:B-1----:R0:W-:Y:S02]  /*5010*/  STG.E.128 desc[UR54][R48.64+0x40], R40 ;  /* 0x0000402830007986 */ /* 0x0021e4000c101d36 */
.L_x_2326:
[----:B------:R-:W-:Y:S05]  /*5020*/  BSYNC B2 ;  /* 0x0000000000027941 */ /* 0x000fea0003800000 */
.L_x_2325:
        /* <DEDUP_REMOVED lines=9> */
[----:B------:R-:W-:Y:S01]  /*50c0*/  LOP3.LUT R86, R83, 0xff0000ff, RZ, 0xc0, !PT ;  /* 0xff0000ff53567812 */ /* 0x000fe200078ec0ff */
[----:B------:R-:W-:Y:S01]  /*50d0*/  IMAD.SHL.U32 R93, R93, 0x100, RZ ;  /* 0x000001005d5d7824 */ /* 0x000fe200078e00ff */
[----:B------:R-:W-:Y:S02]  /*50e0*/  LOP3.LUT R84, R85, 0xff0000ff, RZ, 0xc0, !PT ;  /* 0xff0000ff55547812 */ /* 0x000fe400078ec0ff */
[----:B------:R-:W-:Y:S02]  /*50f0*/  SHF.L.U32 R87, R87, 0x8, RZ ;  /* 0x0000000857577819 */ /* 0x000fe400000006ff */
[----:B------:R-:W-:-:S02]  /*5100*/  F2FP.F16.E4M3.UNPACK_B R82, R157.H1 ;  /* 0x0000009dff52723e */ /* 0x000fc400030006ff */
[----:B-1----:R-:W-:Y:S02]  /*5110*/  F2FP.F16.E4M3.UNPACK_B R92, R41 ;  /* 0x00000029ff5c723e */ /* 0x002fe400020006ff */
[----:B------:R-:W-:Y:S01]  /*5120*/  LOP3.LUT R86, R86, 0xff00, R87, 0xf8, !PT ;  /* 0x0000ff0056567812 */ /* 0x000fe200078ef857 */
[----:B------:R-:W-:Y:S01]  /*5130*/  HADD2.F32 R95, -RZ, R82.H0_H0 ;  /* 0x20000052ff5f7230 */ /* 0x000fe20000004100 */
[----:B------:R-:W-:Y:S01]  /*5140*/  LOP3.LUT R84, R84, 0xff00, R93, 0xf8, !PT ;  /* 0x0000ff0054547812 */ /* 0x000fe200078ef85d */
[--C-:B------:R-:W-:Y:S01]  /*5150*/  HADD2.F32 R87, -RZ, R92.reuse.H1_H1 ;  /* 0x3000005cff577230 */ /* 0x100fe20000004100 */
[----:B------:R-:W-:Y:S01]  /*5160*/  F2FP.F16.E4M3.UNPACK_B R93, R156.H1 ;  /* 0x0000009cff5d723e */ /* 0x000fe200030006ff */
[----:B------:R-:W-:Y:S01]  /*5170*/  HADD2.F32 R92, -RZ, R92.H0_H0 ;  /* 0x2000005cff5c7230 */ /* 0x000fe20000004100 */
[----:B------:R-:W-:Y:S02]  /*5180*/  SHF.R.U32.HI R85, RZ, 0x10, R85 ;  /* 0x00000010ff557819 */ /* 0x000fe40000011655 */
[----:B------:R-:W-:Y:S01]  /*5190*/  FMUL.FTZ R122, R87, R95 ;  /* 0x0000005f577a7220 */ /* 0x000fe20000410000 */
[----:B------:R-:W-:-:S02]  /*51a0*/  HADD2.F32 R94, -RZ, R93.H0_H0 ;  /* 0x2000005dff5e7230 */ /* 0x000fc40000004100 */
[C---:B------:R-:W-:Y:S01]  /*51b0*/  FMUL.FTZ R95, R92.reuse, R95 ;  /* 0x0000005f5c5f7220 */ /* 0x040fe20000410000 */
[----:B------:R-:W-:Y:S01]  /*51c0*/  SHF.R.U32.HI R83, RZ, 0x10, R83 ;  /* 0x00000010ff537819 */ /* 0x000fe20000011653 */
[----:B------:R-:W-:Y:S01]  /*51d0*/  IMAD.U32 R85, R85, 0x10000, RZ ;  /* 0x0001000055557824 */ /* 0x000fe200078e00ff */
[----:B------:R-:W-:Y:S01]  /*51e0*/  F2FP.F16.E4M3.UNPACK_B R157, R157 ;  /* 0x0000009dff9d723e */ /* 0x000fe200020006ff */
[-C--:B------:R-:W-:Y:S01]  /*51f0*/  FFMA.FTZ R87, R87, R94.reuse, R95 ;  /* 0x0000005e57577223 */ /* 0x080fe2000001005f */
[----:B------:R-:W-:Y:S01]  /*5200*/  F2FP.F16.E4M3.UNPACK_B R95, R41.H1 ;  /* 0x00000029ff5f723e */ /* 0x000fe200030006ff */
[----:B------:R-:W-:Y:S01]  /*5210*/  FFMA.FTZ R92, R92, R94, -R122 ;  /* 0x0000005e5c5c7223 */ /* 0x000fe2000001087a */
[----:B------:R-:W-:Y:S01]  /*5220*/  HADD2.F32 R94, -RZ, R82.H1_H1 ;  /* 0x30000052ff5e7230 */ /* 0x000fe20000004100 */
[----:B------:R-:W-:Y:S01]  /*5230*/  LOP3.LUT R84, R84, 0xff0000, R85, 0xf8, !PT ;  /* 0x00ff000054547812 */ /* 0x000fe200078ef855 */
[----:B------:R-:W-:Y:S01]  /*5240*/  HADD2.F32 R93, -RZ, R93.H1_H1 ;  /* 0x3000005dff5d7230 */ /* 0x000fe20000004100 */
[----:B------:R-:W-:Y:S01]  /*5250*/  F2FP.F16.E4M3.UNPACK_B R156, R156 ;  /* 0x0000009cff9c723e */ /* 0x000fe200020006ff */
[--C-:B------:R-:W-:Y:S01]  /*5260*/  HADD2.F32 R41, -RZ, R95.reuse.H1_H1 ;  /* 0x3000005fff297230 */ /* 0x100fe20000004100 */
[-C--:B------:R-:W-:Y:S01]  /*5270*/  F2FP.F16.E4M3.UNPACK_B R85, R84.reuse.H1 ;  /* 0x00000054ff55723e */ /* 0x080fe200030006ff */
[----:B------:R-:W-:Y:S01]  /*5280*/  HADD2.F32 R82, -RZ, R95.H0_H0 ;  /* 0x2000005fff527230 */ /* 0x000fe20000004100 */
[----:B------:R-:W-:Y:S01]  /*5290*/  F2FP.F16.E4M3.UNPACK_B R84, R84 ;  /* 0x00000054ff54723e */ /* 0x000fe200020006ff */
[----:B------:R-:W-:-:S02]  /*52a0*/  IMAD.U32 R83, R83, 0x10000, RZ ;  /* 0x0001000053537824 */ /* 0x000fc400078e00ff */
[CC--:B------:R-:W-:Y:S01]  /*52b0*/  FMUL.FTZ R95, R41.reuse, R94.reuse ;  /* 0x0000005e295f7220 */ /* 0x0c0fe20000410000 */
[--C-:B------:R-:W-:Y:S02]  /*52c0*/  HADD2.F32 R122, -RZ, R85.reuse.H0_H0 ;  /* 0x20000055ff7a7230 */ /* 0x100fe40000004100 */
[C---:B------:R-:W-:Y:S01]  /*52d0*/  FMUL.FTZ R94, R82.reuse, R94 ;  /* 0x0000005e525e7220 */ /* 0x040fe20000410000 */
[----:B------:R-:W-:Y:S02]  /*52e0*/  HADD2.F32 R85, -RZ, R85.H1_H1 ;  /* 0x30000055ff557230 */ /* 0x000fe40000004100 */
[-C--:B------:R-:W-:Y:S01]  /*52f0*/  FFMA.FTZ R82, R82, R93.reuse, -R95 ;  /* 0x0000005d52527223 */ /* 0x080fe2000001085f */
[----:B------:R-:W-:Y:S01]  /*5300*/  LOP3.LUT R83, R86, 0xff0000, R83, 0xf8, !PT ;  /* 0x00ff000056537812 */ /* 0x000fe200078ef853 */
[----:B------:R-:W-:Y:S01]  /*5310*/  FFMA.FTZ R41, R41, R93, R94 ;  /* 0x0000005d29297223 */ /* 0x000fe2000001005e */
[----:B------:R-:W-:Y:S02]  /*5320*/  F2FP.F16.E4M3.UNPACK_B R95, R43 ;  /* 0x0000002bff5f723e */ /* 0x000fe400020006ff */
[----:B------:R-:W-:-:S02]  /*5330*/  F2FP.F16.E4M3.UNPACK_B R86, R83.H1 ;  /* 0x00000053ff56723e */ /* 0x000fc400030006ff */
[----:B------:R-:W-:Y:S01]  /*5340*/  F2FP.F16.E4M3.UNPACK_B R43, R43.H1 ;  /* 0x0000002bff2b723e */ /* 0x000fe200030006ff */
[--C-:B------:R-:W-:Y:S01]  /*5350*/  HADD2.F32 R93, -RZ, R95.reuse.H1_H1 ;  /* 0x3000005fff5d7230 */ /* 0x100fe20000004100 */
[----:B------:R-:W-:Y:S01]  /*5360*/  F2FP.SATFINITE.E4M3.F32.PACK_AB_MERGE_C R41, R41, R82, RZ ;  /* 0x000000522929723e */ /* 0x000fe200048070ff */
[----:B------:R-:W-:Y:S02]  /*5370*/  HADD2.F32 R95, -RZ, R95.H0_H0 ;  /* 0x2000005fff5f7230 */ /* 0x000fe40000004100 */
[--C-:B------:R-:W-:Y:S02]  /*5380*/  HADD2.F32 R94, -RZ, R86.reuse.H0_H0 ;  /* 0x20000056ff5e7230 */ /* 0x100fe40000004100 */
[----:B------:R-:W-:Y:S01]  /*5390*/  FMUL.FTZ R123, R93, R122 ;  /* 0x0000007a5d7b7220 */ /* 0x000fe20000410000 */
[----:B------:R-:W-:Y:S01]  /*53a0*/  HADD2.F32 R86, -RZ, R86.H1_H1 ;  /* 0x30000056ff567230 */ /* 0x000fe20000004100 */
[----:B------:R-:W-:Y:S02]  /*53b0*/  F2FP.SATFINITE.E4M3.F32.PACK_AB_MERGE_C R41, R87, R92, R41 ;  /* 0x0000005c5729723e */ /* 0x000fe40004807029 */
[C---:B------:R-:W-:Y:S01]  /*53c0*/  FFMA.FTZ R123, R95.reuse, R94, -R123 ;  /* 0x0000005e5f7b7223 */ /* 0x040fe2000001087b */
[----:B------:R-:W-:-:S04]  /*53d0*/  FMUL.FTZ R95, R95, R122 ;  /* 0x0000007a5f5f7220 */ /* 0x000fc80000410000 */
[----:B------:R-:W-:Y:S01]  /*53e0*/  FFMA.FTZ R95, R93, R94, R95 ;  /* 0x0000005e5d5f7223 */ /* 0x000fe2000001005f */
[--C-:B------:R-:W-:Y:S02]  /*53f0*/  HADD2.F32 R93, -RZ, R43.reuse.H1_H1 ;  /* 0x3000002bff5d7230 */ /* 0x100fe40000004100 */
[----:B------:R-:W-:-:S03]  /*5400*/  HADD2.F32 R43, -RZ, R43.H0_H0 ;  /* 0x2000002bff2b7230 */ /* 0x000fc60000004100 */
[----:B------:R-:W-:-:S04]  /*5410*/  FMUL.FTZ R94, R93, R85 ;  /* 0x000000555d5e7220 */ /* 0x000fc80000410000 */
[C---:B------:R-:W-:Y:S01]  /*5420*/  FFMA.FTZ R94, R43.reuse, R86, -R94 ;  /* 0x000000562b5e7223 */ /* 0x040fe2000001085e */
[----:B------:R-:W-:Y:S01]  /*5430*/  FMUL.FTZ R43, R43, R85 ;  /* 0x000000552b2b7220 */ /* 0x000fe20000410000 */
[----:B------:R-:W-:-:S03]  /*5440*/  F2FP.F16.E4M3.UNPACK_B R85, R83 ;  /* 0x00000053ff55723e */ /* 0x000fc600020006ff */
[----:B------:R-:W-:Y:S01]  /*5450*/  FFMA.FTZ R43, R93, R86, R43 ;  /* 0x000000565d2b7223 */ /* 0x000fe2000001002b */
[-C--:B------:R-:W-:Y:S01]  /*5460*/  F2FP.F16.E4M3.UNPACK_B R86, R42.reuse ;  /* 0x0000002aff56723e */ /* 0x080fe200020006ff */
[----:B------:R-:W-:Y:S01]  /*5470*/  HADD2.F32 R93, -RZ, R84.H0_H0 ;  /* 0x20000054ff5d7230 */ /* 0x000fe20000004100 */
[----:B------:R-:W-:Y:S01]  /*5480*/  F2FP.F16.E4M3.UNPACK_B R42, R42.H1 ;  /* 0x0000002aff2a723e */ /* 0x000fe200030006ff */
[--C-:B------:R-:W-:Y:S01]  /*5490*/  HADD2.F32 R87, -RZ, R85.reuse.H0_H0 ;  /* 0x20000055ff577230 */ /* 0x100fe20000004100 */
[----:B------:R-:W-:Y:S01]  /*54a0*/  F2FP.SATFINITE.E4M3.F32.PACK_AB_MERGE_C R94, R43, R94, RZ ;  /* 0x0000005e2b5e723e */ /* 0x000fe200048070ff */
[--C-:B------:R-:W-:Y:S02]  /*54b0*/  HADD2.F32 R82, -RZ, R86.reuse.H1_H1 ;  /* 0x30000056ff527230 */ /* 0x100fe40000004100 */
[----:B------:R-:W-:Y:S01]  /*54c0*/  HADD2.F32 R86, -RZ, R86.H0_H0 ;  /* 0x20000056ff567230 */ /* 0x000fe20000004100 */
[----:B------:R-:W-:Y:S01]  /*54d0*/  F2FP.SATFINITE.E4M3.F32.PACK_AB_MERGE_C R43, R95, R123, R94 ;  /* 0x0000007b5f2b723e */ /* 0x000fe2000480705e */
[----:B------:R-:W-:-:S02]  /*54e0*/  HADD2.F32 R85, -RZ, R85.H1_H1 ;  /* 0x30000055ff557230 */ /* 0x000fc40000004100 */
[-C--:B------:R-:W-:Y:S01]  /*54f0*/  FMUL.FTZ R83, R82, R93.reuse ;  /* 0x0000005d52537220 */ /* 0x080fe20000410000 */
[----:B------:R-:W-:-:S03]  /*5500*/  FMUL.FTZ R93, R86, R93 ;  /* 0x0000005d565d7220 */ /* 0x000fc60000410000 */
[-C--:B------:R-:W-:Y:S01]  /*5510*/  FFMA.FTZ R83, R86, R87.reuse, -R83 ;  /* 0x0000005756537223 */ /* 0x080fe20000010853 */
[----:B------:R-:W-:Y:S01]  /*5520*/  F2FP.F16.E4M3.UNPACK_B R86, R40.H1 ;  /* 0x00000028ff56723e */ /* 0x000fe200030006ff */
[----:B------:R-:W-:Y:S01]  /*5530*/  FFMA.FTZ R82, R82, R87, R93 ;  /* 0x0000005752527223 */ /* 0x000fe2000001005d */
[----:B------:R-:W-:Y:S02]  /*5540*/  HADD2.F32 R87, -RZ, R84.H1_H1 ;  /* 0x30000054ff577230 */ /* 0x000fe40000004100 */
[--C-:B------:R-:W-:Y:S02]  /*5550*/  HADD2.F32 R84, -RZ, R42.reuse.H1_H1 ;  /* 0x3000002aff547230 */ /* 0x100fe40000004100 */
[----:B------:R-:W-:-:S03]  /*5560*/  HADD2.F32 R42, -RZ, R42.H0_H0 ;  /* 0x2000002aff2a7230 */ /* 0x000fc60000004100 */
[-C--:B------:R-:W-:Y:S02]  /*5570*/  FMUL.FTZ R93, R84, R87.reuse ;  /* 0x00000057545d7220 */ /* 0x080fe40000410000 */
[C---:B------:R-:W-:Y:S02]  /*5580*/  FMUL.FTZ R87, R42.reuse, R87 ;  /* 0x000000572a577220 */ /* 0x040fe40000410000 */
[-C--:B------:R-:W-:Y:S01]  /*5590*/  FFMA.FTZ R42, R42, R85.reuse, -R93 ;  /* 0x000000552a2a7223 */ /* 0x080fe2000001085d */
[----:B------:R-:W-:Y:S02]  /*55a0*/  HADD2.F32 R93, -RZ, R157.H1_H1 ;  /* 0x3000009dff5d7230 */ /* 0x000fe40000004100 */
[----:B------:R-:W-:Y:S01]  /*55b0*/  FFMA.FTZ R85, R84, R85, R87 ;  /* 0x0000005554557223 */ /* 0x000fe20000010057 */
[--C-:B------:R-:W-:Y:S02]  /*55c0*/  HADD2.F32 R84, -RZ, R86.reuse.H1_H1 ;  /* 0x30000056ff547230 */ /* 0x100fe40000004100 */
[----:B------:R-:W-:-:S02]  /*55d0*/  HADD2.F32 R86, -RZ, R86.H0_H0 ;  /* 0x20000056ff567230 */ /* 0x000fc40000004100 */
[--C-:B------:R-:W-:Y:S02]  /*55e0*/  HADD2.F32 R87, -RZ, R156.reuse.H1_H1 ;  /* 0x3000009cff577230 */ /* 0x100fe40000004100 */
[-C--:B------:R-:W-:Y:S01]  /*55f0*/  FMUL.FTZ R135, R84, R93.reuse ;  /* 0x0000005d54877220 */ /* 0x080fe20000410000 */
[----:B------:R-:W-:Y:S02]  /*5600*/  HADD2.F32 R157, -RZ, R157.H0_H0 ;  /* 0x2000009dff9d7230 */ /* 0x000fe40000004100 */
[C---:B------:R-:W-:Y:S01]  /*5610*/  FMUL.FTZ R93, R86.reuse, R93 ;  /* 0x0000005d565d7220 */ /* 0x040fe20000410000 */
[----:B------:R-:W-:Y:S01]  /*5620*/  F2FP.SATFINITE.E4M3.F32.PACK_AB_MERGE_C R42, R85, R42, RZ ;  /* 0x0000002a552a723e */ /* 0x000fe200048070ff */
[-C--:B------:R-:W-:Y:S02]  /*5630*/  FFMA.FTZ R86, R86, R87.reuse, -R135 ;  /* 0x0000005756567223 */ /* 0x080fe40000010887 */
[----:B------:R-:W-:Y:S01]  /*5640*/  FFMA.FTZ R93, R84, R87, R93 ;  /* 0x00000057545d7223 */ /* 0x000fe2000001005d */
[----:B------:R-:W-:Y:S01]  /*5650*/  F2FP.F16.E4M3.UNPACK_B R84, R40 ;  /* 0x00000028ff54723e */ /* 0x000fe200020006ff */
[----:B------:R-:W-:Y:S01]  /*5660*/  HADD2.F32 R87, -RZ, R156.H0_H0 ;  /* 0x2000009cff577230 */ /* 0x000fe20000004100 */
[----:B------:R-:W-:-:S02]  /*5670*/  F2FP.SATFINITE.E4M3.F32.PACK_AB_MERGE_C R42, R82, R83, R42 ;  /* 0x00000053522a723e */ /* 0x000fc4000480702a */
[----:B------:R-:W-:Y:S01]  /*5680*/  F2FP.SATFINITE.E4M3.F32.PACK_AB_MERGE_C R86, R93, R86, RZ ;  /* 0x000000565d56723e */ /* 0x000fe200048070ff */
[--C-:B------:R-:W-:Y:S02]  /*5690*/  HADD2.F32 R40, -RZ, R84.reuse.H1_H1 ;  /* 0x30000054ff287230 */ /* 0x100fe40000004100 */
[----:B------:R-:W-:-:S03]  /*56a0*/  HADD2.F32 R84, -RZ, R84.H0_H0 ;  /* 0x20000054ff547230 */ /* 0x000fc60000004100 */
[-C--:B------:R-:W-:Y:S02]  /*56b0*/  FMUL.FTZ R135, R40, R157.reuse ;  /* 0x0000009d28877220 */ /* 0x080fe40000410000 */
[C---:B------:R-:W-:Y:S02]  /*56c0*/  FMUL.FTZ R157, R84.reuse, R157 ;  /* 0x0000009d549d7220 */ /* 0x040fe40000410000 */
[-C--:B------:R-:W-:Y:S02]  /*56d0*/  FFMA.FTZ R84, R84, R87.reuse, -R135 ;  /* 0x0000005754547223 */ /* 0x080fe40000010887 */
[----:B------:R-:W-:-:S05]  /*56e0*/  FFMA.FTZ R157, R40, R87, R157 ;  /* 0x00000057289d7223 */ /* 0x000fca000001009d */
[----:B------:R-:W-:-:S07]  /*56f0*/  F2FP.SATFINITE.E4M3.F32.PACK_AB_MERGE_C R40, R157, R84, R86 ;  /* 0x000000549d28723e */ /* 0x000fce0004807056 */
.L_x_2332:
[----:B------:R-:W-:Y:S05]  /*5700*/  BSYNC B3 ;  /* 0x0000000000037941 */ /* 0x000fea0003800000 */
.L_x_2331:
[----:B-1----:R0:W-:Y:S02]  /*5710*/  STG.E.128 desc[UR54][R48.64+0x60], R40 ;  /* 0x0000602830007986 */ /* 0x0021e4000c101d36 */
.L_x_2330:
[----:B------:R-:W-:Y:S05]  /*5720*/  BSYNC B2 ;  /* 0x0000000000027941 */ /* 0x000fea0003800000 */
.L_x_2329:
        /* <DEDUP_REMOVED lines=17> */
[----:B------:R-:W-:-:S03]  /*5840*/  FMUL.FTZ R84, R80, R84 ;  /* 0x0000005450547220 */ /* 0x000fc60000410000 */
[-C--:B------:R-:W-:Y:S01]  /*5850*/  FFMA.FTZ R80, R80, R83.reuse, -R87 ;  /* 0x0000005350507223 */ /* 0x080fe20000010857 */
[----:B------:R-:W-:Y:S01]  /*5860*/  FFMA.FTZ R85, R85, R83, R84 ;  /* 0x0000005355557223 */ /* 0x000fe20000010054 */
[----:B------:R-:W-:Y:S01]  /*5870*/  F2FP.F16.E4M3.UNPACK_B R83, R78.H1 ;  /* 0x0000004eff53723e */ /* 0x000fe200030006ff */
[----:B------:R-:W-:Y:S02]  /*5880*/  IMAD.MOV.U32 R78, RZ, RZ, R40 ;  /* 0x000000ffff4e7224 */ /* 0x000fe400078e0028 */
[----:B------:R-:W-:Y:S02]  /*5890*/  HADD2.F32 R40, -RZ, R41.H1_H1 ;  /* 0x30000029ff287230 */ /* 0x000fe40000004100 */
[--C-:B------:R-:W-:Y:S02]  /*58a0*/  HADD2.F32 R87, -RZ, R83.reuse.H1_H1 ;  /* 0x30000053ff577230 */ /* 0x100fe40000004100 */
[----:B------:R-:W-:-:S03]  /*58b0*/  HADD2.F32 R83, -RZ, R83.H0_H0 ;  /* 0x20000053ff537230 */ /* 0x000fc60000004100 */
[-C--:B------:R-:W-:Y:S02]  /*58c0*/  FMUL.FTZ R84, R87, R82.reuse ;  /* 0x0000005257547220 */ /* 0x080fe40000410000 */
[C---:B------:R-:W-:Y:S02]  /*58d0*/  FMUL.FTZ R86, R83.reuse, R82 ;  /* 0x0000005253567220 */ /* 0x040fe40000410000 */
[-C--:B------:R-:W-:Y:S01]  /*58e0*/  FFMA.FTZ R82, R83, R40.reuse, -R84 ;  /* 0x0000002853527223 */ /* 0x080fe20000010854 */
[----:B------:R-:W-:Y:S01]  /*58f0*/  F2FP.F16.E4M3.UNPACK_B R84, R155 ;  /* 0x0000009bff54723e */ /* 0x000fe200020006ff */
[----:B------:R-:W-:Y:S01]  /*5900*/  FFMA.FTZ R87, R87, R40, R86 ;  /* 0x0000002857577223 */ /* 0x000fe20000010056 */
[----:B------:R-:W-:Y:S02]  /*5910*/  F2FP.F16.E4M3.UNPACK_B R40, R78.H1 ;  /* 0x0000004eff28723e */ /* 0x000fe400030006ff */
[----:B------:R-:W-:Y:S01]  /*5920*/  F2FP.F16.E4M3.UNPACK_B R83, R154 ;  /* 0x0000009aff53723e */ /* 0x000fe200020006ff */
[----:B------:R-:W-:Y:S01]  /*5930*/  HADD2.F32 R92, -RZ, R84.H1_H1 ;  /* 0x30000054ff5c7230 */ /* 0x000fe20000004100 */
[----:B------:R-:W-:Y:S01]  /*5940*/  F2FP.F16.E4M3.UNPACK_B R78, R78 ;  /* 0x0000004eff4e723e */ /* 0x000fe200020006ff */
[----:B------:R-:W-:-:S02]  /*5950*/  HADD2.F32 R41, -RZ, R40.H1_H1 ;  /* 0x30000028ff297230 */ /* 0x000fc40000004100 */
[----:B------:R-:W-:Y:S02]  /*5960*/  HADD2.F32 R40, -RZ, R40.H0_H0 ;  /* 0x20000028ff287230 */ /* 0x000fe40000004100 */
[----:B------:R-:W-:Y:S02]  /*5970*/  HADD2.F32 R86, -RZ, R83.H1_H1 ;  /* 0x30000053ff567230 */ /* 0x000fe40000004100 */
[-C--:B------:R-:W-:Y:S01]  /*5980*/  FMUL.FTZ R93, R41, R92.reuse ;  /* 0x0000005c295d7220 */ /* 0x080fe20000410000 */
[----:B------:R-:W-:-:S03]  /*5990*/  FMUL.FTZ R92, R40, R92 ;  /* 0x0000005c285c7220 */ /* 0x000fc60000410000 */
[-C--:B------:R-:W-:Y:S01]  /*59a0*/  FFMA.FTZ R40, R40, R86.reuse, -R93 ;  /* 0x0000005628287223 */ /* 0x080fe2000001085d */
[----:B------:R-:W-:Y:S02]  /*59b0*/  HADD2.F32 R93, -RZ, R84.H0_H0 ;  /* 0x20000054ff5d7230 */ /* 0x000fe40000004100 */
[----:B------:R-:W-:Y:S01]  /*59c0*/  FFMA.FTZ R41, R41, R86, R92 ;  /* 0x0000005629297223 */ /* 0x000fe2000001005c */
[----:B------:R-:W-:Y:S01]  /*59d0*/  F2FP.SATFINITE.E4M3.F32.PACK_AB_MERGE_C R86, R87, R82, RZ ;  /* 0x000000525756723e */ /* 0x000fe200048070ff */
[--C-:B------:R-:W-:Y:S01]  /*59e0*/  HADD2.F32 R82, -RZ, R78.reuse.H1_H1 ;  /* 0x3000004eff527230 */ /* 0x100fe20000004100 */
[----:B------:R-:W-:Y:S01]  /*59f0*/  LOP3.LUT R84, R81, 0xff0000ff, RZ, 0xc0, !PT ;  /* 0xff0000ff51547812 */ /* 0x000fe200078ec0ff */
[----:B------:R-:W-:Y:S01]  /*5a00*/  HADD2.F32 R78, -RZ, R78.H0_H0 ;  /* 0x2000004eff4e7230 */ /* 0x000fe20000004100 */
[----:B------:R-:W-:Y:S01]  /*5a10*/  F2FP.SATFINITE.E4M3.F32.PACK_AB_MERGE_C R80, R85, R80, R86 ;  /* 0x000000505550723e */ /* 0x000fe20004807056 */
[----:B------:R-:W-:Y:S02]  /*5a20*/  HADD2.F32 R87, -RZ, R83.H0_H0 ;  /* 0x20000053ff577230 */ /* 0x000fe40000004100 */
[-C--:B------:R-:W-:Y:S01]  /*5a30*/  FMUL.FTZ R83, R82, R93.reuse ;  /* 0x0000005d52537220 */ /* 0x080fe20000410000 */
[--C-:B------:R-:W-:Y:S01]  /*5a40*/  SHF.R.U32.HI R85, RZ, 0x8, R81.reuse ;  /* 0x00000008ff557819 */ /* 0x100fe20000011651 */
[C---:B------:R-:W-:Y:S01]  /*5a50*/  FMUL.FTZ R93, R78.reuse, R93 ;  /* 0x0000005d4e5d7220 */ /* 0x040fe20000410000 */
[----:B------:R-:W-:Y:S01]  /*5a60*/  SHF.R.U32.HI R86, RZ, 0x10, R81 ;  /* 0x00000010ff567819 */ /* 0x000fe20000011651 */
[-C--:B------:R-:W-:Y:S01]  /*5a70*/  FFMA.FTZ R83, R78, R87.reuse, -R83 ;  /* 0x000000574e537223 */ /* 0x080fe20000010853 */
[----:B------:R-:W-:Y:S01]  /*5a80*/  SHF.R.U32.HI R92, RZ, 0x10, R79 ;  /* 0x00000010ff5c7819 */ /* 0x000fe2000001164f */
[----:B------:R-:W-:Y:S01]  /*5a90*/  FFMA.FTZ R78, R82, R87, R93 ;  /* 0x00000057524e7223 */ /* 0x000fe2000001005d */
[----:B------:R-:W-:Y:S01]  /*5aa0*/  SHF.R.U32.HI R87, RZ, 0x8, R79 ;  /* 0x00000008ff577819 */ /* 0x000fe2000001164f */
[----:B------:R-:W-:Y:S01]  /*5ab0*/  IMAD.SHL.U32 R81, R85, 0x100, RZ ;  /* 0x0000010055517824 */ /* 0x000fe200078e00ff */
[----:B------:R-:W-:-:S02]  /*5ac0*/  LOP3.LUT R82, R79, 0xff0000ff, RZ, 0xc0, !PT ;  /* 0xff0000ff4f527812 */ /* 0x000fc400078ec0ff */
[----:B------:R-:W-:Y:S01]  /*5ad0*/  F2FP.SATFINITE.E4M3.F32.PACK_AB_MERGE_C R40, R41, R40, RZ ;  /* 0x000000282928723e */ /* 0x000fe200048070ff */
[----:B------:R-:W-:Y:S01]  /*5ae0*/  IMAD.SHL.U32 R79, R87, 0x100, RZ ;  /* 0x00000100574f7824 */ /* 0x000fe200078e00ff */
[----:B------:R-:W-:Y:S01]  /*5af0*/  LOP3.LUT R84, R84, 0xff00, R81, 0xf8, !PT ;  /* 0x0000ff0054547812 */ /* 0x000fe200078ef851 */
[----:B------:R-:W-:Y:S01]  /*5b00*/  IMAD.MOV.U32 R41, RZ, RZ, R80 ;  /* 0x000000ffff297224 */ /* 0x000fe200078e0050 */
[----:B------:R-:W-:Y:S02]  /*5b10*/  SHF.L.U32 R81, R86, 0x10, RZ ;  /* 0x0000001056517819 */ /* 0x000fe400000006ff */
[----:B------:R-:W-:Y:S01]  /*5b20*/  LOP3.LUT R82, R82, 0xff00, R79, 0xf8, !PT ;  /* 0x0000ff0052527812 */ /* 0x000fe200078ef84f */
[----:B------:R-:W-:Y:S01]  /*5b30*/  IMAD.U32 R79, R92, 0x10000, RZ ;  /* 0x000100005c4f7824 */ /* 0x000fe200078e00ff */
[----:B------:R-:W-:Y:S01]  /*5b40*/  LOP3.LUT R81, R84, 0xff0000, R81, 0xf8, !PT ;  /* 0x00ff000054517812 */ /* 0x000fe200078ef851 */
[----:B------:R-:W-:Y:S01]  /*5b50*/  IMAD.MOV.U32 R84, RZ, RZ, R43 ;  /* 0x000000ffff547224 */ /* 0x000fe200078e002b */
[----:B------:R-:W-:-:S02]  /*5b60*/  F2FP.SATFINITE.E4M3.F32.PACK_AB_MERGE_C R40, R78, R83, R40 ;  /* 0x000000534e28723e */ /* 0x000fc40004807028 */
[----:B------:R-:W-:Y:S02]  /*5b70*/  LOP3.LUT R79, R82, 0xff0000, R79, 0xf8, !PT ;  /* 0x00ff0000524f7812 */ /* 0x000fe400078ef84f */
[----:B------:R-:W-:Y:S02]  /*5b80*/  F2FP.F16.E4M3.UNPACK_B R43, R84 ;  /* 0x00000054ff2b723e */ /* 0x000fe400020006ff */
[----:B------:R-:W-:Y:S02]  /*5b90*/  F2FP.F16.E4M3.UNPACK_B R92, R81.H1 ;  /* 0x00000051ff5c723e */ /* 0x000fe400030006ff */
[----:B------:R-:W-:Y:S01]  /*5ba0*/  F2FP.F16.E4M3.UNPACK_B R85, R79.H1 ;  /* 0x0000004fff55723e */ /* 0x000fe200030006ff */
[--C-:B------:R-:W-:Y:S02]  /*5bb0*/  HADD2.F32 R86, -RZ, R43.reuse.H1_H1 ;  /* 0x3000002bff567230 */ /* 0x100fe40000004100 */
[----:B------:R-:W-:Y:S02]  /*5bc0*/  HADD2.F32 R82, -RZ, R92.H0_H0 ;  /* 0x2000005cff527230 */ /* 0x000fe40000004100 */
[----:B------:R-:W-:-:S02]  /*5bd0*/  HADD2.F32 R43, -RZ, R43.H0_H0 ;  /* 0x2000002bff2b7230 */ /* 0x000fc40000004100 */
[--C-:B------:R-:W-:Y:S02]  /*5be0*/  HADD2.F32 R87, -RZ, R85.reuse.H0_H0 ;  /* 0x20000055ff577230 */ /* 0x100fe40000004100 */
[CC--:B------:R-:W-:Y:S01]  /*5bf0*/  FMUL.FTZ R94, R86.reuse, R82.reuse ;  /* 0x00000052565e7220 */ /* 0x0c0fe20000410000 */
[----:B------:R-:W-:Y:S02]  /*5c00*/  HADD2.F32 R92, -RZ, R92.H1_H1 ;  /* 0x3000005cff5c7230 */ /* 0x000fe40000004100 */
        /* <DEDUP_REMOVED lines=10> */
[----:B------:R-:W-:Y:S01]  /*5cb0*/  FFMA.FTZ R42, R86, R85, -R93 ;  /* 0x00000055562a7223 */ /* 0x000fe2000001085d */
[----:B------:R-:W-:Y:S01]  /*5cc0*/  F2FP.F16.E4M3.UNPACK_B R93, R81 ;  /* 0x00000051ff5d723e */ /* 0x000fe200020006ff */
[----:B------:R-:W-:Y:S01]  /*5cd0*/  FFMA.FTZ R85, R87, R85, R92 ;  /* 0x0000005557557223 */ /* 0x000fe2000001005c */
[-C--:B------:R-:W-:Y:S02]  /*5ce0*/  F2FP.F16.E4M3.UNPACK_B R86, R84.reuse.H1 ;  /* 0x00000054ff56723e */ /* 0x080fe400030006ff */
[----:B------:R-:W-:Y:S01]  /*5cf0*/  F2FP.F16.E4M3.UNPACK_B R81, R79 ;  /* 0x0000004fff51723e */ /* 0x000fe200020006ff */
[----:B------:R-:W-:Y:S01]  /*5d00*/  HADD2.F32 R79, -RZ, R93.H1_H1 ;  /* 0x3000005dff4f7230 */ /* 0x000fe20000004100 */
[----:B------:R-:W-:Y:S01]  /*5d10*/  F2FP.F16.E4M3.UNPACK_B R84, R84 ;  /* 0x00000054ff54723e */ /* 0x000fe200020006ff */
[--C-:B------:R-:W-:Y:S01]  /*5d20*/  HADD2.F32 R87, -RZ, R86.reuse.H1_H1 ;  /* 0x30000056ff577230 */ /* 0x100fe20000004100 */
[----:B------:R-:W-:Y:S01]  /*5d30*/  F2FP.SATFINITE.E4M3.F32.PACK_AB_MERGE_C R85, R85, R42, RZ ;  /* 0x0000002a5555723e */ /* 0x000fe200048070ff */
[----:B------:R-:W-:-:S02]  /*5d40*/  HADD2.F32 R86, -RZ, R86.H0_H0 ;  /* 0x20000056ff567230 */ /* 0x000fc40000004100 */
[----:B------:R-:W-:Y:S02]  /*5d50*/  HADD2.F32 R92, -RZ, R81.H1_H1 ;  /* 0x30000051ff5c7230 */ /* 0x000fe40000004100 */
[-C--:B------:R-:W-:Y:S01]  /*5d60*/  FMUL.FTZ R95, R87, R79.reuse ;  /* 0x0000004f575f7220 */ /* 0x080fe20000410000 */
[----:B------:R-:W-:Y:S02]  /*5d70*/  HADD2.F32 R93, -RZ, R93.H0_H0 ;  /* 0x2000005dff5d7230 */ /* 0x000fe40000004100 */
[C---:B------:R-:W-:Y:S01]  /*5d80*/  FMUL.FTZ R94, R86.reuse, R79 ;  /* 0x0000004f565e7220 */ /* 0x040fe20000410000 */
[----:B------:R-:W-:Y:S02]  /*5d90*/  HADD2.F32 R81, -RZ, R81.H0_H0 ;  /* 0x20000051ff517230 */ /* 0x000fe40000004100 */
[----:B------:R-:W-:Y:S01]  /*5da0*/  FFMA.FTZ R79, R86, R92, -R95 ;  /* 0x0000005c564f7223 */ /* 0x000fe2000001085f */
        /* <DEDUP_REMOVED lines=10> */
.L_x_2336:
[----:B------:R-:W-:Y:S05]  /*5e50*/  BSYNC B3 ;  /* 0x0000000000037941 */ /* 0x000fea0003800000 */
.L_x_2335:
[----:B-1----:R0:W-:Y:S02]  /*5e60*/  STG.E.128 desc[UR54][R48.64+0x80], R40 ;  /* 0x0000802830007986 */ /* 0x0021e4000c101d36 */
.L_x_2334:
[----:B------:R-:W-:Y:S05]  /*5e70*/  BSYNC B2 ;  /* 0x0000000000027941 */ /* 0x000fea0003800000 */
.L_x_2333:
        /* <DEDUP_REMOVED lines=52> */
[----:B------:R-:W-:Y:S01]  /*61c0*/  SHF.R.U32.HI R85, RZ, 0x8, R77 ;  /* 0x00000008ff557819 */ /* 0x000fe2000001164d */
[----:B------:R-:W-:Y:S01]  /*61d0*/  FFMA.FTZ R83, R83, R80, R82 ;  /* 0x0000005053537223 */ /* 0x000fe20000010052 */
[----:B------:R-:W-:-:S02]  /*61e0*/  LOP3.LUT R80, R77, 0xff0000ff, RZ, 0xc0, !PT ;  /* 0xff0000ff4d507812 */ /* 0x000fc400078ec0ff */
[----:B------:R-:W-:Y:S01]  /*61f0*/  SHF.R.U32.HI R82, RZ, 0x10, R77 ;  /* 0x00000010ff527819 */ /* 0x000fe2000001164d */
[----:B------:R-:W-:Y:S01]  /*6200*/  IMAD.SHL.U32 R85, R85, 0x100, RZ ;  /* 0x0000010055557824 */ /* 0x000fe200078e00ff */
[----:B------:R-:W-:Y:S02]  /*6210*/  LOP3.LUT R77, R75, 0xff0000ff, RZ, 0xc0, !PT ;  /* 0xff0000ff4b4d7812 */ /* 0x000fe400078ec0ff */
[----:B------:R-:W-:Y:S01]  /*6220*/  F2FP.SATFINITE.E4M3.F32.PACK_AB_MERGE_C R40, R83, R78, R76 ;  /* 0x0000004e5328723e */ /* 0x000fe2000480704c */
[----:B------:R-:W-:Y:S01]  /*6230*/  IMAD.U32 R82, R82, 0x10000, RZ ;  /* 0x0001000052527824 */ /* 0x000fe200078e00ff */
[----:B------:R-:W-:Y:S01]  /*6240*/  LOP3.LUT R85, R80, 0xff00, R85, 0xf8, !PT ;  /* 0x0000ff0050557812 */ /* 0x000fe200078ef855 */
[----:B------:R-:W-:-:S05]  /*6250*/  IMAD.SHL.U32 R80, R86, 0x100, RZ ;  /* 0x0000010056507824 */ /* 0x000fca00078e00ff */
[----:B------:R-:W-:Y:S02]  /*6260*/  LOP3.LUT R75, R77, 0xff00, R80, 0xf8, !PT ;  /* 0x0000ff004d4b7812 */ /* 0x000fe400078ef850 */
[----:B------:R-:W-:Y:S01]  /*6270*/  LOP3.LUT R77, R85, 0xff0000, R82, 0xf8, !PT ;  /* 0x00ff0000554d7812 */ /* 0x000fe200078ef852 */
[----:B------:R-:W-:Y:S01]  /*6280*/  IMAD.MOV.U32 R82, RZ, RZ, R43 ;  /* 0x000000ffff527224 */ /* 0x000fe200078e002b */
[----:B------:R-:W-:Y:S02]  /*6290*/  SHF.L.U32 R80, R84, 0x10, RZ ;  /* 0x0000001054507819 */ /* 0x000fe400000006ff */
[----:B------:R-:W-:Y:S02]  /*62a0*/  F2FP.F16.E4M3.UNPACK_B R85, R77.H1 ;  /* 0x0000004dff55723e */ /* 0x000fe400030006ff */
[----:B------:R-:W-:Y:S02]  /*62b0*/  F2FP.F16.E4M3.UNPACK_B R43, R82 ;  /* 0x00000052ff2b723e */ /* 0x000fe400020006ff */
[----:B------:R-:W-:Y:S01]  /*62c0*/  LOP3.LUT R75, R75, 0xff0000, R80, 0xf8, !PT ;  /* 0x00ff00004b4b7812 */ /* 0x000fe200078ef850 */
[----:B------:R-:W-:-:S02]  /*62d0*/  HADD2.F32 R87, -RZ, R85.H0_H0 ;  /* 0x20000055ff577230 */ /* 0x000fc40000004100 */
[--C-:B------:R-:W-:Y:S01]  /*62e0*/  HADD2.F32 R80, -RZ, R43.reuse.H1_H1 ;  /* 0x3000002bff507230 */ /* 0x100fe20000004100 */
        /* <DEDUP_REMOVED lines=26> */
[CC--:B------:R-:W-:Y:S01]  /*6490*/  FMUL.FTZ R94, R84.reuse, R75.reuse ;  /* 0x0000004b545e7220 */ /* 0x0c0fe20000410000 */
[----:B------:R-:W-:Y:S02]  /*64a0*/  HADD2.F32 R92, -RZ, R92.H0_H0 ;  /* 0x2000005cff5c7230 */ /* 0x000fe40000004100 */
[C---:B------:R-:W-:Y:S01]  /*64b0*/  FMUL.FTZ R93, R77.reuse, R75 ;  /* 0x0000004b4d5d7220 */ /* 0x040fe20000410000 */
[----:B------:R-:W-:Y:S02]  /*64c0*/  HADD2.F32 R86, -RZ, R86.H0_H0 ;  /* 0x20000056ff567230 */ /* 0x000fe40000004100 */
[-C--:B------:R-:W-:Y:S01]  /*64d0*/  FFMA.FTZ R75, R77, R87.reuse, -R94 ;  /* 0x000000574d4b7223 */ /* 0x080fe2000001085e */
[--C-:B------:R-:W-:Y:S02]  /*64e0*/  HADD2.F32 R77, -RZ, R82.reuse.H1_H1 ;  /* 0x30000052ff4d7230 */ /* 0x100fe40000004100 */
[----:B------:R-:W-:Y:S01]  /*64f0*/  FFMA.FTZ R84, R84, R87, R93 ;  /* 0x0000005754547223 */ /* 0x000fe2000001005d */
[----:B------:R-:W-:Y:S01]  /*6500*/  HADD2.F32 R82, -RZ, R82.H0_H0 ;  /* 0x20000052ff527230 */ /* 0x000fe20000004100 */
[----:B------:R-:W-:Y:S01]  /*6510*/  F2FP.SATFINITE.E4M3.F32.PACK_AB_MERGE_C R43, R80, R43, R85 ;  /* 0x0000002b502b723e */ /* 0x000fe20004807055 */
[----:B------:R-:W-:-:S02]  /*6520*/  FMUL.FTZ R87, R77, R92 ;  /* 0x0000005c4d577220 */ /* 0x000fc40000410000 */
[----:B------:R-:W-:Y:S01]  /*6530*/  F2FP.SATFINITE.E4M3.F32.PACK_AB_MERGE_C R75, R84, R75, RZ ;  /* 0x0000004b544b723e */ /* 0x000fe200048070ff */
[C---:B------:R-:W-:Y:S01]  /*6540*/  FMUL.FTZ R92, R82.reuse, R92 ;  /* 0x0000005c525c7220 */ /* 0x040fe20000410000 */
[----:B------:R-:W-:-:S03]  /*6550*/  FFMA.FTZ R87, R82, R86, -R87 ;  /* 0x0000005652577223 */ /* 0x000fc60000010857 */
[----:B------:R-:W-:-:S05]  /*6560*/  FFMA.FTZ R92, R77, R86, R92 ;  /* 0x000000564d5c7223 */ /* 0x000fca000001005c */
[----:B------:R-:W-:-:S07]  /*6570*/  F2FP.SATFINITE.E4M3.F32.PACK_AB_MERGE_C R42, R92, R87, R75 ;  /* 0x000000575c2a723e */ /* 0x000fce000480704b */
.L_x_2338:
[----:B------:R-:W-:Y:S05]  /*6580*/  BSYNC B2 ;  /* 0x0000000000027941 */ /* 0x000fea0003800000 */
.L_x_2337:
[----:B-1----:R0:W-:Y:S02]  /*6590*/  STG.E.128 desc[UR54][R48.64+0xa0], R40 ;  /* 0x0000a02830007986 */ /* 0x0021e4000c101d36 */
.L_x_2316:
[----:B------:R-:W-:Y:S05]  /*65a0*/  BSYNC B1 ;  /* 0x0000000000017941 */ /* 0x000fea0003800000 */
.L_x_2315:
        /* <DEDUP_REMOVED lines=49> */
[-C--:B------:R-:W-:Y:S01]  /*68c0*/  F2FP.F16.E4M3.UNPACK_B R82, R49.reuse.H1 ;  /* 0x00000031ff52723e */ /* 0x080fe200030006ff */
[----:B------:R-:W-:Y:S01]  /*68d0*/  HADD2.F32 R73, -RZ, R71.H0_H0 ;  /* 0x20000047ff497230 */ /* 0x000fe20000004100 */
[----:B------:R-:W-:Y:S01]  /*68e0*/  F2FP.F16.E4M3.UNPACK_B R81, R49 ;  /* 0x00000031ff51723e */ /* 0x000fe200020006ff */
[----:B------:R-:W-:-:S02]  /*68f0*/  HADD2.F32 R71, -RZ, R70.H0_H0 ;  /* 0x20000046ff477230 */ /* 0x000fc40000004100 */
[CC--:B------:R-:W-:Y:S01]  /*6900*/  FMUL.FTZ R78, R74.reuse, R75.reuse ;  /* 0x0000004b4a4e7220 */ /* 0x0c0fe20000410000 */
[----:B------:R-:W-:Y:S02]  /*6910*/  HADD2.F32 R72, -RZ, R70.H1_H1 ;  /* 0x30000046ff487230 */ /* 0x000fe40000004100 */
[C---:B------:R-:W-:Y:S01]  /*6920*/  FMUL.FTZ R75, R73.reuse, R75 ;  /* 0x0000004b494b7220 */ /* 0x040fe20000410000 */
[--C-:B------:R-:W-:Y:S01]  /*6930*/  HADD2.F32 R70, -RZ, R150.reuse.H1_H1 ;  /* 0x30000096ff467230 */ /* 0x100fe20000004100 */
[----:B------:R-:W-:Y:S01]  /*6940*/  F2FP.F16.E4M3.UNPACK_B R49, R48 ;  /* 0x00000030ff31723e */ /* 0x000fe200020006ff */
[----:B------:R-:W-:Y:S02]  /*6950*/  HADD2.F32 R151, -RZ, R151.H0_H0 ;  /* 0x20000097ff977230 */ /* 0x000fe40000004100 */
[----:B------:R-:W-:Y:S02]  /*6960*/  HADD2.F32 R150, -RZ, R150.H0_H0 ;  /* 0x20000096ff967230 */ /* 0x000fe40000004100 */
[-C--:B------:R-:W-:Y:S01]  /*6970*/  FFMA.FTZ R73, R73, R70.reuse, -R78 ;  /* 0x0000004649497223 */ /* 0x080fe2000001084e */
[----:B------:R-:W-:Y:S01]  /*6980*/  FFMA.FTZ R78, R74, R70, R75 ;  /* 0x000000464a4e7223 */ /* 0x000fe2000001004b */
[----:B------:R-:W-:Y:S01]  /*6990*/  FMUL.FTZ R76, R72, R151 ;  /* 0x00000097484c7220 */ /* 0x000fe20000410000 */
[----:B------:R-:W-:Y:S01]  /*69a0*/  F2FP.F16.E4M3.UNPACK_B R74, R43.H1 ;  /* 0x0000002bff4a723e */ /* 0x000fe200030006ff */
[C---:B------:R-:W-:Y:S01]  /*69b0*/  FMUL.FTZ R151, R71.reuse, R151 ;  /* 0x0000009747977220 */ /* 0x040fe20000410000 */
[----:B------:R-:W-:Y:S01]  /*69c0*/  F2FP.F16.E4M3.UNPACK_B R75, R42.H1 ;  /* 0x0000002aff4b723e */ /* 0x000fe200030006ff */
[-C--:B------:R-:W-:Y:S01]  /*69d0*/  FFMA.FTZ R70, R71, R150.reuse, -R76 ;  /* 0x0000009647467223 */ /* 0x080fe2000001084c */
[----:B------:R-:W-:Y:S01]  /*69e0*/  F2FP.SATFINITE.E4M3.F32.PACK_AB_MERGE_C R73, R78, R73, RZ ;  /* 0x000000494e49723e */ /* 0x000fe200048070ff */
[----:B------:R-:W-:Y:S01]  /*69f0*/  FFMA.FTZ R71, R72, R150, R151 ;  /* 0x0000009648477223 */ /* 0x000fe20000010097 */
[--C-:B------:R-:W-:Y:S01]  /*6a00*/  HADD2.F32 R77, -RZ, R74.reuse.H0_H0 ;  /* 0x2000004aff4d7230 */ /* 0x100fe20000004100 */
[----:B------:R-:W-:Y:S01]  /*6a10*/  F2FP.SATFINITE.E4M3.F32.PACK_AB_MERGE_C R72, R80, R79, RZ ;  /* 0x0000004f5048723e */ /* 0x000fe200048070ff */
[----:B------:R-:W-:Y:S01]  /*6a20*/  HADD2.F32 R78, -RZ, R74.H1_H1 ;  /* 0x3000004aff4e7230 */ /* 0x000fe20000004100 */
[----:B------:R-:W-:Y:S01]  /*6a30*/  F2FP.F16.E4M3.UNPACK_B R74, R48.H1 ;  /* 0x00000030ff4a723e */ /* 0x000fe200030006ff */
[----:B------:R-:W-:Y:S01]  /*6a40*/  HADD2.F32 R79, -RZ, R82.H1_H1 ;  /* 0x30000052ff4f7230 */ /* 0x000fe20000004100 */
[----:B------:R-:W-:Y:S01]  /*6a50*/  F2FP.F16.E4M3.UNPACK_B R42, R42 ;  /* 0x0000002aff2a723e */ /* 0x000fe200020006ff */
[----:B------:R-:W-:Y:S01]  /*6a60*/  HADD2.F32 R76, -RZ, R75.H1_H1 ;  /* 0x3000004bff4c7230 */ /* 0x000fe20000004100 */
[----:B------:R-:W-:Y:S01]  /*6a70*/  F2FP.SATFINITE.E4M3.F32.PACK_AB_MERGE_C R41, R41, R40, R72 ;  /* 0x000000282929723e */ /* 0x000fe20004807048 */
        /* <DEDUP_REMOVED lines=14> */
[--C-:B------:R-:W-:Y:S02]  /*6b60*/  HADD2.F32 R76, -RZ, R77.reuse.H0_H0 ;  /* 0x2000004dff4c7230 */ /* 0x100fe40000004100 */
[----:B------:R-:W-:Y:S01]  /*6b70*/  FFMA.FTZ R43, R78, R80, R85 ;  /* 0x000000504e2b7223 */ /* 0x000fe20000010055 */
[----:B------:R-:W-:Y:S01]  /*6b80*/  HADD2.F32 R77, -RZ, R77.H1_H1 ;  /* 0x3000004dff4d7230 */ /* 0x000fe20000004100 */
[----:B------:R-:W-:Y:S01]  /*6b90*/  F2FP.SATFINITE.E4M3.F32.PACK_AB_MERGE_C R40, R71, R70, R73 ;  /* 0x000000464728723e */ /* 0x000fe20004807049 */
[----:B------:R-:W-:Y:S01]  /*6ba0*/  HADD2.F32 R42, -RZ, R42.H1_H1 ;  /* 0x3000002aff2a7230 */ /* 0x000fe20000004100 */
[----:B------:R-:W-:Y:S01]  /*6bb0*/  F2FP.SATFINITE.E4M3.F32.PACK_AB_MERGE_C R83, R83, R84, RZ ;  /* 0x000000545353723e */ /* 0x000fe200048070ff */
[----:B------:R-:W-:-:S02]  /*6bc0*/  HADD2.F32 R81, -RZ, R81.H0_H0 ;  /* 0x20000051ff517230 */ /* 0x000fc40000004100 */
        /* <DEDUP_REMOVED lines=13> */
.L_x_2343:
[----:B------:R-:W-:Y:S05]  /*6ca0*/  BSYNC B2 ;  /* 0x0000000000027941 */ /* 0x000fea0003800000 */
.L_x_2342:
[----:B-1----:R0:W-:Y:S02]  /*6cb0*/  STG.E.128 desc[UR54][R44.64], R40 ;  /* 0x000000282c007986 */ /* 0x0021e4000c101d36 */
.L_x_2341:
[----:B------:R-:W-:Y:S05]  /*6cc0*/  BSYNC B1 ;  /* 0x0000000000017941 */ /* 0x000fea0003800000 */
.L_x_2340:
        /* <DEDUP_REMOVED lines=13> */
[----:B------:R-:W-:Y:S02]  /*6da0*/  SHF.R.U32.HI R71, RZ, 0x10, R69 ;  /* 0x00000010ff477819 */ /* 0x000fe40000011645 */
[----:B------:R-:W-:-:S02]  /*6db0*/  LOP3.LUT R68, R69, 0xff0000ff, RZ, 0xc0, !PT ;  /* 0xff0000ff45447812 */ /* 0x000fc400078ec0ff */
[----:B------:R-:W-:Y:S02]  /*6dc0*/  SHF.L.U32 R67, R67, 0x8, RZ ;  /* 0x0000000843437819 */ /* 0x000fe400000006ff */
        /* <DEDUP_REMOVED lines=94> */
.L_x_2347:
[----:B------:R-:W-:Y:S05]  /*73b0*/  BSYNC B2 ;  /* 0x0000000000027941 */ /* 0x000fea0003800000 */
.L_x_2346:
[----:B-1----:R0:W-:Y:S02]  /*73c0*/  STG.E.128 desc[UR54][R44.64+0x20], R40 ;  /* 0x000020282c007986 */ /* 0x0021e4000c101d36 */
.L_x_2345:
[----:B------:R-:W-:Y:S05]  /*73d0*/  BSYNC B1 ;  /* 0x0000000000017941 */ /* 0x000fea0003800000 */
.L_x_2344:
        /* <DEDUP_REMOVED lines=110> */
.L_x_2351:
[----:B------:R-:W-:Y:S05]  /*7ac0*/  BSYNC B2 ;  /* 0x0000000000027941 */ /* 0x000fea0003800000 */
.L_x_2350:
[----:B-1----:R0:W-:Y:S02]  /*7ad0*/  STG.E.128 desc[UR54][R44.64+0x40], R40 ;  /* 0x000040282c007986 */ /* 0x0021e4000c101d36 */
.L_x_2349:
[----:B------:R-:W-:Y:S05]  /*7ae0*/  BSYNC B1 ;  /* 0x0000000000017941 */ /* 0x000fea0003800000 */
.L_x_2348:
        /* <DEDUP_REMOVED lines=9> */
[--C-:B------:R-:W-:Y:S01]  /*7b80*/  SHF.R.U32.HI R48, RZ, 0x8, R59.reuse ;  /* 0x00000008ff307819 */ /* 0x100fe2000001163b */
[----:B------:R-:W-:Y:S01]  /*7b90*/  IMAD.MOV.U32 R58, RZ, RZ, R40 ;  /* 0x000000ffff3a7224 */ /* 0x000fe200078e0028 */
[----:B------:R-:W-:Y:S01]  /*7ba0*/  SHF.R.U32.HI R64, RZ, 0x10, R59 ;  /* 0x00000010ff407819 */ /* 0x000fe2000001163b */
[----:B------:R-:W-:Y:S01]  /*7bb0*/  IMAD.SHL.U32 R60, R60, 0x100, RZ ;  /* 0x000001003c3c7824 */ /* 0x000fe200078e00ff */
[----:B------:R-:W-:Y:S02]  /*7bc0*/  LOP3.LUT R59, R59, 0xff0000ff, RZ, 0xc0, !PT ;  /* 0xff0000ff3b3b7812 */ /* 0x000fe400078ec0ff */
[----:B------:R-:W-:Y:S01]  /*7bd0*/  SHF.R.U32.HI R63, RZ, 0x10, R61 ;  /* 0x00000010ff3f7819 */ /* 0x000fe2000001163d */
[----:B------:R-:W-:Y:S01]  /*7be0*/  IMAD.U32 R41, R64, 0x10000, RZ ;  /* 0x0001000040297824 */ /* 0x000fe200078e00ff */
[----:B------:R-:W-:-:S02]  /*7bf0*/  SHF.L.U32 R48, R48, 0x8, RZ ;  /* 0x0000000830307819 */ /* 0x000fc400000006ff */
[----:B------:R-:W-:Y:S02]  /*7c00*/  LOP3.LUT R61, R61, 0xff0000ff, RZ, 0xc0, !PT ;  /* 0xff0000ff3d3d7812 */ /* 0x000fe400078ec0ff */
[----:B------:R-:W-:Y:S01]  /*7c10*/  LOP3.LUT R48, R59, 0xff00, R48, 0xf8, !PT ;  /* 0x0000ff003b307812 */ /* 0x000fe200078ef830 */
[----:B------:R-:W-:Y:S01]  /*7c20*/  IMAD.U32 R59, R63, 0x10000, RZ ;  /* 0x000100003f3b7824 */ /* 0x000fe200078e00ff */
[----:B------:R-:W-:Y:S02]  /*7c30*/  LOP3.LUT R62, R61, 0xff00, R60, 0xf8, !PT ;  /* 0x0000ff003d3e7812 */ /* 0x000fe400078ef83c */
        /* <DEDUP_REMOVED lines=27> */
[----:B------:R-:W-:-:S02]  /*7df0*/  HADD2.F32 R62, -RZ, R59.H1_H1 ;  /* 0x3000003bff3e7230 */ /* 0x000fc40000004100 */
[----:B------:R-:W-:Y:S01]  /*7e00*/  HADD2.F32 R61, -RZ, R59.H0_H0 ;  /* 0x2000003bff3d7230 */ /* 0x000fe20000004100 */
[----:B------:R-:W-:Y:S01]  /*7e10*/  F2FP.SATFINITE.E4M3.F32.PACK_AB_MERGE_C R74, R68, R67, RZ ;  /* 0x00000043444a723e */ /* 0x000fe200048070ff */
[--C-:B------:R-:W-:Y:S02]  /*7e20*/  HADD2.F32 R59, -RZ, R58.reuse.H0_H0 ;  /* 0x2000003aff3b7230 */ /* 0x100fe40000004100 */
[-C--:B------:R-:W-:Y:S01]  /*7e30*/  FMUL.FTZ R66, R62, R63.reuse ;  /* 0x0000003f3e427220 */ /* 0x080fe20000410000 */
[----:B------:R-:W-:Y:S02]  /*7e40*/  HADD2.F32 R60, -RZ, R58.H1_H1 ;  /* 0x3000003aff3c7230 */ /* 0x000fe40000004100 */
[----:B------:R-:W-:Y:S01]  /*7e50*/  FMUL.FTZ R63, R61, R63 ;  /* 0x0000003f3d3f7220 */ /* 0x000fe20000410000 */
[----:B------:R-:W-:Y:S01]  /*7e60*/  HADD2.F32 R58, -RZ, R138.H1_H1 ;  /* 0x3000008aff3a7230 */ /* 0x000fe20000004100 */
[----:B------:R-:W-:Y:S01]  /*7e70*/  F2FP.F16.E4M3.UNPACK_B R67, R48.H1 ;  /* 0x00000030ff43723e */ /* 0x000fe200030006ff */
[----:B------:R-:W-:-:S02]  /*7e80*/  HADD2.F32 R139, -RZ, R139.H0_H0 ;  /* 0x2000008bff8b7230 */ /* 0x000fc40000004100 */
[----:B------:R-:W-:Y:S02]  /*7e90*/  HADD2.F32 R138, -RZ, R138.H0_H0 ;  /* 0x2000008aff8a7230 */ /* 0x000fe40000004100 */
[-C--:B------:R-:W-:Y:S01]  /*7ea0*/  FFMA.FTZ R66, R61, R58.reuse, -R66 ;  /* 0x0000003a3d427223 */ /* 0x080fe20000010842 */
[----:B------:R-:W-:Y:S01]  /*7eb0*/  FFMA.FTZ R63, R62, R58, R63 ;  /* 0x0000003a3e3f7223 */ /* 0x000fe2000001003f */
[C---:B------:R-:W-:Y:S01]  /*7ec0*/  FMUL.FTZ R64, R60.reuse, R139 ;  /* 0x0000008b3c407220 */ /* 0x040fe20000410000 */
[----:B------:R-:W-:Y:S01]  /*7ed0*/  F2FP.F16.E4M3.UNPACK_B R61, R43.H1 ;  /* 0x0000002bff3d723e */ /* 0x000fe200030006ff */
[C---:B------:R-:W-:Y:S01]  /*7ee0*/  FMUL.FTZ R139, R59.reuse, R139 ;  /* 0x0000008b3b8b7220 */ /* 0x040fe20000410000 */
[----:B------:R-:W-:Y:S02]  /*7ef0*/  HADD2.F32 R68, -RZ, R67.H1_H1 ;  /* 0x30000043ff447230 */ /* 0x000fe40000004100 */
[----:B------:R-:W-:Y:S01]  /*7f00*/  FFMA.FTZ R58, R59, R138, -R64 ;  /* 0x0000008a3b3a7223 */ /* 0x000fe20000010840 */
[----:B------:R-:W-:Y:S01]  /*7f10*/  F2FP.SATFINITE.E4M3.F32.PACK_AB_MERGE_C R72, R63, R66, RZ ;  /* 0x000000423f48723e */ /* 0x000fe200048070ff */
[----:B------:R-:W-:Y:S01]  /*7f20*/  FFMA.FTZ R59, R60, R138, R139 ;  /* 0x0000008a3c3b7223 */ /* 0x000fe2000001008b */
[--C-:B------:R-:W-:Y:S01]  /*7f30*/  HADD2.F32 R62, -RZ, R61.reuse.H0_H0 ;  /* 0x2000003dff3e7230 */ /* 0x100fe20000004100 */
[-C--:B------:R-:W-:Y:S01]  /*7f40*/  F2FP.F16.E4M3.UNPACK_B R64, R41.reuse.H1 ;  /* 0x00000029ff40723e */ /* 0x080fe200030006ff */
[----:B------:R-:W-:Y:S01]  /*7f50*/  HADD2.F32 R61, -RZ, R61.H1_H1 ;  /* 0x3000003dff3d7230 */ /* 0x000fe20000004100 */
[----:B------:R-:W-:Y:S01]  /*7f60*/  F2FP.F16.E4M3.UNPACK_B R60, R42.H1 ;  /* 0x0000002aff3c723e */ /* 0x000fe200030006ff */
[----:B------:R-:W-:Y:S01]  /*7f70*/  HADD2.F32 R67, -RZ, R67.H0_H0 ;  /* 0x20000043ff437230 */ /* 0x000fe20000004100 */
[----:B------:R-:W-:Y:S01]  /*7f80*/  F2FP.F16.E4M3.UNPACK_B R66, R48 ;  /* 0x00000030ff42723e */ /* 0x000fe200020006ff */
[----:B------:R-:W-:Y:S01]  /*7f90*/  HADD2.F32 R65, -RZ, R64.H1_H1 ;  /* 0x30000040ff417230 */ /* 0x000fe20000004100 */
[----:B------:R-:W-:Y:S01]  /*7fa0*/  F2FP.F16.E4M3.UNPACK_B R63, R41 ;  /* 0x00000029ff3f723e */ /* 0x000fe200020006ff */
[----:B------:R-:W-:-:S02]  /*7fb0*/  HADD2.F32 R48, -RZ, R60.H1_H1 ;  /* 0x3000003cff307230 */ /* 0x000fc40000004100 */
[----:B------:R-:W-:Y:S01]  /*7fc0*/  FMUL.FTZ R41, R61, R68 ;  /* 0x000000443d297220 */ /* 0x000fe20000410000 */
[----:B------:R-:W-:Y:S01]  /*7fd0*/  HADD2.F32 R69, -RZ, R66.H1_H1 ;  /* 0x30000042ff457230 */ /* 0x000fe20000004100 */
[----:B------:R-:W-:Y:S01]  /*7fe0*/  F2FP.F16.E4M3.UNPACK_B R43, R43 ;  /* 0x0000002bff2b723e */ /* 0x000fe200020006ff */
[----:B------:R-:W-:Y:S02]  /*7ff0*/  HADD2.F32 R60, -RZ, R60.H0_H0 ;  /* 0x2000003cff3c7230 */ /* 0x000fe40000004100 */
[----:B------:R-:W-:Y:S01]  /*8000*/  FFMA.FTZ R70, R62, R65, -R41 ;  /* 0x000000413e467223 */ /* 0x000fe20000010829 */
[----:B------:R-:W-:Y:S02]  /*8010*/  HADD2.F32 R41, -RZ, R63.H1_H1 ;  /* 0x3000003fff297230 */ /* 0x000fe40000004100 */
[-C--:B------:R-:W-:Y:S01]  /*8020*/  FMUL.FTZ R71, R48, R69.reuse ;  /* 0x0000004530477220 */ /* 0x080fe20000410000 */
[----:B------:R-:W-:Y:S01]  /*8030*/  F2FP.F16.E4M3.UNPACK_B R42, R42 ;  /* 0x0000002aff2a723e */ /* 0x000fe200020006ff */
[----:B------:R-:W-:Y:S01]  /*8040*/  FMUL.FTZ R69, R60, R69 ;  /* 0x000000453c457220 */ /* 0x000fe20000410000 */
[----:B------:R-:W-:Y:S01]  /*8050*/  FMUL.FTZ R68, R62, R68 ;  /* 0x000000443e447220 */ /* 0x000fe20000410000 */
[----:B------:R-:W-:Y:S01]  /*8060*/  FFMA.FTZ R71, R60, R41, -R71 ;  /* 0x000000293c477223 */ /* 0x000fe20000010847 */
[----:B------:R-:W-:-:S02]  /*8070*/  HADD2.F32 R66, -RZ, R66.H0_H0 ;  /* 0x20000042ff427230 */ /* 0x000fc40000004100 */
[----:B------:R-:W-:Y:S01]  /*8080*/  FFMA.FTZ R62, R48, R41, R69 ;  /* 0x00000029303e7223 */ /* 0x000fe20000010045 */
[--C-:B------:R-:W-:Y:S02]  /*8090*/  HADD2.F32 R48, -RZ, R43.reuse.H0_H0 ;  /* 0x2000002bff307230 */ /* 0x100fe40000004100 */
[----:B------:R-:W-:Y:S01]  /*80a0*/  FFMA.FTZ R73, R61, R65, R68 ;  /* 0x000000413d497223 */ /* 0x000fe20000010044 */
[--C-:B------:R-:W-:Y:S02]  /*80b0*/  HADD2.F32 R41, -RZ, R42.reuse.H0_H0 ;  /* 0x2000002aff297230 */ /* 0x100fe40000004100 */
[----:B------:R-:W-:Y:S02]  /*80c0*/  HADD2.F32 R43, -RZ, R43.H1_H1 ;  /* 0x3000002bff2b7230 */ /* 0x000fe40000004100 */
[----:B------:R-:W-:Y:S01]  /*80d0*/  FMUL.FTZ R68, R48, R67 ;  /* 0x0000004330447220 */ /* 0x000fe20000410000 */
[----:B------:R-:W-:Y:S02]  /*80e0*/  HADD2.F32 R42, -RZ, R42.H1_H1 ;  /* 0x3000002aff2a7230 */ /* 0x000fe40000004100 */
[----:B------:R-:W-:Y:S01]  /*80f0*/  FMUL.FTZ R61, R41, R66 ;  /* 0x00000042293d7220 */ /* 0x000fe20000410000 */
[----:B------:R-:W-:-:S02]  /*8100*/  HADD2.F32 R64, -RZ, R64.H0_H0 ;  /* 0x20000040ff407230 */ /* 0x000fc40000004100 */
[C---:B------:R-:W-:Y:S01]  /*8110*/  FMUL.FTZ R65, R43.reuse, R67 ;  /* 0x000000432b417220 */ /* 0x040fe20000410000 */
[----:B------:R-:W-:Y:S02]  /*8120*/  HADD2.F32 R63, -RZ, R63.H0_H0 ;  /* 0x2000003fff3f7230 */ /* 0x000fe40000004100 */
[----:B------:R-:W-:Y:S01]  /*8130*/  FMUL.FTZ R60, R42, R66 ;  /* 0x000000422a3c7220 */ /* 0x000fe20000410000 */
[----:B------:R-:W-:Y:S01]  /*8140*/  F2FP.SATFINITE.E4M3.F32.PACK_AB_MERGE_C R62, R62, R71, RZ ;  /* 0x000000473e3e723e */ /* 0x000fe200048070ff */
[-C--:B------:R-:W-:Y:S01]  /*8150*/  FFMA.FTZ R65, R48, R64.reuse, -R65 ;  /* 0x0000004030417223 */ /* 0x080fe20000010841 */
[----:B------:R-:W-:Y:S01]  /*8160*/  FFMA.FTZ R68, R43, R64, R68 ;  /* 0x000000402b447223 */ /* 0x000fe20000010044 */
[-C--:B------:R-:W-:Y:S01]  /*8170*/  FFMA.FTZ R60, R41, R63.reuse, -R60 ;  /* 0x0000003f293c7223 */ /* 0x080fe2000001083c */
[----:B------:R-:W-:Y:S01]  /*8180*/  FFMA.FTZ R61, R42, R63, R61 ;  /* 0x0000003f2a3d7223 */ /* 0x000fe2000001003d */
[----:B------:R-:W-:Y:S02]  /*8190*/  F2FP.SATFINITE.E4M3.F32.PACK_AB_MERGE_C R70, R73, R70, RZ ;  /* 0x000000464946723e */ /* 0x000fe400048070ff */
[----:B------:R-:W-:-:S02]  /*81a0*/  F2FP.SATFINITE.E4M3.F32.PACK_AB_MERGE_C R41, R49, R40, R74 ;  /* 0x000000283129723e */ /* 0x000fc4000480704a */
[----:B------:R-:W-:Y:S02]  /*81b0*/  F2FP.SATFINITE.E4M3.F32.PACK_AB_MERGE_C R40, R59, R58, R72 ;  /* 0x0000003a3b28723e */ /* 0x000fe40004807048 */
[----:B------:R-:W-:Y:S02]  /*81c0*/  F2FP.SATFINITE.E4M3.F32.PACK_AB_MERGE_C R42, R61, R60, R62 ;  /* 0x0000003c3d2a723e */ /* 0x000fe4000480703e */
[----:B------:R-:W-:-:S07]  /*81d0*/  F2FP.SATFINITE.E4M3.F32.PACK_AB_MERGE_C R43, R68, R65, R70 ;  /* 0x00000041442b723e */ /* 0x000fce0004807046 */
.L_x_2355:
[----:B------:R-:W-:Y:S05]  /*81e0*/  BSYNC B2 ;  /* 0x0000000000027941 */ /* 0x000fea0003800000 */
.L_x_2354:
[----:B-1----:R0:W-:Y:S02]  /*81f0*/  STG.E.128 desc[UR54][R44.64+0x60], R40 ;  /* 0x000060282c007986 */ /* 0x0021e4000c101d36 */
.L_x_2353:
[----:B------:R-:W-:Y:S05]  /*8200*/  BSYNC B1 ;  /* 0x0000000000017941 */ /* 0x000fea0003800000 */
.L_x_2352:
        /* <DEDUP_REMOVED lines=14> */
[----:B------:R-:W-:Y:S01]  /*82f0*/  LOP3.LUT R54, R57, 0xff0000ff, RZ, 0xc0, !PT ;  /* 0xff0000ff39367812 */ /* 0x000fe200078ec0ff */
[----:B------:R-:W-:Y:S01]  /*8300*/  IMAD.SHL.U32 R55, R55, 0x100, RZ ;  /* 0x0000010037377824 */ /* 0x000fe200078e00ff */
[----:B------:R-:W-:Y:S01]  /*8310*/  LOP3.LUT R48, R48, 0xff00, R49, 0xf8, !PT ;  /* 0x0000ff0030307812 */ /* 0x000fe200078ef831 */
[----:B------:R-:W-:Y:S01]  /*8320*/  IMAD.U32 R58, R58, 0x10000, RZ ;  /* 0x000100003a3a7824 */ /* 0x000fe200078e00ff */
[----:B------:R-:W-:-:S02]  /*8330*/  SHF.L.U32 R49, R56, 0x10, RZ ;  /* 0x0000001038317819 */ /* 0x000fc400000006ff */
        /* <DEDUP_REMOVED lines=91> */
.L_x_2359:
[----:B------:R-:W-:Y:S05]  /*88f0*/  BSYNC B2 ;  /* 0x0000000000027941 */ /* 0x000fea0003800000 */
.L_x_2358:
[----:B-1----:R0:W-:Y:S02]  /*8900*/  STG.E.128 desc[UR54][R44.64+0x80], R40 ;  /* 0x000080282c007986 */ /* 0x0021e4000c101d36 */
.L_x_2357:
[----:B------:R-:W-:Y:S05]  /*8910*/  BSYNC B1 ;  /* 0x0000000000017941 */ /* 0x000fea0003800000 */
.L_x_2356:
        /* <DEDUP_REMOVED lines=109> */
.L_x_2361:
[----:B------:R-:W-:Y:S05]  /*8ff0*/  BSYNC B1 ;  /* 0x0000000000017941 */ /* 0x000fea0003800000 */
.L_x_2360:
[----:B-1----:R0:W-:Y:S01]  /*9000*/  STG.E.128 desc[UR54][R44.64+0xa0], R40 ;  /* 0x0000a0282c007986 */ /* 0x0021e2000c101d36 */
[----:B------:R-:W-:Y:S05]  /*9010*/  BRA `(.L_x_2339) ;  /* 0x0000006800787947 */ /* 0x000fea0003800000 */
.L_x_2307:
        /* <DEDUP_REMOVED lines=43> */
.L_x_2363:
[----:B------:R-:W-:Y:S05]  /*92d0*/  BSYNC B1 ;  /* 0x0000000000017941 */ /* 0x000fea0003800000 */
.L_x_2362:
        /* <DEDUP_REMOVED lines=45> */
.L_x_2365:
[----:B------:R-:W-:Y:S05]  /*95b0*/  BSYNC B1 ;  /* 0x0000000000017941 */ /* 0x000fea0003800000 */
.L_x_2364:
        /* <DEDUP_REMOVED lines=28> */
.L_x_2366:
[----:B------:R-:W-:Y:S01]  /*9780*/  IMAD R97, R17, 0x8, R16 ;  /* 0x0000000811617824 */ /* 0x000fe200078e0210 */
[----:B------:R-:W-:Y:S01]  /*9790*/  SHF.L.U32 R98, R191, 0x1f, RZ ;  /* 0x0000001fbf627819 */ /* 0x000fe200000006ff */
[----:B------:R-:W1:Y:S01]  /*97a0*/  LDC R150, c[0x0][0x2f4] ;  /* 0x0000bd00ff967b82 */ /* 0x000e620000000800 */
[----:B------:R-:W-:Y:S01]  /*97b0*/  BSSY B1, `(.L_x_2367) ;  /* 0x0000004000017945 */ /* 0x000fe20003800000 */
[----:B------:R-:W-:Y:S01]  /*97c0*/  IMAD.MOV.U32 R135, RZ, RZ, R92 ;  /* 0x000000ffff877224 */ /* 0x000fe200078e005c */
[----:B------:R-:W2:Y:S02]  /*97d0*/  SYNCS.PHASECHK.TRANS64.TRYWAIT P5, [R97+URZ+0x29890], R98 ;  /* 0x02989062610075a7 */ /* 0x000ea400080a017f */
[----:B--2---:R-:W-:Y:S05]  /*97e0*/  @!P5 BRA `(.L_x_2368) ;  /* 0x0000025000c4d947 */ /* 0x004fea0003800000 */
.L_x_2650:
[----:B------:R-:W-:Y:S05]  /*97f0*/  BSYNC B1 ;  /* 0x0000000000017941 */ /* 0x000fea0003800000 */
.L_x_2367:
        /* <DEDUP_REMOVED lines=8> */
[----:B------:R-:W-:-:S04]  /*9880*/  IMAD R165, R188, R137, R165 ;  /* 0x00000089bca57224 */ /* 0x000fc800078e02a5 */
[----:B------:R-:W-:Y:S02]  /*9890*/  IMAD.IADD R165, R165, 0x1, R139 ;  /* 0x00000001a5a57824 */ /* 0x000fe400078e028b */
[----:B------:R-:W-:Y:S05]  /*98a0*/  @!P4 BRA `(.L_x_2372) ;  /* 0x0000000c00dcc947 */ /* 0x000fea0003800000 */
        /* <DEDUP_REMOVED lines=12> */
[----:B------:R-:W-:-:S04]  /*9970*/  LOP3.LUT R88, R88, R199, RZ, 0x3c, !PT ;  /* 0x000000c758587212 */ /* 0x000fc800078e3cff */
[----:B------:R-:W-:-:S05]  /*9980*/  IADD3 R88, R89, R88, RZ ;  /* 0x0000005859587210 */ /* 0x000fca0007ffe0ff */
        /* <DEDUP_REMOVED lines=15> */
[----:B------:R-:W-:Y:S01]  /*9a80*/  IMAD.SHL.U32 R53, R53, 0x100, RZ ;  /* 0x0000010035357824 */ /* 0x000fe200078e00ff */
[----:B------:R-:W-:-:S02]  /*9a90*/  SHF.R.U32.HI R55, RZ, 0x8, R41 ;  /* 0x00000008ff377819 */ /* 0x000fc40000011629 */
[----:B------:R-:W-:Y:S02]  /*9aa0*/  SHF.R.U32.HI R176, RZ, 0x10, R41 ;  /* 0x00000010ffb07819 */ /* 0x000fe40000011629 */
[----:B------:R-:W-:Y:S01]  /*9ab0*/  LOP3.LUT R52, R52, 0xff00, R179, 0xf8, !PT ;  /* 0x0000ff0034347812 */ /* 0x000fe200078ef8b3 */
[----:B------:R-:W-:Y:S01]  /*9ac0*/  IMAD.SHL.U32 R179, R55, 0x100, RZ ;  /* 0x0000010037b37824 */ /* 0x000fe200078e00ff */
[----:B------:R-:W-:Y:S02]  /*9ad0*/  LOP3.LUT R178, R41, 0xff0000ff, RZ, 0xc0, !PT ;  /* 0xff0000ff29b27812 */ /* 0x000fe400078ec0ff */
[----:B------:R-:W-:Y:S01]  /*9ae0*/  LOP3.LUT R55, R177, 0xff00, R53, 0xf8, !PT ;  /* 0x0000ff00b1377812 */ /* 0x000fe200078ef835 */
[----:B------:R-:W-:Y:S01]  /*9af0*/  IMAD.U32 R53, R176, 0x10000, RZ ;  /* 0x00010000b0357824 */ /* 0x000fe200078e00ff */
[----:B------:R-:W-:Y:S02]  /*9b00*/  LOP3.LUT R178, R178, 0xff00, R179, 0xf8, !PT ;  /* 0x0000ff00b2b27812 */ /* 0x000fe400078ef8b3 */
[----:B------:R-:W-:-:S02]  /*9b10*/  LOP3.LUT R176, R52, 0xff0000, R40, 0xf8, !PT ;  /* 0x00ff000034b07812 */ /* 0x000fc400078ef828 */
        /* <DEDUP_REMOVED lines=31> */
[----:B------:R-:W-:Y:S01]  /*9d10*/  SHF.L.U32 R42, R42, 0x10, RZ ;  /* 0x000000102a2a7819 */ /* 0x000fe200000006ff */
[----:B------:R-:W-:Y:S01]  /*9d20*/  HADD2.F32 R182, -RZ, R179.H0_H0 ;  /* 0x200000b3ffb67230 */ /* 0x000fe20000004100 */
[----:B------:R-:W-:Y:S01]  /*9d30*/  LOP3.LUT R43, R43, 0xff00, R54, 0xf8, !PT ;  /* 0x0000ff002b2b7812 */ /* 0x000fe200078ef836 */
        /* <DEDUP_REMOVED lines=12> */
[----:B------:R-:W-:-:S02]  /*9e00*/  IMAD.U32 R41, R41, 0x10000, RZ ;  /* 0x0001000029297824 */ /* 0x000fc400078e00ff */
[-C--:B------:R-:W-:Y:S01]  /*9e10*/  FFMA.FTZ R179, R180, R176.reuse, -R181 ;  /* 0x000000b0b4b37223 */ /* 0x080fe200000108b5 */
[----:B------:R-:W-:Y:S01]  /*9e20*/  FFMA.FTZ R176, R93, R176, R182 ;  /* 0x000000b05db07223 */ /* 0x000fe200000100b6 */
[----:B------:R-:W-:Y:S01]  /*9e30*/  LOP3.LUT R93, R55, 0xff0000, R42, 0xf8, !PT ;  /* 0x00ff0000375d7812 */ /* 0x000fe200078ef82a */
[----:B------:R-:W-:Y:S01]  /*9e40*/  IMAD.MOV.U32 R42, RZ, RZ, R95 ;  /* 0x000000ffff2a7224 */ /* 0x000fe200078e005f */
[----:B------:R-:W-:Y:S01]  /*9e50*/  LOP3.LUT R41, R43, 0xff0000, R41, 0xf8, !PT ;  /* 0x00ff00002b297812 */ /* 0x000fe200078ef829 */
[----:B------:R-:W-:Y:S01]  /*9e60*/  HADD2.F32 R183, -RZ, R54.H0_H0 ;  /* 0x20000036ffb77230 */ /* 0x000fe20000004100 */
[----:B------:R-:W-:Y:S02]  /*9e70*/  F2FP.F16.E4M3.UNPACK_B R180, R93 ;  /* 0x0000005dffb4723e */ /* 0x000fe400020006ff */
[-C--:B------:R-:W-:Y:S02]  /*9e80*/  F2FP.F16.E4M3.UNPACK_B R43, R42.reuse ;  /* 0x0000002aff2b723e */ /* 0x080fe400020006ff */
[-C--:B------:R-:W-:Y:S01]  /*9e90*/  F2FP.F16.E4M3.UNPACK_B R95, R41.reuse ;  /* 0x00000029ff5f723e */ /* 0x080fe200020006ff */
[----:B------:R-:W-:Y:S01]  /*9ea0*/  HADD2.F32 R182, -RZ, R180.H0_H0 ;  /* 0x200000b4ffb67230 */ /* 0x000fe20000004100 */
[----:B------:R-:W-:Y:S01]  /*9eb0*/  F2FP.F16.E4M3.UNPACK_B R42, R42.H1 ;  /* 0x0000002aff2a723e */ /* 0x000fe200030006ff */
[----:B------:R-:W-:Y:S01]  /*9ec0*/  HADD2.F32 R181, -RZ, R43.H0_H0 ;  /* 0x2000002bffb57230 */ /* 0x000fe20000004100 */
[----:B------:R-:W-:Y:S01]  /*9ed0*/  F2FP.F16.E4M3.UNPACK_B R41, R41.H1 ;  /* 0x00000029ff29723e */ /* 0x000fe200030006ff */
[----:B------:R-:W-:Y:S01]  /*9ee0*/  HADD2.F32 R55, -RZ, R95.H0_H0 ;  /* 0x2000005fff377230 */ /* 0x000fe20000004100 */
        /* <DEDUP_REMOVED lines=124> */
[----:B------:R-:W-:Y:S01]  /*a6b0*/  FFMA.FTZ R92, R90, R174, -R92 ;  /* 0x000000ae5a5c7223 */ /* 0x000fe2000001085c */
[----:B------:R-:W-:-:S02]  /*a6c0*/  IMAD.MOV.U32 R95, RZ, RZ, R42 ;  /* 0x000000ffff5f7224 */ /* 0x000fc400078e002a */
[----:B------:R-:W-:Y:S02]  /*a6d0*/  FFMA.FTZ R173, R94, R174, R173 ;  /* 0x000000ae5ead7223 */ /* 0x000fe400000100ad */
[----:B------:R-:W-:Y:S01]  /*a6e0*/  F2FP.SATFINITE.E4M3.F32.PACK_AB_MERGE_C R171, R92, R171, R89 ;  /* 0x000000ab5cab723e */ /* 0x000fe20004807059 */
[----:B------:R-:W-:Y:S02]  /*a6f0*/  IMAD.MOV.U32 R89, RZ, RZ, R177 ;  /* 0x000000ffff597224 */ /* 0x000fe400078e00b1 */
[----:B------:R-:W-:Y:S01]  /*a700*/  F2FP.SATFINITE.E4M3.F32.PACK_AB_MERGE_C R172, R173, R172, R88 ;  /* 0x000000acadac723e */ /* 0x000fe20004807058 */
[----:B------:R-:W-:Y:S02]  /*a710*/  IMAD.MOV.U32 R88, RZ, RZ, R176 ;  /* 0x000000ffff587224 */ /* 0x000fe400078e00b0 */
[----:B------:R-:W-:Y:S01]  /*a720*/  IMAD.MOV.U32 R92, RZ, RZ, R41 ;  /* 0x000000ffff5c7224 */ /* 0x000fe200078e0029 */
[----:B------:R-:W-:Y:S01]  /*a730*/  MOV R94, R172 ;  /* 0x000000ac005e7202 */ /* 0x000fe20000000f00 */
[----:B------:R-:W-:-:S07]  /*a740*/  IMAD.MOV.U32 R90, RZ, RZ, R171 ;  /* 0x000000ffff5a7224 */ /* 0x000fce00078e00ab */
.L_x_2374:
[----:B------:R-:W-:Y:S05]  /*a750*/  BSYNC B3 ;  /* 0x0000000000037941 */ /* 0x000fea0003800000 */
.L_x_2373:
        /* <DEDUP_REMOVED lines=12> */
.L_x_2372:
[----:B------:R-:W-:Y:S05]  /*a820*/  BSYNC B2 ;  /* 0x0000000000027941 */ /* 0x000fea0003800000 */
.L_x_2371:
        /* <DEDUP_REMOVED lines=28> */
[----:B------:R-:W-:Y:S02]  /*a9f0*/  SHF.R.U32.HI R44, RZ, 0x10, R59 ;  /* 0x00000010ff2c7819 */ /* 0x000fe4000001163b */
[----:B------:R-:W-:Y:S02]  /*aa00*/  SHF.R.U32.HI R59, RZ, 0x8, R45 ;  /* 0x00000008ff3b7819 */ /* 0x000fe4000001162d */
[----:B------:R-:W-:Y:S01]  /*aa10*/  SHF.R.U32.HI R58, RZ, 0x10, R57 ;  /* 0x00000010ff3a7819 */ /* 0x000fe20000011639 */
[----:B------:R-:W-:Y:S01]  /*aa20*/  IMAD.U32 R44, R44, 0x10000, RZ ;  /* 0x000100002c2c7824 */ /* 0x000fe200078e00ff */
[----:B------:R-:W-:-:S02]  /*aa30*/  LOP3.LUT R56, R57, 0xff0000ff, RZ, 0xc0, !PT ;  /* 0xff0000ff39387812 */ /* 0x000fc400078ec0ff */
[----:B------:R-:W-:Y:S01]  /*aa40*/  LOP3.LUT R91, R45, 0xff0000ff, RZ, 0xc0, !PT ;  /* 0xff0000ff2d5b7812 */ /* 0x000fe200078ec0ff */
[----:B------:R-:W-:Y:S01]  /*aa50*/  IMAD.U32 R58, R58, 0x10000, RZ ;  /* 0x000100003a3a7824 */ /* 0x000fe200078e00ff */
[----:B------:R-:W-:Y:S02]  /*aa60*/  SHF.R.U32.HI R92, RZ, 0x10, R45 ;  /* 0x00000010ff5c7819 */ /* 0x000fe4000001162d */
[--C-:B------:R-:W-:Y:S02]  /*aa70*/  SHF.R.U32.HI R45, RZ, 0x8, R47.reuse ;  /* 0x00000008ff2d7819 */ /* 0x100fe4000001162f */
[----:B------:R-:W-:Y:S01]  /*aa80*/  LOP3.LUT R46, R47, 0xff0000ff, RZ, 0xc0, !PT ;  /* 0xff0000ff2f2e7812 */ /* 0x000fe200078ec0ff */
[----:B------:R-:W-:Y:S01]  /*aa90*/  IMAD.U32 R92, R92, 0x10000, RZ ;  /* 0x000100005c5c7824 */ /* 0x000fe200078e00ff */
[----:B------:R-:W-:Y:S01]  /*aaa0*/  SHF.R.U32.HI R57, RZ, 0x10, R47 ;  /* 0x00000010ff397819 */ /* 0x000fe2000001162f */
[----:B------:R-:W-:Y:S01]  /*aab0*/  IMAD.SHL.U32 R47, R59, 0x100, RZ ;  /* 0x000001003b2f7824 */ /* 0x000fe200078e00ff */
[----:B------:R-:W-:Y:S01]  /*aac0*/  LOP3.LUT R56, R56, 0xff00, R93, 0xf8, !PT ;  /* 0x0000ff0038387812 */ /* 0x000fe200078ef85d */
[----:B------:R-:W-:Y:S01]  /*aad0*/  IMAD.SHL.U32 R45, R45, 0x100, RZ ;  /* 0x000001002d2d7824 */ /* 0x000fe200078e00ff */
[----:B------:R-:W-:-:S02]  /*aae0*/  SHF.L.U32 R90, R90, 0x8, RZ ;  /* 0x000000085a5a7819 */ /* 0x000fc400000006ff */
        /* <DEDUP_REMOVED lines=23> */
[----:B------:R-:W-:Y:S01]  /*ac60*/  LOP3.LUT R46, R46, 0xff00, R45, 0xf8, !PT ;  /* 0x0000ff002e2e7812 */ /* 0x000fe200078ef82d */
[----:B------:R-:W-:Y:S01]  /*ac70*/  IMAD.U32 R45, R57, 0x10000, RZ ;  /* 0x00010000392d7824 */ /* 0x000fe200078e00ff */
[----:B------:R-:W-:-:S02]  /*ac80*/  LOP3.LUT R57, R59, 0xff0000, R44, 0xf8, !PT ;  /* 0x00ff00003b397812 */ /* 0x000fc400078ef82c */
[-C--:B------:R-:W-:Y:S01]  /*ac90*/  FMUL.FTZ R89, R94, R92.reuse ;  /* 0x0000005c5e597220 */ /* 0x080fe20000410000 */
[C---:B------:R-:W-:Y:S01]  /*aca0*/  FMUL.FTZ R92, R47.reuse, R92 ;  /* 0x0000005c2f5c7220 */ /* 0x040fe20000410000 */
        /* <DEDUP_REMOVED lines=8> */
[----:B------:R-:W-:Y:S01]  /*ad30*/  MOV R59, R43 ;  /* 0x0000002b003b7202 */ /* 0x000fe20000000f00 */
[----:B------:R-:W-:Y:S01]  /*ad40*/  HADD2.F32 R95, -RZ, R92.H0_H0 ;  /* 0x2000005cff5f7230 */ /* 0x000fe20000004100 */
[----:B------:R-:W-:Y:S01]  /*ad50*/  F2FP.F16.E4M3.UNPACK_B R46, R45 ;  /* 0x0000002dff2e723e */ /* 0x000fe200020006ff */
[----:B------:R-:W-:Y:S01]  /*ad60*/  HADD2.F32 R56, -RZ, R93.H0_H0 ;  /* 0x2000005dff387230 */ /* 0x000fe20000004100 */
[----:B------:R-:W-:Y:S01]  /*ad70*/  F2FP.F16.E4M3.UNPACK_B R43, R59 ;  /* 0x0000003bff2b723e */ /* 0x000fe200020006ff */
[----:B------:R-:W-:-:S02]  /*ad80*/  HADD2.F32 R58, -RZ, R58.H1_H1 ;  /* 0x3000003aff3a7230 */ /* 0x000fc40000004100 */
[CC--:B------:R-:W-:Y:S01]  /*ad90*/  FMUL.FTZ R171, R41.reuse, R95.reuse ;  /* 0x0000005f29ab7220 */ /* 0x0c0fe20000410000 */
[----:B------:R-:W-:Y:S02]  /*ada0*/  HADD2.F32 R92, -RZ, R92.H1_H1 ;  /* 0x3000005cff5c7230 */ /* 0x000fe40000004100 */
[C---:B------:R-:W-:Y:S01]  /*adb0*/  FMUL.FTZ R95, R56.reuse, R95 ;  /* 0x0000005f385f7220 */ /* 0x040fe20000410000 */
[----:B------:R-:W-:Y:S01]  /*adc0*/  F2FP.F16.E4M3.UNPACK_B R45, R45.H1 ;  /* 0x0000002dff2d723e */ /* 0x000fe200030006ff */
[-C--:B------:R-:W-:Y:S01]  /*add0*/  FFMA.FTZ R56, R56, R94.reuse, -R171 ;  /* 0x0000005e38387223 */ /* 0x080fe200000108ab */
[----:B------:R-:W-:Y:S02]  /*ade0*/  HADD2.F32 R171, -RZ, R43.H0_H0 ;  /* 0x2000002bffab7230 */ /* 0x000fe40000004100 */
[----:B------:R-:W-:Y:S01]  /*adf0*/  FFMA.FTZ R41, R41, R94, R95 ;  /* 0x0000005e29297223 */ /* 0x000fe2000001005f */
[----:B------:R-:W-:Y:S02]  /*ae00*/  HADD2.F32 R94, -RZ, R93.H1_H1 ;  /* 0x3000005dff5e7230 */ /* 0x000fe40000004100 */
[----:B------:R-:W-:-:S02]  /*ae10*/  HADD2.F32 R93, -RZ, R91.H1_H1 ;  /* 0x3000005bff5d7230 */ /* 0x000fc40000004100 */
[-C--:B------:R-:W-:Y:S01]  /*ae20*/  FMUL.FTZ R91, R58, R92.reuse ;  /* 0x0000005c3a5b7220 */ /* 0x080fe20000410000 */
[----:B------:R-:W-:Y:S02]  /*ae30*/  HADD2.F32 R43, -RZ, R43.H1_H1 ;  /* 0x3000002bff2b7230 */ /* 0x000fe40000004100 */
[C---:B------:R-:W-:Y:S01]  /*ae40*/  FMUL.FTZ R92, R94.reuse, R92 ;  /* 0x0000005c5e5c7220 */ /* 0x040fe20000410000 */
        /* <DEDUP_REMOVED lines=136> */
[----:B------:R-:W-:-:S03]  /*b6d0*/  F2FP.SATFINITE.E4M3.F32.PACK_AB_MERGE_C R55, R56, R92, R55 ;  /* 0x0000005c3837723e */ /* 0x000fc60004807037 */
[----:B------:R-:W-:Y:S02]  /*b6e0*/  F2FP.SATFINITE.E4M3.F32.PACK_AB_MERGE_C R168, R169, R168, R42 ;  /* 0x000000a8a9a8723e */ /* 0x000fe4000480702a */
[----:B------:R-:W-:-:S03]  /*b6f0*/  IMAD.MOV.U32 R42, RZ, RZ, R55 ;  /* 0x000000ffff2a7224 */ /* 0x000fc600078e0037 */
[----:B------:R-:W-:Y:S02]  /*b700*/  IMAD.MOV.U32 R54, RZ, RZ, R168 ;  /* 0x000000ffff367224 */ /* 0x000fe400078e00a8 */
[----:B------:R-:W-:-:S07]  /*b710*/  IMAD.MOV.U32 R55, RZ, RZ, R45 ;  /* 0x000000ffff377224 */ /* 0x000fce00078e002d */
.L_x_2378:
[----:B------:R-:W-:Y:S05]  /*b720*/  BSYNC B3 ;  /* 0x0000000000037941 */ /* 0x000fea0003800000 */
.L_x_2377:
[----:B------:R-:W-:-:S13]  /*b730*/  ISETP.GE.AND P4, PT, R88, R150, PT ;  /* 0x000000965800720c */ /* 0x000fda0003f86270 */
[--C-:B------:R-:W-:Y:S02]  /*b740*/  @!P4 SHF.R.S32.HI R47, RZ, 0x1f, R88.reuse ;  /* 0x0000001fff2fc819 */ /* 0x100fe40000011458 */
[----:B------:R-:W-:-:S04]  /*b750*/  @!P4 IADD3 R46, P5, P6, R116, R138, R88 ;  /* 0x0000008a742ec210 */ /* 0x000fc80007ebe058 */
[----:B------:R-:W-:Y:S02]  /*b760*/  @!P4 IADD3.X R47, R4, R165, R47, P5, P6 ;  /* 0x000000a5042fc210 */ /* 0x000fe40002fec42f */
[----:B------:R-:W-:-:S04]  /*b770*/  IADD3 R57, P5, P6, R116, R138, R27 ;  /* 0x0000008a74397210 */ /* 0x000fc80007ebe01b */
[----:B------:R-:W-:Y:S02]  /*b780*/  IADD3.X R45, R4, R165, R31, P5, P6 ;  /* 0x000000a5042d7210 */ /* 0x000fe40002fec41f */
[----:B------:R-:W-:-:S04]  /*b790*/  IADD3 R44, P5, R57, R122, RZ ;  /* 0x0000007a392c7210 */ /* 0x000fc80007fbe0ff */
[----:B------:R-:W-:Y:S02]  /*b7a0*/  IADD3.X R45, R45, R123, RZ, P5, !PT ;  /* 0x0000007b2d2d7210 */ /* 0x000fe40002ffe4ff */
[----:B------:R-:W-:-:S03]  /*b7b0*/  @!P4 IADD3 R46, P5, R46, R122, RZ ;  /* 0x0000007a2e2ec210 */ /* 0x000fc60007fbe0ff */
[----:B-1----:R3:W-:Y:S02]  /*b7c0*/  STG.E.128 desc[UR54][R44.64], R40 ;  /* 0x000000282c007986 */ /* 0x0027e4000c101d36 */
[----:B------:R-:W-:-:S05]  /*b7d0*/  @!P4 IMAD.X R47, R47, 0x1, R123, P5 ;  /* 0x000000012f2fc824 */ /* 0x000fca00028e067b */
[----:B0-----:R3:W-:Y:S03]  /*b7e0*/  @!P4 STG.E.128 desc[UR54][R46.64], R52 ;  /* 0x000000342e00c986 */ /* 0x0017e6000c101d36 */
.L_x_2376:
[----:B------:R-:W-:Y:S05]  /*b7f0*/  BSYNC B2 ;  /* 0x0000000000027941 */ /* 0x000fea0003800000 */
.L_x_2375:
        /* <DEDUP_REMOVED lines=26> */
[----:B------:R-:W-:Y:S02]  /*b9a0*/  SHF.R.U32.HI R54, RZ, 0x8, R61 ;  /* 0x00000008ff367819 */ /* 0x000fe4000001163d */
[----:B------:R-:W-:Y:S01]  /*b9b0*/  SHF.R.U32.HI R55, RZ, 0x8, R63 ;  /* 0x00000008ff377819 */ /* 0x000fe2000001163f */
[----:B------:R-:W-:Y:S01]  /*b9c0*/  IMAD.SHL.U32 R58, R58, 0x100, RZ ;  /* 0x000001003a3a7824 */ /* 0x000fe200078e00ff */
[----:B------:R-:W-:Y:S01]  /*b9d0*/  SHF.R.U32.HI R57, RZ, 0x10, R49 ;  /* 0x00000010ff397819 */ /* 0x000fe20000011631 */
[----:B------:R-:W-:Y:S01]  /*b9e0*/  IMAD.SHL.U32 R59, R54, 0x100, RZ ;  /* 0x00000100363b7824 */ /* 0x000fe200078e00ff */
[----:B------:R-:W-:Y:S01]  /*b9f0*/  LOP3.LUT R49, R49, 0xff0000ff, RZ, 0xc0, !PT ;  /* 0xff0000ff31317812 */ /* 0x000fe200078ec0ff */
[----:B------:R-:W-:Y:S01]  /*ba00*/  IMAD.SHL.U32 R55, R55, 0x100, RZ ;  /* 0x0000010037377824 */ /* 0x000fe200078e00ff */
[----:B------:R-:W-:-:S02]  /*ba10*/  SHF.R.U32.HI R50, RZ, 0x10, R61 ;  /* 0x00000010ff327819 */ /* 0x000fc4000001163d */
[----:B------:R-:W-:Y:S02]  /*ba20*/  LOP3.LUT R53, R61, 0xff0000ff, RZ, 0xc0, !PT ;  /* 0xff0000ff3d357812 */ /* 0x000fe400078ec0ff */
[----:B------:R-:W-:Y:S02]  /*ba30*/  LOP3.LUT R60, R63, 0xff0000ff, RZ, 0xc0, !PT ;  /* 0xff0000ff3f3c7812 */ /* 0x000fe400078ec0ff */
[----:B------:R-:W-:Y:S01]  /*ba40*/  LOP3.LUT R49, R49, 0xff00, R58, 0xf8, !PT ;  /* 0x0000ff0031317812 */ /* 0x000fe200078ef83a */
[----:B------:R-:W-:Y:S01]  /*ba50*/  IMAD.U32 R58, R57, 0x10000, RZ ;  /* 0x00010000393a7824 */ /* 0x000fe200078e00ff */
[----:B------:R-:W-:Y:S02]  /*ba60*/  LOP3.LUT R53, R53, 0xff00, R59, 0xf8, !PT ;  /* 0x0000ff0035357812 */ /* 0x000fe400078ef83b */
[----:B------:R-:W-:Y:S02]  /*ba70*/  SHF.L.U32 R50, R50, 0x10, RZ ;  /* 0x0000001032327819 */ /* 0x000fe400000006ff */
        /* <DEDUP_REMOVED lines=51> */
[----:B------:R-:W-:Y:S01]  /*bdb0*/  LOP3.LUT R45, R51, 0xff00, R45, 0xf8, !PT ;  /* 0x0000ff00332d7812 */ /* 0x000fe200078ef82d */
[----:B------:R-:W-:Y:S01]  /*bdc0*/  IMAD.U32 R51, R54, 0x10000, RZ ;  /* 0x0001000036337824 */ /* 0x000fe200078e00ff */
[----:B------:R-:W-:Y:S02]  /*bdd0*/  LOP3.LUT R54, R60, 0xff0000, R48, 0xf8, !PT ;  /* 0x00ff00003c367812 */ /* 0x000fe400078ef830 */
[----:B------:R-:W-:-:S02]  /*bde0*/  F2FP.F16.E4M3.UNPACK_B R48, R47 ;  /* 0x0000002fff30723e */ /* 0x000fc400020006ff */
[----:B------:R-:W-:Y:S02]  /*bdf0*/  LOP3.LUT R45, R45, 0xff0000, R51, 0xf8, !PT ;  /* 0x00ff00002d2d7812 */ /* 0x000fe400078ef833 */
[----:B------:R-:W-:Y:S01]  /*be00*/  F2FP.F16.E4M3.UNPACK_B R43, R56 ;  /* 0x00000038ff2b723e */ /* 0x000fe200020006ff */
[----:B------:R-:W-:Y:S01]  /*be10*/  HADD2.F32 R62, -RZ, R48.H0_H0 ;  /* 0x20000030ff3e7230 */ /* 0x000fe20000004100 */
[----:B------:R-:W-:Y:S02]  /*be20*/  F2FP.F16.E4M3.UNPACK_B R60, R45 ;  /* 0x0000002dff3c723e */ /* 0x000fe400020006ff */
[-C--:B------:R-:W-:Y:S01]  /*be30*/  F2FP.F16.E4M3.UNPACK_B R61, R54.reuse ;  /* 0x00000036ff3d723e */ /* 0x080fe200020006ff */
[----:B------:R-:W-:Y:S01]  /*be40*/  HADD2.F32 R88, -RZ, R43.H0_H0 ;  /* 0x2000002bff587230 */ /* 0x000fe20000004100 */
[----:B------:R-:W-:Y:S01]  /*be50*/  F2FP.F16.E4M3.UNPACK_B R47, R47.H1 ;  /* 0x0000002fff2f723e */ /* 0x000fe200030006ff */
[--C-:B------:R-:W-:Y:S01]  /*be60*/  HADD2.F32 R51, -RZ, R60.reuse.H0_H0 ;  /* 0x2000003cff337230 */ /* 0x100fe20000004100 */
[----:B------:R-:W-:Y:S01]  /*be70*/  F2FP.F16.E4M3.UNPACK_B R45, R45.H1 ;  /* 0x0000002dff2d723e */ /* 0x000fe200030006ff */
[----:B------:R-:W-:Y:S01]  /*be80*/  HADD2.F32 R63, -RZ, R61.H0_H0 ;  /* 0x2000003dff3f7230 */ /* 0x000fe20000004100 */
[----:B------:R-:W-:Y:S01]  /*be90*/  F2FP.F16.E4M3.UNPACK_B R54, R54.H1 ;  /* 0x00000036ff36723e */ /* 0x000fe200030006ff */
[----:B------:R-:W-:-:S02]  /*bea0*/  HADD2.F32 R60, -RZ, R60.H1_H1 ;  /* 0x3000003cff3c7230 */ /* 0x000fc40000004100 */
[-C--:B------:R-:W-:Y:S01]  /*beb0*/  FMUL.FTZ R89, R62, R51.reuse ;  /* 0x000000333e597220 */ /* 0x080fe20000410000 */
[----:B------:R-:W-:Y:S01]  /*bec0*/  FMUL.FTZ R51, R88, R51 ;  /* 0x0000003358337220 */ /* 0x000fe20000410000 */
[----:B------:R-:W-:Y:S01]  /*bed0*/  HADD2.F32 R43, -RZ, R43.H1_H1 ;  /* 0x3000002bff2b7230 */ /* 0x000fe20000004100 */
[----:B------:R-:W-:Y:S01]  /*bee0*/  F2FP.SATFINITE.E4M3.F32.PACK_AB_MERGE_C R57, R57, R58, R53 ;  /* 0x0000003a3939723e */ /* 0x000fe20004807035 */
[----:B------:R-:W-:Y:S02]  /*bef0*/  HADD2.F32 R61, -RZ, R61.H1_H1 ;  /* 0x3000003dff3d7230 */ /* 0x000fe40000004100 */
[-C--:B------:R-:W-:Y:S01]  /*bf00*/  FFMA.FTZ R62, R62, R63.reuse, R51 ;  /* 0x0000003f3e3e7223 */ /* 0x080fe20000010033 */
[----:B------:R-:W-:Y:S02]  /*bf10*/  HADD2.F32 R51, -RZ, R48.H1_H1 ;  /* 0x30000030ff337230 */ /* 0x000fe40000004100 */
[----:B------:R-:W-:Y:S01]  /*bf20*/  FFMA.FTZ R89, R88, R63, -R89 ;  /* 0x0000003f58597223 */ /* 0x000fe20000010859 */
[--C-:B------:R-:W-:Y:S01]  /*bf30*/  HADD2.F32 R63, -RZ, R45.reuse.H0_H0 ;  /* 0x2000002dff3f7230 */ /* 0x100fe20000004100 */
[----:B------:R-:W-:Y:S01]  /*bf40*/  F2FP.F16.E4M3.UNPACK_B R53, R44.H1 ;  /* 0x0000002cff35723e */ /* 0x000fe200030006ff */
[----:B------:R-:W-:-:S02]  /*bf50*/  HADD2.F32 R45, -RZ, R45.H1_H1 ;  /* 0x3000002dff2d7230 */ /* 0x000fc40000004100 */
[-C--:B------:R-:W-:Y:S01]  /*bf60*/  FMUL.FTZ R48, R51, R60.reuse ;  /* 0x0000003c33307220 */ /* 0x080fe20000410000 */
[----:B------:R-:W-:Y:S02]  /*bf70*/  F2FP.SATFINITE.E4M3.F32.PACK_AB_MERGE_C R41, R55, R41, RZ ;  /* 0x000000293729723e */ /* 0x000fe400048070ff */
[----:B------:R-:W-:Y:S01]  /*bf80*/  F2FP.F16.E4M3.UNPACK_B R55, R163.H1 ;  /* 0x000000a3ff37723e */ /* 0x000fe200030006ff */
        /* <DEDUP_REMOVED lines=8> */
[----:B------:R-:W-:Y:S01]  /*c010*/  F2FP.F16.E4M3.UNPACK_B R163, R163 ;  /* 0x000000a3ffa3723e */ /* 0x000fe200020006ff */
[----:B------:R-:W-:-:S02]  /*c020*/  HADD2.F32 R47, -RZ, R47.H1_H1 ;  /* 0x3000002fff2f7230 */ /* 0x000fc40000004100 */
[--C-:B------:R-:W-:Y:S02]  /*c030*/  HADD2.F32 R61, -RZ, R51.reuse.H0_H0 ;  /* 0x20000033ff3d7230 */ /* 0x100fe40000004100 */
        /* <DEDUP_REMOVED lines=11> */
[-C--:B------:R-:W-:Y:S01]  /*c0f0*/  F2FP.F16.E4M3.UNPACK_B R45, R161.reuse.H1 ;  /* 0x000000a1ff2d723e */ /* 0x080fe200030006ff */
[--C-:B------:R-:W-:Y:S01]  /*c100*/  HADD2.F32 R54, -RZ, R53.reuse.H0_H0 ;  /* 0x20000035ff367230 */ /* 0x100fe20000004100 */
[-C--:B------:R-:W-:Y:S01]  /*c110*/  F2FP.F16.E4M3.UNPACK_B R51, R40.reuse.H1 ;  /* 0x00000028ff33723e */ /* 0x080fe200030006ff */
        /* <DEDUP_REMOVED lines=37> */
[----:B------:R-:W-:Y:S01]  /*c370*/  FFMA.FTZ R53, R40, R163, -R53 ;  /* 0x000000a328357223 */ /* 0x000fe20000010835 */
[----:B------:R-:W-:Y:S01]  /*c380*/  F2FP.SATFINITE.E4M3.F32.PACK_AB_MERGE_C R45, R45, R63, RZ ;  /* 0x0000003f2d2d723e */ /* 0x000fe200048070ff */
[----:B------:R-:W-:Y:S01]  /*c390*/  FFMA.FTZ R40, R44, R163, R161 ;  /* 0x000000a32c287223 */ /* 0x000fe200000100a1 */
[----:B------:R-:W-:Y:S01]  /*c3a0*/  IMAD.MOV.U32 R44, RZ, RZ, R42 ;  /* 0x000000ffff2c7224 */ /* 0x000fe200078e002a */
        /* <DEDUP_REMOVED lines=37> */
[----:B------:R-:W-:Y:S01]  /*c600*/  F2FP.SATFINITE.E4M3.F32.PACK_AB_MERGE_C R91, R42, R91, RZ ;  /* 0x0000005b2a5b723e */ /* 0x000fe200048070ff */
[C---:B------:R-:W-:Y:S02]  /*c610*/  FMUL.FTZ R162, R44.reuse, R162 ;  /* 0x000000a22ca27220 */ /* 0x040fe40000410000 */
[-C--:B------:R-:W-:Y:S01]  /*c620*/  FFMA.FTZ R53, R44, R164.reuse, -R53 ;  /* 0x000000a42c357223 */ /* 0x080fe20000010835 */
[----:B------:R-:W-:Y:S01]  /*c630*/  F2FP.SATFINITE.E4M3.F32.PACK_AB_MERGE_C R44, R40, R59, R45 ;  /* 0x0000003b282c723e */ /* 0x000fe2000480702d */
[----:B------:R-:W-:Y:S01]  /*c640*/  FFMA.FTZ R162, R46, R164, R162 ;  /* 0x000000a42ea27223 */ /* 0x000fe200000100a2 */
[----:B------:R-:W-:Y:S01]  /*c650*/  F2FP.SATFINITE.E4M3.F32.PACK_AB_MERGE_C R45, R49, R50, R41 ;  /* 0x00000032312d723e */ /* 0x000fe20004807029 */
[----:B------:R-:W-:Y:S01]  /*c660*/  IMAD.MOV.U32 R40, RZ, RZ, R58 ;  /* 0x000000ffff287224 */ /* 0x000fe200078e003a */
[----:B------:R-:W-:Y:S01]  /*c670*/  F2FP.SATFINITE.E4M3.F32.PACK_AB_MERGE_C R42, R53, R60, R51 ;  /* 0x0000003c352a723e */ /* 0x000fe20004807033 */
[----:B------:R-:W-:Y:S01]  /*c680*/  IMAD.MOV.U32 R41, RZ, RZ, R57 ;  /* 0x000000ffff297224 */ /* 0x000fe200078e0039 */
[----:B------:R-:W-:-:S07]  /*c690*/  F2FP.SATFINITE.E4M3.F32.PACK_AB_MERGE_C R46, R162, R88, R91 ;  /* 0x00000058a22e723e */ /* 0x000fce000480705b */
.L_x_2380:
[----:B------:R-:W-:Y:S05]  /*c6a0*/  BSYNC B2 ;  /* 0x0000000000027941 */ /* 0x000fea0003800000 */
.L_x_2379:
        /* <DEDUP_REMOVED lines=12> */
.L_x_2370:
[----:B------:R-:W-:Y:S05]  /*c770*/  BSYNC B1 ;  /* 0x0000000000017941 */ /* 0x000fea0003800000 */
.L_x_2369:
        /* <DEDUP_REMOVED lines=39> */
[----:B---3--:R-:W-:Y:S01]  /*c9f0*/  IMAD.MOV.U32 R56, RZ, RZ, R44 ;  /* 0x000000ffff387224 */ /* 0x008fe200078e002c */
[----:B------:R-:W-:Y:S01]  /*ca00*/  F2FP.F16.E4M3.UNPACK_B R58, R156.H1 ;  /* 0x0000009cff3a723e */ /* 0x000fe200030006ff */
[----:B-1----:R-:W-:Y:S01]  /*ca10*/  IMAD.MOV.U32 R55, RZ, RZ, R40 ;  /* 0x000000ffff377224 */ /* 0x002fe200078e0028 */
[----:B------:R-:W-:Y:S02]  /*ca20*/  F2FP.F16.E4M3.UNPACK_B R53, R158.H1 ;  /* 0x0000009eff35723e */ /* 0x000fe400030006ff */
[----:B------:R-:W-:Y:S01]  /*ca30*/  F2FP.F16.E4M3.UNPACK_B R57, R56.H1 ;  /* 0x00000038ff39723e */ /* 0x000fe200030006ff */
[----:B------:R-:W-:Y:S01]  /*ca40*/  HADD2.F32 R61, -RZ, R58.H0_H0 ;  /* 0x2000003aff3d7230 */ /* 0x000fe20000004100 */
[-C--:B------:R-:W-:Y:S01]  /*ca50*/  F2FP.F16.E4M3.UNPACK_B R54, R55.reuse.H1 ;  /* 0x00000037ff36723e */ /* 0x080fe200030006ff */
[----:B------:R-:W-:Y:S01]  /*ca60*/  HADD2.F32 R59, -RZ, R53.H0_H0 ;  /* 0x20000035ff3b7230 */ /* 0x000fe20000004100 */
[----:B------:R-:W-:Y:S01]  /*ca70*/  F2FP.F16.E4M3.UNPACK_B R55, R55 ;  /* 0x00000037ff37723e */ /* 0x000fe200020006ff */
[----:B------:R-:W-:Y:S01]  /*ca80*/  HADD2.F32 R40, -RZ, R57.H0_H0 ;  /* 0x20000039ff287230 */ /* 0x000fe20000004100 */
[----:B------:R-:W-:Y:S01]  /*ca90*/  F2FP.F16.E4M3.UNPACK_B R60, R158 ;  /* 0x0000009eff3c723e */ /* 0x000fe200020006ff */
[----:B------:R-:W-:Y:S01]  /*caa0*/  HADD2.F32 R44, -RZ, R54.H0_H0 ;  /* 0x20000036ff2c7230 */ /* 0x000fe20000004100 */
[----:B0-----:R-:W-:Y:S01]  /*cab0*/  F2FP.F16.E4M3.UNPACK_B R88, R42.H1 ;  /* 0x0000002aff58723e */ /* 0x001fe200030006ff */
        /* <DEDUP_REMOVED lines=8> */
[CC--:B------:R-:W-:Y:S01]  /*cb40*/  FMUL.FTZ R59, R57.reuse, R58.reuse ;  /* 0x0000003a393b7220 */ /* 0x0c0fe20000410000 */
[C---:B------:R-:W-:Y:S01]  /*cb50*/  FMUL.FTZ R58, R54.reuse, R58 ;  /* 0x0000003a363a7220 */ /* 0x040fe20000410000 */
[----:B------:R-:W-:Y:S01]  /*cb60*/  HADD2.F32 R61, -RZ, R60.H0_H0 ;  /* 0x2000003cff3d7230 */ /* 0x000fe20000004100 */
[----:B------:R-:W-:Y:S01]  /*cb70*/  F2FP.F16.E4M3.UNPACK_B R91, R159.H1 ;  /* 0x0000009fff5b723e */ /* 0x000fe200030006ff */
[-C--:B------:R-:W-:Y:S01]  /*cb80*/  FFMA.FTZ R54, R54, R53.reuse, -R59 ;  /* 0x0000003536367223 */ /* 0x080fe2000001083b */
[----:B------:R-:W-:Y:S01]  /*cb90*/  FFMA.FTZ R53, R57, R53, R58 ;  /* 0x0000003539357223 */ /* 0x000fe2000001003a */
[----:B------:R-:W-:Y:S01]  /*cba0*/  F2FP.F16.E4M3.UNPACK_B R58, R156 ;  /* 0x0000009cff3a723e */ /* 0x000fe200020006ff */
[--C-:B------:R-:W-:Y:S01]  /*cbb0*/  HADD2.F32 R59, -RZ, R55.reuse.H0_H0 ;  /* 0x20000037ff3b7230 */ /* 0x100fe20000004100 */
[----:B------:R-:W-:Y:S01]  /*cbc0*/  F2FP.F16.E4M3.UNPACK_B R57, R56 ;  /* 0x00000038ff39723e */ /* 0x000fe200020006ff */
[----:B------:R-:W-:Y:S01]  /*cbd0*/  HADD2.F32 R55, -RZ, R55.H1_H1 ;  /* 0x30000037ff377230 */ /* 0x000fe20000004100 */
[----:B------:R-:W-:Y:S01]  /*cbe0*/  F2FP.F16.E4M3.UNPACK_B R42, R42 ;  /* 0x0000002aff2a723e */ /* 0x000fe200020006ff */
[--C-:B------:R-:W-:Y:S01]  /*cbf0*/  HADD2.F32 R62, -RZ, R58.reuse.H0_H0 ;  /* 0x2000003aff3e7230 */ /* 0x100fe20000004100 */
[----:B------:R-:W-:Y:S01]  /*cc00*/  F2FP.F16.E4M3.UNPACK_B R159, R159 ;  /* 0x0000009fff9f723e */ /* 0x000fe200020006ff */
[----:B------:R-:W-:Y:S01]  /*cc10*/  HADD2.F32 R56, -RZ, R57.H0_H0 ;  /* 0x20000039ff387230 */ /* 0x000fe20000004100 */
[----:B------:R-:W-:Y:S01]  /*cc20*/  LOP3.LUT R66, R65, 0xff0000ff, RZ, 0xc0, !PT ;  /* 0xff0000ff41427812 */ /* 0x000fe200078ec0ff */
[----:B------:R-:W-:-:S02]  /*cc30*/  HADD2.F32 R58, -RZ, R58.H1_H1 ;  /* 0x3000003aff3a7230 */ /* 0x000fc40000004100 */
[-C--:B------:R-:W-:Y:S01]  /*cc40*/  FMUL.FTZ R63, R59, R62.reuse ;  /* 0x0000003e3b3f7220 */ /* 0x080fe20000410000 */
[----:B------:R-:W-:Y:S02]  /*cc50*/  HADD2.F32 R57, -RZ, R57.H1_H1 ;  /* 0x30000039ff397230 */ /* 0x000fe40000004100 */
[C---:B------:R-:W-:Y:S01]  /*cc60*/  FMUL.FTZ R64, R56.reuse, R62 ;  /* 0x0000003e38407220 */ /* 0x040fe20000410000 */
[----:B------:R-:W-:Y:S02]  /*cc70*/  HADD2.F32 R60, -RZ, R60.H1_H1 ;  /* 0x3000003cff3c7230 */ /* 0x000fe40000004100 */
[-C--:B------:R-:W-:Y:S01]  /*cc80*/  FFMA.FTZ R56, R56, R61.reuse, R63 ;  /* 0x0000003d38387223 */ /* 0x080fe2000001003f */
[--C-:B------:R-:W-:Y:S01]  /*cc90*/  SHF.R.U32.HI R63, RZ, 0x10, R79.reuse ;  /* 0x00000010ff3f7819 */ /* 0x100fe2000001164f */
[-C--:B------:R-:W-:Y:S01]  /*cca0*/  FMUL.FTZ R62, R57, R58.reuse ;  /* 0x0000003a393e7220 */ /* 0x080fe20000410000 */
[----:B------:R-:W-:Y:S01]  /*ccb0*/  FFMA.FTZ R59, R59, R61, -R64 ;  /* 0x0000003d3b3b7223 */ /* 0x000fe20000010840 */
[----:B------:R-:W-:Y:S01]  /*ccc0*/  FMUL.FTZ R64, R55, R58 ;  /* 0x0000003a37407220 */ /* 0x000fe20000410000 */
[----:B------:R-:W-:Y:S01]  /*ccd0*/  LOP3.LUT R61, R79, 0xff0000ff, RZ, 0xc0, !PT ;  /* 0xff0000ff4f3d7812 */ /* 0x000fe200078ec0ff */
[----:B------:R-:W-:Y:S01]  /*cce0*/  FFMA.FTZ R58, R55, R60, -R62 ;  /* 0x0000003c373a7223 */ /* 0x000fe2000001083e */
[----:B------:R-:W-:Y:S01]  /*ccf0*/  SHF.R.U32.HI R62, RZ, 0x8, R79 ;  /* 0x00000008ff3e7819 */ /* 0x000fe2000001164f */
        /* <DEDUP_REMOVED lines=8> */
[----:B------:R-:W-:-:S02]  /*cd80*/  HADD2.F32 R46, -RZ, R46.H1_H1 ;  /* 0x3000002eff2e7230 */ /* 0x000fc40000004100 */
[----:B------:R-:W-:Y:S01]  /*cd90*/  FFMA.FTZ R55, R57, R60, R64 ;  /* 0x0000003c39377223 */ /* 0x000fe20000010040 */
[--C-:B------:R-:W-:Y:S01]  /*cda0*/  HADD2.F32 R90, -RZ, R89.reuse.H0_H0 ;  /* 0x20000059ff5a7230 */ /* 0x100fe20000004100 */
[----:B------:R-:W-:Y:S01]  /*cdb0*/  SHF.R.U32.HI R57, RZ, 0x8, R77 ;  /* 0x00000008ff397819 */ /* 0x000fe2000001164d */
[----:B------:R-:W-:Y:S01]  /*cdc0*/  HADD2.F32 R89, -RZ, R89.H1_H1 ;  /* 0x30000059ff597230 */ /* 0x000fe20000004100 */
[--C-:B------:R-:W-:Y:S01]  /*cdd0*/  SHF.R.U32.HI R64, RZ, 0x8, R65.reuse ;  /* 0x00000008ff407819 */ /* 0x100fe20000011641 */
[----:B------:R-:W-:Y:S02]  /*cde0*/  HADD2.F32 R88, -RZ, R88.H1_H1 ;  /* 0x30000058ff587230 */ /* 0x000fe40000004100 */
[-C--:B------:R-:W-:Y:S01]  /*cdf0*/  FMUL.FTZ R94, R90, R95.reuse ;  /* 0x0000005f5a5e7220 */ /* 0x080fe20000410000 */
[C---:B------:R-:W-:Y:S01]  /*ce00*/  FMUL.FTZ R95, R92.reuse, R95 ;  /* 0x0000005f5c5f7220 */ /* 0x040fe20000410000 */
[----:B------:R-:W-:Y:S01]  /*ce10*/  HADD2.F32 R91, -RZ, R91.H1_H1 ;  /* 0x3000005bff5b7230 */ /* 0x000fe20000004100 */
[----:B------:R-:W-:Y:S01]  /*ce20*/  SHF.R.U32.HI R65, RZ, 0x10, R65 ;  /* 0x00000010ff417819 */ /* 0x000fe20000011641 */
[-C--:B------:R-:W-:Y:S01]  /*ce30*/  FFMA.FTZ R94, R92, R93.reuse, -R94 ;  /* 0x0000005d5c5e7223 */ /* 0x080fe2000001085e */
[----:B------:R-:W-:Y:S01]  /*ce40*/  FFMA.FTZ R95, R90, R93, R95 ;  /* 0x0000005d5a5f7223 */ /* 0x000fe2000001005f */
[-C--:B------:R-:W-:Y:S01]  /*ce50*/  FMUL.FTZ R90, R89, R46.reuse ;  /* 0x0000002e595a7220 */ /* 0x080fe20000410000 */
[C---:B------:R-:W-:Y:S01]  /*ce60*/  FMUL.FTZ R46, R88.reuse, R46 ;  /* 0x0000002e582e7220 */ /* 0x040fe20000410000 */
[----:B------:R-:W-:Y:S01]  /*ce70*/  HADD2.F32 R93, -RZ, R157.H0_H0 ;  /* 0x2000009dff5d7230 */ /* 0x000fe20000004100 */
[----:B------:R-:W-:Y:S01]  /*ce80*/  LOP3.LUT R60, R77, 0xff0000ff, RZ, 0xc0, !PT ;  /* 0xff0000ff4d3c7812 */ /* 0x000fe200078ec0ff */
[-C--:B------:R-:W-:Y:S01]  /*ce90*/  FFMA.FTZ R88, R88, R91.reuse, -R90 ;  /* 0x0000005b58587223 */ /* 0x080fe2000001085a */
[----:B------:R-:W-:Y:S01]  /*cea0*/  FFMA.FTZ R46, R89, R91, R46 ;  /* 0x0000005b592e7223 */ /* 0x000fe2000001002e */
[----:B------:R-:W-:Y:S01]  /*ceb0*/  HADD2.F32 R89, -RZ, R79.H0_H0 ;  /* 0x2000004fff597230 */ /* 0x000fe20000004100 */
[----:B------:R-:W-:Y:S01]  /*cec0*/  SHF.R.U32.HI R76, RZ, 0x10, R77 ;  /* 0x00000010ff4c7819 */ /* 0x000fe2000001164d */
[----:B------:R-:W-:Y:S01]  /*ced0*/  HADD2.F32 R91, -RZ, R42.H0_H0 ;  /* 0x2000002aff5b7230 */ /* 0x000fe20000004100 */
[----:B------:R-:W-:Y:S01]  /*cee0*/  SHF.R.U32.HI R77, RZ, 0x8, R67 ;  /* 0x00000008ff4d7819 */ /* 0x000fe20000011643 */
        /* <DEDUP_REMOVED lines=9> */
[----:B------:R-:W-:Y:S01]  /*cf80*/  LOP3.LUT R78, R67, 0xff0000ff, RZ, 0xc0, !PT ;  /* 0xff0000ff434e7812 */ /* 0x000fe200078ec0ff */
[----:B------:R-:W-:Y:S01]  /*cf90*/  IMAD.SHL.U32 R57, R57, 0x100, RZ ;  /* 0x0000010039397824 */ /* 0x000fe200078e00ff */
[----:B------:R-:W-:Y:S01]  /*cfa0*/  SHF.R.U32.HI R67, RZ, 0x10, R67 ;  /* 0x00000010ff437819 */ /* 0x000fe20000011643 */
[----:B------:R-:W-:-:S02]  /*cfb0*/  IMAD.SHL.U32 R89, R64, 0x100, RZ ;  /* 0x0000010040597824 */ /* 0x000fc400078e00ff */
[-C--:B------:R-:W-:Y:S01]  /*cfc0*/  FMUL.FTZ R79, R90, R157.reuse ;  /* 0x0000009d5a4f7220 */ /* 0x080fe20000410000 */
[----:B------:R-:W-:Y:S01]  /*cfd0*/  FMUL.FTZ R157, R42, R157 ;  /* 0x0000009d2a9d7220 */ /* 0x000fe20000410000 */
[----:B------:R-:W-:Y:S01]  /*cfe0*/  LOP3.LUT R57, R60, 0xff00, R57, 0xf8, !PT ;  /* 0x0000ff003c397812 */ /* 0x000fe200078ef839 */
[----:B------:R-:W-:Y:S02]  /*cff0*/  IMAD.U32 R65, R65, 0x10000, RZ ;  /* 0x0001000041417824 */ /* 0x000fe400078e00ff */
[-C--:B------:R-:W-:Y:S01]  /*d000*/  FFMA.FTZ R79, R42, R159.reuse, -R79 ;  /* 0x0000009f2a4f7223 */ /* 0x080fe2000001084f */
[----:B------:R-:W-:Y:S01]  /*d010*/  IMAD.SHL.U32 R42, R62, 0x100, RZ ;  /* 0x000001003e2a7824 */ /* 0x000fe200078e00ff */
[----:B------:R-:W-:Y:S01]  /*d020*/  LOP3.LUT R60, R66, 0xff00, R89, 0xf8, !PT ;  /* 0x0000ff00423c7812 */ /* 0x000fe200078ef859 */
[----:B------:R-:W-:Y:S01]  /*d030*/  IMAD.SHL.U32 R77, R77, 0x100, RZ ;  /* 0x000001004d4d7824 */ /* 0x000fe200078e00ff */
[----:B------:R-:W-:Y:S01]  /*d040*/  SHF.L.U32 R63, R63, 0x10, RZ ;  /* 0x000000103f3f7819 */ /* 0x000fe200000006ff */
[----:B------:R-:W-:Y:S01]  /*d050*/  IMAD.U32 R76, R76, 0x10000, RZ ;  /* 0x000100004c4c7824 */ /* 0x000fe200078e00ff */
[----:B------:R-:W-:Y:S01]  /*d060*/  LOP3.LUT R42, R61, 0xff00, R42, 0xf8, !PT ;  /* 0x0000ff003d2a7812 */ /* 0x000fe200078ef82a */
[----:B------:R-:W-:Y:S01]  /*d070*/  IMAD.U32 R62, R67, 0x10000, RZ ;  /* 0x00010000433e7824 */ /* 0x000fe200078e00ff */
[----:B------:R-:W-:Y:S01]  /*d080*/  F2FP.SATFINITE.E4M3.F32.PACK_AB_MERGE_C R54, R54, R44, RZ ;  /* 0x0000002c3636723e */ /* 0x000fe200048070ff */
[----:B------:R-:W-:Y:S01]  /*d090*/  FFMA.FTZ R90, R90, R159, R157 ;  /* 0x0000009f5a5a7223 */ /* 0x000fe2000001009d */
[----:B------:R-:W-:-:S02]  /*d0a0*/  F2FP.SATFINITE.E4M3.F32.PACK_AB_MERGE_C R53, R53, R40, RZ ;  /* 0x000000283535723e */ /* 0x000fc400048070ff */
[----:B------:R-:W-:Y:S02]  /*d0b0*/  LOP3.LUT R60, R60, 0xff0000, R65, 0xf8, !PT ;  /* 0x00ff00003c3c7812 */ /* 0x000fe400078ef841 */
[----:B------:R-:W-:Y:S02]  /*d0c0*/  LOP3.LUT R77, R78, 0xff00, R77, 0xf8, !PT ;  /* 0x0000ff004e4d7812 */ /* 0x000fe400078ef84d */
[----:B------:R-:W-:Y:S02]  /*d0d0*/  LOP3.LUT R42, R42, 0xff0000, R63, 0xf8, !PT ;  /* 0x00ff00002a2a7812 */ /* 0x000fe400078ef83f */
[----:B------:R-:W-:Y:S02]  /*d0e0*/  F2FP.SATFINITE.E4M3.F32.PACK_AB_MERGE_C R40, R58, R59, R54 ;  /* 0x0000003b3a28723e */ /* 0x000fe40004807036 */
[----:B------:R-:W-:Y:S02]  /*d0f0*/  F2FP.SATFINITE.E4M3.F32.PACK_AB_MERGE_C R55, R55, R56, R53 ;  /* 0x000000383737723e */ /* 0x000fe40004807035 */
[----:B------:R-:W-:-:S02]  /*d100*/  LOP3.LUT R57, R57, 0xff0000, R76, 0xf8, !PT ;  /* 0x00ff000039397812 */ /* 0x000fc400078ef84c */
[----:B------:R-:W-:Y:S02]  /*d110*/  F2FP.F16.E4M3.UNPACK_B R58, R45 ;  /* 0x0000002dff3a723e */ /* 0x000fe400020006ff */
[----:B------:R-:W-:Y:S02]  /*d120*/  F2FP.F16.E4M3.UNPACK_B R63, R60 ;  /* 0x0000003cff3f723e */ /* 0x000fe400020006ff */
[----:B------:R-:W-:Y:S01]  /*d130*/  F2FP.F16.E4M3.UNPACK_B R56, R41 ;  /* 0x00000029ff38723e */ /* 0x000fe200020006ff */
[----:B------:R-:W-:Y:S01]  /*d140*/  HADD2.F32 R53, -RZ, R58.H0_H0 ;  /* 0x2000003aff357230 */ /* 0x000fe20000004100 */
[----:B------:R-:W-:Y:S01]  /*d150*/  LOP3.LUT R44, R77, 0xff0000, R62, 0xf8, !PT ;  /* 0x00ff00004d2c7812 */ /* 0x000fe200078ef83e */
[----:B------:R-:W-:Y:S01]  /*d160*/  HADD2.F32 R61, -RZ, R63.H0_H0 ;  /* 0x2000003fff3d7230 */ /* 0x000fe20000004100 */
[-C--:B------:R-:W-:Y:S01]  /*d170*/  F2FP.F16.E4M3.UNPACK_B R62, R57.reuse ;  /* 0x00000039ff3e723e */ /* 0x080fe200020006ff */
[--C-:B------:R-:W-:Y:S01]  /*d180*/  HADD2.F32 R54, -RZ, R56.reuse.H0_H0 ;  /* 0x20000038ff367230 */ /* 0x100fe20000004100 */
[----:B------:R-:W-:Y:S01]  /*d190*/  F2FP.F16.E4M3.UNPACK_B R57, R57.H1 ;  /* 0x00000039ff39723e */ /* 0x000fe200030006ff */
[----:B------:R-:W-:-:S02]  /*d1a0*/  HADD2.F32 R56, -RZ, R56.H1_H1 ;  /* 0x30000038ff387230 */ /* 0x000fc40000004100 */
[CC--:B------:R-:W-:Y:S01]  /*d1b0*/  FMUL.FTZ R65, R53.reuse, R61.reuse ;  /* 0x0000003d35417220 */ /* 0x0c0fe20000410000 */
[----:B------:R-:W-:Y:S02]  /*d1c0*/  HADD2.F32 R59, -RZ, R62.H0_H0 ;  /* 0x2000003eff3b7230 */ /* 0x000fe40000004100 */
[C---:B------:R-:W-:Y:S01]  /*d1d0*/  FMUL.FTZ R64, R54.reuse, R61 ;  /* 0x0000003d36407220 */ /* 0x040fe20000410000 */
[----:B------:R-:W-:Y:S01]  /*d1e0*/  HADD2.F32 R61, -RZ, R58.H1_H1 ;  /* 0x3000003aff3d7230 */ /* 0x000fe20000004100 */
[----:B------:R-:W-:Y:S01]  /*d1f0*/  F2FP.F16.E4M3.UNPACK_B R58, R41.H1 ;  /* 0x00000029ff3a723e */ /* 0x000fe200030006ff */
[----:B------:R-:W-:Y:S02]  /*d200*/  HADD2.F32 R62, -RZ, R62.H1_H1 ;  /* 0x3000003eff3e7230 */ /* 0x000fe40000004100 */
[-C--:B------:R-:W-:Y:S01]  /*d210*/  FFMA.FTZ R54, R54, R59.reuse, -R65 ;  /* 0x0000003b36367223 */ /* 0x080fe20000010841 */
[----:B------:R-:W-:Y:S01]  /*d220*/  FFMA.FTZ R53, R53, R59, R64 ;  /* 0x0000003b35357223 */ /* 0x000fe20000010040 */
[----:B------:R-:W-:Y:S01]  /*d230*/  F2FP.F16.E4M3.UNPACK_B R59, R45.H1 ;  /* 0x0000002dff3b723e */ /* 0x000fe200030006ff */
[----:B------:R-:W-:Y:S01]  /*d240*/  HADD2.F32 R45, -RZ, R63.H1_H1 ;  /* 0x3000003fff2d7230 */ /* 0x000fe20000004100 */
[----:B------:R-:W-:-:S02]  /*d250*/  F2FP.F16.E4M3.UNPACK_B R63, R60.H1 ;  /* 0x0000003cff3f723e */ /* 0x000fc400030006ff */
[----:B------:R-:W-:Y:S01]  /*d260*/  F2FP.SATFINITE.E4M3.F32.PACK_AB_MERGE_C R88, R88, R94, RZ ;  /* 0x0000005e5858723e */ /* 0x000fe200048070ff */
[----:B------:R-:W-:Y:S02]  /*d270*/  HADD2.F32 R60, -RZ, R59.H0_H0 ;  /* 0x2000003bff3c7230 */ /* 0x000fe40000004100 */
[-C--:B------:R-:W-:Y:S01]  /*d280*/  FMUL.FTZ R41, R61, R45.reuse ;  /* 0x0000002d3d297220 */ /* 0x080fe20000410000 */
[C---:B------:R-:W-:Y:S01]  /*d290*/  FMUL.FTZ R66, R56.reuse, R45 ;  /* 0x0000002d38427220 */ /* 0x040fe20000410000 */
[----:B------:R-:W-:Y:S01]  /*d2a0*/  HADD2.F32 R64, -RZ, R63.H0_H0 ;  /* 0x2000003fff407230 */ /* 0x000fe20000004100 */
[----:B------:R-:W-:Y:S01]  /*d2b0*/  F2FP.SATFINITE.E4M3.F32.PACK_AB_MERGE_C R79, R79, R92, R88 ;  /* 0x0000005c4f4f723e */ /* 0x000fe20004807058 */
[----:B------:R-:W-:Y:S02]  /*d2c0*/  HADD2.F32 R45, -RZ, R58.H0_H0 ;  /* 0x2000003aff2d7230 */ /* 0x000fe40000004100 */
[-C--:B------:R-:W-:Y:S01]  /*d2d0*/  FFMA.FTZ R41, R56, R62.reuse, -R41 ;  /* 0x0000003e38297223 */ /* 0x080fe20000010829 */
[----:B------:R-:W-:Y:S01]  /*d2e0*/  FFMA.FTZ R56, R61, R62, R66 ;  /* 0x0000003e3d387223 */ /* 0x000fe20000010042 */
[----:B------:R-:W-:-:S02]  /*d2f0*/  HADD2.F32 R61, -RZ, R57.H0_H0 ;  /* 0x20000039ff3d7230 */ /* 0x000fc40000004100 */
[CC--:B------:R-:W-:Y:S01]  /*d300*/  FMUL.FTZ R66, R60.reuse, R64.reuse ;  /* 0x000000403c427220 */ /* 0x0c0fe20000410000 */
[----:B------:R-:W-:Y:S02]  /*d310*/  HADD2.F32 R62, -RZ, R59.H1_H1 ;  /* 0x3000003bff3e7230 */ /* 0x000fe40000004100 */
[C---:B------:R-:W-:Y:S01]  /*d320*/  FMUL.FTZ R65, R45.reuse, R64 ;  /* 0x000000402d417220 */ /* 0x040fe20000410000 */
[----:B------:R-:W-:Y:S02]  /*d330*/  HADD2.F32 R59, -RZ, R63.H1_H1 ;  /* 0x3000003fff3b7230 */ /* 0x000fe40000004100 */
[-C--:B------:R-:W-:Y:S01]  /*d340*/  FFMA.FTZ R45, R45, R61.reuse, -R66 ;  /* 0x0000003d2d2d7223 */ /* 0x080fe20000010842 */
[----:B------:R-:W-:Y:S01]  /*d350*/  HADD2.F32 R58, -RZ, R58.H1_H1 ;  /* 0x3000003aff3a7230 */ /* 0x000fe20000004100 */
[----:B------:R-:W-:Y:S01]  /*d360*/  F2FP.F16.E4M3.UNPACK_B R64, R42 ;  /* 0x0000002aff40723e */ /* 0x000fe200020006ff */
[----:B------:R-:W-:Y:S02]  /*d370*/  HADD2.F32 R63, -RZ, R57.H1_H1 ;  /* 0x30000039ff3f7230 */ /* 0x000fe40000004100 */
[----:B------:R-:W-:Y:S01]  /*d380*/  FFMA.FTZ R57, R60, R61, R65 ;  /* 0x0000003d3c397223 */ /* 0x000fe20000010041 */
[----:B------:R-:W-:Y:S01]  /*d390*/  FMUL.FTZ R67, R62, R59 ;  /* 0x0000003b3e437220 */ /* 0x000fe20000410000 */
[----:B------:R-:W-:Y:S01]  /*d3a0*/  F2FP.F16.E4M3.UNPACK_B R60, R47 ;  /* 0x0000002fff3c723e */ /* 0x000fe200020006ff */
[C---:B------:R-:W-:Y:S01]  /*d3b0*/  FMUL.FTZ R65, R58.reuse, R59 ;  /* 0x0000003b3a417220 */ /* 0x040fe20000410000 */
[----:B------:R-:W-:Y:S01]  /*d3c0*/  F2FP.F16.E4M3.UNPACK_B R61, R44 ;  /* 0x0000002cff3d723e */ /* 0x000fe200020006ff */
[----:B------:R-:W-:Y:S01]  /*d3d0*/  FFMA.FTZ R58, R58, R63, -R67 ;  /* 0x0000003f3a3a7223 */ /* 0x000fe20000010843 */
[----:B------:R-:W-:Y:S01]  /*d3e0*/  F2FP.F16.E4M3.UNPACK_B R59, R43 ;  /* 0x0000002bff3b723e */ /* 0x000fe200020006ff */
[----:B------:R-:W-:Y:S01]  /*d3f0*/  FFMA.FTZ R62, R62, R63, R65 ;  /* 0x0000003f3e3e7223 */ /* 0x000fe20000010041 */
[----:B------:R-:W-:Y:S01]  /*d400*/  HADD2.F32 R65, -RZ, R60.H0_H0 ;  /* 0x2000003cff417230 */ /* 0x000fe20000004100 */
[----:B------:R-:W-:Y:S01]  /*d410*/  F2FP.F16.E4M3.UNPACK_B R47, R47.H1 ;  /* 0x0000002fff2f723e */ /* 0x000fe200030006ff */
[----:B------:R-:W-:Y:S01]  /*d420*/  HADD2.F32 R76, -RZ, R61.H0_H0 ;  /* 0x2000003dff4c7230 */ /* 0x000fe20000004100 */
[----:B------:R-:W-:Y:S01]  /*d430*/  F2FP.SATFINITE.E4M3.F32.PACK_AB_MERGE_C R45, R58, R45, RZ ;  /* 0x0000002d3a2d723e */ /* 0x000fe200048070ff */
        /* <DEDUP_REMOVED lines=10> */
[----:B------:R-:W-:Y:S01]  /*d4e0*/  F2FP.F16.E4M3.UNPACK_B R76, R44.H1 ;  /* 0x0000002cff4c723e */ /* 0x000fe200030006ff */
[----:B------:R-:W-:Y:S01]  /*d4f0*/  HADD2.F32 R64, -RZ, R64.H1_H1 ;  /* 0x30000040ff407230 */ /* 0x000fe20000004100 */
[----:B------:R-:W-:Y:S01]  /*d500*/  F2FP.F16.E4M3.UNPACK_B R44, R43.H1 ;  /* 0x0000002bff2c723e */ /* 0x000fe200030006ff */
[----:B------:R-:W-:Y:S01]  /*d510*/  HADD2.F32 R43, -RZ, R47.H0_H0 ;  /* 0x2000002fff2b7230 */ /* 0x000fe20000004100 */
[----:B------:R-:W-:Y:S01]  /*d520*/  F2FP.F16.E4M3.UNPACK_B R66, R42.H1 ;  /* 0x0000002aff42723e */ /* 0x000fe200030006ff */
[----:B------:R-:W-:Y:S01]  /*d530*/  HADD2.F32 R77, -RZ, R76.H0_H0 ;  /* 0x2000004cff4d7230 */ /* 0x000fe20000004100 */
[----:B------:R-:W-:Y:S01]  /*d540*/  F2FP.SATFINITE.E4M3.F32.PACK_AB_MERGE_C R57, R62, R57, RZ ;  /* 0x000000393e39723e */ /* 0x000fe200048070ff */
[----:B------:R-:W-:Y:S01]  /*d550*/  HADD2.F32 R42, -RZ, R44.H0_H0 ;  /* 0x2000002cff2a7230 */ /* 0x000fe20000004100 */
[----:B------:R-:W-:Y:S01]  /*d560*/  F2FP.SATFINITE.E4M3.F32.PACK_AB_MERGE_C R41, R41, R54, R45 ;  /* 0x000000362929723e */ /* 0x000fe2000480702d */
        /* <DEDUP_REMOVED lines=9> */
[CC--:B------:R-:W-:Y:S01]  /*d600*/  FMUL.FTZ R67, R47.reuse, R76.reuse ;  /* 0x0000004c2f437220 */ /* 0x0c0fe20000410000 */
[----:B------:R-:W-:Y:S01]  /*d610*/  F2FP.SATFINITE.E4M3.F32.PACK_AB_MERGE_C R46, R90, R93, R46 ;  /* 0x0000005d5a2e723e */ /* 0x000fe2000480702e */
[----:B------:R-:W-:Y:S01]  /*d620*/  FMUL.FTZ R76, R44, R76 ;  /* 0x0000004c2c4c7220 */ /* 0x000fe20000410000 */
[----:B------:R-:W-:Y:S01]  /*d630*/  F2FP.SATFINITE.E4M3.F32.PACK_AB_MERGE_C R45, R56, R53, R57 ;  /* 0x00000035382d723e */ /* 0x000fe20004807039 */
[-C--:B------:R-:W-:Y:S01]  /*d640*/  FFMA.FTZ R67, R44, R66.reuse, -R67 ;  /* 0x000000422c437223 */ /* 0x080fe20000010843 */
[CC--:B------:R-:W-:Y:S01]  /*d650*/  FMUL.FTZ R44, R60.reuse, R61.reuse ;  /* 0x0000003d3c2c7220 */ /* 0x0c0fe20000410000 */
[----:B------:R-:W-:Y:S01]  /*d660*/  FFMA.FTZ R76, R47, R66, R76 ;  /* 0x000000422f4c7223 */ /* 0x000fe2000001004c */
[C---:B------:R-:W-:Y:S02]  /*d670*/  FMUL.FTZ R61, R59.reuse, R61 ;  /* 0x0000003d3b3d7220 */ /* 0x040fe40000410000 */
[----:B------:R-:W-:Y:S01]  /*d680*/  FFMA.FTZ R44, R59, R64, -R44 ;  /* 0x000000403b2c7223 */ /* 0x000fe2000001082c */
[----:B------:R-:W-:Y:S01]  /*d690*/  F2FP.SATFINITE.E4M3.F32.PACK_AB_MERGE_C R42, R67, R42, RZ ;  /* 0x0000002a432a723e */ /* 0x000fe200048070ff */
[----:B------:R-:W-:Y:S01]  /*d6a0*/  FFMA.FTZ R60, R60, R64, R61 ;  /* 0x000000403c3c7223 */ /* 0x000fe2000001003d */
[----:B------:R-:W-:-:S02]  /*d6b0*/  F2FP.SATFINITE.E4M3.F32.PACK_AB_MERGE_C R76, R76, R43, RZ ;  /* 0x0000002b4c4c723e */ /* 0x000fc400048070ff */
[----:B------:R-:W-:Y:S01]  /*d6c0*/  F2FP.SATFINITE.E4M3.F32.PACK_AB_MERGE_C R43, R44, R63, R42 ;  /* 0x0000003f2c2b723e */ /* 0x000fe2000480702a */
[----:B------:R-:W-:Y:S01]  /*d6d0*/  IMAD.MOV.U32 R44, RZ, RZ, R55 ;  /* 0x000000ffff2c7224 */ /* 0x000fe200078e0037 */
[----:B------:R-:W-:Y:S01]  /*d6e0*/  F2FP.SATFINITE.E4M3.F32.PACK_AB_MERGE_C R47, R60, R65, R76 ;  /* 0x000000413c2f723e */ /* 0x000fe2000480704c */
[----:B------:R-:W-:-:S07]  /*d6f0*/  IMAD.MOV.U32 R42, RZ, RZ, R79 ;  /* 0x000000ffff2a7224 */ /* 0x000fce00078e004f */
.L_x_2384:
[----:B------:R-:W-:Y:S05]  /*d700*/  BSYNC B2 ;  /* 0x0000000000027941 */ /* 0x000fea0003800000 */
.L_x_2383:
[----:B-1----:R1:W-:Y:S04]  /*d710*/  STG.E.128 desc[UR54][R48.64], R40 ;  /* 0x0000002830007986 */ /* 0x0023e8000c101d36 */
[----:B---3--:R1:W-:Y:S02]  /*d720*/  @!P2 STG.E.128 desc[UR54][R50.64], R44 ;  /* 0x0000002c3200a986 */ /* 0x0083e4000c101d36 */
.L_x_2382:
[----:B------:R-:W-:Y:S05]  /*d730*/  BSYNC B1 ;  /* 0x0000000000017941 */ /* 0x000fea0003800000 */
.L_x_2381:
        /* <DEDUP_REMOVED lines=46> */
[----:B------:R-:W-:Y:S01]  /*da20*/  LOP3.LUT R61, R83, 0xff0000ff, RZ, 0xc0, !PT ;  /* 0xff0000ff533d7812 */ /* 0x000fe200078ec0ff */
[----:B------:R-:W-:Y:S01]  /*da30*/  IMAD.U32 R44, R66, 0x10000, RZ ;  /* 0x00010000422c7824 */ /* 0x000fe200078e00ff */
[----:B------:R-:W-:-:S02]  /*da40*/  SHF.R.U32.HI R60, RZ, 0x8, R71 ;  /* 0x00000008ff3c7819 */ /* 0x000fc40000011647 */
[----:B------:R-:W-:Y:S01]  /*da50*/  LOP3.LUT R63, R61, 0xff00, R40, 0xf8, !PT ;  /* 0x0000ff003d3f7812 */ /* 0x000fe200078ef828 */
[----:B------:R-:W-:Y:S01]  /*da60*/  IMAD.U32 R40, R64, 0x10000, RZ ;  /* 0x0001000040287824 */ /* 0x000fe200078e00ff */
[----:B------:R-:W-:Y:S02]  /*da70*/  SHF.R.U32.HI R62, RZ, 0x8, R69 ;  /* 0x00000008ff3e7819 */ /* 0x000fe40000011645 */
[----:B------:R-:W-:Y:S02]  /*da80*/  LOP3.LUT R67, R71, 0xff0000ff, RZ, 0xc0, !PT ;  /* 0xff0000ff47437812 */ /* 0x000fe400078ec0ff */
[----:B------:R-:W-:Y:S01]  /*da90*/  SHF.L.U32 R46, R60, 0x8, RZ ;  /* 0x000000083c2e7819 */ /* 0x000fe200000006ff */
[----:B------:R-:W-:Y:S01]  /*daa0*/  IMAD.SHL.U32 R42, R62, 0x100, RZ ;  /* 0x000001003e2a7824 */ /* 0x000fe200078e00ff */
[----:B------:R-:W-:Y:S02]  /*dab0*/  LOP3.LUT R44, R59, 0xff0000, R44, 0xf8, !PT ;  /* 0x00ff00003b2c7812 */ /* 0x000fe400078ef82c */
[----:B------:R-:W-:-:S02]  /*dac0*/  F2FP.F16.E4M3.UNPACK_B R64, R151.H1 ;  /* 0x00000097ff40723e */ /* 0x000fc400030006ff */
[----:B------:R-:W-:Y:S02]  /*dad0*/  F2FP.F16.E4M3.UNPACK_B R61, R58.H1 ;  /* 0x0000003aff3d723e */ /* 0x000fe400030006ff */
[----:B------:R-:W-:Y:S02]  /*dae0*/  F2FP.F16.E4M3.UNPACK_B R59, R57.H1 ;  /* 0x00000039ff3b723e */ /* 0x000fe400030006ff */
[----:B------:R-:W-:Y:S01]  /*daf0*/  SHF.R.U32.HI R54, RZ, 0x10, R71 ;  /* 0x00000010ff367819 */ /* 0x000fe20000011647 */
[----:B------:R-:W-:Y:S01]  /*db00*/  HADD2.F32 R62, -RZ, R61.H0_H0 ;  /* 0x2000003dff3e7230 */ /* 0x000fe20000004100 */
[----:B------:R-:W-:Y:S01]  /*db10*/  SHF.R.U32.HI R53, RZ, 0x10, R69 ;  /* 0x00000010ff357819 */ /* 0x000fe20000011645 */
[----:B------:R-:W-:Y:S01]  /*db20*/  HADD2.F32 R60, -RZ, R59.H0_H0 ;  /* 0x2000003bff3c7230 */ /* 0x000fe20000004100 */
[----:B------:R-:W-:Y:S01]  /*db30*/  LOP3.LUT R71, R67, 0xff00, R46, 0xf8, !PT ;  /* 0x0000ff0043477812 */ /* 0x000fe200078ef82e */
[----:B------:R-:W-:Y:S01]  /*db40*/  HADD2.F32 R67, -RZ, R64.H0_H0 ;  /* 0x20000040ff437230 */ /* 0x000fe20000004100 */
[----:B------:R-:W-:Y:S01]  /*db50*/  LOP3.LUT R40, R63, 0xff0000, R40, 0xf8, !PT ;  /* 0x00ff00003f287812 */ /* 0x000fe200078ef828 */
[----:B------:R-:W-:Y:S01]  /*db60*/  IMAD.U32 R46, R53, 0x10000, RZ ;  /* 0x00010000352e7824 */ /* 0x000fe200078e00ff */
[----:B------:R-:W-:-:S02]  /*db70*/  LOP3.LUT R65, R69, 0xff0000ff, RZ, 0xc0, !PT ;  /* 0xff0000ff45417812 */ /* 0x000fc400078ec0ff */
[----:B------:R-:W-:Y:S01]  /*db80*/  F2FP.F16.E4M3.UNPACK_B R63, R153.H1 ;  /* 0x00000099ff3f723e */ /* 0x000fe200030006ff */
[-C--:B------:R-:W-:Y:S01]  /*db90*/  FMUL.FTZ R53, R62, R67.reuse ;  /* 0x000000433e357220 */ /* 0x080fe20000410000 */
[----:B------:R-:W-:Y:S01]  /*dba0*/  LOP3.LUT R69, R65, 0xff00, R42, 0xf8, !PT ;  /* 0x0000ff0041457812 */ /* 0x000fe200078ef82a */
[----:B------:R-:W-:Y:S01]  /*dbb0*/  FMUL.FTZ R67, R60, R67 ;  /* 0x000000433c437220 */ /* 0x000fe20000410000 */
[----:B------:R-:W-:Y:S01]  /*dbc0*/  IMAD.U32 R42, R54, 0x10000, RZ ;  /* 0x00010000362a7824 */ /* 0x000fe200078e00ff */
[----:B------:R-:W-:Y:S01]  /*dbd0*/  F2FP.F16.E4M3.UNPACK_B R151, R151 ;  /* 0x00000097ff97723e */ /* 0x000fe200020006ff */
[----:B------:R-:W-:Y:S01]  /*dbe0*/  HADD2.F32 R65, -RZ, R63.H0_H0 ;  /* 0x2000003fff417230 */ /* 0x000fe20000004100 */
[----:B------:R-:W-:Y:S02]  /*dbf0*/  F2FP.F16.E4M3.UNPACK_B R153, R153 ;  /* 0x00000099ff99723e */ /* 0x000fe400020006ff */
[----:B------:R-:W-:Y:S01]  /*dc00*/  LOP3.LUT R42, R71, 0xff0000, R42, 0xf8, !PT ;  /* 0x00ff0000472a7812 */ /* 0x000fe200078ef82a */
[----:B------:R-:W-:-:S02]  /*dc10*/  HADD2.F32 R66, -RZ, R151.H0_H0 ;  /* 0x20000097ff427230 */ /* 0x000fc40000004100 */
[-C--:B------:R-:W-:Y:S01]  /*dc20*/  FFMA.FTZ R53, R60, R65.reuse, -R53 ;  /* 0x000000413c357223 */ /* 0x080fe20000010835 */
[----:B------:R-:W-:Y:S01]  /*dc30*/  FFMA.FTZ R54, R62, R65, R67 ;  /* 0x000000413e367223 */ /* 0x000fe20000010043 */
[----:B------:R-:W-:Y:S01]  /*dc40*/  HADD2.F32 R65, -RZ, R63.H1_H1 ;  /* 0x3000003fff417230 */ /* 0x000fe20000004100 */
[----:B------:R-:W-:Y:S01]  /*dc50*/  F2FP.F16.E4M3.UNPACK_B R62, R58 ;  /* 0x0000003aff3e723e */ /* 0x000fe200020006ff */
[----:B------:R-:W-:Y:S01]  /*dc60*/  HADD2.F32 R63, -RZ, R64.H1_H1 ;  /* 0x30000040ff3f7230 */ /* 0x000fe20000004100 */
[----:B------:R-:W-:Y:S01]  /*dc70*/  LOP3.LUT R46, R69, 0xff0000, R46, 0xf8, !PT ;  /* 0x00ff0000452e7812 */ /* 0x000fe200078ef82e */
[----:B------:R-:W-:Y:S02]  /*dc80*/  HADD2.F32 R60, -RZ, R59.H1_H1 ;  /* 0x3000003bff3c7230 */ /* 0x000fe40000004100 */
[----:B------:R-:W-:Y:S01]  /*dc90*/  HADD2.F32 R64, -RZ, R61.H1_H1 ;  /* 0x3000003dff407230 */ /* 0x000fe20000004100 */
[----:B------:R-:W-:Y:S01]  /*dca0*/  F2FP.F16.E4M3.UNPACK_B R61, R57 ;  /* 0x00000039ff3d723e */ /* 0x000fe200020006ff */
[----:B------:R-:W-:-:S02]  /*dcb0*/  HADD2.F32 R151, -RZ, R151.H1_H1 ;  /* 0x30000097ff977230 */ /* 0x000fc40000004100 */
[-C--:B------:R-:W-:Y:S01]  /*dcc0*/  FMUL.FTZ R67, R60, R63.reuse ;  /* 0x0000003f3c437220 */ /* 0x080fe20000410000 */
        /* <DEDUP_REMOVED lines=85> */
[-C--:B------:R-:W-:Y:S01]  /*e220*/  FFMA.FTZ R60, R60, R62.reuse, -R65 ;  /* 0x0000003e3c3c7223 */ /* 0x080fe20000010841 */
[----:B------:R-:W-:Y:S01]  /*e230*/  F2FP.F16.E4M3.UNPACK_B R59, R41.H1 ;  /* 0x00000029ff3b723e */ /* 0x000fe200030006ff */
[----:B------:R-:W-:Y:S01]  /*e240*/  FFMA.FTZ R41, R63, R62, R66 ;  /* 0x0000003e3f297223 */ /* 0x000fe20000010042 */
[----:B------:R-:W-:Y:S01]  /*e250*/  HADD2.F32 R46, -RZ, R61.H0_H0 ;  /* 0x2000003dff2e7230 */ /* 0x000fe20000004100 */
[-C--:B------:R-:W-:Y:S01]  /*e260*/  F2FP.F16.E4M3.UNPACK_B R70, R42.reuse ;  /* 0x0000002aff46723e */ /* 0x080fe200020006ff */
[----:B------:R-:W-:Y:S01]  /*e270*/  HADD2.F32 R63, -RZ, R64.H0_H0 ;  /* 0x20000040ff3f7230 */ /* 0x000fe20000004100 */
[----:B------:R-:W-:Y:S01]  /*e280*/  F2FP.F16.E4M3.UNPACK_B R71, R42.H1 ;  /* 0x0000002aff47723e */ /* 0x000fe200030006ff */
[----:B------:R-:W-:Y:S01]  /*e290*/  HADD2.F32 R45, -RZ, R59.H0_H0 ;  /* 0x2000003bff2d7230 */ /* 0x000fe20000004100 */
[----:B------:R-:W-:Y:S01]  /*e2a0*/  F2FP.F16.E4M3.UNPACK_B R67, R40 ;  /* 0x00000028ff43723e */ /* 0x000fe200020006ff */
[----:B------:R-:W-:-:S02]  /*e2b0*/  HADD2.F32 R62, -RZ, R61.H1_H1 ;  /* 0x3000003dff3e7230 */ /* 0x000fc40000004100 */
[-C--:B------:R-:W-:Y:S01]  /*e2c0*/  FMUL.FTZ R66, R46, R63.reuse ;  /* 0x0000003f2e427220 */ /* 0x080fe20000410000 */
[----:B------:R-:W-:Y:S02]  /*e2d0*/  HADD2.F32 R65, -RZ, R64.H1_H1 ;  /* 0x30000040ff417230 */ /* 0x000fe40000004100 */
[----:B------:R-:W-:Y:S01]  /*e2e0*/  FMUL.FTZ R63, R45, R63 ;  /* 0x0000003f2d3f7220 */ /* 0x000fe20000410000 */
[----:B------:R-:W-:Y:S01]  /*e2f0*/  HADD2.F32 R59, -RZ, R59.H1_H1 ;  /* 0x3000003bff3b7230 */ /* 0x000fe20000004100 */
[----:B------:R-:W-:Y:S01]  /*e300*/  F2FP.SATFINITE.E4M3.F32.PACK_AB_MERGE_C R53, R152, R69, R77 ;  /* 0x000000459835723e */ /* 0x000fe2000480704d */
[--C-:B------:R-:W-:Y:S02]  /*e310*/  HADD2.F32 R61, -RZ, R44.reuse.H0_H0 ;  /* 0x2000002cff3d7230 */ /* 0x100fe40000004100 */
[-C--:B------:R-:W-:Y:S01]  /*e320*/  FMUL.FTZ R68, R62, R65.reuse ;  /* 0x000000413e447220 */ /* 0x080fe20000410000 */
[----:B------:R-:W-:Y:S02]  /*e330*/  HADD2.F32 R64, -RZ, R44.H1_H1 ;  /* 0x3000002cff407230 */ /* 0x000fe40000004100 */
[----:B------:R-:W-:Y:S01]  /*e340*/  FMUL.FTZ R65, R59, R65 ;  /* 0x000000413b417220 */ /* 0x000fe20000410000 */
[----:B------:R-:W-:-:S02]  /*e350*/  HADD2.F32 R77, -RZ, R71.H0_H0 ;  /* 0x20000047ff4d7230 */ /* 0x000fc40000004100 */
[-C--:B------:R-:W-:Y:S01]  /*e360*/  FFMA.FTZ R44, R45, R61.reuse, -R66 ;  /* 0x0000003d2d2c7223 */ /* 0x080fe20000010842 */
[----:B------:R-:W-:Y:S01]  /*e370*/  FFMA.FTZ R45, R46, R61, R63 ;  /* 0x0000003d2e2d7223 */ /* 0x000fe2000001003f */
[----:B------:R-:W-:Y:S01]  /*e380*/  F2FP.F16.E4M3.UNPACK_B R63, R47 ;  /* 0x0000002fff3f723e */ /* 0x000fe200020006ff */
[-C--:B------:R-:W-:Y:S01]  /*e390*/  FFMA.FTZ R59, R59, R64.reuse, -R68 ;  /* 0x000000403b3b7223 */ /* 0x080fe20000010844 */
[----:B------:R-:W-:Y:S01]  /*e3a0*/  FFMA.FTZ R46, R62, R64, R65 ;  /* 0x000000403e2e7223 */ /* 0x000fe20000010041 */
[----:B------:R-:W-:Y:S01]  /*e3b0*/  F2FP.F16.E4M3.UNPACK_B R61, R43 ;  /* 0x0000002bff3d723e */ /* 0x000fe200020006ff */
[----:B------:R-:W-:Y:S01]  /*e3c0*/  HADD2.F32 R42, -RZ, R67.H0_H0 ;  /* 0x20000043ff2a7230 */ /* 0x000fe20000004100 */
[----:B------:R-:W-:Y:S01]  /*e3d0*/  F2FP.F16.E4M3.UNPACK_B R64, R47.H1 ;  /* 0x0000002fff40723e */ /* 0x000fe200030006ff */
[----:B------:R-:W-:Y:S01]  /*e3e0*/  HADD2.F32 R65, -RZ, R63.H0_H0 ;  /* 0x2000003fff417230 */ /* 0x000fe20000004100 */
[----:B------:R-:W-:Y:S01]  /*e3f0*/  F2FP.F16.E4M3.UNPACK_B R43, R43.H1 ;  /* 0x0000002bff2b723e */ /* 0x000fe200030006ff */
        /* <DEDUP_REMOVED lines=9> */
[----:B------:R-:W-:Y:S01]  /*e490*/  FMUL.FTZ R78, R47, R40 ;  /* 0x000000282f4e7220 */ /* 0x000fe20000410000 */
[----:B------:R-:W-:Y:S02]  /*e4a0*/  HADD2.F32 R71, -RZ, R71.H1_H1 ;  /* 0x30000047ff477230 */ /* 0x000fe40000004100 */
[-C--:B------:R-:W-:Y:S01]  /*e4b0*/  FMUL.FTZ R79, R66, R77.reuse ;  /* 0x0000004d424f7220 */ /* 0x080fe20000410000 */
[----:B------:R-:W-:Y:S02]  /*e4c0*/  HADD2.F32 R43, -RZ, R43.H1_H1 ;  /* 0x3000002bff2b7230 */ /* 0x000fe40000004100 */
        /* <DEDUP_REMOVED lines=13> */
[----:B------:R-:W-:Y:S01]  /*e5a0*/  FMUL.FTZ R70, R61, R70 ;  /* 0x000000463d467220 */ /* 0x000fe20000410000 */
[-C--:B------:R-:W-:Y:S01]  /*e5b0*/  FFMA.FTZ R76, R43, R68.reuse, -R76 ;  /* 0x000000442b4c7223 */ /* 0x080fe2000001084c */
[----:B------:R-:W-:Y:S01]  /*e5c0*/  FFMA.FTZ R64, R64, R68, R71 ;  /* 0x0000004440407223 */ /* 0x000fe20000010047 */
[----:B------:R-:W-:Y:S01]  /*e5d0*/  FFMA.FTZ R42, R65, R42, R78 ;  /* 0x0000002a412a7223 */ /* 0x000fe2000001004e */
[-C--:B------:R-:W-:Y:S01]  /*e5e0*/  FFMA.FTZ R61, R61, R62.reuse, -R66 ;  /* 0x0000003e3d3d7223 */ /* 0x080fe20000010842 */
        /* <DEDUP_REMOVED lines=10> */
[----:B------:R-:W-:Y:S01]  /*e690*/  IMAD.MOV.U32 R42, RZ, RZ, R54 ;  /* 0x000000ffff2a7224 */ /* 0x000fe200078e0036 */
[----:B------:R-:W-:-:S07]  /*e6a0*/  MOV R46, R53 ;  /* 0x00000035002e7202 */ /* 0x000fce0000000f00 */
.L_x_2388:
[----:B------:R-:W-:Y:S05]  /*e6b0*/  BSYNC B2 ;  /* 0x0000000000027941 */ /* 0x000fea0003800000 */
.L_x_2387:
[----:B-1----:R4:W-:Y:S04]  /*e6c0*/  STG.E.128 desc[UR54][R48.64], R40 ;  /* 0x0000002830007986 */ /* 0x0029e8000c101d36 */
[----:B---3--:R4:W-:Y:S02]  /*e6d0*/  @!P2 STG.E.128 desc[UR54][R50.64], R44 ;  /* 0x0000002c3200a986 */ /* 0x0089e4000c101d36 */
.L_x_2386:
[----:B------:R-:W-:Y:S05]  /*e6e0*/  BSYNC B1 ;  /* 0x0000000000017941 */ /* 0x000fea0003800000 */
.L_x_2385:
[----:B------:R-:W-:-:S13]  /*e6f0*/  ISETP.NE.AND P2, PT, R36, RZ, PT ;  /* 0x000000ff2400720c */ /* 0x000fda0003f45270 */
[----:B------:R-:W-:Y:S05]  /*e700*/  @!P2 BRA `(.L_x_2339) ;  /* 0x0000001000bca947 */ /* 0x000fea0003800000 */
[----:B-1--4-:R-:W3:Y:S01]  /*e710*/  LDL R40, [R1+0x14] ;  /* 0x0000140001287983 */ /* 0x012ee20000100800 */
[----:B------:R-:W-:Y:S01]  /*e720*/  IADD3 R49, P2, P4, R116, R134, R29 ;  /* 0x0000008674317210 */ /* 0x000fe20007c5e01d */
[----:B------:R-:W-:Y:S03]  /*e730*/  BSSY B1, `(.L_x_2389) ;  /* 0x00000ec000017945 */ /* 0x000fe60003800000 */
[----:B------:R-:W-:Y:S02]  /*e740*/  IADD3.X R42, R4, R52, R32, P2, P4 ;  /* 0x00000034042a7210 */ /* 0x000fe400017e8420 */
[----:B------:R-:W-:-:S05]  /*e750*/  IADD3 R48, P2, R49, R122, RZ ;  /* 0x0000007a31307210 */ /* 0x000fca0007f5e0ff */
[----:B------:R-:W-:Y:S01]  /*e760*/  IMAD.X R49, R42, 0x1, R123, P2 ;  /* 0x000000012a317824 */ /* 0x000fe200010e067b */
[----:B------:R-:W-:Y:S02]  /*e770*/  ISETP.GE.AND P2, PT, R6, R132, PT ;  /* 0x000000840600720c */ /* 0x000fe40003f46270 */
        /* <DEDUP_REMOVED lines=25> */
[----:B------:R-:W-:Y:S01]  /*e910*/  IMAD.MOV.U32 R56, RZ, RZ, R40 ;  /* 0x000000ffff387224 */ /* 0x000fe200078e0028 */
[----:B------:R-:W-:Y:S02]  /*e920*/  SHF.R.U32.HI R61, RZ, 0x8, R73 ;  /* 0x00000008ff3d7819 */ /* 0x000fe40000011649 */
[----:B------:R-:W-:Y:S02]  /*e930*/  SHF.R.U32.HI R60, RZ, 0x8, R75 ;  /* 0x00000008ff3c7819 */ /* 0x000fe4000001164b */
[----:B------:R-:W-:Y:S01]  /*e940*/  SHF.L.U32 R41, R53, 0x8, RZ ;  /* 0x0000000835297819 */ /* 0x000fe200000006ff */
[----:B------:R-:W-:Y:S01]  /*e950*/  IMAD.MOV.U32 R53, RZ, RZ, R42 ;  /* 0x000000ffff357224 */ /* 0x000fe200078e002a */
[----:B------:R-:W-:Y:S01]  /*e960*/  SHF.R.U32.HI R64, RZ, 0x8, R87 ;  /* 0x00000008ff407819 */ /* 0x000fe20000011657 */
[----:B------:R-:W-:Y:S01]  /*e970*/  IMAD.U32 R42, R66, 0x10000, RZ ;  /* 0x00010000422a7824 */ /* 0x000fe200078e00ff */
[----:B------:R-:W-:Y:S01]  /*e980*/  LOP3.LUT R41, R54, 0xff00, R41, 0xf8, !PT ;  /* 0x0000ff0036297812 */ /* 0x000fe200078ef829 */
[----:B------:R-:W-:Y:S01]  /*e990*/  IMAD.SHL.U32 R44, R61, 0x100, RZ ;  /* 0x000001003d2c7824 */ /* 0x000fe200078e00ff */
[----:B------:R-:W-:Y:S01]  /*e9a0*/  SHF.R.U32.HI R62, RZ, 0x10, R87 ;  /* 0x00000010ff3e7819 */ /* 0x000fe20000011657 */
[----:B------:R-:W-:Y:S01]  /*e9b0*/  IMAD.SHL.U32 R54, R60, 0x100, RZ ;  /* 0x000001003c367824 */ /* 0x000fe200078e00ff */
[----:B------:R-:W-:Y:S01]  /*e9c0*/  LOP3.LUT R57, R73, 0xff0000ff, RZ, 0xc0, !PT ;  /* 0xff0000ff49397812 */ /* 0x000fe200078ec0ff */
[----:B------:R-:W-:Y:S01]  /*e9d0*/  IMAD.SHL.U32 R40, R64, 0x100, RZ ;  /* 0x0000010040287824 */ /* 0x000fe200078e00ff */
[----:B------:R-:W-:-:S02]  /*e9e0*/  LOP3.LUT R59, R75, 0xff0000ff, RZ, 0xc0, !PT ;  /* 0xff0000ff4b3b7812 */ /* 0x000fc400078ec0ff */
[----:B------:R-:W-:Y:S02]  /*e9f0*/  LOP3.LUT R55, R87, 0xff0000ff, RZ, 0xc0, !PT ;  /* 0xff0000ff57377812 */ /* 0x000fe400078ec0ff */
[----:B------:R-:W-:Y:S01]  /*ea00*/  LOP3.LUT R42, R41, 0xff0000, R42, 0xf8, !PT ;  /* 0x00ff0000292a7812 */ /* 0x000fe200078ef82a */
[----:B------:R-:W-:Y:S01]  /*ea10*/  IMAD.U32 R41, R62, 0x10000, RZ ;  /* 0x000100003e297824 */ /* 0x000fe200078e00ff */
[----:B------:R-:W-:Y:S02]  /*ea20*/  LOP3.LUT R44, R57, 0xff00, R44, 0xf8, !PT ;  /* 0x0000ff00392c7812 */ /* 0x000fe400078ef82c */
[----:B------:R-:W-:Y:S02]  /*ea30*/  LOP3.LUT R64, R59, 0xff00, R54, 0xf8, !PT ;  /* 0x0000ff003b407812 */ /* 0x000fe400078ef836 */
[----:B------:R-:W-:Y:S02]  /*ea40*/  LOP3.LUT R40, R55, 0xff00, R40, 0xf8, !PT ;  /* 0x0000ff0037287812 */ /* 0x000fe400078ef828 */
[----:B------:R-:W-:-:S02]  /*ea50*/  F2FP.F16.E4M3.UNPACK_B R62, R146.H1 ;  /* 0x00000092ff3e723e */ /* 0x000fc400030006ff */
        /* <DEDUP_REMOVED lines=13> */
[----:B------:R-:W-:Y:S02]  /*eb30*/  IMAD.U32 R65, R65, 0x10000, RZ ;  /* 0x0001000041417824 */ /* 0x000fe400078e00ff */
        /* <DEDUP_REMOVED lines=163> */
[----:B------:R-:W-:-:S02]  /*f570*/  F2FP.SATFINITE.E4M3.F32.PACK_AB_MERGE_C R60, R60, R69, RZ ;  /* 0x000000453c3c723e */ /* 0x000fc400048070ff */
[----:B------:R-:W-:Y:S01]  /*f580*/  F2FP.SATFINITE.E4M3.F32.PACK_AB_MERGE_C R41, R45, R56, R42 ;  /* 0x000000382d29723e */ /* 0x000fe2000480702a */
[----:B------:R-:W-:Y:S01]  /*f590*/  IMAD.MOV.U32 R42, RZ, RZ, R53 ;  /* 0x000000ffff2a7224 */ /* 0x000fe200078e0035 */
[----:B------:R-:W-:Y:S02]  /*f5a0*/  F2FP.SATFINITE.E4M3.F32.PACK_AB_MERGE_C R43, R47, R70, R43 ;  /* 0x000000462f2b723e */ /* 0x000fe4000480702b */
[----:B------:R-:W-:Y:S01]  /*f5b0*/  F2FP.SATFINITE.E4M3.F32.PACK_AB_MERGE_C R45, R44, R57, R50 ;  /* 0x000000392c2d723e */ /* 0x000fe20004807032 */
[----:B------:R-:W-:Y:S01]  /*f5c0*/  IMAD.MOV.U32 R44, RZ, RZ, R54 ;  /* 0x000000ffff2c7224 */ /* 0x000fe200078e0036 */
[----:B------:R-:W-:Y:S02]  /*f5d0*/  F2FP.SATFINITE.E4M3.F32.PACK_AB_MERGE_C R47, R66, R75, R60 ;  /* 0x0000004b422f723e */ /* 0x000fe4000480703c */
[----:B------:R-:W-:-:S07]  /*f5e0*/  MOV R40, R55 ;  /* 0x0000003700287202 */ /* 0x000fce0000000f00 */
.L_x_2390:
[----:B------:R-:W-:Y:S05]  /*f5f0*/  BSYNC B1 ;  /* 0x0000000000017941 */ /* 0x000fea0003800000 */
.L_x_2389:
        /* <DEDUP_REMOVED lines=10> */
.L_x_2306:
[----:B------:R-:W-:-:S06]  /*f6a0*/  UISETP.NE.AND UP0, UPT, UR53, 0x3, UPT ;  /* 0x000000033500788c */ /* 0x000fcc000bf05270 */
[----:B------:R-:W-:-:S13]  /*f6b0*/  PLOP3.LUT P1, PT, PT, PT, UP0, 0x80, 0x0 ;  /* 0x000000000000781c */ /* 0x000fda0003f2f008 */
[----:B------:R-:W-:Y:S05]  /*f6c0*/  @!P1 BRA `(.L_x_2391) ;  /* 0x0000000000049947 */ /* 0x000fea0003800000 */
[----:B------:R-:W-:Y:S01]  /*f6d0*/  BPT.TRAP 0x1 ;  /* 0x000000040000795c */ /* 0x000fe20000300000 */
.L_x_2391:
[----:B------:R-:W-:Y:S01]  /*f6e0*/  IMAD R97, R17, 0x8, R16 ;  /* 0x0000000811617824 */ /* 0x000fe200078e0210 */
[----:B------:R-:W-:Y:S01]  /*f6f0*/  SHF.L.U32 R98, R191, 0x1f, RZ ;  /* 0x0000001fbf627819 */ /* 0x000fe200000006ff */
[----:B------:R-:W-:Y:S01]  /*f700*/  IMAD R96, R24, -0xa0, R2 ;  /* 0xffffff6018607824 */ /* 0x000fe200078e0202 */
[----:B------:R-:W-:Y:S02]  /*f710*/  BSSY B1, `(.L_x_2392) ;  /* 0x0000004000017945 */ /* 0x000fe40003800000 */
[----:B------:R-:W1:Y:S02]  /*f720*/  SYNCS.PHASECHK.TRANS64.TRYWAIT P2, [R97+URZ+0x29890], R98 ;  /* 0x02989062610075a7 */ /* 0x000e64000804017f */
[----:B------:R-:W-:Y:S01]  /*f730*/  VIMNMX R96, R96, 0xa0, PT ;  /* 0x000000a060607848 */ /* 0x000fe20003fe0100 */
[----:B-1----:R-:W-:Y:S06]  /*f740*/  @!P2 BRA `(.L_x_2393) ;  /* 0x000001f40000a947 */ /* 0x002fec0003800000 */
.L_x_2651:
[----:B------:R-:W-:Y:S05]  /*f750*/  BSYNC B1 ;  /* 0x0000000000017941 */ /* 0x000fea0003800000 */
.L_x_2392:
        /* <DEDUP_REMOVED lines=21> */
.L_x_2395:
[----:B------:R-:W-:Y:S05]  /*f8b0*/  BSYNC B1 ;  /* 0x0000000000017941 */ /* 0x000fea0003800000 */
.L_x_2394:
        /* <DEDUP_REMOVED lines=20> */
.L_x_2339:
[----:B------:R-:W-:Y:S05]  /*fa00*/  BSYNC B0 ;  /* 0x0000000000007941 */ /* 0x000fea0003800000 */
.L_x_2305:
        /* <DEDUP_REMOVED lines=17> */
.L_x_2397:
[----:B------:R-:W-:Y:S05]  /*fb20*/  BSYNC B0 ;  /* 0x0000000000007941 */ /* 0x000fea0003800000 */
.L_x_2396:
[----:B------:R-:W1:Y:S01]  /*fb30*/  SYNCS.PHASECHK.TRANS64.TRYWAIT P1, [R97+URZ+0x298b0], R98 ;  /* 0x0298b062610075a7 */ /* 0x000e62000802017f */
[----:B------:R-:W-:Y:S01]  /*fb40*/  ULDC UR42, c[0x0][0x320] ;  /* 0x0000c800002a7ab9 */ /* 0x000fe20000000800 */
[----:B------:R-:W-:Y:S01]  /*fb50*/  ULDC.64 UR38, c[0x0][0x328] ;  /* 0x0000ca0000267ab9 */ /* 0x000fe20000000a00 */
[----:B------:R-:W-:Y:S01]  /*fb60*/  ULDC.64 UR40, c[0x0][0x318] ;  /* 0x0000c60000287ab9 */ /* 0x000fe20000000a00 */
[----:B------:R-:W-:Y:S01]  /*fb70*/  BSSY B0, `(.L_x_2398) ;  /* 0x0000003000007945 */ /* 0x000fe20003800000 */
[----:B------:R-:W-:-:S03]  /*fb80*/  IMAD R41, R17, 0x5000, R214 ;  /* 0x0000500011297824 */ /* 0x000fc600078e02d6 */
[----:B-1----:R-:W-:Y:S05]  /*fb90*/  @!P1 BRA `(.L_x_2399) ;  /* 0x000001f000009947 */ /* 0x002fea0003800000 */
.L_x_2652:
[----:B------:R-:W-:Y:S05]  /*fba0*/  BSYNC B0 ;  /* 0x0000000000007941 */ /* 0x000fea0003800000 */
.L_x_2398:
[----:B------:R-:W-:Y:S01]  /*fbb0*/  ISETP.GE.AND P1, PT, R188, R96, PT ;  /* 0x00000060bc00720c */ /* 0x000fe20003f26270 */
[----:B------:R-:W-:Y:S01]  /*fbc0*/  BSSY B0, `(.L_x_2400) ;  /* 0x000001a000007945 */ /* 0x000fe20003800000 */
[C---:B------:R-:W-:Y:S01]  /*fbd0*/  IMAD.IADD R48, R16.reuse, 0x1, R41 ;  /* 0x0000000110307824 */ /* 0x040fe200078e0229 */
[-C--:B------:R-:W-:Y:S01]  /*fbe0*/  IADD3 R49, R16, R41.reuse, R124 ;  /* 0x0000002910317210 */ /* 0x080fe20007ffe07c */
[----:B---3--:R-:W-:Y:S01]  /*fbf0*/  IMAD.WIDE R44, R24, 0xa0, R118 ;  /* 0x000000a0182c7825 */ /* 0x008fe200078e0276 */
[CC--:B------:R-:W-:Y:S02]  /*fc00*/  IADD3 R50, R16.reuse, R41.reuse, R121 ;  /* 0x0000002910327210 */ /* 0x0c0fe40007ffe079 */
[----:B------:R-:W-:-:S06]  /*fc10*/  IADD3 R51, R16, R41, R130 ;  /* 0x0000002910337210 */ /* 0x000fcc0007ffe082 */
[----:B------:R-:W-:Y:S05]  /*fc20*/  @P1 BRA `(.L_x_2401) ;  /* 0x00000000004c1947 */ /* 0x000fea0003800000 */
[----:B------:R-:W-:Y:S01]  /*fc30*/  MOV R41, R33 ;  /* 0x0000002100297202 */ /* 0x000fe20000000f00 */
[----:B0-----:R-:W-:Y:S02]  /*fc40*/  IMAD.MOV.U32 R40, RZ, RZ, R114 ;  /* 0x000000ffff287224 */ /* 0x001fe400078e0072 */
        /* <DEDUP_REMOVED lines=17> */
.L_x_2401:
[----:B------:R-:W-:Y:S05]  /*fd60*/  BSYNC B0 ;  /* 0x0000000000007941 */ /* 0x000fea0003800000 */
.L_x_2400:
        /* <DEDUP_REMOVED lines=24> */
.L_x_2403:
[----:B------:R-:W-:Y:S05]  /*fef0*/  BSYNC B0 ;  /* 0x0000000000007941 */ /* 0x000fea0003800000 */
.L_x_2402:
        /* <DEDUP_REMOVED lines=23> */
.L_x_2300:
[----:B------:R-:W-:Y:S05]  /*10070*/  @P0 BRA `(.L_x_2405) ;  /* 0x00000000000c0947 */ /* 0x000fea0003800000 */
[----:B------:R-:W0:Y:S01]  /*10080*/  FENCE.VIEW.ASYNC.G ;  /* 0x00000000000073c6 */ /* 0x000e220000000100 */
[----:B------:R-:W-:Y:S05]  /*10090*/  WARPSYNC.ALL ;  /* 0x0000000000007948 */ /* 0x000fea0003800000 */
[----:B0-----:R-:W-:Y:S06]  /*100a0*/  BAR.ARV 0xc, 0x180 ;  /* 0x0306000000007b1d */ /* 0x001fec0000002000 */
.L_x_2405:
[----:B------:R-:W-:Y:S01]  /*100b0*/  ULDC.64 UR6, c[0x0][0x998] ;  /* 0x0002660000067ab9 */ /* 0x000fe20000000a00 */
[----:B------:R-:W-:Y:S01]  /*100c0*/  ULDC.64 UR4, c[0x0][0x990] ;  /* 0x0002640000047ab9 */ /* 0x000fe20000000a00 */
[----:B------:R-:W-:Y:S02]  /*100d0*/  ISETP.NE.U32.AND P1, PT, RZ, UR6, PT ;  /* 0x00000006ff007c0c */ /* 0x000fe4000bf25070 */
[----:B------:R-:W-:Y:S02]  /*100e0*/  ISETP.NE.U32.AND P0, PT, RZ, UR4, PT ;  /* 0x00000004ff007c0c */ /* 0x000fe4000bf05070 */
[----:B------:R-:W-:Y:S02]  /*100f0*/  ISETP.NE.AND.EX P1, PT, RZ, UR7, PT, P1 ;  /* 0x00000007ff007c0c */ /* 0x000fe4000bf25310 */
[----:B------:R-:W-:-:S11]  /*10100*/  ISETP.NE.AND.EX P0, PT, RZ, UR5, PT, P0 ;  /* 0x00000005ff007c0c */ /* 0x000fd6000bf05300 */
[----:B------:R-:W0:Y:S08]  /*10110*/  @P1 LDC.64 R8, c[0x0][0x9b8] ;  /* 0x00026e00ff081b82 */ /* 0x000e300000000a00 */
        /* <DEDUP_REMOVED lines=8> */
[----:B------:R-:W-:Y:S01]  /*101a0*/  @P0 IMAD R7, R212, R7, R0 ;  /* 0x00000007d4070224 */ /* 0x000fe200078e0200 */
[----:B------:R-:W-:Y:S01]  /*101b0*/  MOV R0, 0x3f800000 ;  /* 0x3f80000000007802 */ /* 0x000fe20000000f00 */
[----:B------:R-:W-:Y:S02]  /*101c0*/  @P1 IMAD.IADD R5, R5, 0x1, R9 ;  /* 0x0000000105051824 */ /* 0x000fe400078e0209 */
[----:B------:R-:W-:Y:S02]  /*101d0*/  @P0 IMAD.IADD R3, R3, 0x1, R7 ;  /* 0x0000000103030824 */ /* 0x000fe400078e0207 */
[----:B--2---:R-:W-:-:S04]  /*101e0*/  @P1 IMAD.WIDE.U32 R6, R209, R12, R4 ;  /* 0x0000000cd1061225 */ /* 0x004fc800078e0004 */
[----:B---3--:R-:W-:Y:S01]  /*101f0*/  @P0 IMAD.WIDE.U32 R2, R209, R10, R2 ;  /* 0x0000000ad1020225 */ /* 0x008fe200078e0002 */
[----:B------:R-:W-:-:S03]  /*10200*/  @P1 LEA R8, P3, R6, UR6, 0x2 ;  /* 0x0000000606081c11 */ /* 0x000fc6000f8610ff */
[C---:B------:R-:W-:Y:S01]  /*10210*/  @P1 IMAD R5, R209.reuse, R13, R7 ;  /* 0x0000000dd1051224 */ /* 0x040fe200078e0207 */
[----:B------:R-:W-:Y:S01]  /*10220*/  @P0 LEA R4, P2, R2, UR4, 0x2 ;  /* 0x0000000402040c11 */ /* 0x000fe2000f8410ff */
[----:B------:R-:W-:Y:S01]  /*10230*/  @P0 IMAD R3, R209, R11, R3 ;  /* 0x0000000bd1030224 */ /* 0x000fe200078e0203 */
[----:B------:R-:W-:Y:S02]  /*10240*/  ULDC UR4, c[0x0][0x988] ;  /* 0x0002620000047ab9 */ /* 0x000fe40000000800 */
[----:B------:R-:W-:Y:S02]  /*10250*/  @P1 LEA.HI.X R9, R6, UR7, R5, 0x2, P3 ;  /* 0x0000000706091c11 */ /* 0x000fe400098f1405 */
[----:B------:R-:W-:Y:S01]  /*10260*/  @P0 LEA.HI.X R5, R2, UR5, R3, 0x2, P2 ;  /* 0x0000000502050c11 */ /* 0x000fe200090f1403 */
[----:B------:R-:W-:Y:S01]  /*10270*/  IMAD.MOV.U32 R3, RZ, RZ, 0x3f800000 ;  /* 0x3f800000ff037424 */ /* 0x000fe200078e00ff */
[----:B------:R-:W0:Y:S01]  /*10280*/  LDC R2, c[0x0][0x448] ;  /* 0x00011200ff027b82 */ /* 0x000e220000000800 */
[----:B------:R-:W2:Y:S04]  /*10290*/  @P1 LDG.E R0, desc[UR54][R8.64] ;  /* 0x0000003608001981 */ /* 0x000ea8000c1e1900 */
[----:B------:R-:W2:Y:S01]  /*102a0*/  @P0 LDG.E R3, desc[UR54][R4.64] ;  /* 0x0000003604030981 */ /* 0x000ea2000c1e1900 */
[----:B------:R-:W-:Y:S01]  /*102b0*/  VIADD R7, R204, 0x7f ;  /* 0x0000007fcc077836 */ /* 0x000fe20000000000 */
[----:B------:R-:W-:Y:S01]  /*102c0*/  BSSY B0, `(.L_x_2406) ;  /* 0x000002d000007945 */ /* 0x000fe20003800000 */
[----:B------:R-:W-:Y:S01]  /*102d0*/  IMAD.MOV.U32 R104, RZ, RZ, RZ ;  /* 0x000000ffff687224 */ /* 0x000fe200078e00ff */
[----:B0-----:R-:W-:-:S13]  /*102e0*/  ISETP.NE.AND P0, PT, R2, 0x1, PT ;  /* 0x000000010200780c */ /* 0x001fda0003f05270 */
[----:B------:R-:W0:Y:S08]  /*102f0*/  @P0 LDC R2, c[0x0][0x44c] ;  /* 0x00011300ff020b82 */ /* 0x000e300000000800 */
[----:B------:R-:W1:Y:S01]  /*10300*/  @P0 LDC R11, c[0x0][0x450] ;  /* 0x00011400ff0b0b82 */ /* 0x000e620000000800 */
[----:B0-----:R-:W-:-:S05]  /*10310*/  @P0 IMAD.HI.U32 R2, R7, R2, RZ ;  /* 0x0000000207020227 */ /* 0x001fca00078e00ff */
[----:B-1----:R-:W-:-:S05]  /*10320*/  @P0 SHF.R.U32.HI R7, RZ, R11, R2 ;  /* 0x0000000bff070219 */ /* 0x002fca0000011602 */
[----:B------:R-:W-:-:S04]  /*10330*/  IMAD.IADD R7, R166, 0x1, R7 ;  /* 0x00000001a6077824 */ /* 0x000fc800078e0207 */
[----:B------:R-:W-:-:S05]  /*10340*/  IMAD.HI R7, R7, 0x66666667, RZ ;  /* 0x6666666707077827 */ /* 0x000fca00078e02ff */
[----:B------:R-:W-:-:S04]  /*10350*/  SHF.R.U32.HI R2, RZ, 0x1f, R7 ;  /* 0x0000001fff027819 */ /* 0x000fc80000011607 */
[----:B------:R-:W-:-:S04]  /*10360*/  LEA.HI.SX32 R2, R7, R2, 0x1a ;  /* 0x0000000207027211 */ /* 0x000fc800078fd2ff */
[----:B------:R-:W-:-:S04]  /*10370*/  VIMNMX R185, R185, R2, PT ;  /* 0x00000002b9b97248 */ /* 0x000fc80003fe0100 */
[----:B------:R-:W-:Y:S01]  /*10380*/  ISETP.GE.AND P0, PT, R185, 0x1, PT ;  /* 0x00000001b900780c */ /* 0x000fe20003f06270 */
[----:B--2---:R-:W-:-:S04]  /*10390*/  FMUL.FTZ R0, R3, R0 ;  /* 0x0000000003007220 */ /* 0x004fc80000410000 */
[----:B------:R-:W-:-:S08]  /*103a0*/  FMUL.FTZ R2, R0, UR4 ;  /* 0x0000000400027c20 */ /* 0x000fd00008410000 */
[----:B------:R-:W-:Y:S05]  /*103b0*/  @!P0 BRA `(.L_x_2407) ;  /* 0x0000000000748947 */ /* 0x000fea0003800000 */
        /* <DEDUP_REMOVED lines=14> */
[----:B0-----:R-:W-:Y:S01]  /*104a0*/  MOV R4, RZ ;  /* 0x000000ff00047202 */ /* 0x001fe20000000f00 */
        /* <DEDUP_REMOVED lines=14> */
.L_x_2407:
[----:B------:R-:W-:Y:S05]  /*10590*/  BSYNC B0 ;  /* 0x0000000000007941 */ /* 0x000fea0003800000 */
.L_x_2406:
[-C--:B------:R-:W-:Y:S01]  /*105a0*/  IMAD R203, R222, R104.reuse, RZ ;  /* 0x00000068decb7224 */ /* 0x080fe200078e02ff */
[----:B------:R-:W-:Y:S02]  /*105b0*/  PLOP3.LUT P0, PT, PT, PT, PT, 0x80, 0x0 ;  /* 0x000000000000781c */ /* 0x000fe40003f0f070 */
[----:B------:R-:W-:Y:S02]  /*105c0*/  CS2R R14, SRZ ;  /* 0x00000000000e7805 */ /* 0x000fe4000001ff00 */
[----:B------:R-:W-:Y:S02]  /*105d0*/  CS2R R88, SRZ ;  /* 0x0000000000587805 */ /* 0x000fe4000001ff00 */
[----:B------:R-:W-:Y:S02]  /*105e0*/  CS2R R10, SRZ ;  /* 0x00000000000a7805 */ /* 0x000fe4000001ff00 */
[----:B------:R-:W-:Y:S02]  /*105f0*/  VIADDMNMX R104, R203, R104, R185, PT ;  /* 0x00000068cb687246 */ /* 0x000fe400038001b9 */
[----:B------:R-:W-:-:S02]  /*10600*/  CS2R R58, SRZ ;  /* 0x00000000003a7805 */ /* 0x000fc4000001ff00 */
[----:B------:R-:W-:Y:S02]  /*10610*/  CS2R R56, SRZ ;  /* 0x0000000000387805 */ /* 0x000fe4000001ff00 */
[----:B------:R-:W-:Y:S02]  /*10620*/  CS2R R80, SRZ ;  /* 0x0000000000507805 */ /* 0x000fe4000001ff00 */
[----:B------:R-:W-:Y:S01]  /*10630*/  ISETP.GT.AND P1, PT, R104, R203, PT ;  /* 0x000000cb6800720c */ /* 0x000fe20003f24270 */
[----:B------:R-:W-:Y:S01]  /*10640*/  IMAD.MOV.U32 R55, RZ, RZ, RZ ;  /* 0x000000ffff377224 */ /* 0x000fe200078e00ff */
[----:B------:R-:W-:Y:S02]  /*10650*/  CS2R R112, SRZ ;  /* 0x0000000000707805 */ /* 0x000fe4000001ff00 */
[----:B------:R-:W-:Y:S02]  /*10660*/  CS2R R90, SRZ ;  /* 0x00000000005a7805 */ /* 0x000fe4000001ff00 */
[----:B------:R-:W-:-:S02]  /*10670*/  CS2R R68, SRZ ;  /* 0x0000000000447805 */ /* 0x000fc4000001ff00 */
[----:B------:R-:W-:Y:S02]  /*10680*/  CS2R R96, SRZ ;  /* 0x0000000000607805 */ /* 0x000fe4000001ff00 */
[----:B------:R-:W-:Y:S02]  /*10690*/  CS2R R92, SRZ ;  /* 0x00000000005c7805 */ /* 0x000fe4000001ff00 */
[----:B------:R-:W-:Y:S02]  /*106a0*/  CS2R R52, SRZ ;  /* 0x0000000000347805 */ /* 0x000fe4000001ff00 */
[----:B------:R-:W-:Y:S01]  /*106b0*/  CS2R R116, SRZ ;  /* 0x0000000000747805 */ /* 0x000fe2000001ff00 */
[----:B------:R-:W-:Y:S01]  /*106c0*/  IMAD.MOV.U32 R102, RZ, RZ, RZ ;  /* 0x000000ffff667224 */ /* 0x000fe200078e00ff */
[----:B------:R-:W-:Y:S02]  /*106d0*/  CS2R R40, SRZ ;  /* 0x0000000000287805 */ /* 0x000fe4000001ff00 */
[----:B------:R-:W-:Y:S01]  /*106e0*/  MOV R63, RZ ;  /* 0x000000ff003f7202 */ /* 0x000fe20000000f00 */
[----:B------:R-:W-:Y:S01]  /*106f0*/  IMAD.MOV.U32 R65, RZ, RZ, RZ ;  /* 0x000000ffff417224 */ /* 0x000fe200078e00ff */
[----:B------:R-:W-:-:S02]  /*10700*/  CS2R R44, SRZ ;  /* 0x00000000002c7805 */ /* 0x000fc4000001ff00 */
[----:B------:R-:W-:Y:S02]  /*10710*/  CS2R R36, SRZ ;  /* 0x0000000000247805 */ /* 0x000fe4000001ff00 */
[----:B------:R-:W-:Y:S01]  /*10720*/  CS2R R38, SRZ ;  /* 0x0000000000267805 */ /* 0x000fe2000001ff00 */
[----:B------:R-:W-:Y:S01]  /*10730*/  IMAD.MOV.U32 R121, RZ, RZ, RZ ;  /* 0x000000ffff797224 */ /* 0x000fe200078e00ff */
[----:B------:R-:W-:Y:S02]  /*10740*/  CS2R R34, SRZ ;  /* 0x0000000000227805 */ /* 0x000fe4000001ff00 */
[----:B------:R-:W-:Y:S02]  /*10750*/  CS2R R114, SRZ ;  /* 0x0000000000727805 */ /* 0x000fe4000001ff00 */
[----:B------:R-:W-:Y:S02]  /*10760*/  CS2R R28, SRZ ;  /* 0x00000000001c7805 */ /* 0x000fe4000001ff00 */
        /* <DEDUP_REMOVED lines=16> */
[----:B------:R-:W-:Y:S01]  /*10870*/  IMAD.MOV.U32 R87, RZ, RZ, RZ ;  /* 0x000000ffff577224 */ /* 0x000fe200078e00ff */
[----:B------:R-:W-:Y:S06]  /*10880*/  @!P1 BRA `(.L_x_2408) ;  /* 0x0000012400489947 */ /* 0x000fec0003800000 */
[----:B------:R-:W-:-:S03]  /*10890*/  UMOV UR4, 0xffffffff ;  /* 0xffffffff00047882 */ /* 0x000fc60000000000 */
[----:B------:R-:W-:Y:S05]  /*108a0*/  BRA.DIV UR4, `(.L_x_2409) ;  /* 0x000001e204d07947 */ /* 0x000fea000b800000 */
[----:B------:R-:W0:Y:S02]  /*108b0*/  S2R R0, SR_TID.X ;  /* 0x0000000000007919 */ /* 0x000e240000002100 */
[C---:B0-----:R-:W-:Y:S01]  /*108c0*/  IADD3 R3, R0.reuse, -0x80, RZ ;  /* 0xffffff8000037810 */ /* 0x041fe20007ffe0ff */
[----:B------:R-:W-:-:S05]  /*108d0*/  VIADD R0, R0, 0xffffff80 ;  /* 0xffffff8000007836 */ /* 0x000fca0000000000 */
[----:B------:R-:W-:-:S04]  /*108e0*/  SHF.R.S32.HI R0, RZ, 0x1f, R0 ;  /* 0x0000001fff007819 */ /* 0x000fc80000011400 */
[----:B------:R-:W-:-:S04]  /*108f0*/  LEA.HI R0, R0, R3, RZ, 0x7 ;  /* 0x0000000300007211 */ /* 0x000fc800078f38ff */
[----:B------:R-:W-:-:S05]  /*10900*/  SHF.R.S32.HI R0, RZ, 0x7, R0 ;  /* 0x00000007ff007819 */ /* 0x000fca0000011400 */
[----:B------:R0:W1:Y:S02]  /*10910*/  SHFL.IDX PT, R197, R0, RZ, 0x1f ;  /* 0x00001fff00c57589 */ /* 0x00006400000e0000 */
.L_x_2655:
        /* <DEDUP_REMOVED lines=17> */
[----:B------:R-:W-:Y:S01]  /*10a30*/  MOV R11, UR5 ;  /* 0x00000005000b7c02 */ /* 0x000fe20008000f00 */
[----:B------:R-:W-:Y:S02]  /*10a40*/  IMAD.U32 R7, RZ, RZ, UR7 ;  /* 0x00000007ff077e24 */ /* 0x000fe4000f8e00ff */
[----:B------:R-:W-:-:S02]  /*10a50*/  IMAD.U32 R10, RZ, RZ, UR4 ;  /* 0x00000004ff0a7e24 */ /* 0x000fc4000f8e00ff */
[----:B------:R-:W-:Y:S02]  /*10a60*/  IMAD.MOV.U32 R8, RZ, RZ, 0x70 ;  /* 0x00000070ff087424 */ /* 0x000fe400078e00ff */
[----:B------:R-:W-:Y:S02]  /*10a70*/  IMAD.MOV.U32 R12, RZ, RZ, 0x1 ;  /* 0x00000001ff0c7424 */ /* 0x000fe400078e00ff */
[----:B0-----:R-:W-:-:S07]  /*10a80*/  IMAD.MOV.U32 R13, RZ, RZ, RZ ;  /* 0x000000ffff0d7224 */ /* 0x001fce00078e00ff */
[----:B------:R-:W-:-:S07]  /*10a90*/  LEPC R20, `(.L_x_2410) ;  /* 0x000000001014794e */ /* 0x000fce0000000000 */
[----:B-1---5:R-:W-:Y:S05]  /*10aa0*/  CALL.ABS.NOINC R14 ;  /* 0x000000000e007343 */ /* 0x022fea0003c00000 */
.L_x_2410:
        /* <DEDUP_REMOVED lines=13> */
.L_x_2414:
[----:B-1----:R1:W2:Y:S02]  /*10b80*/  SYNCS.PHASECHK.TRANS64.TRYWAIT P0, [R16+URZ+0x29800], R3 ;  /* 0x02980003100075a7 */ /* 0x0022a4000800017f */
[----:B--2---:R-:W-:Y:S05]  /*10b90*/  @!P0 NANOSLEEP.SYNCS 0x989680 ;  /* 0x009896800000895d */ /* 0x004fea0003900000 */
[----:B------:R-:W2:Y:S02]  /*10ba0*/  @!P0 SYNCS.PHASECHK.TRANS64 P0, [R16+URZ+0x29800], R3 ;  /* 0x02980003100085a7 */ /* 0x000ea4000800007f */
[----:B--2---:R-:W-:Y:S05]  /*10bb0*/  @!P0 BRA `(.L_x_2414) ;  /* 0xfffffffc00f08947 */ /* 0x004fea000383ffff */
.L_x_2413:
[----:B------:R-:W-:Y:S05]  /*10bc0*/  BSYNC B0 ;  /* 0x0000000000007941 */ /* 0x000fea0003800000 */
.L_x_2412:
[----:B------:R-:W-:Y:S05]  /*10bd0*/  BRA `(.L_x_2415) ;  /* 0x0000006c00dc7947 */ /* 0x000fea0003800000 */
.L_x_2411:
        /* <DEDUP_REMOVED lines=30> */
.L_x_2416:
[----:B------:R-:W-:Y:S01]  /*10dc0*/  ULDC.U8 UR4, c[0x0][0x410] ;  /* 0x0001040000047ab9 */ /* 0x000fe20000000000 */
[----:B------:R-:W-:Y:S01]  /*10dd0*/  BSSY B0, `(.L_x_2417) ;  /* 0x00006cf000007945 */ /* 0x000fe20003800000 */
[----:B------:R-:W-:Y:S02]  /*10de0*/  ISETP.NE.AND P0, PT, RZ, UR4, PT ;  /* 0x00000004ff007c0c */ /* 0x000fe4000bf05270 */
[----:B------:R-:W-:-:S11]  /*10df0*/  IADD3 R10, R188, R204, RZ ;  /* 0x000000ccbc0a7210 */ /* 0x000fd60007ffe0ff */
        /* <DEDUP_REMOVED lines=32> */
[----:B------:R0:W4:Y:S02]  /*11000*/  SHFL.IDX PT, R14, R5, RZ, 0x1e1f ;  /* 0x001e1fff050e7589 */ /* 0x00012400000e0000 */
.L_x_2661:
        /* <DEDUP_REMOVED lines=16> */
[----:B------:R-:W3:Y:S01]  /*11110*/  LDL R50, [R1+0x58] ;  /* 0x0000580001327983 */ /* 0x000ee20000100800 */
[----:B------:R-:W-:Y:S01]  /*11120*/  ULDC UR4, c[0x0][0x3f4] ;  /* 0x0000fd0000047ab9 */ /* 0x000fe20000000800 */
[----:B------:R-:W-:Y:S02]  /*11130*/  SHF.R.S32.HI R5, RZ, 0x1f, R194 ;  /* 0x0000001fff057819 */ /* 0x000fe400000114c2 */
[----:B------:R-:W-:Y:S02]  /*11140*/  CS2R R34, SRZ ;  /* 0x0000000000227805 */ /* 0x000fe4000001ff00 */
[----:B------:R-:W-:Y:S02]  /*11150*/  ISETP.GE.AND P5, PT, R194, UR4, PT ;  /* 0x00000004c2007c0c */ /* 0x000fe4000bfa6270 */
[----:B------:R-:W-:Y:S02]  /*11160*/  CS2R R32, SRZ ;  /* 0x0000000000207805 */ /* 0x000fe4000001ff00 */
[----:B------:R-:W-:-:S02]  /*11170*/  ISETP.GE.AND P2, PT, R192, UR4, PT ;  /* 0x00000004c0007c0c */ /* 0x000fc4000bf46270 */
[----:B------:R-:W-:Y:S02]  /*11180*/  CS2R R30, SRZ ;  /* 0x00000000001e7805 */ /* 0x000fe4000001ff00 */
[----:B------:R-:W-:Y:S02]  /*11190*/  ISETP.GE.AND P3, PT, R193, UR4, PT ;  /* 0x00000004c1007c0c */ /* 0x000fe4000bf66270 */
[----:B------:R-:W-:-:S03]  /*111a0*/  SHF.R.S32.HI R13, RZ, 0x1f, R192 ;  /* 0x0000001fff0d7819 */ /* 0x000fc600000114c0 */
[CC--:B----4-:R-:W-:Y:S02]  /*111b0*/  @!P5 IADD3 R8, P1, R194.reuse, R14.reuse, RZ ;  /* 0x0000000ec208d210 */ /* 0x0d0fe40007f3e0ff */
[-C--:B--2---:R-:W-:Y:S02]  /*111c0*/  @!P5 IADD3 R6, P0, R194, R3.reuse, RZ ;  /* 0x00000003c206d210 */ /* 0x084fe40007f1e0ff */
[----:B------:R-:W-:Y:S01]  /*111d0*/  @!P2 IADD3 R10, P4, R192, R3, RZ ;  /* 0x00000003c00aa210 */ /* 0x000fe20007f9e0ff */
[--C-:B---3--:R-:W-:Y:S01]  /*111e0*/  @!P5 IMAD.X R9, R4, 0x1, R5.reuse, P1 ;  /* 0x000000010409d824 */ /* 0x108fe200008e0605 */
[----:B------:R-:W-:Y:S01]  /*111f0*/  ISETP.GE.AND P1, PT, R195, UR4, PT ;  /* 0x00000004c3007c0c */ /* 0x000fe2000bf26270 */
[----:B-1----:R-:W-:Y:S01]  /*11200*/  @!P5 IMAD.X R7, R0, 0x1, R5, P0 ;  /* 0x000000010007d824 */ /* 0x002fe200000e0605 */
[----:B------:R-:W-:Y:S02]  /*11210*/  @!P2 IADD3 R12, P0, R192, R14, RZ ;  /* 0x0000000ec00ca210 */ /* 0x000fe40007f1e0ff */
[----:B------:R-:W-:-:S02]  /*11220*/  CS2R R28, SRZ ;  /* 0x00000000001c7805 */ /* 0x000fc4000001ff00 */
[----:B------:R-:W-:Y:S01]  /*11230*/  @!P2 IADD3.X R11, R0, R13, RZ, P4, !PT ;  /* 0x0000000d000ba210 */ /* 0x000fe200027fe4ff */
[----:B------:R-:W5:Y:S01]  /*11240*/  @!P5 LD.E.64 R32, desc[UR54][R8.64] ;  /* 0x000000360820d980 */ /* 0x000f62000c101b00 */
[----:B------:R-:W-:Y:S01]  /*11250*/  SHF.R.S32.HI R5, RZ, 0x1f, R193 ;  /* 0x0000001fff057819 */ /* 0x000fe200000114c1 */
[----:B------:R-:W-:Y:S01]  /*11260*/  @!P2 IMAD.X R13, R4, 0x1, R13, P0 ;  /* 0x00000001040da824 */ /* 0x000fe200000e060d */
[C---:B------:R-:W-:Y:S01]  /*11270*/  @!P3 IADD3 R38, P4, R193.reuse, R14, RZ ;  /* 0x0000000ec126b210 */ /* 0x040fe20007f9e0ff */
[----:B------:R0:W5:Y:S01]  /*11280*/  @!P5 LD.E.64 R34, desc[UR54][R6.64] ;  /* 0x000000360622d980 */ /* 0x000162000c101b00 */
[----:B------:R-:W-:Y:S02]  /*11290*/  @!P3 IADD3 R36, P5, R193, R3, RZ ;  /* 0x00000003c124b210 */ /* 0x000fe40007fbe0ff */
[----:B------:R-:W-:Y:S01]  /*112a0*/  ISETP.GE.AND P0, PT, R22, UR4, PT ;  /* 0x0000000416007c0c */ /* 0x000fe2000bf06270 */
[----:B------:R-:W5:Y:S01]  /*112b0*/  @!P2 LD.E.64 R30, desc[UR54][R10.64] ;  /* 0x000000360a1ea980 */ /* 0x000f62000c101b00 */
[--C-:B------:R-:W-:Y:S01]  /*112c0*/  @!P3 IMAD.X R39, R4, 0x1, R5.reuse, P4 ;  /* 0x000000010427b824 */ /* 0x100fe200020e0605 */
[----:B------:R-:W-:Y:S01]  /*112d0*/  CS2R R26, SRZ ;  /* 0x00000000001a7805 */ /* 0x000fe2000001ff00 */
[----:B------:R-:W-:Y:S01]  /*112e0*/  @!P3 IMAD.X R37, R0, 0x1, R5, P5 ;  /* 0x000000010025b824 */ /* 0x000fe200028e0605 */
[----:B------:R1:W5:Y:S01]  /*112f0*/  @!P2 LD.E.64 R28, desc[UR54][R12.64] ;  /* 0x000000360c1ca980 */ /* 0x000362000c101b00 */
[----:B------:R-:W-:-:S02]  /*11300*/  ISETP.GE.AND P2, PT, R196, UR4, PT ;  /* 0x00000004c4007c0c */ /* 0x000fc4000bf46270 */
[----:B------:R-:W-:Y:S02]  /*11310*/  CS2R R24, SRZ ;  /* 0x0000000000187805 */ /* 0x000fe4000001ff00 */
[----:B0-----:R-:W-:Y:S02]  /*11320*/  SHF.R.S32.HI R7, RZ, 0x1f, R195 ;  /* 0x0000001fff077819 */ /* 0x001fe400000114c3 */
[----:B------:R-:W-:Y:S02]  /*11330*/  CS2R R20, SRZ ;  /* 0x0000000000147805 */ /* 0x000fe4000001ff00 */
[C---:B------:R-:W-:Y:S01]  /*11340*/  @!P1 IADD3 R42, P4, R195.reuse, R3, RZ ;  /* 0x00000003c32a9210 */ /* 0x040fe20007f9e0ff */
[----:B------:R0:W5:Y:S01]  /*11350*/  @!P3 LD.E.64 R26, desc[UR54][R36.64] ;  /* 0x00000036241ab980 */ /* 0x000162000c101b00 */
[----:B------:R-:W-:Y:S02]  /*11360*/  @!P1 IADD3 R46, P5, R195, R14, RZ ;  /* 0x0000000ec32e9210 */ /* 0x000fe40007fbe0ff */
[----:B-1----:R-:W-:Y:S01]  /*11370*/  CS2R R12, SRZ ;  /* 0x00000000000c7805 */ /* 0x002fe2000001ff00 */
[--C-:B------:R-:W-:Y:S01]  /*11380*/  @!P1 IMAD.X R43, R0, 0x1, R7.reuse, P4 ;  /* 0x00000001002b9824 */ /* 0x100fe200020e0607 */
[----:B------:R1:W5:Y:S01]  /*11390*/  @!P3 LD.E.64 R24, desc[UR54][R38.64] ;  /* 0x000000362618b980 */ /* 0x000362000c101b00 */
[----:B------:R-:W-:Y:S01]  /*113a0*/  @!P1 IMAD.X R47, R4, 0x1, R7, P5 ;  /* 0x00000001042f9824 */ /* 0x000fe200028e0607 */
[----:B------:R-:W-:-:S02]  /*113b0*/  @!P0 SHF.R.S32.HI R5, RZ, 0x1f, R22 ;  /* 0x0000001fff058819 */ /* 0x000fc40000011416 */
[CC--:B------:R-:W-:Y:S01]  /*113c0*/  @!P0 IADD3 R6, P3, R22.reuse, R3.reuse, RZ ;  /* 0x0000000316068210 */ /* 0x0c0fe20007f7e0ff */
[----:B------:R2:W5:Y:S04]  /*113d0*/  @!P1 LD.E.64 R20, desc[UR54][R42.64] ;  /* 0x000000362a149980 */ /* 0x000568000c101b00 */
[----:B------:R2:W5:Y:S01]  /*113e0*/  @!P1 LD.E.64 R12, desc[UR54][R46.64] ;  /* 0x000000362e0c9980 */ /* 0x000562000c101b00 */
[-C--:B------:R-:W-:Y:S01]  /*113f0*/  @!P0 IADD3 R40, P1, R22, R14.reuse, RZ ;  /* 0x0000000e16288210 */ /* 0x080fe20007f3e0ff */
[----:B------:R-:W-:Y:S01]  /*11400*/  @!P0 IMAD.X R7, R0, 0x1, R5, P3 ;  /* 0x0000000100078824 */ /* 0x000fe200018e0605 */
[C---:B------:R-:W-:Y:S02]  /*11410*/  @!P2 IADD3 R14, P4, R196.reuse, R14, RZ ;  /* 0x0000000ec40ea210 */ /* 0x040fe40007f9e0ff */
[----:B------:R-:W-:-:S02]  /*11420*/  @!P2 IADD3 R48, P3, R196, R3, RZ ;  /* 0x00000003c430a210 */ /* 0x000fc40007f7e0ff */
[----:B0-----:R-:W-:Y:S02]  /*11430*/  CS2R R36, SRZ ;  /* 0x0000000000247805 */ /* 0x001fe4000001ff00 */
[----:B-1----:R-:W-:Y:S02]  /*11440*/  CS2R R38, SRZ ;  /* 0x0000000000267805 */ /* 0x002fe4000001ff00 */
[----:B------:R-:W-:Y:S02]  /*11450*/  CS2R R10, SRZ ;  /* 0x00000000000a7805 */ /* 0x000fe4000001ff00 */
[----:B------:R-:W-:Y:S01]  /*11460*/  CS2R R8, SRZ ;  /* 0x0000000000087805 */ /* 0x000fe2000001ff00 */
[----:B------:R-:W-:Y:S01]  /*11470*/  @!P0 IMAD.X R41, R4, 0x1, R5, P1 ;  /* 0x0000000104298824 */ /* 0x000fe200008e0605 */
[----:B------:R2:W5:Y:S04]  /*11480*/  @!P0 LD.E.64 R36, desc[UR54][R6.64] ;  /* 0x0000003606248980 */ /* 0x000568000c101b00 */
[----:B------:R2:W5:Y:S01]  /*11490*/  @!P0 LD.E.64 R38, desc[UR54][R40.64] ;  /* 0x0000003628268980 */ /* 0x000562000c101b00 */
[----:B------:R-:W-:Y:S01]  /*114a0*/  @!P2 IADD3.X R49, R0, R50, RZ, P3, !PT ;  /* 0x000000320031a210 */ /* 0x000fe20001ffe4ff */
[----:B------:R-:W-:-:S04]  /*114b0*/  @!P2 IMAD.X R15, R4, 0x1, R50, P4 ;  /* 0x00000001040fa824 */ /* 0x000fc800020e0632 */
[----:B------:R2:W5:Y:S04]  /*114c0*/  @!P2 LD.E.64 R10, desc[UR54][R48.64] ;  /* 0x00000036300aa980 */ /* 0x000568000c101b00 */
[----:B------:R2:W5:Y:S02]  /*114d0*/  @!P2 LD.E.64 R8, desc[UR54][R14.64] ;  /* 0x000000360e08a980 */ /* 0x000564000c101b00 */
.L_x_2421:
[----:B------:R-:W-:Y:S05]  /*114e0*/  BSYNC B1 ;  /* 0x0000000000017941 */ /* 0x000fea0003800000 */
.L_x_2420:
        /* <DEDUP_REMOVED lines=8> */
[----:B------:R-:W0:Y:S02]  /*11570*/  SYNCS.PHASECHK.TRANS64.TRYWAIT P0, [R16+URZ+0x29800], R5 ;  /* 0x02980005100075a7 */ /* 0x000e24000800017f */
[----:B0-----:R-:W-:Y:S05]  /*11580*/  @!P0 BRA `(.L_x_2423) ;  /* 0x000001d800488947 */ /* 0x001fea0003800000 */
.L_x_2662:
[----:B------:R-:W-:Y:S05]  /*11590*/  BSYNC B1 ;  /* 0x0000000000017941 */ /* 0x000fea0003800000 */
.L_x_2422:
[----:B------:R-:W-:Y:S05]  /*115a0*/  @P1 BRA `(.L_x_2424) ;  /* 0x0000006400441947 */ /* 0x000fea0003800000 */
[----:B------:R-:W2:Y:S01]  /*115b0*/  LDC R3, c[0x0][0x3f4] ;  /* 0x0000fd00ff037b82 */ /* 0x000ea20000000800 */
[----:B------:R-:W-:Y:S01]  /*115c0*/  BSSY B1, `(.L_x_2425) ;  /* 0x000007f000017945 */ /* 0x000fe20003800000 */
[----:B-1----:R-:W-:Y:S01]  /*115d0*/  IMAD.IADD R0, R16, 0x1, R210 ;  /* 0x0000000110007824 */ /* 0x002fe200078e02d2 */
[-C--:B--2---:R-:W-:Y:S02]  /*115e0*/  ISETP.GE.AND P0, PT, R22, R3.reuse, PT ;  /* 0x000000031600720c */ /* 0x084fe40003f06270 */
[-C--:B------:R-:W-:Y:S02]  /*115f0*/  ISETP.GE.AND P1, PT, R194, R3.reuse, PT ;  /* 0x00000003c200720c */ /* 0x080fe40003f26270 */
[-C--:B------:R-:W-:Y:S02]  /*11600*/  ISETP.GE.AND P2, PT, R192, R3.reuse, PT ;  /* 0x00000003c000720c */ /* 0x080fe40003f46270 */
[-C--:B------:R-:W-:Y:S02]  /*11610*/  ISETP.GE.AND P3, PT, R193, R3.reuse, PT ;  /* 0x00000003c100720c */ /* 0x080fe40003f66270 */
[----:B------:R-:W-:-:S02]  /*11620*/  ISETP.GE.AND P4, PT, R195, R3, PT ;  /* 0x00000003c300720c */ /* 0x000fc40003f86270 */
[----:B------:R-:W-:-:S03]  /*11630*/  ISETP.GE.AND P5, PT, R196, R3, PT ;  /* 0x00000003c400720c */ /* 0x000fc60003fa6270 */
[----:B------:R-:W-:Y:S10]  /*11640*/  @P0 BRA `(.L_x_2426) ;  /* 0x0000000400d80947 */ /* 0x000ff40003800000 */
[----:B0--3--:R-:W0:Y:S01]  /*11650*/  LDS.128 R4, [R0+0x14400] ;  /* 0x0144000000047984 */ /* 0x009e220000000c00 */
[----:B----45:R-:W-:Y:S02]  /*11660*/  SHF.R.U32.HI R14, RZ, 0x8, R36 ;  /* 0x00000008ff0e7819 */ /* 0x030fe40000011624 */
        /* <DEDUP_REMOVED lines=116> */
.L_x_2426:
[----:B------:R-:W-:Y:S05]  /*11db0*/  BSYNC B1 ;  /* 0x0000000000017941 */ /* 0x000fea0003800000 */
.L_x_2425:
[----:B------:R-:W-:Y:S04]  /*11dc0*/  BSSY B1, `(.L_x_2427) ;  /* 0x000007d000017945 */ /* 0x000fe80003800000 */
[----:B------:R-:W-:Y:S05]  /*11dd0*/  @P1 BRA `(.L_x_2428) ;  /* 0x0000000400ec1947 */ /* 0x000fea0003800000 */
[----:B------:R-:W0:Y:S01]  /*11de0*/  LDL R49, [R1] ;  /* 0x0000000001317983 */ /* 0x000e220000100800 */
        /* <DEDUP_REMOVED lines=13> */
[----:B----4-:R-:W-:Y:S02]  /*11ec0*/  LOP3.LUT R14, R34, 0xff, RZ, 0xc0, !PT ;  /* 0x000000ff220e7812 */ /* 0x010fe400078ec0ff */
        /* <DEDUP_REMOVED lines=16> */
[----:B------:R-:W-:Y:S02]  /*11fd0*/  F2FP.F16.E4M3.UNPACK_B R38, R41 ;  /* 0x00000029ff26723e */ /* 0x000fe400020006ff */
[----:B------:R-:W-:Y:S02]  /*11fe0*/  F2FP.F16.E4M3.UNPACK_B R35, R37 ;  /* 0x00000025ff23723e */ /* 0x000fe400020006ff */
[----:B------:R-:W-:Y:S01]  /*11ff0*/  LOP3.LUT R39, R39, 0xff000000, R32, 0xf8, !PT ;  /* 0xff00000027277812 */ /* 0x000fe200078ef820 */
[--C-:B------:R-:W-:Y:S01]  /*12000*/  HADD2.F32 R40, -RZ, R38.reuse.H1_H1 ;  /* 0x30000026ff287230 */ /* 0x100fe20000004100 */
[----:B------:R-:W-:Y:S01]  /*12010*/  LOP3.LUT R34, R15, 0xff000000, R34, 0xf8, !PT ;  /* 0xff0000000f227812 */ /* 0x000fe200078ef822 */
[--C-:B------:R-:W-:Y:S01]  /*12020*/  HADD2.F32 R36, -RZ, R35.reuse.H1_H1 ;  /* 0x30000023ff247230 */ /* 0x100fe20000004100 */
[----:B------:R-:W-:Y:S01]  /*12030*/  F2FP.F16.E4M3.UNPACK_B R41, R41.H1 ;  /* 0x00000029ff29723e */ /* 0x000fe200030006ff */
[----:B------:R-:W-:Y:S01]  /*12040*/  HADD2.F32 R38, -RZ, R38.H0_H0 ;  /* 0x20000026ff267230 */ /* 0x000fe20000004100 */
[----:B------:R-:W-:Y:S01]  /*12050*/  F2FP.F16.E4M3.UNPACK_B R37, R37.H1 ;  /* 0x00000025ff25723e */ /* 0x000fe200030006ff */
[----:B------:R-:W-:Y:S01]  /*12060*/  HADD2.F32 R35, -RZ, R35.H0_H0 ;  /* 0x20000023ff237230 */ /* 0x000fe20000004100 */
[----:B01-3--:R-:W0:Y:S02]  /*12070*/  LDS.128 R4, [R49] ;  /* 0x0000000031047984 */ /* 0x00be240000000c00 */
[----:B0-----:R-:W-:-:S02]  /*12080*/  F2FP.F16.E4M3.UNPACK_B R3, R6.H1 ;  /* 0x00000006ff03723e */ /* 0x001fc400030006ff */
[----:B------:R-:W-:Y:S02]  /*12090*/  F2FP.F16.E4M3.UNPACK_B R6, R6 ;  /* 0x00000006ff06723e */ /* 0x000fe400020006ff */
[-C--:B------:R-:W-:Y:S01]  /*120a0*/  F2FP.F16.E4M3.UNPACK_B R32, R7.reuse ;  /* 0x00000007ff20723e */ /* 0x080fe200020006ff */
[--C-:B------:R-:W-:Y:S01]  /*120b0*/  HADD2.F32 R14, -RZ, R3.reuse.H1_H1 ;  /* 0x30000003ff0e7230 */ /* 0x100fe20000004100 */
[----:B------:R-:W-:Y:S01]  /*120c0*/  F2FP.F16.E4M3.UNPACK_B R33, R7.H1 ;  /* 0x00000007ff21723e */ /* 0x000fe200030006ff */
[----:B------:R-:W-:Y:S01]  /*120d0*/  HADD2.F32 R15, -RZ, R3.H0_H0 ;  /* 0x20000003ff0f7230 */ /* 0x000fe20000004100 */
[-C--:B------:R-:W-:Y:S02]  /*120e0*/  F2FP.F16.E4M3.UNPACK_B R7, R5.reuse ;  /* 0x00000005ff07723e */ /* 0x080fe400020006ff */
[C---:B------:R-:W-:Y:S01]  /*120f0*/  FMUL.FTZ R42, R14.reuse, R40 ;  /* 0x000000280e2a7220 */ /* 0x040fe20000410000 */
[----:B------:R-:W-:Y:S01]  /*12100*/  FMUL.FTZ R43, R14, R36 ;  /* 0x000000240e2b7220 */ /* 0x000fe20000410000 */
[----:B------:R-:W-:Y:S01]  /*12110*/  F2FP.F16.E4M3.UNPACK_B R14, R5.H1 ;  /* 0x00000005ff0e723e */ /* 0x000fe200030006ff */
[----:B------:R-:W-:-:S02]  /*12120*/  HADD2.F32 R5, -RZ, R6.H1_H1 ;  /* 0x30000006ff057230 */ /* 0x000fc40000004100 */
[C---:B------:R-:W-:Y:S01]  /*12130*/  FFMA.FTZ R42, R15.reuse, R36, -R42 ;  /* 0x000000240f2a7223 */ /* 0x040fe2000001082a */
[----:B------:R-:W-:Y:S01]  /*12140*/  FFMA.FTZ R45, R15, R40, R43 ;  /* 0x000000280f2d7223 */ /* 0x000fe2000001002b */
[----:B------:R-:W-:Y:S01]  /*12150*/  HADD2.F32 R6, -RZ, R6.H0_H0 ;  /* 0x20000006ff067230 */ /* 0x000fe20000004100 */
[----:B------:R-:W-:Y:S01]  /*12160*/  F2FP.F16.E4M3.UNPACK_B R3, R4 ;  /* 0x00000004ff03723e */ /* 0x000fe200020006ff */
[C---:B------:R-:W-:Y:S01]  /*12170*/  FMUL.FTZ R15, R5.reuse, R38 ;  /* 0x00000026050f7220 */ /* 0x040fe20000410000 */
[-C--:B------:R-:W-:Y:S01]  /*12180*/  FMUL.FTZ R43, R5, R35.reuse ;  /* 0x00000023052b7220 */ /* 0x080fe20000410000 */
[----:B------:R-:W-:Y:S01]  /*12190*/  HADD2.F32 R5, -RZ, R32.H1_H1 ;  /* 0x30000020ff057230 */ /* 0x000fe20000004100 */
[----:B------:R-:W-:Y:S01]  /*121a0*/  F2FP.F16.E4M3.UNPACK_B R4, R4.H1 ;  /* 0x00000004ff04723e */ /* 0x000fe200030006ff */
[----:B------:R-:W-:Y:S02]  /*121b0*/  HADD2.F32 R36, -RZ, R41.H0_H0 ;  /* 0x20000029ff247230 */ /* 0x000fe40000004100 */
[----:B------:R-:W-:Y:S01]  /*121c0*/  FFMA.FTZ R40, R6, R35, -R15 ;  /* 0x0000002306287223 */ /* 0x000fe2000001080f */
[----:B------:R-:W-:-:S02]  /*121d0*/  HADD2.F32 R15, -RZ, R37.H0_H0 ;  /* 0x20000025ff0f7230 */ /* 0x000fc40000004100 */
[----:B------:R-:W-:Y:S01]  /*121e0*/  FFMA.FTZ R43, R6, R38, R43 ;  /* 0x00000026062b7223 */ /* 0x000fe2000001002b */
        /* <DEDUP_REMOVED lines=12> */
[-C--:B------:R-:W-:Y:S01]  /*122b0*/  F2FP.F16.E4M3.UNPACK_B R15, R34.reuse ;  /* 0x00000022ff0f723e */ /* 0x080fe200020006ff */
[C---:B------:R-:W-:Y:S01]  /*122c0*/  FFMA.FTZ R48, R33.reuse, R37, -R38 ;  /* 0x0000002521307223 */ /* 0x040fe20000010826 */
[----:B------:R-:W-:Y:S02]  /*122d0*/  HADD2.F32 R6, -RZ, R4.H1_H1 ;  /* 0x30000004ff067230 */ /* 0x000fe40000004100 */
[----:B------:R-:W-:Y:S01]  /*122e0*/  FFMA.FTZ R41, R33, R41, R32 ;  /* 0x0000002921297223 */ /* 0x000fe20000010020 */
[--C-:B------:R-:W-:Y:S01]  /*122f0*/  HADD2.F32 R35, -RZ, R5.reuse.H1_H1 ;  /* 0x30000005ff237230 */ /* 0x100fe20000004100 */
[----:B------:R-:W-:Y:S01]  /*12300*/  F2FP.F16.E4M3.UNPACK_B R34, R34.H1 ;  /* 0x00000022ff22723e */ /* 0x000fe200030006ff */
[----:B------:R-:W-:Y:S01]  /*12310*/  HADD2.F32 R33, -RZ, R5.H0_H0 ;  /* 0x20000005ff217230 */ /* 0x000fe20000004100 */
[----:B------:R-:W-:Y:S01]  /*12320*/  F2FP.F16.E4M3.UNPACK_B R39, R39.H1 ;  /* 0x00000027ff27723e */ /* 0x000fe200030006ff */
[----:B------:R-:W-:-:S02]  /*12330*/  HADD2.F32 R32, -RZ, R15.H1_H1 ;  /* 0x3000000fff207230 */ /* 0x000fc40000004100 */
[C---:B------:R-:W-:Y:S01]  /*12340*/  FMUL.FTZ R36, R6.reuse, R35 ;  /* 0x0000002306247220 */ /* 0x040fe20000410000 */
[----:B------:R-:W-:Y:S02]  /*12350*/  HADD2.F32 R5, -RZ, R4.H0_H0 ;  /* 0x20000004ff057230 */ /* 0x000fe40000004100 */
[----:B------:R-:W-:Y:S02]  /*12360*/  HADD2.F32 R4, -RZ, R3.H1_H1 ;  /* 0x30000003ff047230 */ /* 0x000fe40000004100 */
[-C--:B------:R-:W-:Y:S01]  /*12370*/  FMUL.FTZ R38, R6, R32.reuse ;  /* 0x0000002006267220 */ /* 0x080fe20000410000 */
[----:B------:R-:W-:Y:S02]  /*12380*/  HADD2.F32 R15, -RZ, R15.H0_H0 ;  /* 0x2000000fff0f7230 */ /* 0x000fe40000004100 */
[C---:B------:R-:W-:Y:S01]  /*12390*/  FFMA.FTZ R36, R5.reuse, R32, -R36 ;  /* 0x0000002005247223 */ /* 0x040fe20000010824 */
[----:B------:R-:W-:Y:S02]  /*123a0*/  HADD2.F32 R3, -RZ, R3.H0_H0 ;  /* 0x20000003ff037230 */ /* 0x000fe40000004100 */
[C---:B------:R-:W-:Y:S01]  /*123b0*/  FMUL.FTZ R6, R4.reuse, R33 ;  /* 0x0000002104067220 */ /* 0x040fe20000410000 */
[----:B------:R-:W-:Y:S01]  /*123c0*/  FFMA.FTZ R35, R5, R35, R38 ;  /* 0x0000002305237223 */ /* 0x000fe20000010026 */
[----:B------:R-:W-:Y:S01]  /*123d0*/  FMUL.FTZ R4, R4, R15 ;  /* 0x0000000f04047220 */ /* 0x000fe20000410000 */
[----:B------:R-:W-:-:S02]  /*123e0*/  HADD2.F32 R5, -RZ, R34.H1_H1 ;  /* 0x30000022ff057230 */ /* 0x000fc40000004100 */
[C---:B------:R-:W-:Y:S01]  /*123f0*/  FFMA.FTZ R32, R3.reuse, R15, -R6 ;  /* 0x0000000f03207223 */ /* 0x040fe20000010806 */
[--C-:B------:R-:W-:Y:S02]  /*12400*/  HADD2.F32 R15, -RZ, R39.reuse.H1_H1 ;  /* 0x30000027ff0f7230 */ /* 0x100fe40000004100 */
[----:B------:R-:W-:Y:S01]  /*12410*/  FFMA.FTZ R33, R3, R33, R4 ;  /* 0x0000002103217223 */ /* 0x000fe20000010004 */
[----:B------:R-:W-:Y:S02]  /*12420*/  HADD2.F32 R4, -RZ, R14.H1_H1 ;  /* 0x3000000eff047230 */ /* 0x000fe40000004100 */
[----:B------:R-:W-:Y:S02]  /*12430*/  HADD2.F32 R6, -RZ, R39.H0_H0 ;  /* 0x20000027ff067230 */ /* 0x000fe40000004100 */
[----:B------:R-:W-:Y:S02]  /*12440*/  HADD2.F32 R3, -RZ, R7.H1_H1 ;  /* 0x30000007ff037230 */ /* 0x000fe40000004100 */
[----:B------:R-:W-:Y:S01]  /*12450*/  FMUL.FTZ R37, R4, R15 ;  /* 0x0000000f04257220 */ /* 0x000fe20000410000 */
[----:B------:R-:W-:-:S02]  /*12460*/  HADD2.F32 R34, -RZ, R34.H0_H0 ;  /* 0x20000022ff227230 */ /* 0x000fc40000004100 */
        /* <DEDUP_REMOVED lines=18> */
.L_x_2428:
[----:B------:R-:W-:Y:S05]  /*12590*/  BSYNC B1 ;  /* 0x0000000000017941 */ /* 0x000fea0003800000 */
.L_x_2427:
[----:B------:R-:W-:Y:S04]  /*125a0*/  BSSY B1, `(.L_x_2429) ;  /* 0x0000078000017945 */ /* 0x000fe80003800000 */
[----:B------:R-:W-:Y:S05]  /*125b0*/  @P2 BRA `(.L_x_2430) ;  /* 0x0000000400d82947 */ /* 0x000fea0003800000 */
[----:B0123--:R-:W0:Y:S01]  /*125c0*/  LDS.128 R4, [R0+0x16400] ;  /* 0x0164000000047984 */ /* 0x00fe220000000c00 */
        /* <DEDUP_REMOVED lines=117> */
.L_x_2430:
[----:B------:R-:W-:Y:S05]  /*12d20*/  BSYNC B1 ;  /* 0x0000000000017941 */ /* 0x000fea0003800000 */
.L_x_2429:
        /* <DEDUP_REMOVED lines=43> */
[----:B0123--:R-:W0:Y:S02]  /*12fe0*/  LDS.128 R4, [R40+0x2000] ;  /* 0x0020000028047984 */ /* 0x00fe240000000c00 */
        /* <DEDUP_REMOVED lines=81> */
.L_x_2432:
[----:B------:R-:W-:Y:S05]  /*13500*/  BSYNC B1 ;  /* 0x0000000000017941 */ /* 0x000fea0003800000 */
.L_x_2431:
[----:B------:R-:W-:Y:S04]  /*13510*/  BSSY B1, `(.L_x_2433) ;  /* 0x0000078000017945 */ /* 0x000fe80003800000 */
[----:B------:R-:W-:Y:S05]  /*13520*/  @P4 BRA `(.L_x_2434) ;  /* 0x0000000400d84947 */ /* 0x000fea0003800000 */
[----:B0123--:R-:W0:Y:S01]  /*13530*/  LDS.128 R4, [R0+0x18400] ;  /* 0x0184000000047984 */ /* 0x00fe220000000c00 */
[----:B----45:R-:W-:Y:S02]  /*13540*/  SHF.R.U32.HI R14, RZ, 0x8, R20 ;  /* 0x00000008ff0e7819 */ /* 0x030fe40000011614 */
[----:B------:R-:W-:Y:S02]  /*13550*/  SHF.R.U32.HI R24, RZ, 0x8, R21 ;  /* 0x00000008ff187819 */ /* 0x000fe40000011615 */
[----:B------:R-:W-:Y:S02]  /*13560*/  LOP3.LUT R3, R20, 0xff, RZ, 0xc0, !PT ;  /* 0x000000ff14037812 */ /* 0x000fe400078ec0ff */
[----:B------:R-:W-:Y:S02]  /*13570*/  LOP3.LUT R14, R14, 0xff, RZ, 0xc0, !PT ;  /* 0x000000ff0e0e7812 */ /* 0x000fe400078ec0ff */
[----:B------:R-:W-:Y:S02]  /*13580*/  SHF.R.U32.HI R27, RZ, 0x8, R13 ;  /* 0x00000008ff1b7819 */ /* 0x000fe4000001160d */
[----:B------:R-:W-:-:S02]  /*13590*/  LOP3.LUT R15, R21, 0xff, RZ, 0xc0, !PT ;  /* 0x000000ff150f7812 */ /* 0x000fc400078ec0ff */
[----:B------:R-:W-:Y:S02]  /*135a0*/  LOP3.LUT R24, R24, 0xff, RZ, 0xc0, !PT ;  /* 0x000000ff18187812 */ /* 0x000fe400078ec0ff */
[----:B------:R-:W-:Y:S02]  /*135b0*/  PRMT R3, R14, 0x7604, R3 ;  /* 0x000076040e037816 */ /* 0x000fe40000000003 */
[----:B------:R-:W-:Y:S02]  /*135c0*/  SHF.R.U32.HI R29, RZ, 0x10, R13 ;  /* 0x00000010ff1d7819 */ /* 0x000fe4000001160d */
[----:B------:R-:W-:Y:S02]  /*135d0*/  SHF.R.U32.HI R14, RZ, 0x8, R12 ;  /* 0x00000008ff0e7819 */ /* 0x000fe4000001160c */
[----:B------:R-:W-:Y:S01]  /*135e0*/  SHF.R.U32.HI R28, RZ, 0x10, R21 ;  /* 0x00000010ff1c7819 */ /* 0x000fe20000011615 */
[----:B------:R-:W-:Y:S01]  /*135f0*/  IMAD.U32 R29, R29, 0x10000, RZ ;  /* 0x000100001d1d7824 */ /* 0x000fe200078e00ff */
[----:B------:R-:W-:-:S02]  /*13600*/  LOP3.LUT R26, R13, 0xff, RZ, 0xc0, !PT ;  /* 0x000000ff0d1a7812 */ /* 0x000fc400078ec0ff */
[----:B------:R-:W-:Y:S02]  /*13610*/  LOP3.LUT R27, R27, 0xff, RZ, 0xc0, !PT ;  /* 0x000000ff1b1b7812 */ /* 0x000fe400078ec0ff */
[----:B------:R-:W-:Y:S02]  /*13620*/  PRMT R15, R24, 0x7604, R15 ;  /* 0x00007604180f7816 */ /* 0x000fe4000000000f */
[----:B------:R-:W-:Y:S02]  /*13630*/  LOP3.LUT R24, R12, 0xff, RZ, 0xc0, !PT ;  /* 0x000000ff0c187812 */ /* 0x000fe400078ec0ff */
[----:B------:R-:W-:Y:S02]  /*13640*/  LOP3.LUT R25, R14, 0xff, RZ, 0xc0, !PT ;  /* 0x000000ff0e197812 */ /* 0x000fe400078ec0ff */
[----:B------:R-:W-:Y:S02]  /*13650*/  SHF.L.U32 R14, R28, 0x10, RZ ;  /* 0x000000101c0e7819 */ /* 0x000fe400000006ff */
[----:B------:R-:W-:-:S02]  /*13660*/  PRMT R26, R27, 0x7604, R26 ;  /* 0x000076041b1a7816 */ /* 0x000fc4000000001a */
[----:B------:R-:W-:Y:S02]  /*13670*/  PRMT R27, R25, 0x7604, R24 ;  /* 0x00007604191b7816 */ /* 0x000fe40000000018 */
[----:B------:R-:W-:Y:S02]  /*13680*/  LOP3.LUT R25, R15, 0xff0000, R14, 0xf8, !PT ;  /* 0x00ff00000f197812 */ /* 0x000fe400078ef80e */
[----:B------:R-:W-:Y:S02]  /*13690*/  LOP3.LUT R29, R26, 0xff0000, R29, 0xf8, !PT ;  /* 0x00ff00001a1d7812 */ /* 0x000fe400078ef81d */
[----:B------:R-:W-:Y:S02]  /*136a0*/  LOP3.LUT R25, R25, 0xff000000, R21, 0xf8, !PT ;  /* 0xff00000019197812 */ /* 0x000fe400078ef815 */
[----:B------:R-:W-:Y:S02]  /*136b0*/  LOP3.LUT R29, R29, 0xff000000, R13, 0xf8, !PT ;  /* 0xff0000001d1d7812 */ /* 0x000fe400078ef80d */
[----:B------:R-:W-:-:S02]  /*136c0*/  LOP3.LUT R15, R3, 0xff0000, R20, 0xf8, !PT ;  /* 0x00ff0000030f7812 */ /* 0x000fc400078ef814 */
[-C--:B0-----:R-:W-:Y:S02]  /*136d0*/  F2FP.F16.E4M3.UNPACK_B R3, R6.reuse.H1 ;  /* 0x00000006ff03723e */ /* 0x081fe400030006ff */
        /* <DEDUP_REMOVED lines=91> */
.L_x_2434:
[----:B------:R-:W-:Y:S05]  /*13c90*/  BSYNC B1 ;  /* 0x0000000000017941 */ /* 0x000fea0003800000 */
.L_x_2433:
[----:B------:R-:W-:Y:S05]  /*13ca0*/  @P5 BRA `(.L_x_2424) ;  /* 0x0000003c00845947 */ /* 0x000fea0003800000 */
[----:B-----5:R-:W2:Y:S01]  /*13cb0*/  LDL R31, [R1] ;  /* 0x00000000011f7983 */ /* 0x020ea20000100800 */
[----:B------:R-:W-:Y:S02]  /*13cc0*/  SHF.R.U32.HI R12, RZ, 0x8, R11 ;  /* 0x00000008ff0c7819 */ /* 0x000fe4000001160b */
[----:B------:R-:W-:Y:S02]  /*13cd0*/  SHF.R.U32.HI R20, RZ, 0x8, R9 ;  /* 0x00000008ff147819 */ /* 0x000fe40000011609 */
[----:B------:R-:W-:Y:S02]  /*13ce0*/  LOP3.LUT R13, R11, 0xff, RZ, 0xc0, !PT ;  /* 0x000000ff0b0d7812 */ /* 0x000fe400078ec0ff */
[----:B------:R-:W-:Y:S02]  /*13cf0*/  LOP3.LUT R21, R9, 0xff, RZ, 0xc0, !PT ;  /* 0x000000ff09157812 */ /* 0x000fe400078ec0ff */
[----:B------:R-:W-:Y:S02]  /*13d00*/  LOP3.LUT R12, R12, 0xff, RZ, 0xc0, !PT ;  /* 0x000000ff0c0c7812 */ /* 0x000fe400078ec0ff */
[----:B------:R-:W-:-:S02]  /*13d10*/  LOP3.LUT R20, R20, 0xff, RZ, 0xc0, !PT ;  /* 0x000000ff14147812 */ /* 0x000fc400078ec0ff */
[----:B01----:R-:W-:Y:S02]  /*13d20*/  SHF.R.U32.HI R0, RZ, 0x8, R10 ;  /* 0x00000008ff007819 */ /* 0x003fe4000001160a */
[----:B----4-:R-:W-:Y:S02]  /*13d30*/  SHF.R.U32.HI R14, RZ, 0x8, R8 ;  /* 0x00000008ff0e7819 */ /* 0x010fe40000011608 */
        /* <DEDUP_REMOVED lines=25> */
[----:B------:R-:W-:Y:S01]  /*13ed0*/  HADD2.F32 R25, -RZ, R24.H1_H1 ;  /* 0x30000018ff197230 */ /* 0x000fe20000004100 */
[----:B------:R-:W-:Y:S01]  /*13ee0*/  LOP3.LUT R20, R15, 0xff000000, R8, 0xf8, !PT ;  /* 0xff0000000f147812 */ /* 0x000fe200078ef808 */
[----:B------:R-:W-:Y:S01]  /*13ef0*/  HADD2.F32 R15, -RZ, R14.H1_H1 ;  /* 0x3000000eff0f7230 */ /* 0x000fe20000004100 */
[----:B------:R-:W-:Y:S01]  /*13f00*/  F2FP.F16.E4M3.UNPACK_B R21, R21.H1 ;  /* 0x00000015ff15723e */ /* 0x000fe200030006ff */
[----:B------:R-:W-:Y:S01]  /*13f10*/  HADD2.F32 R24, -RZ, R24.H0_H0 ;  /* 0x20000018ff187230 */ /* 0x000fe20000004100 */
[----:B------:R-:W-:Y:S01]  /*13f20*/  F2FP.F16.E4M3.UNPACK_B R13, R13.H1 ;  /* 0x0000000dff0d723e */ /* 0x000fe200030006ff */
[----:B------:R-:W-:Y:S01]  /*13f30*/  HADD2.F32 R14, -RZ, R14.H0_H0 ;  /* 0x2000000eff0e7230 */ /* 0x000fe20000004100 */
[----:B--23--:R-:W0:Y:S02]  /*13f40*/  LDS.128 R4, [R31+0x4000] ;  /* 0x004000001f047984 */ /* 0x00ce240000000c00 */
[----:B0-----:R-:W-:-:S02]  /*13f50*/  F2FP.F16.E4M3.UNPACK_B R0, R6.H1 ;  /* 0x00000006ff00723e */ /* 0x001fc400030006ff */
[----:B------:R-:W-:Y:S02]  /*13f60*/  F2FP.F16.E4M3.UNPACK_B R3, R6 ;  /* 0x00000006ff03723e */ /* 0x000fe400020006ff */
[-C--:B------:R-:W-:Y:S01]  /*13f70*/  F2FP.F16.E4M3.UNPACK_B R10, R7.reuse ;  /* 0x00000007ff0a723e */ /* 0x080fe200020006ff */
[--C-:B------:R-:W-:Y:S01]  /*13f80*/  HADD2.F32 R9, -RZ, R0.reuse.H1_H1 ;  /* 0x30000000ff097230 */ /* 0x100fe20000004100 */
[----:B------:R-:W-:Y:S01]  /*13f90*/  F2FP.F16.E4M3.UNPACK_B R11, R7.H1 ;  /* 0x00000007ff0b723e */ /* 0x000fe200030006ff */
[----:B------:R-:W-:Y:S01]  /*13fa0*/  HADD2.F32 R8, -RZ, R0.H0_H0 ;  /* 0x20000000ff087230 */ /* 0x000fe20000004100 */
[-C--:B------:R-:W-:Y:S02]  /*13fb0*/  F2FP.F16.E4M3.UNPACK_B R6, R5.reuse ;  /* 0x00000005ff06723e */ /* 0x080fe400020006ff */
[----:B------:R-:W-:Y:S01]  /*13fc0*/  F2FP.F16.E4M3.UNPACK_B R7, R5.H1 ;  /* 0x00000005ff07723e */ /* 0x000fe200030006ff */
[C---:B------:R-:W-:Y:S01]  /*13fd0*/  FMUL.FTZ R27, R9.reuse, R25 ;  /* 0x00000019091b7220 */ /* 0x040fe20000410000 */
[-C--:B------:R-:W-:Y:S01]  /*13fe0*/  FMUL.FTZ R26, R9, R15.reuse ;  /* 0x0000000f091a7220 */ /* 0x080fe20000410000 */
[--C-:B------:R-:W-:Y:S01]  /*13ff0*/  HADD2.F32 R5, -RZ, R3.reuse.H1_H1 ;  /* 0x30000003ff057230 */ /* 0x100fe20000004100 */
[----:B------:R-:W-:Y:S01]  /*14000*/  F2FP.F16.E4M3.UNPACK_B R0, R4 ;  /* 0x00000004ff00723e */ /* 0x000fe200020006ff */
[C---:B------:R-:W-:Y:S01]  /*14010*/  FFMA.FTZ R27, R8.reuse, R15, -R27 ;  /* 0x0000000f081b7223 */ /* 0x040fe2000001081b */
[----:B------:R-:W-:Y:S01]  /*14020*/  FFMA.FTZ R26, R8, R25, R26 ;  /* 0x00000019081a7223 */ /* 0x000fe2000001001a */
[----:B------:R-:W-:-:S02]  /*14030*/  HADD2.F32 R3, -RZ, R3.H0_H0 ;  /* 0x20000003ff037230 */ /* 0x000fc40000004100 */
[C---:B------:R-:W-:Y:S01]  /*14040*/  FMUL.FTZ R8, R5.reuse, R24 ;  /* 0x0000001805087220 */ /* 0x040fe20000410000 */
[----:B------:R-:W-:Y:S01]  /*14050*/  FMUL.FTZ R15, R5, R14 ;  /* 0x0000000e050f7220 */ /* 0x000fe20000410000 */
[--C-:B------:R-:W-:Y:S01]  /*14060*/  HADD2.F32 R5, -RZ, R10.reuse.H1_H1 ;  /* 0x3000000aff057230 */ /* 0x100fe20000004100 */
[----:B------:R-:W-:Y:S01]  /*14070*/  F2FP.F16.E4M3.UNPACK_B R4, R4.H1 ;  /* 0x00000004ff04723e */ /* 0x000fe200030006ff */
[----:B------:R-:W-:Y:S02]  /*14080*/  HADD2.F32 R9, -RZ, R21.H0_H0 ;  /* 0x20000015ff097230 */ /* 0x000fe40000004100 */
[C---:B------:R-:W-:Y:S01]  /*14090*/  FFMA.FTZ R25, R3.reuse, R14, -R8 ;  /* 0x0000000e03197223 */ /* 0x040fe20000010808 */
[----:B------:R-:W-:Y:S01]  /*140a0*/  FFMA.FTZ R24, R3, R24, R15 ;  /* 0x0000001803187223 */ /* 0x000fe2000001000f */
[----:B------:R-:W-:Y:S02]  /*140b0*/  HADD2.F32 R8, -RZ, R13.H0_H0 ;  /* 0x2000000dff087230 */ /* 0x000fe40000004100 */
        /* <DEDUP_REMOVED lines=59> */
.L_x_2418:
        /* <DEDUP_REMOVED lines=31> */
[----:B0-----:R-:W4:Y:S02]  /*14660*/  SHFL.IDX PT, R21, R21, RZ, 0x1e1f ;  /* 0x001e1fff15157589 */ /* 0x001f2400000e0000 */
.L_x_2668:
        /* <DEDUP_REMOVED lines=16> */
[----:B------:R-:W3:Y:S04]  /*14770*/  LDL R41, [R1+0xc] ;  /* 0x00000c0001297983 */ /* 0x000ee80000100800 */
[----:B------:R-:W3:Y:S01]  /*14780*/  LDL R40, [R1+0x18] ;  /* 0x0000180001287983 */ /* 0x000ee20000100800 */
        /* <DEDUP_REMOVED lines=11> */
[----:B------:R-:W-:Y:S02]  /*14840*/  @!P2 SHF.R.S32.HI R5, RZ, 0x1f, R18 ;  /* 0x0000001fff05a819 */ /* 0x000fe40000011412 */
[C---:B--2---:R-:W-:Y:S02]  /*14850*/  @!P2 IADD3 R36, P3, R18.reuse, R3, RZ ;  /* 0x000000031224a210 */ /* 0x044fe40007f7e0ff */
[----:B----4-:R-:W-:-:S03]  /*14860*/  @!P2 IADD3 R38, P4, R18, R21, RZ ;  /* 0x000000151226a210 */ /* 0x010fc60007f9e0ff */
[--C-:B-1----:R-:W-:Y:S02]  /*14870*/  @!P2 IMAD.X R37, R0, 0x1, R5.reuse, P3 ;  /* 0x000000010025a824 */ /* 0x102fe400018e0605 */
[----:B---3--:R-:W-:Y:S01]  /*14880*/  @!P2 IMAD.X R39, R20, 0x1, R5, P4 ;  /* 0x000000011427a824 */ /* 0x008fe200020e0605 */
[----:B------:R-:W-:Y:S02]  /*14890*/  CS2R R8, SRZ ;  /* 0x0000000000087805 */ /* 0x000fe4000001ff00 */
[----:B------:R-:W-:Y:S02]  /*148a0*/  CS2R R10, SRZ ;  /* 0x00000000000a7805 */ /* 0x000fe4000001ff00 */
[----:B------:R-:W-:Y:S02]  /*148b0*/  CS2R R32, SRZ ;  /* 0x0000000000207805 */ /* 0x000fe4000001ff00 */
[----:B------:R-:W-:Y:S02]  /*148c0*/  CS2R R34, SRZ ;  /* 0x0000000000227805 */ /* 0x000fe4000001ff00 */
[----:B------:R-:W-:-:S02]  /*148d0*/  CS2R R12, SRZ ;  /* 0x00000000000c7805 */ /* 0x000fc4000001ff00 */
[----:B------:R-:W-:Y:S01]  /*148e0*/  CS2R R14, SRZ ;  /* 0x00000000000e7805 */ /* 0x000fe2000001ff00 */
[----:B------:R0:W5:Y:S01]  /*148f0*/  @!P2 LD.E.128 R24, desc[UR54][R36.64] ;  /* 0x000000362418a980 */ /* 0x000162000c101d00 */
[----:B------:R-:W-:Y:S02]  /*14900*/  @!P1 IMAD.SHL.U32 R42, R41, 0x10, RZ ;  /* 0x00000010292a9824 */ /* 0x000fe400078e00ff */
[----:B------:R-:W-:-:S03]  /*14910*/  @!P0 IMAD.SHL.U32 R48, R40, 0x10, RZ ;  /* 0x0000001028308824 */ /* 0x000fc600078e00ff */
[----:B------:R-:W-:Y:S02]  /*14920*/  @!P1 SHF.R.S32.HI R5, RZ, 0x1f, R42 ;  /* 0x0000001fff059819 */ /* 0x000fe4000001142a */
[-C--:B------:R-:W-:Y:S02]  /*14930*/  @!P1 IADD3 R40, P5, R3, R42.reuse, RZ ;  /* 0x0000002a03289210 */ /* 0x080fe40007fbe0ff */
[----:B------:R-:W-:Y:S02]  /*14940*/  @!P1 IADD3 R42, P4, R21, R42, RZ ;  /* 0x0000002a152a9210 */ /* 0x000fe40007f9e0ff */
[-C--:B------:R-:W-:Y:S01]  /*14950*/  @!P0 IADD3 R46, P3, R3, R48.reuse, RZ ;  /* 0x00000030032e8210 */ /* 0x080fe20007f7e0ff */
[--C-:B------:R-:W-:Y:S01]  /*14960*/  @!P1 IMAD.X R41, R0, 0x1, R5.reuse, P5 ;  /* 0x0000000100299824 */ /* 0x100fe200028e0605 */
[----:B------:R-:W-:Y:S01]  /*14970*/  @!P0 SHF.R.S32.HI R3, RZ, 0x1f, R48 ;  /* 0x0000001fff038819 */ /* 0x000fe20000011430 */
[----:B------:R-:W-:Y:S01]  /*14980*/  @!P1 IMAD.X R43, R20, 0x1, R5, P4 ;  /* 0x00000001142b9824 */ /* 0x000fe200020e0605 */
[----:B------:R-:W-:-:S02]  /*14990*/  @!P0 IADD3 R48, P5, R21, R48, RZ ;  /* 0x0000003015308210 */ /* 0x000fc40007fbe0ff */
[----:B------:R-:W-:Y:S01]  /*149a0*/  CS2R R4, SRZ ;  /* 0x0000000000047805 */ /* 0x000fe2000001ff00 */
[----:B------:R0:W5:Y:S01]  /*149b0*/  @!P1 LD.E.128 R28, desc[UR54][R40.64] ;  /* 0x00000036281c9980 */ /* 0x000162000c101d00 */
[----:B------:R-:W-:Y:S01]  /*149c0*/  @!P0 IMAD.X R47, R0, 0x1, R3, P3 ;  /* 0x00000001002f8824 */ /* 0x000fe200018e0603 */
[----:B------:R-:W-:Y:S02]  /*149d0*/  @!P0 IADD3.X R49, R20, R3, RZ, P5, !PT ;  /* 0x0000000314318210 */ /* 0x000fe40002ffe4ff */
[----:B------:R0:W5:Y:S04]  /*149e0*/  @!P1 LD.E.128 R8, desc[UR54][R42.64] ;  /* 0x000000362a089980 */ /* 0x000168000c101d00 */
[----:B------:R0:W5:Y:S04]  /*149f0*/  @!P2 LD.E.128 R4, desc[UR54][R38.64] ;  /* 0x000000362604a980 */ /* 0x000168000c101d00 */
[----:B------:R0:W5:Y:S04]  /*14a00*/  @!P0 LD.E.128 R32, desc[UR54][R46.64] ;  /* 0x000000362e208980 */ /* 0x000168000c101d00 */
[----:B------:R0:W5:Y:S02]  /*14a10*/  @!P0 LD.E.128 R12, desc[UR54][R48.64] ;  /* 0x00000036300c8980 */ /* 0x000164000c101d00 */
.L_x_2437:
[----:B------:R-:W-:Y:S05]  /*14a20*/  BSYNC B1 ;  /* 0x0000000000017941 */ /* 0x000fea0003800000 */
.L_x_2436:
[----:B------:R-:W-:Y:S01]  /*14a30*/  ULEA.HI UR4, UR43, UR43, URZ, 0x1 ;  /* 0x0000002b2b047291 */ /* 0x000fe2000f8f083f */
[----:B--2---:R-:W-:Y:S01]  /*14a40*/  VIADDMNMX R3, R45, -R204, 0x80, PT ;  /* 0x000000802d037446 */ /* 0x004fe200038009cc */
[----:B------:R-:W-:Y:S02]  /*14a50*/  BSSY B1, `(.L_x_2438) ;  /* 0x0000008000017945 */ /* 0x000fe40003800000 */
[----:B------:R-:W-:Y:S01]  /*14a60*/  ULOP3.LUT UR4, UR4, 0xfffffffe, URZ, 0xc0, !UPT ;  /* 0xfffffffe04047892 */ /* 0x000fe2000f8ec03f */
[----:B------:R-:W-:-:S03]  /*14a70*/  ISETP.GE.AND P1, PT, R188, R3, PT ;  /* 0x00000003bc00720c */ /* 0x000fc60003f26270 */
[----:B------:R-:W-:-:S06]  /*14a80*/  UIADD3 UR4, UR43, -UR4, URZ ;  /* 0x800000042b047290 */ /* 0x000fcc000fffe03f */
[----:B----4-:R-:W-:-:S05]  /*14a90*/  IMAD.U32 R21, RZ, RZ, UR4 ;  /* 0x00000004ff157e24 */ /* 0x010fca000f8e00ff */
[----:B------:R-:W-:-:S04]  /*14aa0*/  SHF.L.U32 R21, R21, 0x1f, RZ ;  /* 0x0000001f15157819 */ /* 0x000fc800000006ff */
[----:B------:R-:W2:Y:S02]  /*14ab0*/  SYNCS.PHASECHK.TRANS64.TRYWAIT P0, [R16+URZ+0x29800], R21 ;  /* 0x02980015100075a7 */ /* 0x000ea4000800017f */
[----:B--2---:R-:W-:Y:S05]  /*14ac0*/  @!P0 BRA `(.L_x_2439) ;  /* 0x000001a4007c8947 */ /* 0x004fea0003800000 */
.L_x_2669:
[----:B------:R-:W-:Y:S05]  /*14ad0*/  BSYNC B1 ;  /* 0x0000000000017941 */ /* 0x000fea0003800000 */
.L_x_2438:
[----:B------:R-:W-:Y:S05]  /*14ae0*/  @P1 BRA `(.L_x_2424) ;  /* 0x0000002c00f41947 */ /* 0x000fea0003800000 */
[----:B------:R-:W4:Y:S01]  /*14af0*/  LDC R3, c[0x0][0x3f4] ;  /* 0x0000fd00ff037b82 */ /* 0x000f220000000800 */
[C---:B-1----:R-:W-:Y:S01]  /*14b00*/  VIADD R0, R18.reuse, 0x20 ;  /* 0x0000002012007836 */ /* 0x042fe20000000000 */
[----:B------:R-:W-:Y:S01]  /*14b10*/  BSSY B1, `(.L_x_2440) ;  /* 0x00000fe000017945 */ /* 0x000fe20003800000 */
[C---:B---3--:R-:W-:Y:S01]  /*14b20*/  VIADD R20, R18.reuse, 0x40 ;  /* 0x0000004012147836 */ /* 0x048fe20000000000 */
[-C--:B----4-:R-:W-:Y:S02]  /*14b30*/  ISETP.GE.AND P0, PT, R18, R3.reuse, PT ;  /* 0x000000031200720c */ /* 0x090fe40003f06270 */
[-C--:B------:R-:W-:Y:S02]  /*14b40*/  ISETP.GE.AND P1, PT, R0, R3.reuse, PT ;  /* 0x000000030000720c */ /* 0x080fe40003f26270 */
[----:B------:R-:W-:-:S09]  /*14b50*/  ISETP.GE.AND P2, PT, R20, R3, PT ;  /* 0x000000031400720c */ /* 0x000fd20003f46270 */
[----:B------:R-:W-:Y:S05]  /*14b60*/  @P0 BRA `(.L_x_2441) ;  /* 0x0000000c00e00947 */ /* 0x000fea0003800000 */
[----:B0-----:R-:W3:Y:S04]  /*14b70*/  LDL R40, [R1+0x10] ;  /* 0x0000100001287983 */ /* 0x001ee80000100800 */
[----:B------:R-:W4:Y:S01]  /*14b80*/  LDL R67, [R1+0x64] ;  /* 0x0000640001437983 */ /* 0x000f220000100800 */
[----:B-----5:R-:W-:Y:S02]  /*14b90*/  SHF.R.U32.HI R0, RZ, 0x8, R24 ;  /* 0x00000008ff007819 */ /* 0x020fe40000011618 */
[----:B------:R-:W-:Y:S02]  /*14ba0*/  LOP3.LUT R20, R24, 0xff, RZ, 0xc0, !PT ;  /* 0x000000ff18147812 */ /* 0x000fe400078ec0ff */
[----:B--2---:R-:W-:Y:S02]  /*14bb0*/  LOP3.LUT R21, R0, 0xff, RZ, 0xc0, !PT ;  /* 0x000000ff00157812 */ /* 0x004fe400078ec0ff */
[----:B------:R-:W-:-:S02]  /*14bc0*/  SHF.R.U32.HI R37, RZ, 0x8, R25 ;  /* 0x00000008ff257819 */ /* 0x000fc40000011619 */
[----:B------:R-:W-:Y:S02]  /*14bd0*/  PRMT R45, R21, 0x7604, R20 ;  /* 0x00007604152d7816 */ /* 0x000fe40000000014 */
[----:B------:R-:W-:Y:S02]  /*14be0*/  SHF.R.U32.HI R39, RZ, 0x8, R26 ;  /* 0x00000008ff277819 */ /* 0x000fe4000001161a */
        /* <DEDUP_REMOVED lines=8> */
[----:B------:R-:W-:Y:S02]  /*14c70*/  LOP3.LUT R36, R27, 0xff, RZ, 0xc0, !PT ;  /* 0x000000ff1b247812 */ /* 0x000fe400078ec0ff */
[----:B------:R-:W-:-:S02]  /*14c80*/  LOP3.LUT R38, R4, 0xff, RZ, 0xc0, !PT ;  /* 0x000000ff04267812 */ /* 0x000fc400078ec0ff */
[----:B------:R-:W-:Y:S02]  /*14c90*/  LOP3.LUT R37, R37, 0xff, RZ, 0xc0, !PT ;  /* 0x000000ff25257812 */ /* 0x000fe400078ec0ff */
[----:B------:R-:W-:Y:S02]  /*14ca0*/  LOP3.LUT R39, R39, 0xff, RZ, 0xc0, !PT ;  /* 0x000000ff27277812 */ /* 0x000fe400078ec0ff */
[----:B------:R-:W-:Y:S02]  /*14cb0*/  SHF.R.U32.HI R53, RZ, 0x8, R7 ;  /* 0x00000008ff357819 */ /* 0x000fe40000011607 */
[----:B------:R-:W-:Y:S02]  /*14cc0*/  PRMT R51, R39, 0x7604, R38 ;  /* 0x0000760427337816 */ /* 0x000fe40000000026 */
[----:B------:R-:W-:Y:S02]  /*14cd0*/  LOP3.LUT R48, R5, 0xff, RZ, 0xc0, !PT ;  /* 0x000000ff05307812 */ /* 0x000fe400078ec0ff */
[----:B------:R-:W-:-:S02]  /*14ce0*/  LOP3.LUT R52, R7, 0xff, RZ, 0xc0, !PT ;  /* 0x000000ff07347812 */ /* 0x000fc400078ec0ff */
[----:B------:R-:W-:Y:S02]  /*14cf0*/  LOP3.LUT R53, R53, 0xff, RZ, 0xc0, !PT ;  /* 0x000000ff35357812 */ /* 0x000fe400078ec0ff */
[----:B------:R-:W-:Y:S02]  /*14d00*/  SHF.R.U32.HI R50, RZ, 0x8, R6 ;  /* 0x00000008ff327819 */ /* 0x000fe40000011606 */
[----:B------:R-:W-:Y:S02]  /*14d10*/  PRMT R52, R53, 0x7604, R52 ;  /* 0x0000760435347816 */ /* 0x000fe40000000034 */
[----:B------:R-:W-:Y:S02]  /*14d20*/  SHF.R.U32.HI R53, RZ, 0x10, R5 ;  /* 0x00000010ff357819 */ /* 0x000fe40000011605 */
[----:B------:R-:W-:Y:S02]  /*14d30*/  LOP3.LUT R49, R6, 0xff, RZ, 0xc0, !PT ;  /* 0x000000ff06317812 */ /* 0x000fe400078ec0ff */
[----:B------:R-:W-:Y:S01]  /*14d40*/  LOP3.LUT R50, R50, 0xff, RZ, 0xc0, !PT ;  /* 0x000000ff32327812 */ /* 0x000fe200078ec0ff */
[----:B------:R-:W-:Y:S01]  /*14d50*/  IMAD.U32 R53, R53, 0x10000, RZ ;  /* 0x0001000035357824 */ /* 0x000fe200078e00ff */
[----:B------:R-:W-:-:S02]  /*14d60*/  LOP3.LUT R45, R45, 0xff0000, R24, 0xf8, !PT ;  /* 0x00ff00002d2d7812 */ /* 0x000fc400078ef818 */
[----:B------:R-:W-:Y:S02]  /*14d70*/  PRMT R55, R50, 0x7604, R49 ;  /* 0x0000760432377816 */ /* 0x000fe40000000031 */
[----:B------:R-:W-:Y:S02]  /*14d80*/  SHF.R.U32.HI R49, RZ, 0x10, R27 ;  /* 0x00000010ff317819 */ /* 0x000fe4000001161b */
[----:B------:R-:W-:Y:S02]  /*14d90*/  LOP3.LUT R45, R45, 0xff000000, R24, 0xf8, !PT ;  /* 0xff0000002d2d7812 */ /* 0x000fe400078ef818 */
[----:B------:R-:W-:Y:S02]  /*14da0*/  SHF.L.U32 R49, R49, 0x10, RZ ;  /* 0x0000001031317819 */ /* 0x000fe400000006ff */
[----:B------:R-:W-:Y:S02]  /*14db0*/  LOP3.LUT R47, R47, 0xff0000, R26, 0xf8, !PT ;  /* 0x00ff00002f2f7812 */ /* 0x000fe400078ef81a */
[----:B------:R-:W-:-:S02]  /*14dc0*/  SHF.R.U32.HI R57, RZ, 0x10, R7 ;  /* 0x00000010ff397819 */ /* 0x000fc40000011607 */
[----:B------:R-:W-:-:S03]  /*14dd0*/  LOP3.LUT R51, R51, 0xff0000, R4, 0xf8, !PT ;  /* 0x00ff000033337812 */ /* 0x000fc600078ef804 */
[----:B------:R-:W-:-:S05]  /*14de0*/  IMAD.U32 R57, R57, 0x10000, RZ ;  /* 0x0001000039397824 */ /* 0x000fca00078e00ff */
[----:B------:R-:W-:Y:S02]  /*14df0*/  LOP3.LUT R59, R52, 0xff0000, R57, 0xf8, !PT ;  /* 0x00ff0000343b7812 */ /* 0x000fe400078ef839 */
[----:B------:R-:W-:Y:S02]  /*14e00*/  LOP3.LUT R57, R51, 0xff000000, R4, 0xf8, !PT ;  /* 0xff00000033397812 */ /* 0x000fe400078ef804 */
[----:B------:R-:W-:Y:S02]  /*14e10*/  LOP3.LUT R59, R59, 0xff000000, R7, 0xf8, !PT ;  /* 0xff0000003b3b7812 */ /* 0x000fe400078ef807 */
[----:B---3--:R-:W-:Y:S02]  /*14e20*/  LEA.HI R0, R3, R40, RZ, 0x1c ;  /* 0x0000002803007211 */ /* 0x008fe400078fe0ff */
[----:B------:R-:W-:Y:S02]  /*14e30*/  SHF.R.U32.HI R40, RZ, 0x8, R5 ;  /* 0x00000008ff287819 */ /* 0x000fe40000011605 */
[----:B------:R-:W-:-:S04]  /*14e40*/  SHF.R.S32.HI R21, RZ, 0x1f, R0 ;  /* 0x0000001fff157819 */ /* 0x000fc80000011400 */
[----:B------:R-:W-:Y:S01]  /*14e50*/  LEA.HI R20, R21, R0, RZ, 0x2 ;  /* 0x0000000015147211 */ /* 0x000fe200078f10ff */
[----:B------:R-:W-:-:S04]  /*14e60*/  IMAD.SHL.U32 R21, R0, 0x10, RZ ;  /* 0x0000001000157824 */ /* 0x000fc800078e00ff */
[----:B------:R-:W-:Y:S01]  /*14e70*/  IMAD.SHL.U32 R20, R20, 0x800, RZ ;  /* 0x0000080014147824 */ /* 0x000fe200078e00ff */
[----:B------:R-:W-:-:S04]  /*14e80*/  LOP3.LUT R0, R198, 0x30, R21, 0xf8, !PT ;  /* 0x00000030c6007812 */ /* 0x000fc800078ef815 */
[----:B------:R-:W-:Y:S02]  /*14e90*/  LOP3.LUT R0, R0, R199, RZ, 0x3c, !PT ;  /* 0x000000c700007212 */ /* 0x000fe400078e3cff */
[----:B------:R-:W-:Y:S02]  /*14ea0*/  LOP3.LUT R21, R20, 0xffffe000, RZ, 0xc0, !PT ;  /* 0xffffe00014157812 */ /* 0x000fe400078ec0ff */
[----:B------:R-:W-:Y:S02]  /*14eb0*/  PRMT R20, R37, 0x7604, R36 ;  /* 0x0000760425147816 */ /* 0x000fe40000000024 */
[----:B------:R-:W-:Y:S01]  /*14ec0*/  IADD3 R21, R0, R200, R21 ;  /* 0x000000c800157210 */ /* 0x000fe20007ffe015 */
[----:B----4-:R-:W0:Y:S01]  /*14ed0*/  LDS.128 R36, [R67+0x14400] ;  /* 0x0144000043247984 */ /* 0x010e220000000c00 */
[----:B------:R-:W-:Y:S02]  /*14ee0*/  LOP3.LUT R49, R20, 0xff0000, R49, 0xf8, !PT ;  /* 0x00ff000014317812 */ /* 0x000fe400078ef831 */
[----:B------:R-:W-:Y:S01]  /*14ef0*/  LOP3.LUT R20, R47, 0xff000000, R26, 0xf8, !PT ;  /* 0xff0000002f147812 */ /* 0x000fe200078ef81a */
[----:B------:R-:W-:Y:S01]  /*14f00*/  IMAD.IADD R0, R16, 0x1, R21 ;  /* 0x0000000110007824 */ /* 0x000fe200078e0215 */
[----:B------:R-:W-:-:S02]  /*14f10*/  LOP3.LUT R21, R40, 0xff, RZ, 0xc0, !PT ;  /* 0x000000ff28157812 */ /* 0x000fc400078ec0ff */
[----:B------:R-:W-:Y:S02]  /*14f20*/  LOP3.LUT R54, R49, 0xff000000, R27, 0xf8, !PT ;  /* 0xff00000031367812 */ /* 0x000fe400078ef81b */
[----:B------:R-:W1:Y:S01]  /*14f30*/  LDS.128 R40, [R0+0x14400] ;  /* 0x0144000000287984 */ /* 0x000e620000000c00 */
[----:B------:R-:W-:Y:S02]  /*14f40*/  PRMT R48, R21, 0x7604, R48 ;  /* 0x0000760415307816 */ /* 0x000fe40000000030 */
[----:B------:R-:W-:Y:S02]  /*14f50*/  SHF.R.U32.HI R21, RZ, 0x10, R25 ;  /* 0x00000010ff157819 */ /* 0x000fe40000011619 */
[----:B------:R-:W-:-:S03]  /*14f60*/  LOP3.LUT R53, R48, 0xff0000, R53, 0xf8, !PT ;  /* 0x00ff000030357812 */ /* 0x000fc600078ef835 */
[----:B------:R-:W-:-:S05]  /*14f70*/  IMAD.U32 R21, R21, 0x10000, RZ ;  /* 0x0001000015157824 */ /* 0x000fca00078e00ff */
[----:B------:R-:W-:-:S04]  /*14f80*/  LOP3.LUT R21, R46, 0xff0000, R21, 0xf8, !PT ;  /* 0x00ff00002e157812 */ /* 0x000fc800078ef815 */
[----:B------:R-:W-:Y:S02]  /*14f90*/  LOP3.LUT R24, R21, 0xff000000, R25, 0xf8, !PT ;  /* 0xff00000015187812 */ /* 0x000fe400078ef819 */
[--C-:B------:R-:W-:Y:S02]  /*14fa0*/  LOP3.LUT R21, R55, 0xff0000, R6.reuse, 0xf8, !PT ;  /* 0x00ff000037157812 */ /* 0x100fe400078ef806 */
[----:B------:R-:W-:Y:S02]  /*14fb0*/  LOP3.LUT R55, R53, 0xff000000, R5, 0xf8, !PT ;  /* 0xff00000035377812 */ /* 0x000fe400078ef805 */
[----:B------:R-:W-:Y:S02]  /*14fc0*/  LOP3.LUT R5, R21, 0xff000000, R6, 0xf8, !PT ;  /* 0xff00000015057812 */ /* 0x000fe400078ef806 */
[----:B------:R-:W-:Y:S02]  /*14fd0*/  F2FP.F16.E4M3.UNPACK_B R56, R55 ;  /* 0x00000037ff38723e */ /* 0x000fe400020006ff */
[----:B------:R-:W-:-:S02]  /*14fe0*/  F2FP.F16.E4M3.UNPACK_B R27, R24 ;  /* 0x00000018ff1b723e */ /* 0x000fc400020006ff */
[----:B------:R-:W-:Y:S02]  /*14ff0*/  F2FP.F16.E4M3.UNPACK_B R55, R55.H1 ;  /* 0x00000037ff37723e */ /* 0x000fe400030006ff */
[----:B0-----:R-:W-:Y:S02]  /*15000*/  F2FP.F16.E4M3.UNPACK_B R21, R37 ;  /* 0x00000025ff15723e */ /* 0x001fe400020006ff */
[-C--:B------:R-:W-:Y:S02]  /*15010*/  F2FP.F16.E4M3.UNPACK_B R48, R39.reuse ;  /* 0x00000027ff30723e */ /* 0x080fe400020006ff */
[----:B------:R-:W-:Y:S01]  /*15020*/  F2FP.F16.E4M3.UNPACK_B R49, R39.H1 ;  /* 0x00000027ff31723e */ /* 0x000fe200030006ff */
[----:B------:R-:W-:Y:S01]  /*15030*/  HADD2.F32 R39, -RZ, R56.H0_H0 ;  /* 0x20000038ff277230 */ /* 0x000fe20000004100 */
[-C--:B------:R-:W-:Y:S01]  /*15040*/  F2FP.F16.E4M3.UNPACK_B R46, R36.reuse ;  /* 0x00000024ff2e723e */ /* 0x080fe200020006ff */
[----:B------:R-:W-:Y:S01]  /*15050*/  HADD2.F32 R25, -RZ, R21.H0_H0 ;  /* 0x20000015ff197230 */ /* 0x000fe20000004100 */
[----:B------:R-:W-:Y:S01]  /*15060*/  F2FP.F16.E4M3.UNPACK_B R47, R36.H1 ;  /* 0x00000024ff2f723e */ /* 0x000fe200030006ff */
[----:B------:R-:W-:Y:S01]  /*15070*/  HADD2.F32 R36, -RZ, R27.H0_H0 ;  /* 0x2000001bff247230 */ /* 0x000fe20000004100 */
[----:B-1----:R-:W-:-:S02]  /*15080*/  F2FP.F16.E4M3.UNPACK_B R26, R41 ;  /* 0x00000029ff1a723e */ /* 0x002fc400020006ff */
[-C--:B------:R-:W-:Y:S02]  /*15090*/  F2FP.F16.E4M3.UNPACK_B R50, R40.reuse ;  /* 0x00000028ff32723e */ /* 0x080fe400020006ff */
[----:B------:R-:W-:Y:S01]  /*150a0*/  F2FP.F16.E4M3.UNPACK_B R51, R40.H1 ;  /* 0x00000028ff33723e */ /* 0x000fe200030006ff */
[--C-:B------:R-:W-:Y:S01]  /*150b0*/  HADD2.F32 R6, -RZ, R26.reuse.H0_H0 ;  /* 0x2000001aff067230 */ /* 0x100fe20000004100 */
[----:B------:R-:W-:Y:S01]  /*150c0*/  F2FP.F16.E4M3.UNPACK_B R41, R41.H1 ;  /* 0x00000029ff29723e */ /* 0x000fe200030006ff */
[----:B------:R-:W-:Y:S01]  /*150d0*/  HADD2.F32 R26, -RZ, R26.H1_H1 ;  /* 0x3000001aff1a7230 */ /* 0x000fe20000004100 */
[----:B------:R-:W-:Y:S02]  /*150e0*/  F2FP.F16.E4M3.UNPACK_B R52, R43 ;  /* 0x0000002bff34723e */ /* 0x000fe400020006ff */
[C---:B------:R-:W-:Y:S01]  /*150f0*/  FMUL.FTZ R40, R6.reuse, R39 ;  /* 0x0000002706287220 */ /* 0x040fe20000410000 */
[----:B------:R-:W-:Y:S01]  /*15100*/  FMUL.FTZ R58, R6, R36 ;  /* 0x00000024063a7220 */ /* 0x000fe20000410000 */
[----:B------:R-:W-:Y:S01]  /*15110*/  F2FP.F16.E4M3.UNPACK_B R53, R43.H1 ;  /* 0x0000002bff35723e */ /* 0x000fe200030006ff */
[----:B------:R-:W-:-:S02]  /*15120*/  HADD2.F32 R43, -RZ, R56.H1_H1 ;  /* 0x30000038ff2b7230 */ /* 0x000fc40000004100 */
[C---:B------:R-:W-:Y:S01]  /*15130*/  FFMA.FTZ R6, R25.reuse, R36, -R40 ;  /* 0x0000002419067223 */ /* 0x040fe20000010828 */
[----:B------:R-:W-:Y:S01]  /*15140*/  F2FP.F16.E4M3.UNPACK_B R36, R24.H1 ;  /* 0x00000018ff24723e */ /* 0x000fe200030006ff */
[----:B------:R-:W-:Y:S01]  /*15150*/  FFMA.FTZ R25, R25, R39, R58 ;  /* 0x0000002719197223 */ /* 0x000fe2000001003a */
[----:B------:R-:W-:Y:S01]  /*15160*/  F2FP.F16.E4M3.UNPACK_B R37, R37.H1 ;  /* 0x00000025ff25723e */ /* 0x000fe200030006ff */
[----:B------:R-:W-:Y:S02]  /*15170*/  HADD2.F32 R39, -RZ, R27.H1_H1 ;  /* 0x3000001bff277230 */ /* 0x000fe40000004100 */
[C---:B------:R-:W-:Y:S01]  /*15180*/  FMUL.FTZ R61, R26.reuse, R43 ;  /* 0x0000002b1a3d7220 */ /* 0x040fe20000410000 */
[----:B------:R-:W-:Y:S01]  /*15190*/  HADD2.F32 R24, -RZ, R21.H1_H1 ;  /* 0x30000015ff187230 */ /* 0x000fe20000004100 */
[-C--:B------:R-:W-:Y:S01]  /*151a0*/  F2FP.F16.E4M3.UNPACK_B R7, R42.reuse ;  /* 0x0000002aff07723e */ /* 0x080fe200020006ff */
[----:B------:R-:W-:Y:S02]  /*151b0*/  HADD2.F32 R56, -RZ, R55.H0_H0 ;  /* 0x20000037ff387230 */ /* 0x000fe40000004100 */
[----:B------:R-:W-:Y:S01]  /*151c0*/  FMUL.FTZ R26, R26, R39 ;  /* 0x000000271a1a7220 */ /* 0x000fe20000410000 */
[----:B------:R-:W-:Y:S01]  /*151d0*/  HADD2.F32 R21, -RZ, R41.H0_H0 ;  /* 0x20000029ff157230 */ /* 0x000fe20000004100 */
[----:B------:R-:W-:Y:S01]  /*151e0*/  F2FP.F16.E4M3.UNPACK_B R42, R42.H1 ;  /* 0x0000002aff2a723e */ /* 0x000fe200030006ff */
[----:B------:R-:W-:Y:S01]  /*151f0*/  HADD2.F32 R40, -RZ, R36.H0_H0 ;  /* 0x20000024ff287230 */ /* 0x000fe20000004100 */
[----:B------:R-:W-:Y:S01]  /*15200*/  F2FP.F16.E4M3.UNPACK_B R4, R38 ;  /* 0x00000026ff04723e */ /* 0x000fe200020006ff */
[----:B------:R-:W-:-:S02]  /*15210*/  HADD2.F32 R27, -RZ, R37.H0_H0 ;  /* 0x20000025ff1b7230 */ /* 0x000fc40000004100 */
[C---:B------:R-:W-:Y:S01]  /*15220*/  FMUL.FTZ R58, R21.reuse, R56 ;  /* 0x00000038153a7220 */ /* 0x040fe20000410000 */
[----:B------:R-:W-:Y:S02]  /*15230*/  HADD2.F32 R41, -RZ, R41.H1_H1 ;  /* 0x30000029ff297230 */ /* 0x000fe40000004100 */
[-C--:B------:R-:W-:Y:S01]  /*15240*/  FMUL.FTZ R63, R21, R40.reuse ;  /* 0x00000028153f7220 */ /* 0x080fe20000410000 */
[C---:B------:R-:W-:Y:S01]  /*15250*/  FFMA.FTZ R21, R24.reuse, R39, -R61 ;  /* 0x0000002718157223 */ /* 0x040fe2000001083d */
[----:B------:R-:W-:Y:S01]  /*15260*/  FFMA.FTZ R24, R24, R43, R26 ;  /* 0x0000002b18187223 */ /* 0x000fe2000001001a */
[C---:B------:R-:W-:Y:S01]  /*15270*/  FFMA.FTZ R26, R27.reuse, R40, -R58 ;  /* 0x000000281b1a7223 */ /* 0x040fe2000001083a */
[-C--:B------:R-:W-:Y:S01]  /*15280*/  F2FP.F16.E4M3.UNPACK_B R58, R59.reuse ;  /* 0x0000003bff3a723e */ /* 0x080fe200020006ff */
[----:B------:R-:W-:Y:S01]  /*15290*/  FFMA.FTZ R27, R27, R56, R63 ;  /* 0x000000381b1b7223 */ /* 0x000fe2000001003f */
[-C--:B------:R-:W-:Y:S01]  /*152a0*/  F2FP.F16.E4M3.UNPACK_B R43, R54.reuse ;  /* 0x00000036ff2b723e */ /* 0x080fe200020006ff */
[----:B------:R-:W-:Y:S01]  /*152b0*/  HADD2.F32 R39, -RZ, R36.H1_H1 ;  /* 0x30000024ff277230 */ /* 0x000fe20000004100 */
[----:B------:R-:W-:Y:S01]  /*152c0*/  F2FP.F16.E4M3.UNPACK_B R59, R59.H1 ;  /* 0x0000003bff3b723e */ /* 0x000fe200030006ff */
[----:B------:R-:W-:Y:S01]  /*152d0*/  HADD2.F32 R56, -RZ, R55.H1_H1 ;  /* 0x30000037ff387230 */ /* 0x000fe20000004100 */
[----:B------:R-:W-:Y:S01]  /*152e0*/  F2FP.F16.E4M3.UNPACK_B R54, R54.H1 ;  /* 0x00000036ff36723e */ /* 0x000fe200030006ff */
[----:B------:R-:W-:Y:S01]  /*152f0*/  HADD2.F32 R36, -RZ, R37.H1_H1 ;  /* 0x30000025ff247230 */ /* 0x000fe20000004100 */
[----:B------:R-:W-:Y:S01]  /*15300*/  F2FP.F16.E4M3.UNPACK_B R38, R38.H1 ;  /* 0x00000026ff26723e */ /* 0x000fe200030006ff */
[----:B------:R-:W-:-:S02]  /*15310*/  HADD2.F32 R60, -RZ, R58.H0_H0 ;  /* 0x2000003aff3c7230 */ /* 0x000fc40000004100 */
[C---:B------:R-:W-:Y:S01]  /*15320*/  FMUL.FTZ R61, R41.reuse, R56 ;  /* 0x00000038293d7220 */ /* 0x040fe20000410000 */
[----:B------:R-:W-:Y:S02]  /*15330*/  HADD2.F32 R37, -RZ, R52.H0_H0 ;  /* 0x20000034ff257230 */ /* 0x000fe40000004100 */
[----:B------:R-:W-:Y:S01]  /*15340*/  FMUL.FTZ R41, R41, R39 ;  /* 0x0000002729297220 */ /* 0x000fe20000410000 */
[--C-:B------:R-:W-:Y:S02]  /*15350*/  HADD2.F32 R55, -RZ, R43.reuse.H0_H0 ;  /* 0x2000002bff377230 */ /* 0x100fe40000004100 */
[----:B------:R-:W-:Y:S02]  /*15360*/  HADD2.F32 R40, -RZ, R48.H0_H0 ;  /* 0x20000030ff287230 */ /* 0x000fe40000004100 */
[C---:B------:R-:W-:Y:S01]  /*15370*/  FMUL.FTZ R63, R37.reuse, R60 ;  /* 0x0000003c253f7220 */ /* 0x040fe20000410000 */
[----:B------:R-:W-:Y:S02]  /*15380*/  HADD2.F32 R58, -RZ, R58.H1_H1 ;  /* 0x3000003aff3a7230 */ /* 0x000fe40000004100 */
[----:B------:R-:W-:Y:S01]  /*15390*/  FMUL.FTZ R65, R37, R55 ;  /* 0x0000003725417220 */ /* 0x000fe20000410000 */
[C---:B------:R-:W-:Y:S01]  /*153a0*/  FFMA.FTZ R37, R36.reuse, R39, -R61 ;  /* 0x0000002724257223 */ /* 0x040fe2000001083d */
[----:B------:R-:W-:Y:S01]  /*153b0*/  FFMA.FTZ R36, R36, R56, R41 ;  /* 0x0000003824247223 */ /* 0x000fe20000010029 */
[C---:B------:R-:W-:Y:S01]  /*153c0*/  FFMA.FTZ R39, R40.reuse, R55, -R63 ;  /* 0x0000003728277223 */ /* 0x040fe2000001083f */
[----:B------:R-:W-:Y:S01]  /*153d0*/  FFMA.FTZ R40, R40, R60, R65 ;  /* 0x0000003c28287223 */ /* 0x000fe20000010041 */
[----:B------:R-:W-:-:S02]  /*153e0*/  HADD2.F32 R55, -RZ, R43.H1_H1 ;  /* 0x3000002bff377230 */ /* 0x000fc40000004100 */
[----:B------:R-:W-:Y:S01]  /*153f0*/  HADD2.F32 R41, -RZ, R48.H1_H1 ;  /* 0x30000030ff297230 */ /* 0x000fe20000004100 */
[----:B------:R-:W-:Y:S01]  /*15400*/  F2FP.SATFINITE.E4M3.F32.PACK_AB_MERGE_C R27, R36, R27, RZ ;  /* 0x0000001b241b723e */ /* 0x000fe200048070ff */
[----:B------:R-:W-:Y:S02]  /*15410*/  HADD2.F32 R52, -RZ, R52.H1_H1 ;  /* 0x30000034ff347230 */ /* 0x000fe40000004100 */
[----:B------:R-:W-:Y:S01]  /*15420*/  HADD2.F32 R60, -RZ, R59.H0_H0 ;  /* 0x2000003bff3c7230 */ /* 0x000fe20000004100 */
[----:B------:R-:W-:Y:S01]  /*15430*/  F2FP.SATFINITE.E4M3.F32.PACK_AB_MERGE_C R25, R24, R25, R27 ;  /* 0x000000191819723e */ /* 0x000fe2000480701b */
        /* <DEDUP_REMOVED lines=8> */
[----:B------:R-:W-:Y:S01]  /*154c0*/  FFMA.FTZ R48, R41, R55, -R62 ;  /* 0x0000003729307223 */ /* 0x000fe2000001083e */
[C---:B------:R-:W-:Y:S01]  /*154d0*/  FFMA.FTZ R63, R43.reuse, R56, -R52 ;  /* 0x000000382b3f7223 */ /* 0x040fe20000010834 */
[----:B------:R-:W-:Y:S01]  /*154e0*/  F2FP.F16.E4M3.UNPACK_B R55, R57.H1 ;  /* 0x00000039ff37723e */ /* 0x000fe200030006ff */
[----:B------:R-:W-:Y:S01]  /*154f0*/  FFMA.FTZ R65, R43, R60, R65 ;  /* 0x0000003c2b417223 */ /* 0x000fe20000010041 */
[----:B------:R-:W-:Y:S01]  /*15500*/  HADD2.F32 R60, -RZ, R59.H1_H1 ;  /* 0x3000003bff3c7230 */ /* 0x000fe20000004100 */
[----:B------:R-:W-:Y:S01]  /*15510*/  F2FP.F16.E4M3.UNPACK_B R52, R45.H1 ;  /* 0x0000002dff34723e */ /* 0x000fe200030006ff */
[----:B------:R-:W-:Y:S01]  /*15520*/  FFMA.FTZ R61, R41, R58, R61 ;  /* 0x0000003a293d7223 */ /* 0x000fe2000001003d */
[----:B------:R-:W-:Y:S01]  /*15530*/  HADD2.F32 R56, -RZ, R54.H1_H1 ;  /* 0x30000036ff387230 */ /* 0x000fe20000004100 */
[----:B------:R-:W-:Y:S01]  /*15540*/  F2FP.F16.E4M3.UNPACK_B R57, R57 ;  /* 0x00000039ff39723e */ /* 0x000fe200020006ff */
        /* <DEDUP_REMOVED lines=8> */
[----:B------:R-:W-:-:S02]  /*155d0*/  HADD2.F32 R41, -RZ, R47.H0_H0 ;  /* 0x2000002fff297230 */ /* 0x000fc40000004100 */
[C---:B------:R-:W-:Y:S01]  /*155e0*/  FMUL.FTZ R62, R43.reuse, R58 ;  /* 0x0000003a2b3e7220 */ /* 0x040fe20000410000 */
[----:B------:R-:W-:Y:S02]  /*155f0*/  HADD2.F32 R56, -RZ, R55.H1_H1 ;  /* 0x30000037ff387230 */ /* 0x000fe40000004100 */
[----:B------:R-:W-:Y:S01]  /*15600*/  FMUL.FTZ R43, R43, R54 ;  /* 0x000000362b2b7220 */ /* 0x000fe20000410000 */
[----:B------:R-:W-:Y:S01]  /*15610*/  HADD2.F32 R51, -RZ, R51.H1_H1 ;  /* 0x30000033ff337230 */ /* 0x000fe20000004100 */
[----:B------:R-:W-:Y:S01]  /*15620*/  F2FP.F16.E4M3.UNPACK_B R45, R45 ;  /* 0x0000002dff2d723e */ /* 0x000fe200020006ff */
[----:B------:R-:W-:Y:S02]  /*15630*/  HADD2.F32 R52, -RZ, R52.H1_H1 ;  /* 0x30000034ff347230 */ /* 0x000fe40000004100 */
[----:B------:R-:W-:Y:S01]  /*15640*/  FFMA.FTZ R53, R41, R58, R43 ;  /* 0x0000003a29357223 */ /* 0x000fe2000001002b */
[----:B------:R-:W-:Y:S02]  /*15650*/  HADD2.F32 R47, -RZ, R47.H1_H1 ;  /* 0x3000002fff2f7230 */ /* 0x000fe40000004100 */
[----:B------:R-:W-:Y:S01]  /*15660*/  FMUL.FTZ R58, R51, R56 ;  /* 0x00000038333a7220 */ /* 0x000fe20000410000 */
[----:B------:R-:W-:Y:S01]  /*15670*/  FFMA.FTZ R62, R41, R54, -R62 ;  /* 0x00000036293e7223 */ /* 0x000fe2000001083e */
[----:B------:R-:W-:Y:S01]  /*15680*/  FMUL.FTZ R41, R51, R52 ;  /* 0x0000003433297220 */ /* 0x000fe20000410000 */
[----:B------:R-:W-:-:S02]  /*15690*/  HADD2.F32 R54, -RZ, R57.H0_H0 ;  /* 0x20000039ff367230 */ /* 0x000fc40000004100 */
[C---:B------:R-:W-:Y:S01]  /*156a0*/  FFMA.FTZ R51, R47.reuse, R52, -R58 ;  /* 0x000000342f337223 */ /* 0x040fe2000001083a */
[----:B------:R-:W-:Y:S02]  /*156b0*/  HADD2.F32 R43, -RZ, R50.H0_H0 ;  /* 0x20000032ff2b7230 */ /* 0x000fe40000004100 */
        /* <DEDUP_REMOVED lines=13> */
[----:B------:R-:W-:Y:S01]  /*15790*/  F2FP.F16.E4M3.UNPACK_B R41, R20.H1 ;  /* 0x00000014ff29723e */ /* 0x000fe200030006ff */
        /* <DEDUP_REMOVED lines=17> */
[----:B------:R-:W-:Y:S01]  /*158b0*/  F2FP.SATFINITE.E4M3.F32.PACK_AB_MERGE_C R65, R66, R65, RZ ;  /* 0x000000414241723e */ /* 0x000fe200048070ff */
[C---:B------:R-:W-:Y:S01]  /*158c0*/  FFMA.FTZ R52, R41.reuse, R46, -R52 ;  /* 0x0000002e29347223 */ /* 0x040fe20000010834 */
[----:B------:R-:W-:Y:S01]  /*158d0*/  FFMA.FTZ R54, R41, R50, R54 ;  /* 0x0000003229367223 */ /* 0x000fe20000010036 */
[C---:B------:R-:W-:Y:S01]  /*158e0*/  FFMA.FTZ R55, R38.reuse, R45, -R43 ;  /* 0x0000002d26377223 */ /* 0x040fe2000001082b */
[----:B------:R-:W-:Y:S01]  /*158f0*/  FFMA.FTZ R59, R38, R47, R42 ;  /* 0x0000002f263b7223 */ /* 0x000fe2000001002a */
[--C-:B------:R-:W-:Y:S01]  /*15900*/  HADD2.F32 R38, -RZ, R20.reuse.H0_H0 ;  /* 0x20000014ff267230 */ /* 0x100fe20000004100 */
[----:B------:R-:W-:Y:S01]  /*15910*/  F2FP.SATFINITE.E4M3.F32.PACK_AB_MERGE_C R53, R60, R53, RZ ;  /* 0x000000353c35723e */ /* 0x000fe200048070ff */
[----:B------:R-:W-:Y:S01]  /*15920*/  HADD2.F32 R41, -RZ, R20.H1_H1 ;  /* 0x30000014ff297230 */ /* 0x000fe20000004100 */
[----:B------:R-:W-:Y:S01]  /*15930*/  F2FP.SATFINITE.E4M3.F32.PACK_AB_MERGE_C R52, R55, R52, RZ ;  /* 0x000000343734723e */ /* 0x000fe200048070ff */
[----:B------:R-:W-:Y:S01]  /*15940*/  HADD2.F32 R42, -RZ, R5.H0_H0 ;  /* 0x20000005ff2a7230 */ /* 0x000fe20000004100 */
[----:B------:R-:W-:Y:S01]  /*15950*/  F2FP.SATFINITE.E4M3.F32.PACK_AB_MERGE_C R27, R61, R40, R65 ;  /* 0x000000283d1b723e */ /* 0x000fe20004807041 */
[----:B------:R-:W-:Y:S01]  /*15960*/  HADD2.F32 R20, -RZ, R7.H0_H0 ;  /* 0x20000007ff147230 */ /* 0x000fe20000004100 */
[----:B------:R-:W-:Y:S01]  /*15970*/  F2FP.SATFINITE.E4M3.F32.PACK_AB_MERGE_C R24, R57, R58, R53 ;  /* 0x0000003a3918723e */ /* 0x000fe20004807035 */
[----:B------:R-:W-:-:S02]  /*15980*/  HADD2.F32 R43, -RZ, R5.H1_H1 ;  /* 0x30000005ff2b7230 */ /* 0x000fc40000004100 */
        /* <DEDUP_REMOVED lines=19> */
[----:B------:R-:W-:-:S03]  /*15ac0*/  F2FP.SATFINITE.E4M3.F32.PACK_AB_MERGE_C R26, R20, R45, R26 ;  /* 0x0000002d141a723e */ /* 0x000fc6000480701a */
[----:B------:R1:W-:Y:S04]  /*15ad0*/  STS.128 [R67+0x14400], R4 ;  /* 0x0144000443007388 */ /* 0x0003e80000000c00 */
[----:B------:R1:W-:Y:S02]  /*15ae0*/  STS.128 [R0+0x14400], R24 ;  /* 0x0144001800007388 */ /* 0x0003e40000000c00 */
.L_x_2441:
[----:B------:R-:W-:Y:S05]  /*15af0*/  BSYNC B1 ;  /* 0x0000000000017941 */ /* 0x000fea0003800000 */
.L_x_2440:
[----:B------:R-:W-:Y:S04]  /*15b00*/  BSSY B1, `(.L_x_2442) ;  /* 0x0000102000017945 */ /* 0x000fe80003800000 */
[----:B------:R-:W-:Y:S05]  /*15b10*/  @P1 BRA `(.L_x_2443) ;  /* 0x0000001000001947 */ /* 0x000fea0003800000 */
[----:B------:R-:W3:Y:S04]  /*15b20*/  LDL R20, [R1+0xc] ;  /* 0x00000c0001147983 */ /* 0x000ee80000100800 */
[----:B------:R-:W4:Y:S01]  /*15b30*/  LDL R59, [R1+0x60] ;  /* 0x00006000013b7983 */ /* 0x000f220000100800 */
[----:B-1---5:R-:W-:Y:S02]  /*15b40*/  SHF.R.U32.HI R0, RZ, 0x8, R28 ;  /* 0x00000008ff007819 */ /* 0x022fe4000001161c */
[----:B------:R-:W-:Y:S02]  /*15b50*/  LOP3.LUT R5, R28, 0xff, RZ, 0xc0, !PT ;  /* 0x000000ff1c057812 */ /* 0x000fe400078ec0ff */
[----:B------:R-:W-:Y:S02]  /*15b60*/  LOP3.LUT R4, R0, 0xff, RZ, 0xc0, !PT ;  /* 0x000000ff00047812 */ /* 0x000fe400078ec0ff */
[----:B--2---:R-:W-:-:S02]  /*15b70*/  LOP3.LUT R21, R31, 0xff, RZ, 0xc0, !PT ;  /* 0x000000ff1f157812 */ /* 0x004fc400078ec0ff */
[----:B0-----:R-:W-:Y:S02]  /*15b80*/  PRMT R37, R4, 0x7604, R5 ;  /* 0x0000760404257816 */ /* 0x001fe40000000005 */
[----:B------:R-:W-:Y:S02]  /*15b90*/  SHF.R.U32.HI R24, RZ, 0x8, R8 ;  /* 0x00000008ff187819 */ /* 0x000fe40000011608 */
[----:B------:R-:W-:Y:S02]  /*15ba0*/  SHF.R.U32.HI R6, RZ, 0x8, R29 ;  /* 0x00000008ff067819 */ /* 0x000fe4000001161d */
[----:B------:R-:W-:Y:S02]  /*15bb0*/  LOP3.LUT R25, R8, 0xff, RZ, 0xc0, !PT ;  /* 0x000000ff08197812 */ /* 0x000fe400078ec0ff */
[----:B------:R-:W-:Y:S02]  /*15bc0*/  LOP3.LUT R24, R24, 0xff, RZ, 0xc0, !PT ;  /* 0x000000ff18187812 */ /* 0x000fe400078ec0ff */
[----:B------:R-:W-:-:S02]  /*15bd0*/  LOP3.LUT R7, R29, 0xff, RZ, 0xc0, !PT ;  /* 0x000000ff1d077812 */ /* 0x000fc400078ec0ff */
[----:B------:R-:W-:Y:S02]  /*15be0*/  LOP3.LUT R6, R6, 0xff, RZ, 0xc0, !PT ;  /* 0x000000ff06067812 */ /* 0x000fe400078ec0ff */
[----:B------:R-:W-:Y:S02]  /*15bf0*/  PRMT R43, R24, 0x7604, R25 ;  /* 0x00007604182b7816 */ /* 0x000fe40000000019 */
[----:B------:R-:W-:Y:S02]  /*15c00*/  LOP3.LUT R25, R9, 0xff, RZ, 0xc0, !PT ;  /* 0x000000ff09197812 */ /* 0x000fe400078ec0ff */
[----:B------:R-:W-:Y:S02]  /*15c10*/  SHF.R.U32.HI R24, RZ, 0x8, R11 ;  /* 0x00000008ff187819 */ /* 0x000fe4000001160b */
[----:B------:R-:W-:Y:S02]  /*15c20*/  PRMT R36, R6, 0x7604, R7 ;  /* 0x0000760406247816 */ /* 0x000fe40000000007 */
[----:B------:R-:W-:-:S02]  /*15c30*/  SHF.R.U32.HI R6, RZ, 0x8, R30 ;  /* 0x00000008ff067819 */ /* 0x000fc4000001161e */
[----:B------:R-:W-:Y:S02]  /*15c40*/  LOP3.LUT R27, R10, 0xff, RZ, 0xc0, !PT ;  /* 0x000000ff0a1b7812 */ /* 0x000fe400078ec0ff */
[----:B------:R-:W-:Y:S02]  /*15c50*/  LOP3.LUT R24, R24, 0xff, RZ, 0xc0, !PT ;  /* 0x000000ff18187812 */ /* 0x000fe400078ec0ff */
[----:B------:R-:W-:Y:S02]  /*15c60*/  LOP3.LUT R47, R11, 0xff, RZ, 0xc0, !PT ;  /* 0x000000ff0b2f7812 */ /* 0x000fe400078ec0ff */
[----:B------:R-:W-:Y:S02]  /*15c70*/  LOP3.LUT R7, R30, 0xff, RZ, 0xc0, !PT ;  /* 0x000000ff1e077812 */ /* 0x000fe400078ec0ff */
[----:B------:R-:W-:Y:S02]  /*15c80*/  LOP3.LUT R6, R6, 0xff, RZ, 0xc0, !PT ;  /* 0x000000ff06067812 */ /* 0x000fe400078ec0ff */
[----:B------:R-:W-:-:S02]  /*15c90*/  PRMT R55, R24, 0x7604, R47 ;  /* 0x0000760418377816 */ /* 0x000fc4000000002f */
[----:B------:R-:W-:Y:S02]  /*15ca0*/  PRMT R39, R6, 0x7604, R7 ;  /* 0x0000760406277816 */ /* 0x000fe40000000007 */
[----:B------:R-:W-:Y:S02]  /*15cb0*/  SHF.R.U32.HI R40, RZ, 0x10, R31 ;  /* 0x00000010ff287819 */ /* 0x000fe4000001161f */
[----:B------:R-:W-:Y:S02]  /*15cc0*/  SHF.R.U32.HI R38, RZ, 0x10, R30 ;  /* 0x00000010ff267819 */ /* 0x000fe4000001161e */
[----:B------:R-:W-:Y:S02]  /*15cd0*/  LOP3.LUT R40, R40, 0xff, RZ, 0xc0, !PT ;  /* 0x000000ff28287812 */ /* 0x000fe400078ec0ff */
[----:B------:R-:W-:-:S04]  /*15ce0*/  LOP3.LUT R38, R38, 0xff, RZ, 0xc0, !PT ;  /* 0x000000ff26267812 */ /* 0x000fc800078ec0ff */
[----:B------:R-:W-:Y:S02]  /*15cf0*/  PRMT R39, R38, 0x7054, R39 ;  /* 0x0000705426277816 */ /* 0x000fe40000000027 */
[----:B------:R-:W-:-:S04]  /*15d00*/  SHF.R.U32.HI R38, RZ, 0x10, R10 ;  /* 0x00000010ff267819 */ /* 0x000fc8000001160a */
[----:B------:R-:W-:Y:S02]  /*15d10*/  LOP3.LUT R38, R38, 0xff, RZ, 0xc0, !PT ;  /* 0x000000ff26267812 */ /* 0x000fe400078ec0ff */
[----:B---3--:R-:W-:Y:S02]  /*15d20*/  LEA.HI R0, R3, R20, RZ, 0x1c ;  /* 0x0000001403007211 */ /* 0x008fe400078fe0ff */
[----:B------:R-:W-:Y:S02]  /*15d30*/  SHF.R.U32.HI R20, RZ, 0x8, R31 ;  /* 0x00000008ff147819 */ /* 0x000fe4000001161f */
[----:B------:R-:W-:Y:S02]  /*15d40*/  SHF.R.S32.HI R5, RZ, 0x1f, R0 ;  /* 0x0000001fff057819 */ /* 0x000fe40000011400 */
[----:B------:R-:W-:Y:S02]  /*15d50*/  LOP3.LUT R20, R20, 0xff, RZ, 0xc0, !PT ;  /* 0x000000ff14147812 */ /* 0x000fe400078ec0ff */
[----:B------:R-:W-:Y:S01]  /*15d60*/  LEA.HI R4, R5, R0, RZ, 0x2 ;  /* 0x0000000005047211 */ /* 0x000fe200078f10ff */
[----:B------:R-:W-:Y:S01]  /*15d70*/  IMAD.SHL.U32 R5, R0, 0x10, RZ ;  /* 0x0000001000057824 */ /* 0x000fe200078e00ff */
[----:B------:R-:W-:-:S02]  /*15d80*/  PRMT R41, R20, 0x7604, R21 ;  /* 0x0000760414297816 */ /* 0x000fc40000000015 */
[----:B------:R-:W-:Y:S01]  /*15d90*/  SHF.R.U32.HI R20, RZ, 0x8, R10 ;  /* 0x00000008ff147819 */ /* 0x000fe2000001160a */
[----:B------:R-:W-:Y:S01]  /*15da0*/  IMAD.SHL.U32 R4, R4, 0x800, RZ ;  /* 0x0000080004047824 */ /* 0x000fe200078e00ff */
[----:B------:R-:W-:Y:S02]  /*15db0*/  LOP3.LUT R0, R198, 0x30, R5, 0xf8, !PT ;  /* 0x00000030c6007812 */ /* 0x000fe400078ef805 */
[----:B------:R-:W-:Y:S02]  /*15dc0*/  LOP3.LUT R20, R20, 0xff, RZ, 0xc0, !PT ;  /* 0x000000ff14147812 */ /* 0x000fe400078ec0ff */
[----:B------:R-:W-:Y:S02]  /*15dd0*/  LOP3.LUT R0, R0, R199, RZ, 0x3c, !PT ;  /* 0x000000c700007212 */ /* 0x000fe400078e3cff */
[----:B------:R-:W-:Y:S02]  /*15de0*/  LOP3.LUT R5, R4, 0xffffe000, RZ, 0xc0, !PT ;  /* 0xffffe00004057812 */ /* 0x000fe400078ec0ff */
[----:B------:R-:W-:-:S02]  /*15df0*/  PRMT R49, R20, 0x7604, R27 ;  /* 0x0000760414317816 */ /* 0x000fc4000000001b */
[----:B------:R-:W-:Y:S02]  /*15e00*/  IADD3 R21, R0, R200, R5 ;  /* 0x000000c800157210 */ /* 0x000fe40007ffe005 */
[----:B------:R-:W-:Y:S01]  /*15e10*/  SHF.R.U32.HI R0, RZ, 0x8, R9 ;  /* 0x00000008ff007819 */ /* 0x000fe20000011609 */
[----:B----4-:R-:W-:Y:S01]  /*15e20*/  LDS.128 R4, [R59+0x14400] ;  /* 0x014400003b047984 */ /* 0x010fe20000000c00 */
[----:B------:R-:W-:Y:S02]  /*15e30*/  SHF.R.U32.HI R20, RZ, 0x10, R28 ;  /* 0x00000010ff147819 */ /* 0x000fe4000001161c */
[----:B------:R-:W-:Y:S02]  /*15e40*/  LOP3.LUT R0, R0, 0xff, RZ, 0xc0, !PT ;  /* 0x000000ff00007812 */ /* 0x000fe400078ec0ff */
[----:B------:R-:W-:Y:S02]  /*15e50*/  LOP3.LUT R20, R20, 0xff, RZ, 0xc0, !PT ;  /* 0x000000ff14147812 */ /* 0x000fe400078ec0ff */
[----:B------:R-:W-:Y:S01]  /*15e60*/  PRMT R45, R0, 0x7604, R25 ;  /* 0x00007604002d7816 */ /* 0x000fe20000000019 */
[----:B------:R-:W-:Y:S01]  /*15e70*/  IMAD.IADD R0, R16, 0x1, R21 ;  /* 0x0000000110007824 */ /* 0x000fe200078e0215 */
[----:B------:R-:W-:-:S02]  /*15e80*/  SHF.R.U32.HI R21, RZ, 0x10, R29 ;  /* 0x00000010ff157819 */ /* 0x000fc4000001161d */
[----:B------:R-:W-:Y:S02]  /*15e90*/  PRMT R41, R40, 0x7054, R41 ;  /* 0x0000705428297816 */ /* 0x000fe40000000029 */
[----:B------:R-:W0:Y:S01]  /*15ea0*/  LDS.128 R24, [R0+0x14400] ;  /* 0x0144000000187984 */ /* 0x000e220000000c00 */
[----:B------:R-:W-:Y:S02]  /*15eb0*/  LOP3.LUT R21, R21, 0xff, RZ, 0xc0, !PT ;  /* 0x000000ff15157812 */ /* 0x000fe400078ec0ff */
[----:B------:R-:W-:Y:S02]  /*15ec0*/  SHF.R.U32.HI R40, RZ, 0x10, R11 ;  /* 0x00000010ff287819 */ /* 0x000fe4000001160b */
[----:B------:R-:W-:Y:S02]  /*15ed0*/  PRMT R21, R21, 0x7054, R36 ;  /* 0x0000705415157816 */ /* 0x000fe40000000024 */
[----:B------:R-:W-:Y:S02]  /*15ee0*/  SHF.R.U32.HI R36, RZ, 0x10, R9 ;  /* 0x00000010ff247819 */ /* 0x000fe40000011609 */
[----:B------:R-:W-:-:S02]  /*15ef0*/  PRMT R37, R20, 0x7054, R37 ;  /* 0x0000705414257816 */ /* 0x000fc40000000025 */
[----:B------:R-:W-:Y:S02]  /*15f00*/  LOP3.LUT R36, R36, 0xff, RZ, 0xc0, !PT ;  /* 0x000000ff24247812 */ /* 0x000fe400078ec0ff */
[----:B------:R-:W-:Y:S02]  /*15f10*/  SHF.R.U32.HI R20, RZ, 0x10, R8 ;  /* 0x00000010ff147819 */ /* 0x000fe40000011608 */
[----:B------:R-:W-:Y:S02]  /*15f20*/  LOP3.LUT R40, R40, 0xff, RZ, 0xc0, !PT ;  /* 0x000000ff28287812 */ /* 0x000fe400078ec0ff */
[----:B------:R-:W-:Y:S02]  /*15f30*/  PRMT R51, R36, 0x7054, R45 ;  /* 0x0000705424337816 */ /* 0x000fe4000000002d */
[----:B------:R-:W-:Y:S02]  /*15f40*/  LOP3.LUT R20, R20, 0xff, RZ, 0xc0, !PT ;  /* 0x000000ff14147812 */ /* 0x000fe400078ec0ff */
[----:B------:R-:W-:-:S02]  /*15f50*/  PRMT R55, R40, 0x7054, R55 ;  /* 0x0000705428377816 */ /* 0x000fc40000000037 */
[----:B------:R-:W-:Y:S02]  /*15f60*/  LOP3.LUT R51, R51, 0xff000000, R9, 0xf8, !PT ;  /* 0xff00000033337812 */ /* 0x000fe400078ef809 */
[----:B------:R-:W-:Y:S02]  /*15f70*/  LOP3.LUT R21, R21, 0xff000000, R29, 0xf8, !PT ;  /* 0xff00000015157812 */ /* 0x000fe400078ef81d */
[----:B------:R-:W-:Y:S02]  /*15f80*/  PRMT R47, R20, 0x7054, R43 ;  /* 0x00007054142f7816 */ /* 0x000fe4000000002b */
[----:B------:R-:W-:Y:S02]  /*15f90*/  PRMT R53, R38, 0x7054, R49 ;  /* 0x0000705426357816 */ /* 0x000fe40000000031 */
[----:B------:R-:W-:Y:S02]  /*15fa0*/  LOP3.LUT R55, R55, 0xff000000, R11, 0xf8, !PT ;  /* 0xff00000037377812 */ /* 0x000fe400078ef80b */
[----:B------:R-:W-:-:S02]  /*15fb0*/  LOP3.LUT R20, R39, 0xff000000, R30, 0xf8, !PT ;  /* 0xff00000027147812 */ /* 0x000fc400078ef81e */
[----:B------:R-:W-:Y:S02]  /*15fc0*/  F2FP.F16.E4M3.UNPACK_B R46, R51 ;  /* 0x00000033ff2e723e */ /* 0x000fe400020006ff */
[----:B------:R-:W-:Y:S02]  /*15fd0*/  F2FP.F16.E4M3.UNPACK_B R30, R21 ;  /* 0x00000015ff1e723e */ /* 0x000fe400020006ff */
[----:B------:R-:W-:Y:S01]  /*15fe0*/  LOP3.LUT R49, R47, 0xff000000, R8, 0xf8, !PT ;  /* 0xff0000002f317812 */ /* 0x000fe200078ef808 */
[----:B------:R-:W-:Y:S01]  /*15ff0*/  HADD2.F32 R48, -RZ, R46.H0_H0 ;  /* 0x2000002eff307230 */ /* 0x000fe20000004100 */
[----:B0-----:R-:W-:Y:S01]  /*16000*/  F2FP.F16.E4M3.UNPACK_B R11, R25 ;  /* 0x00000019ff0b723e */ /* 0x001fe200020006ff */
[----:B------:R-:W-:Y:S01]  /*16010*/  HADD2.F32 R42, -RZ, R30.H0_H0 ;  /* 0x2000001eff2a7230 */ /* 0x000fe20000004100 */
[----:B------:R-:W-:Y:S01]  /*16020*/  LOP3.LUT R45, R37, 0xff000000, R28, 0xf8, !PT ;  /* 0xff000000252d7812 */ /* 0x000fe200078ef81c */
[----:B------:R-:W-:Y:S01]  /*16030*/  HADD2.F32 R46, -RZ, R46.H1_H1 ;  /* 0x3000002eff2e7230 */ /* 0x000fe20000004100 */
[----:B------:R-:W-:Y:S01]  /*16040*/  LOP3.LUT R8, R53, 0xff000000, R10, 0xf8, !PT ;  /* 0xff00000035087812 */ /* 0x000fe200078ef80a */
[----:B------:R-:W-:Y:S01]  /*16050*/  HADD2.F32 R30, -RZ, R30.H1_H1 ;  /* 0x3000001eff1e7230 */ /* 0x000fe20000004100 */
[----:B------:R-:W-:-:S02]  /*16060*/  F2FP.F16.E4M3.UNPACK_B R10, R5 ;  /* 0x00000005ff0a723e */ /* 0x000fc400020006ff */
[----:B------:R-:W-:Y:S01]  /*16070*/  F2FP.F16.E4M3.UNPACK_B R28, R5.H1 ;  /* 0x00000005ff1c723e */ /* 0x000fe200030006ff */
[--C-:B------:R-:W-:Y:S01]  /*16080*/  HADD2.F32 R5, -RZ, R11.reuse.H0_H0 ;  /* 0x2000000bff057230 */ /* 0x100fe20000004100 */
[----:B------:R-:W-:Y:S01]  /*16090*/  LOP3.LUT R43, R41, 0xff000000, R31, 0xf8, !PT ;  /* 0xff000000292b7812 */ /* 0x000fe200078ef81f */
[--C-:B------:R-:W-:Y:S01]  /*160a0*/  HADD2.F32 R9, -RZ, R10.reuse.H0_H0 ;  /* 0x2000000aff097230 */ /* 0x100fe20000004100 */
[-C--:B------:R-:W-:Y:S01]  /*160b0*/  F2FP.F16.E4M3.UNPACK_B R39, R24.reuse ;  /* 0x00000018ff27723e */ /* 0x080fe200020006ff */
[----:B------:R-:W-:Y:S01]  /*160c0*/  HADD2.F32 R11, -RZ, R11.H1_H1 ;  /* 0x3000000bff0b7230 */ /* 0x000fe20000004100 */
[----:B------:R-:W-:Y:S01]  /*160d0*/  F2FP.F16.E4M3.UNPACK_B R40, R24.H1 ;  /* 0x00000018ff28723e */ /* 0x000fe200030006ff */
[C---:B------:R-:W-:Y:S01]  /*160e0*/  FMUL.FTZ R24, R5.reuse, R48 ;  /* 0x0000003005187220 */ /* 0x040fe20000410000 */
[-C--:B------:R-:W-:Y:S02]  /*160f0*/  F2FP.F16.E4M3.UNPACK_B R38, R27.reuse ;  /* 0x0000001bff26723e */ /* 0x080fe400020006ff */
[----:B------:R-:W-:Y:S01]  /*16100*/  F2FP.F16.E4M3.UNPACK_B R41, R27.H1 ;  /* 0x0000001bff29723e */ /* 0x000fe200030006ff */
[-C--:B------:R-:W-:Y:S01]  /*16110*/  FMUL.FTZ R27, R5, R42.reuse ;  /* 0x0000002a051b7220 */ /* 0x080fe20000410000 */
[----:B------:R-:W-:Y:S01]  /*16120*/  FFMA.FTZ R5, R9, R42, -R24 ;  /* 0x0000002a09057223 */ /* 0x000fe20000010818 */
[----:B------:R-:W-:Y:S01]  /*16130*/  F2FP.F16.E4M3.UNPACK_B R25, R25.H1 ;  /* 0x00000019ff19723e */ /* 0x000fe200030006ff */
[----:B------:R-:W-:-:S02]  /*16140*/  HADD2.F32 R24, -RZ, R10.H1_H1 ;  /* 0x3000000aff187230 */ /* 0x000fc40000004100 */
[----:B------:R-:W-:Y:S01]  /*16150*/  FFMA.FTZ R9, R9, R48, R27 ;  /* 0x0000003009097223 */ /* 0x000fe2000001001b */
[----:B------:R-:W-:Y:S01]  /*16160*/  F2FP.F16.E4M3.UNPACK_B R51, R51.H1 ;  /* 0x00000033ff33723e */ /* 0x000fe200030006ff */
[C---:B------:R-:W-:Y:S01]  /*16170*/  FMUL.FTZ R53, R11.reuse, R46 ;  /* 0x0000002e0b357220 */ /* 0x040fe20000410000 */
[----:B------:R-:W-:Y:S01]  /*16180*/  F2FP.F16.E4M3.UNPACK_B R27, R21.H1 ;  /* 0x00000015ff1b723e */ /* 0x000fe200030006ff */
        /* <DEDUP_REMOVED lines=10> */
[C---:B------:R-:W-:Y:S01]  /*16230*/  FFMA.FTZ R10, R24.reuse, R30, -R53 ;  /* 0x0000001e180a7223 */ /* 0x040fe20000010835 */
[----:B------:R-:W-:Y:S01]  /*16240*/  FFMA.FTZ R24, R24, R46, R11 ;  /* 0x0000002e18187223 */ /* 0x000fe2000001000b */
[C---:B------:R-:W-:Y:S01]  /*16250*/  FFMA.FTZ R11, R21.reuse, R42, -R48 ;  /* 0x0000002a150b7223 */ /* 0x040fe20000010830 */
[----:B------:R-:W-:Y:S01]  /*16260*/  F2FP.F16.E4M3.UNPACK_B R48, R55 ;  /* 0x00000037ff30723e */ /* 0x000fe200020006ff */
[----:B------:R-:W-:Y:S01]  /*16270*/  FFMA.FTZ R21, R21, R47, R50 ;  /* 0x0000002f15157223 */ /* 0x000fe20000010032 */
[----:B------:R-:W-:Y:S01]  /*16280*/  F2FP.F16.E4M3.UNPACK_B R46, R43 ;  /* 0x0000002bff2e723e */ /* 0x000fe200020006ff */
[----:B------:R-:W-:Y:S01]  /*16290*/  HADD2.F32 R30, -RZ, R28.H1_H1 ;  /* 0x3000001cff1e7230 */ /* 0x000fe20000004100 */
[----:B------:R-:W-:Y:S01]  /*162a0*/  F2FP.F16.E4M3.UNPACK_B R55, R55.H1 ;  /* 0x00000037ff37723e */ /* 0x000fe200030006ff */
[----:B------:R-:W-:Y:S01]  /*162b0*/  HADD2.F32 R25, -RZ, R25.H1_H1 ;  /* 0x30000019ff197230 */ /* 0x000fe20000004100 */
[-C--:B------:R-:W-:Y:S01]  /*162c0*/  F2FP.F16.E4M3.UNPACK_B R31, R4.reuse.H1 ;  /* 0x00000004ff1f723e */ /* 0x080fe200030006ff */
[----:B------:R-:W-:Y:S01]  /*162d0*/  HADD2.F32 R50, -RZ, R48.H0_H0 ;  /* 0x20000030ff327230 */ /* 0x000fe20000004100 */
[----:B------:R-:W-:Y:S01]  /*162e0*/  F2FP.F16.E4M3.UNPACK_B R29, R4 ;  /* 0x00000004ff1d723e */ /* 0x000fe200020006ff */
[----:B------:R-:W-:-:S02]  /*162f0*/  HADD2.F32 R28, -RZ, R38.H0_H0 ;  /* 0x20000026ff1c7230 */ /* 0x000fc40000004100 */
[C---:B------:R-:W-:Y:S01]  /*16300*/  FMUL.FTZ R53, R25.reuse, R51 ;  /* 0x0000003319357220 */ /* 0x040fe20000410000 */
[----:B------:R-:W-:Y:S01]  /*16310*/  HADD2.F32 R42, -RZ, R27.H1_H1 ;  /* 0x3000001bff2a7230 */ /* 0x000fe20000004100 */
[----:B------:R-:W-:Y:S01]  /*16320*/  F2FP.F16.E4M3.UNPACK_B R4, R6 ;  /* 0x00000006ff04723e */ /* 0x000fe200020006ff */
[----:B------:R-:W-:Y:S02]  /*16330*/  HADD2.F32 R47, -RZ, R46.H0_H0 ;  /* 0x2000002eff2f7230 */ /* 0x000fe40000004100 */
[C---:B------:R-:W-:Y:S01]  /*16340*/  FMUL.FTZ R54, R28.reuse, R50 ;  /* 0x000000321c367220 */ /* 0x040fe20000410000 */
[--C-:B------:R-:W-:Y:S02]  /*16350*/  HADD2.F32 R27, -RZ, R36.reuse.H0_H0 ;  /* 0x20000024ff1b7230 */ /* 0x100fe40000004100 */
[-C--:B------:R-:W-:Y:S01]  /*16360*/  FMUL.FTZ R52, R25, R42.reuse ;  /* 0x0000002a19347220 */ /* 0x080fe20000410000 */
[----:B------:R-:W-:Y:S02]  /*16370*/  HADD2.F32 R36, -RZ, R36.H1_H1 ;  /* 0x30000024ff247230 */ /* 0x000fe40000004100 */
[-C--:B------:R-:W-:Y:S01]  /*16380*/  FMUL.FTZ R57, R28, R47.reuse ;  /* 0x0000002f1c397220 */ /* 0x080fe20000410000 */
[C---:B------:R-:W-:Y:S01]  /*16390*/  FFMA.FTZ R28, R30.reuse, R42, -R53 ;  /* 0x0000002a1e1c7223 */ /* 0x040fe20000010835 */
[----:B------:R-:W-:Y:S01]  /*163a0*/  FFMA.FTZ R25, R27, R47, -R54 ;  /* 0x0000002f1b197223 */ /* 0x000fe20000010836 */
[----:B------:R-:W-:Y:S01]  /*163b0*/  FFMA.FTZ R30, R30, R51, R52 ;  /* 0x000000331e1e7223 */ /* 0x000fe20000010034 */
[----:B------:R-:W-:Y:S01]  /*163c0*/  HADD2.F32 R47, -RZ, R46.H1_H1 ;  /* 0x3000002eff2f7230 */ /* 0x000fe20000004100 */
[----:B------:R-:W-:Y:S01]  /*163d0*/  F2FP.F16.E4M3.UNPACK_B R46, R43.H1 ;  /* 0x0000002bff2e723e */ /* 0x000fe200030006ff */
[----:B------:R-:W-:-:S02]  /*163e0*/  HADD2.F32 R51, -RZ, R48.H1_H1 ;  /* 0x30000030ff337230 */ /* 0x000fc40000004100 */
[----:B------:R-:W-:Y:S01]  /*163f0*/  FFMA.FTZ R27, R27, R50, R57 ;  /* 0x000000321b1b7223 */ /* 0x000fe20000010039 */
[----:B------:R-:W-:Y:S01]  /*16400*/  HADD2.F32 R42, -RZ, R38.H1_H1 ;  /* 0x30000026ff2a7230 */ /* 0x000fe20000004100 */
[----:B------:R-:W-:Y:S01]  /*16410*/  F2FP.F16.E4M3.UNPACK_B R7, R6.H1 ;  /* 0x00000006ff07723e */ /* 0x000fe200030006ff */
        /* <DEDUP_REMOVED lines=8> */
[C---:B------:R-:W-:Y:S01]  /*164a0*/  FFMA.FTZ R54, R36.reuse, R47, -R53 ;  /* 0x0000002f24367223 */ /* 0x040fe20000010835 */
[-C--:B------:R-:W-:Y:S01]  /*164b0*/  FMUL.FTZ R43, R43, R48.reuse ;  /* 0x000000302b2b7220 */ /* 0x080fe20000410000 */
[----:B------:R-:W-:Y:S01]  /*164c0*/  FFMA.FTZ R56, R36, R51, R42 ;  /* 0x0000003324387223 */ /* 0x000fe2000001002a */
[----:B------:R-:W-:Y:S01]  /*164d0*/  F2FP.F16.E4M3.UNPACK_B R47, R49.H1 ;  /* 0x00000031ff2f723e */ /* 0x000fe200030006ff */
[C---:B------:R-:W-:Y:S01]  /*164e0*/  FFMA.FTZ R57, R38.reuse, R48, -R57 ;  /* 0x0000003026397223 */ /* 0x040fe20000010839 */
[----:B------:R-:W-:Y:S01]  /*164f0*/  F2FP.F16.E4M3.UNPACK_B R42, R45.H1 ;  /* 0x0000002dff2a723e */ /* 0x000fe200030006ff */
[----:B------:R-:W-:Y:S01]  /*16500*/  FFMA.FTZ R58, R38, R50, R43 ;  /* 0x00000032263a7223 */ /* 0x000fe2000001002b */
[----:B------:R-:W-:Y:S01]  /*16510*/  HADD2.F32 R46, -RZ, R46.H1_H1 ;  /* 0x3000002eff2e7230 */ /* 0x000fe20000004100 */
[----:B------:R-:W-:Y:S01]  /*16520*/  F2FP.F16.E4M3.UNPACK_B R49, R49 ;  /* 0x00000031ff31723e */ /* 0x000fe200020006ff */
[----:B------:R-:W-:Y:S01]  /*16530*/  HADD2.F32 R48, -RZ, R55.H1_H1 ;  /* 0x30000037ff307230 */ /* 0x000fe20000004100 */
[----:B------:R-:W-:Y:S01]  /*16540*/  F2FP.F16.E4M3.UNPACK_B R45, R45 ;  /* 0x0000002dff2d723e */ /* 0x000fe200020006ff */
[----:B------:R-:W-:Y:S01]  /*16550*/  HADD2.F32 R41, -RZ, R41.H1_H1 ;  /* 0x30000029ff297230 */ /* 0x000fe20000004100 */
[----:B------:R-:W-:Y:S01]  /*16560*/  F2FP.F16.E4M3.UNPACK_B R26, R26.H1 ;  /* 0x0000001aff1a723e */ /* 0x000fe200030006ff */
[----:B------:R-:W-:Y:S01]  /*16570*/  HADD2.F32 R51, -RZ, R47.H0_H0 ;  /* 0x2000002fff337230 */ /* 0x000fe20000004100 */
[----:B------:R-:W-:Y:S01]  /*16580*/  F2FP.SATFINITE.E4M3.F32.PACK_AB_MERGE_C R11, R28, R11, RZ ;  /* 0x0000000b1c0b723e */ /* 0x000fe200048070ff */
[----:B------:R-:W-:-:S02]  /*16590*/  HADD2.F32 R38, -RZ, R40.H0_H0 ;  /* 0x20000028ff267230 */ /* 0x000fc40000004100 */
[C---:B------:R-:W-:Y:S01]  /*165a0*/  FMUL.FTZ R50, R41.reuse, R48 ;  /* 0x0000003029327220 */ /* 0x040fe20000410000 */
[----:B------:R-:W-:Y:S02]  /*165b0*/  HADD2.F32 R43, -RZ, R42.H0_H0 ;  /* 0x2000002aff2b7230 */ /* 0x000fe40000004100 */
[----:B------:R-:W-:Y:S01]  /*165c0*/  FMUL.FTZ R53, R41, R46 ;  /* 0x0000002e29357220 */ /* 0x000fe20000410000 */
[----:B------:R-:W-:Y:S02]  /*165d0*/  HADD2.F32 R37, -RZ, R37.H1_H1 ;  /* 0x30000025ff257230 */ /* 0x000fe40000004100 */
[C---:B------:R-:W-:Y:S01]  /*165e0*/  FMUL.FTZ R41, R38.reuse, R51 ;  /* 0x0000003326297220 */ /* 0x040fe20000410000 */
[----:B------:R-:W-:Y:S02]  /*165f0*/  HADD2.F32 R36, -RZ, R31.H0_H0 ;  /* 0x2000001fff247230 */ /* 0x000fe40000004100 */
        /* <DEDUP_REMOVED lines=12> */
[----:B------:R-:W-:Y:S01]  /*166c0*/  F2FP.F16.E4M3.UNPACK_B R41, R8.H1 ;  /* 0x00000008ff29723e */ /* 0x000fe200030006ff */
[----:B------:R-:W-:-:S02]  /*166d0*/  HADD2.F32 R36, -RZ, R39.H0_H0 ;  /* 0x20000027ff247230 */ /* 0x000fc40000004100 */
[C---:B------:R-:W-:Y:S01]  /*166e0*/  FFMA.FTZ R53, R31.reuse, R42, -R46 ;  /* 0x0000002a1f357223 */ /* 0x040fe2000001082e */
[----:B------:R-:W-:Y:S02]  /*166f0*/  HADD2.F32 R37, -RZ, R45.H0_H0 ;  /* 0x2000002dff257230 */ /* 0x000fe40000004100 */
[----:B------:R-:W-:Y:S01]  /*16700*/  FFMA.FTZ R52, R31, R47, R40 ;  /* 0x0000002f1f347223 */ /* 0x000fe20000010028 */
        /* <DEDUP_REMOVED lines=24> */
[----:B------:R-:W-:Y:S01]  /*16890*/  HADD2.F32 R37, -RZ, R37.H1_H1 ;  /* 0x30000025ff257230 */ /* 0x000fe20000004100 */
[----:B------:R-:W-:Y:S01]  /*168a0*/  F2FP.F16.E4M3.UNPACK_B R8, R8 ;  /* 0x00000008ff08723e */ /* 0x000fe200020006ff */
[----:B------:R-:W-:-:S02]  /*168b0*/  HADD2.F32 R7, -RZ, R7.H1_H1 ;  /* 0x30000007ff077230 */ /* 0x000fc40000004100 */
[C---:B------:R-:W-:Y:S01]  /*168c0*/  FMUL.FTZ R36, R26.reuse, R41 ;  /* 0x000000291a247220 */ /* 0x040fe20000410000 */
[----:B------:R-:W-:Y:S01]  /*168d0*/  FFMA.FTZ R48, R29, R38, R48 ;  /* 0x000000261d307223 */ /* 0x000fe20000010030 */
[-C--:B------:R-:W-:Y:S01]  /*168e0*/  FMUL.FTZ R26, R26, R37.reuse ;  /* 0x000000251a1a7220 */ /* 0x080fe20000410000 */
[----:B------:R-:W-:Y:S02]  /*168f0*/  HADD2.F32 R29, -RZ, R20.H1_H1 ;  /* 0x30000014ff1d7230 */ /* 0x000fe40000004100 */
[C---:B------:R-:W-:Y:S01]  /*16900*/  FFMA.FTZ R45, R7.reuse, R37, -R36 ;  /* 0x00000025072d7223 */ /* 0x040fe20000010824 */
[----:B------:R-:W-:Y:S02]  /*16910*/  HADD2.F32 R31, -RZ, R8.H1_H1 ;  /* 0x30000008ff1f7230 */ /* 0x000fe40000004100 */
[----:B------:R-:W-:Y:S01]  /*16920*/  FFMA.FTZ R47, R7, R41, R26 ;  /* 0x00000029072f7223 */ /* 0x000fe2000001001a */
[----:B------:R-:W-:Y:S01]  /*16930*/  HADD2.F32 R26, -RZ, R20.H0_H0 ;  /* 0x20000014ff1a7230 */ /* 0x000fe20000004100 */
[----:B------:R-:W-:Y:S01]  /*16940*/  F2FP.SATFINITE.E4M3.F32.PACK_AB_MERGE_C R21, R30, R21, RZ ;  /* 0x000000151e15723e */ /* 0x000fe200048070ff */
[----:B------:R-:W-:Y:S01]  /*16950*/  HADD2.F32 R20, -RZ, R8.H0_H0 ;  /* 0x20000008ff147230 */ /* 0x000fe20000004100 */
[----:B------:R-:W-:Y:S01]  /*16960*/  F2FP.SATFINITE.E4M3.F32.PACK_AB_MERGE_C R40, R45, R40, RZ ;  /* 0x000000282d28723e */ /* 0x000fe200048070ff */
[--C-:B------:R-:W-:Y:S01]  /*16970*/  HADD2.F32 R7, -RZ, R6.reuse.H0_H0 ;  /* 0x20000006ff077230 */ /* 0x100fe20000004100 */
[----:B------:R-:W-:Y:S01]  /*16980*/  F2FP.SATFINITE.E4M3.F32.PACK_AB_MERGE_C R55, R55, R58, RZ ;  /* 0x0000003a3737723e */ /* 0x000fe200048070ff */
[----:B------:R-:W-:Y:S01]  /*16990*/  HADD2.F32 R8, -RZ, R6.H1_H1 ;  /* 0x30000006ff087230 */ /* 0x000fe20000004100 */
[----:B------:R-:W-:Y:S01]  /*169a0*/  F2FP.SATFINITE.E4M3.F32.PACK_AB_MERGE_C R47, R47, R48, RZ ;  /* 0x000000302f2f723e */ /* 0x000fe200048070ff */
[----:B------:R-:W-:-:S02]  /*169b0*/  HADD2.F32 R6, -RZ, R4.H0_H0 ;  /* 0x20000004ff067230 */ /* 0x000fc40000004100 */
[C---:B------:R-:W-:Y:S01]  /*169c0*/  FMUL.FTZ R37, R7.reuse, R20 ;  /* 0x0000001407257220 */ /* 0x040fe20000410000 */
[----:B------:R-:W-:Y:S02]  /*169d0*/  HADD2.F32 R4, -RZ, R4.H1_H1 ;  /* 0x30000004ff047230 */ /* 0x000fe40000004100 */
[-C--:B------:R-:W-:Y:S01]  /*169e0*/  FMUL.FTZ R7, R7, R26.reuse ;  /* 0x0000001a07077220 */ /* 0x080fe20000410000 */
        /* <DEDUP_REMOVED lines=14> */
[----:B------:R-:W-:Y:S01]  /*16ad0*/  F2FP.SATFINITE.E4M3.F32.PACK_AB_MERGE_C R11, R56, R27, R55 ;  /* 0x0000001b380b723e */ /* 0x000fe20004807037 */
[----:B------:R3:W-:Y:S01]  /*16ae0*/  STS.128 [R59+0x14400], R4 ;  /* 0x014400043b007388 */ /* 0x0007e20000000c00 */
[----:B------:R-:W-:Y:S02]  /*16af0*/  F2FP.SATFINITE.E4M3.F32.PACK_AB_MERGE_C R8, R43, R46, R8 ;  /* 0x0000002e2b08723e */ /* 0x000fe40004807008 */
[----:B------:R-:W-:-:S05]  /*16b00*/  F2FP.SATFINITE.E4M3.F32.PACK_AB_MERGE_C R10, R31, R20, R47 ;  /* 0x000000141f0a723e */ /* 0x000fca000480702f */
[----:B------:R3:W-:Y:S02]  /*16b10*/  STS.128 [R0+0x14400], R8 ;  /* 0x0144000800007388 */ /* 0x0007e40000000c00 */
.L_x_2443:
[----:B------:R-:W-:Y:S05]  /*16b20*/  BSYNC B1 ;  /* 0x0000000000017941 */ /* 0x000fea0003800000 */
.L_x_2442:
[----:B------:R-:W-:Y:S05]  /*16b30*/  @P2 BRA `(.L_x_2424) ;  /* 0x0000000c00e02947 */ /* 0x000fea0003800000 */
[----:B-1-3--:R-:W3:Y:S04]  /*16b40*/  LDL R0, [R1+0x18] ;  /* 0x0000180001007983 */ /* 0x00aee80000100800 */
[----:B0-----:R-:W4:Y:S01]  /*16b50*/  LDL R47, [R1+0x5c] ;  /* 0x00005c00012f7983 */ /* 0x001f220000100800 */
        /* <DEDUP_REMOVED lines=24> */
[----:B------:R-:W-:Y:S01]  /*16ce0*/  LOP3.LUT R27, R14, 0xff, RZ, 0xc0, !PT ;  /* 0x000000ff0e1b7812 */ /* 0x000fe200078ec0ff */
[----:B------:R-:W-:Y:S01]  /*16cf0*/  IMAD.U32 R31, R31, 0x10000, RZ ;  /* 0x000100001f1f7824 */ /* 0x000fe200078e00ff */
[----:B------:R-:W-:Y:S02]  /*16d00*/  LOP3.LUT R28, R28, 0xff, RZ, 0xc0, !PT ;  /* 0x000000ff1c1c7812 */ /* 0x000fe400078ec0ff */
[----:B------:R-:W-:Y:S02]  /*16d10*/  SHF.R.U32.HI R39, RZ, 0x10, R15 ;  /* 0x00000010ff277819 */ /* 0x000fe4000001160f */
[----:B------:R-:W-:-:S02]  /*16d20*/  PRMT R37, R28, 0x7604, R27 ;  /* 0x000076041c257816 */ /* 0x000fc4000000001b */
[----:B------:R-:W-:Y:S01]  /*16d30*/  SHF.R.U32.HI R27, RZ, 0x10, R35 ;  /* 0x00000010ff1b7819 */ /* 0x000fe20000011623 */
[----:B------:R-:W-:Y:S01]  /*16d40*/  IMAD.U32 R39, R39, 0x10000, RZ ;  /* 0x0001000027277824 */ /* 0x000fe200078e00ff */
[----:B------:R-:W-:Y:S02]  /*16d50*/  LOP3.LUT R25, R25, 0xff0000, R34, 0xf8, !PT ;  /* 0x00ff000019197812 */ /* 0x000fe400078ef822 */
[--C-:B------:R-:W-:Y:S01]  /*16d60*/  LOP3.LUT R29, R29, 0xff0000, R12.reuse, 0xf8, !PT ;  /* 0x00ff00001d1d7812 */ /* 0x100fe200078ef80c */
[----:B------:R-:W-:Y:S01]  /*16d70*/  IMAD.U32 R27, R27, 0x10000, RZ ;  /* 0x000100001b1b7824 */ /* 0x000fe200078e00ff */
[----:B------:R-:W-:Y:S02]  /*16d80*/  LOP3.LUT R41, R30, 0xff0000, R39, 0xf8, !PT ;  /* 0x00ff00001e297812 */ /* 0x000fe400078ef827 */
[----:B------:R-:W-:Y:S02]  /*16d90*/  LOP3.LUT R39, R29, 0xff000000, R12, 0xf8, !PT ;  /* 0xff0000001d277812 */ /* 0x000fe400078ef80c */
[----:B------:R-:W-:-:S02]  /*16da0*/  LOP3.LUT R41, R41, 0xff000000, R15, 0xf8, !PT ;  /* 0xff00000029297812 */ /* 0x000fc400078ef80f */
[----:B---3--:R-:W-:Y:S02]  /*16db0*/  LEA.HI R3, R3, R0, RZ, 0x1c ;  /* 0x0000000003037211 */ /* 0x008fe400078fe0ff */
[----:B------:R-:W-:-:S04]  /*16dc0*/  LOP3.LUT R0, R32, 0xff, RZ, 0xc0, !PT ;  /* 0x000000ff20007812 */ /* 0x000fc800078ec0ff */
[----:B--2---:R-:W-:Y:S02]  /*16dd0*/  PRMT R21, R5, 0x7604, R0 ;  /* 0x0000760405157816 */ /* 0x004fe40000000000 */
[----:B------:R-:W-:Y:S02]  /*16de0*/  SHF.R.S32.HI R0, RZ, 0x1f, R3 ;  /* 0x0000001fff007819 */ /* 0x000fe40000011403 */
[----:B------:R-:W-:Y:S02]  /*16df0*/  LOP3.LUT R5, R35, 0xff, RZ, 0xc0, !PT ;  /* 0x000000ff23057812 */ /* 0x000fe400078ec0ff */
[----:B------:R-:W-:Y:S01]  /*16e00*/  LEA.HI R4, R0, R3, RZ, 0x2 ;  /* 0x0000000300047211 */ /* 0x000fe200078f10ff */
[----:B------:R-:W-:Y:S01]  /*16e10*/  IMAD.SHL.U32 R3, R3, 0x10, RZ ;  /* 0x0000001003037824 */ /* 0x000fe200078e00ff */
[----:B------:R-:W-:Y:S02]  /*16e20*/  PRMT R24, R6, 0x7604, R5 ;  /* 0x0000760406187816 */ /* 0x000fe40000000005 */
[----:B------:R-:W-:Y:S01]  /*16e30*/  LOP3.LUT R21, R21, 0xff0000, R32, 0xf8, !PT ;  /* 0x00ff000015157812 */ /* 0x000fe200078ef820 */
[----:B------:R-:W-:Y:S01]  /*16e40*/  IMAD.SHL.U32 R4, R4, 0x800, RZ ;  /* 0x0000080004047824 */ /* 0x000fe200078e00ff */
[----:B------:R-:W-:-:S02]  /*16e50*/  LOP3.LUT R0, R198, 0x30, R3, 0xf8, !PT ;  /* 0x00000030c6007812 */ /* 0x000fc400078ef803 */
[----:B------:R-:W-:Y:S02]  /*16e60*/  LOP3.LUT R36, R21, 0xff000000, R32, 0xf8, !PT ;  /* 0xff00000015247812 */ /* 0x000fe400078ef820 */
[----:B------:R-:W-:Y:S02]  /*16e70*/  LOP3.LUT R0, R0, R199, RZ, 0x3c, !PT ;  /* 0x000000c700007212 */ /* 0x000fe400078e3cff */
[----:B------:R-:W-:Y:S02]  /*16e80*/  LOP3.LUT R3, R4, 0xffffe000, RZ, 0xc0, !PT ;  /* 0xffffe00004037812 */ /* 0x000fe400078ec0ff */
[----:B----4-:R-:W0:Y:S01]  /*16e90*/  LDS.128 R4, [R47+0x14400] ;  /* 0x014400002f047984 */ /* 0x010e220000000c00 */
[----:B------:R-:W-:Y:S02]  /*16ea0*/  LOP3.LUT R21, R37, 0xff0000, R14, 0xf8, !PT ;  /* 0x00ff000025157812 */ /* 0x000fe400078ef80e */
[----:B------:R-:W-:Y:S02]  /*16eb0*/  IADD3 R3, R0, R200, R3 ;  /* 0x000000c800037210 */ /* 0x000fe40007ffe003 */
[----:B------:R-:W-:-:S02]  /*16ec0*/  LOP3.LUT R27, R24, 0xff0000, R27, 0xf8, !PT ;  /* 0x00ff0000181b7812 */ /* 0x000fc400078ef81b */
[----:B------:R-:W-:Y:S02]  /*16ed0*/  IADD3 R0, R16, R3, RZ ;  /* 0x0000000310007210 */ /* 0x000fe40007ffe0ff */
[----:B------:R-:W-:Y:S02]  /*16ee0*/  LOP3.LUT R3, R8, 0xff, RZ, 0xc0, !PT ;  /* 0x000000ff08037812 */ /* 0x000fe400078ec0ff */
[----:B------:R-:W-:Y:S01]  /*16ef0*/  LOP3.LUT R35, R27, 0xff000000, R35, 0xf8, !PT ;  /* 0xff0000001b237812 */ /* 0x000fe200078ef823 */
[----:B------:R-:W1:Y:S01]  /*16f00*/  LDS.128 R8, [R0+0x14400] ;  /* 0x0144000000087984 */ /* 0x000e620000000c00 */
[----:B------:R-:W-:Y:S02]  /*16f10*/  PRMT R26, R3, 0x7604, R26 ;  /* 0x00007604031a7816 */ /* 0x000fe4000000001a */
[----:B------:R-:W-:Y:S02]  /*16f20*/  SHF.R.U32.HI R3, RZ, 0x10, R33 ;  /* 0x00000010ff037819 */ /* 0x000fe40000011621 */
[----:B------:R-:W-:-:S02]  /*16f30*/  LOP3.LUT R31, R26, 0xff0000, R31, 0xf8, !PT ;  /* 0x00ff00001a1f7812 */ /* 0x000fc400078ef81f */
[----:B------:R-:W-:Y:S01]  /*16f40*/  LOP3.LUT R12, R21, 0xff000000, R14, 0xf8, !PT ;  /* 0xff000000150c7812 */ /* 0x000fe200078ef80e */
[----:B------:R-:W-:Y:S01]  /*16f50*/  IMAD.U32 R3, R3, 0x10000, RZ ;  /* 0x0001000003037824 */ /* 0x000fe200078e00ff */
[----:B------:R-:W-:-:S04]  /*16f60*/  LOP3.LUT R37, R31, 0xff000000, R13, 0xf8, !PT ;  /* 0xff0000001f257812 */ /* 0x000fc800078ef80d */
[----:B------:R-:W-:Y:S02]  /*16f70*/  LOP3.LUT R3, R20, 0xff0000, R3, 0xf8, !PT ;  /* 0x00ff000014037812 */ /* 0x000fe400078ef803 */
[----:B------:R-:W-:Y:S02]  /*16f80*/  F2FP.F16.E4M3.UNPACK_B R40, R37 ;  /* 0x00000025ff28723e */ /* 0x000fe400020006ff */
[----:B------:R-:W-:Y:S02]  /*16f90*/  LOP3.LUT R33, R3, 0xff000000, R33, 0xf8, !PT ;  /* 0xff00000003217812 */ /* 0x000fe400078ef821 */
[----:B------:R-:W-:Y:S01]  /*16fa0*/  LOP3.LUT R3, R25, 0xff000000, R34, 0xf8, !PT ;  /* 0xff00000019037812 */ /* 0x000fe200078ef822 */
[--C-:B------:R-:W-:Y:S01]  /*16fb0*/  HADD2.F32 R42, -RZ, R40.reuse.H0_H0 ;  /* 0x20000028ff2a7230 */ /* 0x100fe20000004100 */
[----:B------:R-:W-:Y:S01]  /*16fc0*/  F2FP.F16.E4M3.UNPACK_B R34, R33 ;  /* 0x00000021ff22723e */ /* 0x000fe200020006ff */
[----:B------:R-:W-:Y:S01]  /*16fd0*/  HADD2.F32 R40, -RZ, R40.H1_H1 ;  /* 0x30000028ff287230 */ /* 0x000fe20000004100 */
[----:B------:R-:W-:-:S02]  /*16fe0*/  F2FP.F16.E4M3.UNPACK_B R37, R37.H1 ;  /* 0x00000025ff25723e */ /* 0x000fc400030006ff */
[----:B------:R-:W-:Y:S01]  /*16ff0*/  F2FP.F16.E4M3.UNPACK_B R33, R33.H1 ;  /* 0x00000021ff21723e */ /* 0x000fe200030006ff */
[--C-:B------:R-:W-:Y:S01]  /*17000*/  HADD2.F32 R38, -RZ, R34.reuse.H0_H0 ;  /* 0x20000022ff267230 */ /* 0x100fe20000004100 */
[-C--:B0-----:R-:W-:Y:S01]  /*17010*/  F2FP.F16.E4M3.UNPACK_B R13, R5.reuse ;  /* 0x00000005ff0d723e */ /* 0x081fe200020006ff */
[----:B------:R-:W-:Y:S01]  /*17020*/  HADD2.F32 R34, -RZ, R34.H1_H1 ;  /* 0x30000022ff227230 */ /* 0x000fe20000004100 */
[----:B------:R-:W-:Y:S02]  /*17030*/  F2FP.F16.E4M3.UNPACK_B R20, R5.H1 ;  /* 0x00000005ff14723e */ /* 0x000fe400030006ff */
[-C--:B------:R-:W-:Y:S01]  /*17040*/  F2FP.F16.E4M3.UNPACK_B R24, R7.reuse ;  /* 0x00000007ff18723e */ /* 0x080fe200020006ff */
[--C-:B------:R-:W-:Y:S01]  /*17050*/  HADD2.F32 R21, -RZ, R13.reuse.H0_H0 ;  /* 0x2000000dff157230 */ /* 0x100fe20000004100 */
[----:B------:R-:W-:Y:S01]  /*17060*/  F2FP.F16.E4M3.UNPACK_B R25, R7.H1 ;  /* 0x00000007ff19723e */ /* 0x000fe200030006ff */
[----:B------:R-:W-:Y:S01]  /*17070*/  HADD2.F32 R13, -RZ, R13.H1_H1 ;  /* 0x3000000dff0d7230 */ /* 0x000fe20000004100 */
[----:B------:R-:W-:-:S02]  /*17080*/  F2FP.F16.E4M3.UNPACK_B R14, R4 ;  /* 0x00000004ff0e723e */ /* 0x000fc400020006ff */
[----:B------:R-:W-:Y:S02]  /*17090*/  F2FP.F16.E4M3.UNPACK_B R15, R4.H1 ;  /* 0x00000004ff0f723e */ /* 0x000fe400030006ff */
[-C--:B-1----:R-:W-:Y:S02]  /*170a0*/  F2FP.F16.E4M3.UNPACK_B R28, R9.reuse ;  /* 0x00000009ff1c723e */ /* 0x082fe400020006ff */
[-C--:B------:R-:W-:Y:S02]  /*170b0*/  F2FP.F16.E4M3.UNPACK_B R26, R8.reuse ;  /* 0x00000008ff1a723e */ /* 0x080fe400020006ff */
[----:B------:R-:W-:Y:S01]  /*170c0*/  F2FP.F16.E4M3.UNPACK_B R27, R8.H1 ;  /* 0x00000008ff1b723e */ /* 0x000fe200030006ff */
[--C-:B------:R-:W-:Y:S01]  /*170d0*/  HADD2.F32 R5, -RZ, R28.reuse.H0_H0 ;  /* 0x2000001cff057230 */ /* 0x100fe20000004100 */
[----:B------:R-:W-:Y:S01]  /*170e0*/  F2FP.F16.E4M3.UNPACK_B R29, R9.H1 ;  /* 0x00000009ff1d723e */ /* 0x000fe200030006ff */
[----:B------:R-:W-:Y:S01]  /*170f0*/  HADD2.F32 R28, -RZ, R28.H1_H1 ;  /* 0x3000001cff1c7230 */ /* 0x000fe20000004100 */
[----:B------:R-:W-:-:S02]  /*17100*/  F2FP.F16.E4M3.UNPACK_B R31, R11 ;  /* 0x0000000bff1f723e */ /* 0x000fc400020006ff */
[C---:B------:R-:W-:Y:S01]  /*17110*/  FMUL.FTZ R8, R5.reuse, R42 ;  /* 0x0000002a05087220 */ /* 0x040fe20000410000 */
[-C--:B------:R-:W-:Y:S01]  /*17120*/  FMUL.FTZ R9, R5, R38.reuse ;  /* 0x0000002605097220 */ /* 0x080fe20000410000 */
[----:B------:R-:W-:Y:S01]  /*17130*/  F2FP.F16.E4M3.UNPACK_B R32, R11.H1 ;  /* 0x0000000bff20723e */ /* 0x000fe200030006ff */
[----:B------:R-:W-:Y:S02]  /*17140*/  HADD2.F32 R11, -RZ, R33.H0_H0 ;  /* 0x20000021ff0b7230 */ /* 0x000fe40000004100 */
[C---:B------:R-:W-:Y:S01]  /*17150*/  FFMA.FTZ R5, R21.reuse, R38, -R8 ;  /* 0x0000002615057223 */ /* 0x040fe20000010808 */
[-C--:B------:R-:W-:Y:S01]  /*17160*/  F2FP.F16.E4M3.UNPACK_B R4, R6.reuse ;  /* 0x00000006ff04723e */ /* 0x080fe200020006ff */
[----:B------:R-:W-:Y:S01]  /*17170*/  HADD2.F32 R38, -RZ, R37.H0_H0 ;  /* 0x20000025ff267230 */ /* 0x000fe20000004100 */
[----:B------:R-:W-:Y:S01]  /*17180*/  F2FP.F16.E4M3.UNPACK_B R7, R6.H1 ;  /* 0x00000006ff07723e */ /* 0x000fe200030006ff */
[----:B------:R-:W-:Y:S01]  /*17190*/  HADD2.F32 R8, -RZ, R29.H0_H0 ;  /* 0x2000001dff087230 */ /* 0x000fe20000004100 */
[----:B------:R-:W-:Y:S01]  /*171a0*/  F2FP.F16.E4M3.UNPACK_B R6, R10 ;  /* 0x0000000aff06723e */ /* 0x000fe200020006ff */
[C---:B------:R-:W-:Y:S01]  /*171b0*/  FMUL.FTZ R43, R28.reuse, R34 ;  /* 0x000000221c2b7220 */ /* 0x040fe20000410000 */
[----:B------:R-:W-:Y:S01]  /*171c0*/  F2FP.F16.E4M3.UNPACK_B R30, R10.H1 ;  /* 0x0000000aff1e723e */ /* 0x000fe200030006ff */
[----:B------:R-:W-:Y:S01]  /*171d0*/  FMUL.FTZ R10, R28, R40 ;  /* 0x000000281c0a7220 */ /* 0x000fe20000410000 */
[----:B------:R-:W-:Y:S01]  /*171e0*/  FFMA.FTZ R9, R21, R42, R9 ;  /* 0x0000002a15097223 */ /* 0x000fe20000010009 */
[C---:B------:R-:W-:Y:S01]  /*171f0*/  FMUL.FTZ R28, R8.reuse, R38 ;  /* 0x00000026081c7220 */ /* 0x040fe20000410000 */
[----:B------:R-:W-:Y:S01]  /*17200*/  FMUL.FTZ R45, R8, R11 ;  /* 0x0000000b082d7220 */ /* 0x000fe20000410000 */
[----:B------:R-:W-:-:S02]  /*17210*/  HADD2.F32 R21, -RZ, R20.H0_H0 ;  /* 0x20000014ff157230 */ /* 0x000fc40000004100 */
[C---:B------:R-:W-:Y:S01]  /*17220*/  FFMA.FTZ R8, R13.reuse, R34, -R10 ;  /* 0x000000220d087223 */ /* 0x040fe2000001080a */
[----:B------:R-:W-:Y:S01]  /*17230*/  FFMA.FTZ R10, R13, R40, R43 ;  /* 0x000000280d0a7223 */ /* 0x000fe2000001002b */
[----:B------:R-:W-:Y:S01]  /*17240*/  F2FP.F16.E4M3.UNPACK_B R40, R41 ;  /* 0x00000029ff28723e */ /* 0x000fe200020006ff */
[----:B------:R-:W-:Y:S01]  /*17250*/  HADD2.F32 R29, -RZ, R29.H1_H1 ;  /* 0x3000001dff1d7230 */ /* 0x000fe20000004100 */
[----:B------:R-:W-:Y:S01]  /*17260*/  F2FP.F16.E4M3.UNPACK_B R34, R35 ;  /* 0x00000023ff22723e */ /* 0x000fe200020006ff */
[C---:B------:R-:W-:Y:S01]  /*17270*/  FFMA.FTZ R13, R21.reuse, R38, R45 ;  /* 0x00000026150d7223 */ /* 0x040fe2000001002d */
[----:B------:R-:W-:Y:S01]  /*17280*/  FFMA.FTZ R11, R21, R11, -R28 ;  /* 0x0000000b150b7223 */ /* 0x000fe2000001081c */
[----:B------:R-:W-:Y:S01]  /*17290*/  HADD2.F32 R38, -RZ, R37.H1_H1 ;  /* 0x30000025ff267230 */ /* 0x000fe20000004100 */
[----:B------:R-:W-:Y:S01]  /*172a0*/  F2FP.F16.E4M3.UNPACK_B R35, R35.H1 ;  /* 0x00000023ff23723e */ /* 0x000fe200030006ff */
[----:B------:R-:W-:Y:S01]  /*172b0*/  HADD2.F32 R42, -RZ, R40.H0_H0 ;  /* 0x20000028ff2a7230 */ /* 0x000fe20000004100 */
[----:B------:R-:W-:Y:S01]  /*172c0*/  F2FP.F16.E4M3.UNPACK_B R41, R41.H1 ;  /* 0x00000029ff29723e */ /* 0x000fe200030006ff */
[----:B------:R-:W-:-:S02]  /*172d0*/  HADD2.F32 R28, -RZ, R31.H0_H0 ;  /* 0x2000001fff1c7230 */ /* 0x000fc40000004100 */
[C---:B------:R-:W-:Y:S01]  /*172e0*/  FMUL.FTZ R43, R29.reuse, R38 ;  /* 0x000000261d2b7220 */ /* 0x040fe20000410000 */
[----:B------:R-:W-:Y:S02]  /*172f0*/  HADD2.F32 R37, -RZ, R34.H0_H0 ;  /* 0x20000022ff257230 */ /* 0x000fe40000004100 */
[----:B------:R-:W-:Y:S02]  /*17300*/  HADD2.F32 R33, -RZ, R33.H1_H1 ;  /* 0x30000021ff217230 */ /* 0x000fe40000004100 */
[C---:B------:R-:W-:Y:S01]  /*17310*/  FMUL.FTZ R50, R28.reuse, R42 ;  /* 0x0000002a1c327220 */ /* 0x040fe20000410000 */
[----:B------:R-:W-:Y:S02]  /*17320*/  HADD2.F32 R21, -RZ, R24.H0_H0 ;  /* 0x20000018ff157230 */ /* 0x000fe40000004100 */
[----:B------:R-:W-:Y:S01]  /*17330*/  FMUL.FTZ R45, R28, R37 ;  /* 0x000000251c2d7220 */ /* 0x000fe20000410000 */
[----:B------:R-:W-:Y:S02]  /*17340*/  HADD2.F32 R20, -RZ, R20.H1_H1 ;  /* 0x30000014ff147230 */ /* 0x000fe40000004100 */
[----:B------:R-:W-:Y:S01]  /*17350*/  FMUL.FTZ R29, R29, R33 ;  /* 0x000000211d1d7220 */ /* 0x000fe20000410000 */
[----:B------:R-:W-:-:S02]  /*17360*/  HADD2.F32 R28, -RZ, R35.H0_H0 ;  /* 0x20000023ff1c7230 */ /* 0x000fc40000004100 */
[C---:B------:R-:W-:Y:S01]  /*17370*/  FFMA.FTZ R50, R21.reuse, R37, -R50 ;  /* 0x0000002515327223 */ /* 0x040fe20000010832 */
[----:B------:R-:W-:Y:S01]  /*17380*/  FFMA.FTZ R45, R21, R42, R45 ;  /* 0x0000002a152d7223 */ /* 0x000fe2000001002d */
[----:B------:R-:W-:Y:S02]  /*17390*/  HADD2.F32 R21, -RZ, R32.H0_H0 ;  /* 0x20000020ff157230 */ /* 0x000fe40000004100 */
[C---:B------:R-:W-:Y:S01]  /*173a0*/  FFMA.FTZ R46, R20.reuse, R33, -R43 ;  /* 0x00000021142e7223 */ /* 0x040fe2000001082b */
[----:B------:R-:W-:Y:S01]  /*173b0*/  FFMA.FTZ R48, R20, R38, R29 ;  /* 0x0000002614307223 */ /* 0x000fe2000001001d */
[----:B------:R-:W-:Y:S02]  /*173c0*/  HADD2.F32 R40, -RZ, R40.H1_H1 ;  /* 0x30000028ff287230 */ /* 0x000fe40000004100 */
[----:B------:R-:W-:Y:S02]  /*173d0*/  HADD2.F32 R31, -RZ, R31.H1_H1 ;  /* 0x3000001fff1f7230 */ /* 0x000fe40000004100 */
[----:B------:R-:W-:Y:S01]  /*173e0*/  FMUL.FTZ R38, R21, R28 ;  /* 0x0000001c15267220 */ /* 0x000fe20000410000 */
[----:B------:R-:W-:Y:S01]  /*173f0*/  HADD2.F32 R34, -RZ, R34.H1_H1 ;  /* 0x30000022ff227230 */ /* 0x000fe20000004100 */
[----:B------:R-:W-:Y:S01]  /*17400*/  F2FP.SATFINITE.E4M3.F32.PACK_AB_MERGE_C R11, R46, R11, RZ ;  /* 0x0000000b2e0b723e */ /* 0x000fe200048070ff */
[----:B------:R-:W-:-:S02]  /*17410*/  HADD2.F32 R29, -RZ, R41.H0_H0 ;  /* 0x20000029ff1d7230 */ /* 0x000fc40000004100 */
[C---:B------:R-:W-:Y:S01]  /*17420*/  FMUL.FTZ R33, R31.reuse, R40 ;  /* 0x000000281f217220 */ /* 0x040fe20000410000 */
[----:B------:R-:W-:Y:S02]  /*17430*/  HADD2.F32 R20, -RZ, R25.H0_H0 ;  /* 0x20000019ff147230 */ /* 0x000fe40000004100 */
[-C--:B------:R-:W-:Y:S01]  /*17440*/  FMUL.FTZ R31, R31, R34.reuse ;  /* 0x000000221f1f7220 */ /* 0x080fe20000410000 */
[----:B------:R-:W-:Y:S02]  /*17450*/  HADD2.F32 R24, -RZ, R24.H1_H1 ;  /* 0x30000018ff187230 */ /* 0x000fe40000004100 */
[-C--:B------:R-:W-:Y:S01]  /*17460*/  FMUL.FTZ R43, R21, R29.reuse ;  /* 0x0000001d152b7220 */ /* 0x080fe20000410000 */
[----:B------:R-:W-:Y:S02]  /*17470*/  HADD2.F32 R21, -RZ, R27.H0_H0 ;  /* 0x2000001bff157230 */ /* 0x000fe40000004100 */
[----:B------:R-:W-:Y:S01]  /*17480*/  FFMA.FTZ R42, R20, R29, R38 ;  /* 0x0000001d142a7223 */ /* 0x000fe20000010026 */
[-C--:B------:R-:W-:Y:S01]  /*17490*/  F2FP.F16.E4M3.UNPACK_B R29, R39.reuse.H1 ;  /* 0x00000027ff1d723e */ /* 0x080fe200030006ff */
[C---:B------:R-:W-:Y:S01]  /*174a0*/  FFMA.FTZ R37, R24.reuse, R34, -R33 ;  /* 0x0000002218257223 */ /* 0x040fe20000010821 */
[----:B------:R-:W-:Y:S01]  /*174b0*/  FFMA.FTZ R40, R24, R40, R31 ;  /* 0x0000002818287223 */ /* 0x000fe2000001001f */
[----:B------:R-:W-:Y:S01]  /*174c0*/  F2FP.F16.E4M3.UNPACK_B R24, R36.H1 ;  /* 0x00000024ff18723e */ /* 0x000fe200030006ff */
[----:B------:R-:W-:Y:S01]  /*174d0*/  FFMA.FTZ R43, R20, R28, -R43 ;  /* 0x0000001c142b7223 */ /* 0x000fe2000001082b */
[----:B------:R-:W-:Y:S01]  /*174e0*/  HADD2.F32 R31, -RZ, R29.H0_H0 ;  /* 0x2000001dff1f7230 */ /* 0x000fe20000004100 */
[----:B------:R-:W-:Y:S01]  /*174f0*/  F2FP.F16.E4M3.UNPACK_B R39, R39 ;  /* 0x00000027ff27723e */ /* 0x000fe200020006ff */
[----:B------:R-:W-:Y:S01]  /*17500*/  HADD2.F32 R35, -RZ, R35.H1_H1 ;  /* 0x30000023ff237230 */ /* 0x000fe20000004100 */
[----:B------:R-:W-:Y:S01]  /*17510*/  F2FP.F16.E4M3.UNPACK_B R36, R36 ;  /* 0x00000024ff24723e */ /* 0x000fe200020006ff */
[----:B------:R-:W-:-:S02]  /*17520*/  HADD2.F32 R41, -RZ, R41.H1_H1 ;  /* 0x30000029ff297230 */ /* 0x000fc40000004100 */
[C---:B------:R-:W-:Y:S01]  /*17530*/  FMUL.FTZ R33, R21.reuse, R31 ;  /* 0x0000001f15217220 */ /* 0x040fe20000410000 */
[----:B------:R-:W-:Y:S01]  /*17540*/  HADD2.F32 R32, -RZ, R32.H1_H1 ;  /* 0x30000020ff207230 */ /* 0x000fe20000004100 */
[----:B------:R-:W-:Y:S01]  /*17550*/  F2FP.SATFINITE.E4M3.F32.PACK_AB_MERGE_C R13, R48, R13, RZ ;  /* 0x0000000d300d723e */ /* 0x000fe200048070ff */
[----:B------:R-:W-:Y:S01]  /*17560*/  HADD2.F32 R28, -RZ, R24.H0_H0 ;  /* 0x20000018ff1c7230 */ /* 0x000fe20000004100 */
[----:B------:R-:W-:Y:S01]  /*17570*/  F2FP.SATFINITE.E4M3.F32.PACK_AB_MERGE_C R5, R8, R5, R11 ;  /* 0x000000050805723e */ /* 0x000fe2000480700b */
[----:B------:R-:W-:Y:S02]  /*17580*/  HADD2.F32 R20, -RZ, R15.H0_H0 ;  /* 0x2000000fff147230 */ /* 0x000fe40000004100 */
[C---:B------:R-:W-:Y:S01]  /*17590*/  FMUL.FTZ R34, R32.reuse, R41 ;  /* 0x0000002920227220 */ /* 0x040fe20000410000 */
[----:B------:R-:W-:Y:S01]  /*175a0*/  FMUL.FTZ R38, R32, R35 ;  /* 0x0000002320267220 */ /* 0x000fe20000410000 */
[----:B------:R-:W-:Y:S01]  /*175b0*/  FMUL.FTZ R32, R21, R28 ;  /* 0x0000001c15207220 */ /* 0x000fe20000410000 */
[----:B------:R-:W-:-:S02]  /*175c0*/  HADD2.F32 R27, -RZ, R27.H1_H1 ;  /* 0x3000001bff1b7230 */ /* 0x000fc40000004100 */
[C---:B------:R-:W-:Y:S01]  /*175d0*/  FFMA.FTZ R33, R20.reuse, R28, -R33 ;  /* 0x0000001c14217223 */ /* 0x040fe20000010821 */
[----:B------:R-:W-:Y:S02]  /*175e0*/  HADD2.F32 R28, -RZ, R29.H1_H1 ;  /* 0x3000001dff1c7230 */ /* 0x000fe40000004100 */
[----:B------:R-:W-:Y:S01]  /*175f0*/  FFMA.FTZ R31, R20, R31, R32 ;  /* 0x0000001f141f7223 */ /* 0x000fe20000010020 */
[----:B------:R-:W-:Y:S01]  /*17600*/  HADD2.F32 R25, -RZ, R25.H1_H1 ;  /* 0x30000019ff197230 */ /* 0x000fe20000004100 */
[----:B------:R-:W-:Y:S01]  /*17610*/  F2FP.SATFINITE.E4M3.F32.PACK_AB_MERGE_C R9, R10, R9, R13 ;  /* 0x000000090a09723e */ /* 0x000fe2000480700d */
[----:B------:R-:W-:Y:S02]  /*17620*/  HADD2.F32 R24, -RZ, R24.H1_H1 ;  /* 0x30000018ff187230 */ /* 0x000fe40000004100 */
[----:B------:R-:W-:Y:S01]  /*17630*/  FMUL.FTZ R32, R27, R28 ;  /* 0x0000001c1b207220 */ /* 0x000fe20000410000 */
[----:B------:R-:W-:Y:S02]  /*17640*/  HADD2.F32 R15, -RZ, R15.H1_H1 ;  /* 0x3000000fff0f7230 */ /* 0x000fe40000004100 */
[C---:B------:R-:W-:Y:S01]  /*17650*/  FFMA.FTZ R52, R25.reuse, R35, -R34 ;  /* 0x0000002319347223 */ /* 0x040fe20000010822 */
[----:B------:R-:W-:Y:S01]  /*17660*/  FFMA.FTZ R41, R25, R41, R38 ;  /* 0x0000002919297223 */ /* 0x000fe20000010026 */
[----:B------:R-:W-:Y:S01]  /*17670*/  FMUL.FTZ R27, R27, R24 ;  /* 0x000000181b1b7220 */ /* 0x000fe20000410000 */
[----:B------:R-:W-:-:S02]  /*17680*/  HADD2.F32 R25, -RZ, R39.H0_H0 ;  /* 0x20000027ff197230 */ /* 0x000fc40000004100 */
[C---:B------:R-:W-:Y:S01]  /*17690*/  FFMA.FTZ R34, R15.reuse, R24, -R32 ;  /* 0x000000180f227223 */ /* 0x040fe20000010820 */
[----:B------:R-:W-:Y:S02]  /*176a0*/  HADD2.F32 R20, -RZ, R26.H0_H0 ;  /* 0x2000001aff147230 */ /* 0x000fe40000004100 */
[----:B------:R-:W-:Y:S01]  /*176b0*/  FFMA.FTZ R38, R15, R28, R27 ;  /* 0x0000001c0f267223 */ /* 0x000fe2000001001b */
[----:B------:R-:W-:Y:S01]  /*176c0*/  HADD2.F32 R21, -RZ, R36.H0_H0 ;  /* 0x20000024ff157230 */ /* 0x000fe20000004100 */
[----:B------:R-:W-:Y:S01]  /*176d0*/  F2FP.SATFINITE.E4M3.F32.PACK_AB_MERGE_C R41, R41, R42, RZ ;  /* 0x0000002a2929723e */ /* 0x000fe200048070ff */
        /* <DEDUP_REMOVED lines=10> */
[C---:B------:R-:W-:Y:S01]  /*17780*/  FMUL.FTZ R29, R26.reuse, R39 ;  /* 0x000000271a1d7220 */ /* 0x040fe20000410000 */
[----:B------:R-:W-:Y:S01]  /*17790*/  F2FP.F16.E4M3.UNPACK_B R20, R3.H1 ;  /* 0x00000003ff14723e */ /* 0x000fe200030006ff */
[-C--:B------:R-:W-:Y:S01]  /*177a0*/  FMUL.FTZ R32, R26, R21.reuse ;  /* 0x000000151a207220 */ /* 0x080fe20000410000 */
[----:B------:R-:W-:Y:S02]  /*177b0*/  HADD2.F32 R25, -RZ, R24.H0_H0 ;  /* 0x20000018ff197230 */ /* 0x000fe40000004100 */
[----:B------:R-:W-:Y:S01]  /*177c0*/  FFMA.FTZ R26, R14, R21, -R29 ;  /* 0x000000150e1a7223 */ /* 0x000fe2000001081d */
[----:B------:R-:W-:-:S02]  /*177d0*/  HADD2.F32 R15, -RZ, R30.H0_H0 ;  /* 0x2000001eff0f7230 */ /* 0x000fc40000004100 */
[----:B------:R-:W-:Y:S01]  /*177e0*/  FFMA.FTZ R39, R14, R39, R32 ;  /* 0x000000270e277223 */ /* 0x000fe20000010020 */
[--C-:B------:R-:W-:Y:S01]  /*177f0*/  HADD2.F32 R21, -RZ, R20.reuse.H0_H0 ;  /* 0x20000014ff157230 */ /* 0x100fe20000004100 */
[----:B------:R-:W-:Y:S01]  /*17800*/  F2FP.F16.E4M3.UNPACK_B R3, R3 ;  /* 0x00000003ff03723e */ /* 0x000fe200020006ff */
[--C-:B------:R-:W-:Y:S02]  /*17810*/  HADD2.F32 R14, -RZ, R7.reuse.H0_H0 ;  /* 0x20000007ff0e7230 */ /* 0x100fe40000004100 */
[C---:B------:R-:W-:Y:S01]  /*17820*/  FMUL.FTZ R29, R15.reuse, R25 ;  /* 0x000000190f1d7220 */ /* 0x040fe20000410000 */
[----:B------:R-:W-:Y:S02]  /*17830*/  HADD2.F32 R20, -RZ, R20.H1_H1 ;  /* 0x30000014ff147230 */ /* 0x000fe40000004100 */
[-C--:B------:R-:W-:Y:S01]  /*17840*/  FMUL.FTZ R15, R15, R21.reuse ;  /* 0x000000150f0f7220 */ /* 0x080fe20000410000 */
[----:B------:R-:W-:Y:S02]  /*17850*/  HADD2.F32 R24, -RZ, R24.H1_H1 ;  /* 0x30000018ff187230 */ /* 0x000fe40000004100 */
[----:B------:R-:W-:Y:S01]  /*17860*/  FFMA.FTZ R29, R14, R21, -R29 ;  /* 0x000000150e1d7223 */ /* 0x000fe2000001081d */
[----:B------:R-:W-:Y:S01]  /*17870*/  HADD2.F32 R30, -RZ, R30.H1_H1 ;  /* 0x3000001eff1e7230 */ /* 0x000fe20000004100 */
[----:B------:R-:W-:Y:S01]  /*17880*/  F2FP.SATFINITE.E4M3.F32.PACK_AB_MERGE_C R31, R38, R31, RZ ;  /* 0x0000001f261f723e */ /* 0x000fe200048070ff */
[----:B------:R-:W-:Y:S01]  /*17890*/  HADD2.F32 R7, -RZ, R7.H1_H1 ;  /* 0x30000007ff077230 */ /* 0x000fe20000004100 */
[----:B------:R-:W-:-:S02]  /*178a0*/  F2FP.SATFINITE.E4M3.F32.PACK_AB_MERGE_C R11, R40, R45, R41 ;  /* 0x0000002d280b723e */ /* 0x000fc40004807029 */
        /* <DEDUP_REMOVED lines=8> */
[----:B------:R-:W-:Y:S01]  /*17930*/  HADD2.F32 R20, -RZ, R14.H0_H0 ;  /* 0x2000000eff147230 */ /* 0x000fe20000004100 */
[----:B------:R-:W-:Y:S01]  /*17940*/  F2FP.SATFINITE.E4M3.F32.PACK_AB_MERGE_C R29, R32, R29, RZ ;  /* 0x0000001d201d723e */ /* 0x000fe200048070ff */
[--C-:B------:R-:W-:Y:S01]  /*17950*/  HADD2.F32 R12, -RZ, R3.reuse.H0_H0 ;  /* 0x20000003ff0c7230 */ /* 0x100fe20000004100 */
[----:B------:R-:W-:Y:S01]  /*17960*/  F2FP.SATFINITE.E4M3.F32.PACK_AB_MERGE_C R30, R35, R30, RZ ;  /* 0x0000001e231e723e */ /* 0x000fe200048070ff */
[----:B------:R-:W-:-:S02]  /*17970*/  HADD2.F32 R15, -RZ, R3.H1_H1 ;  /* 0x30000003ff0f7230 */ /* 0x000fc40000004100 */
[----:B------:R-:W-:Y:S02]  /*17980*/  HADD2.F32 R21, -RZ, R14.H1_H1 ;  /* 0x3000000eff157230 */ /* 0x000fe40000004100 */
        /* <DEDUP_REMOVED lines=13> */
[----:B------:R-:W-:Y:S02]  /*17a60*/  F2FP.SATFINITE.E4M3.F32.PACK_AB_MERGE_C R7, R37, R50, R7 ;  /* 0x000000322507723e */ /* 0x000fe40004807007 */
[----:B------:R-:W-:Y:S02]  /*17a70*/  F2FP.SATFINITE.E4M3.F32.PACK_AB_MERGE_C R4, R26, R27, R4 ;  /* 0x0000001b1a04723e */ /* 0x000fe40004807004 */
[----:B------:R-:W-:Y:S02]  /*17a80*/  F2FP.SATFINITE.E4M3.F32.PACK_AB_MERGE_C R6, R25, R6, R29 ;  /* 0x000000061906723e */ /* 0x000fe4000480701d */
[----:B------:R-:W-:-:S03]  /*17a90*/  F2FP.SATFINITE.E4M3.F32.PACK_AB_MERGE_C R10, R24, R3, R30 ;  /* 0x00000003180a723e */ /* 0x000fc6000480701e */
[----:B------:R0:W-:Y:S04]  /*17aa0*/  STS.128 [R47+0x14400], R4 ;  /* 0x014400042f007388 */ /* 0x0001e80000000c00 */
[----:B------:R0:W-:Y:S02]  /*17ab0*/  STS.128 [R0+0x14400], R8 ;  /* 0x0144000800007388 */ /* 0x0001e40000000c00 */
.L_x_2424:
[----:B------:R-:W-:Y:S05]  /*17ac0*/  BSYNC B0 ;  /* 0x0000000000007941 */ /* 0x000fea0003800000 */
.L_x_2417:
        /* <DEDUP_REMOVED lines=8> */
.L_x_2415:
[----:B0--3--:R-:W-:-:S05]  /*17b50*/  IMAD.U32 R0, RZ, RZ, UR53 ;  /* 0x00000035ff007e24 */ /* 0x009fca000f8e00ff */
[----:B------:R-:W-:-:S13]  /*17b60*/  ISETP.NE.AND P1, PT, R0, 0x3, PT ;  /* 0x000000030000780c */ /* 0x000fda0003f25270 */
[----:B------:R-:W-:Y:S05]  /*17b70*/  @!P1 BRA `(.L_x_2444) ;  /* 0x0000000000049947 */ /* 0x000fea0003800000 */
[----:B------:R-:W-:Y:S01]  /*17b80*/  BPT.TRAP 0x1 ;  /* 0x000000040000795c */ /* 0x000fe20000300000 */
.L_x_2444:
[----:B-1----:R-:W-:Y:S01]  /*17b90*/  IMAD R3, R189, 0x8, R16 ;  /* 0x00000008bd037824 */ /* 0x002fe200078e0210 */
[----:B------:R-:W-:-:S04]  /*17ba0*/  SHF.L.U32 R0, R190, 0x1f, RZ ;  /* 0x0000001fbe007819 */ /* 0x000fc800000006ff */
[----:B------:R0:W1:Y:S01]  /*17bb0*/  SYNCS.PHASECHK.TRANS64.TRYWAIT P0, [R3+URZ+0x29830], R0 ;  /* 0x02983000030075a7 */ /* 0x000062000800017f */
[----:B------:R-:W-:Y:S05]  /*17bc0*/  @!P1 BRA `(.L_x_2445) ;  /* 0x0000000000049947 */ /* 0x000fea0003800000 */
[----:B------:R-:W-:Y:S01]  /*17bd0*/  BPT.TRAP 0x1 ;  /* 0x000000040000795c */ /* 0x000fe20000300000 */
.L_x_2445:
[----:B--2--5:R-:W2:Y:S02]  /*17be0*/  S2R R4, SR_TID.X ;  /* 0x0000000000047919 */ /* 0x024ea40000002100 */
[----:B--2---:R-:W-:-:S04]  /*17bf0*/  LOP3.LUT R4, R4, 0x7f, RZ, 0xc0, !PT ;  /* 0x0000007f04047812 */ /* 0x004fc800078ec0ff */
[----:B------:R-:W-:Y:S01]  /*17c00*/  ISETP.NE.AND P2, PT, R4, RZ, PT ;  /* 0x000000ff0400720c */ /* 0x000fe20003f45270 */
[----:B-1----:R-:W-:-:S12]  /*17c10*/  @P0 BRA `(.L_x_2446) ;  /* 0x0000000000080947 */ /* 0x002fd80003800000 */
[----:B------:R-:W1:Y:S02]  /*17c20*/  SYNCS.PHASECHK.TRANS64.TRYWAIT P0, [R3+URZ+0x29830], R0 ;  /* 0x02983000030075a7 */ /* 0x000e64000800017f */
[----:B-1----:R-:W-:Y:S05]  /*17c30*/  @!P0 BRA `(.L_x_2447) ;  /* 0x0000017400348947 */ /* 0x002fea0003800000 */
.L_x_2446:
[----:B------:R-:W-:Y:S05]  /*17c40*/  WARPSYNC.ALL ;  /* 0x0000000000007948 */ /* 0x000fea0003800000 */
[----:B01----:R-:W-:Y:S01]  /*17c50*/  VIADD R0, R16, 0x1a400 ;  /* 0x0001a40010007836 */ /* 0x003fe20000000000 */
[----:B------:R-:W-:Y:S01]  /*17c60*/  R2UR UR24, R44 ;  /* 0x000000002c1872ca */ /* 0x000fe200000e0000 */
[----:B------:R-:W-:Y:S01]  /*17c70*/  WARPGROUP.ARRIVE ;  /* 0x00000000000079c5 */ /* 0x000fe20000000000 */
[----:B------:R-:W-:Y:S01]  /*17c80*/  MOV R7, 0x80000020 ;  /* 0x8000002000077802 */ /* 0x000fe20000000f00 */
        /* <DEDUP_REMOVED lines=15> */
[----:B------:R-:W-:Y:S01]  /*17d80*/  UMOV UR13, UR25 ;  /* 0x00000019000d7c82 */ /* 0x000fe20008000000 */
[----:B------:R-:W-:Y:S01]  /*17d90*/  R2UR UR11, R11 ;  /* 0x000000000b0b72ca */ /* 0x000fe200000e0000 */
[----:B------:R-:W-:Y:S01]  /*17da0*/  UMOV UR4, UR24 ;  /* 0x0000001800047c82 */ /* 0x000fe20008000000 */
[C---:B------:R-:W-:Y:S01]  /*17db0*/  VIADD R8, R6.reuse, 0x80 ;  /* 0x0000008006087836 */ /* 0x040fe20000000000 */
[C---:B------:R-:W-:Y:S01]  /*17dc0*/  R2UR UR26, R6.reuse ;  /* 0x00000000061a72ca */ /* 0x040fe200000e0000 */
[----:B------:R-:W-:Y:S01]  /*17dd0*/  UMOV UR16, UR24 ;  /* 0x0000001800107c82 */ /* 0x000fe20008000000 */
[----:B------:R-:W-:Y:S01]  /*17de0*/  VIADD R10, R6, 0x180 ;  /* 0x00000180060a7836 */ /* 0x000fe20000000000 */
[----:B------:R-:W-:Y:S01]  /*17df0*/  UMOV UR8, UR24 ;  /* 0x0000001800087c82 */ /* 0x000fe20008000000 */
[----:B------:R-:W-:Y:S01]  /*17e00*/  R2UR UR6, R8 ;  /* 0x00000000080672ca */ /* 0x000fe200000e0000 */
[----:B------:R-:W-:Y:S01]  /*17e10*/  VIADD R8, R6, 0x100 ;  /* 0x0000010006087836 */ /* 0x000fe20000000000 */
[----:B------:R-:W-:Y:S01]  /*17e20*/  UMOV UR12, UR24 ;  /* 0x00000018000c7c82 */ /* 0x000fe20008000000 */
[----:B------:R-:W-:Y:S01]  /*17e30*/  R2UR UR10, R10 ;  /* 0x000000000a0a72ca */ /* 0x000fe200000e0000 */
[----:B------:R-:W-:Y:S01]  /*17e40*/  IMAD.MOV.U32 R9, RZ, RZ, -0x7fffffe0 ;  /* 0x80000020ff097424 */ /* 0x000fe200078e00ff */
[----:B------:R-:W-:Y:S01]  /*17e50*/  IADD3 R10, R6, 0x2, RZ ;  /* 0x00000002060a7810 */ /* 0x000fe20007ffe0ff */
[----:B------:R-:W-:Y:S01]  /*17e60*/  IMAD.MOV.U32 R11, RZ, RZ, -0x7fffffe0 ;  /* 0x80000020ff0b7424 */ /* 0x000fe200078e00ff */
[----:B------:R-:W-:Y:S01]  /*17e70*/  R2UR UR18, R8 ;  /* 0x00000000081272ca */ /* 0x000fe200000e0000 */
[----:B------:R-:W-:Y:S01]  /*17e80*/  VIADD R8, R6, 0x200 ;  /* 0x0000020006087836 */ /* 0x000fe20000000000 */
[----:B------:R-:W-:Y:S01]  /*17e90*/  QGMMA.64x32x32.F32.E4M3.E4M3 R88, gdesc[UR24], RZ, !UPT, gsb0 ;  /* 0x00600000185879f3 */ /* 0x000fe2000c0008ff */
[----:B------:R-:W-:Y:S01]  /*17ea0*/  R2UR UR15, R9 ;  /* 0x00000000090f72ca */ /* 0x000fe200000e0000 */
[----:B------:R-:W-:Y:S01]  /*17eb0*/  IMAD.MOV.U32 R9, RZ, RZ, -0x7fffffe0 ;  /* 0x80000020ff097424 */ /* 0x000fe200078e00ff */
[----:B------:R-:W0:Y:S01]  /*17ec0*/  LDC R0, c[0x0][0x448] ;  /* 0x00011200ff007b82 */ /* 0x000e220000000800 */
[----:B------:R-:W-:Y:S01]  /*17ed0*/  R2UR UR14, R8 ;  /* 0x00000000080e72ca */ /* 0x000fe200000e0000 */
[----:B------:R-:W-:-:S02]  /*17ee0*/  VIADD R8, R6, 0x82 ;  /* 0x0000008206087836 */ /* 0x000fc40000000000 */
[----:B----4-:R-:W-:Y:S02]  /*17ef0*/  IMAD.IADD R14, R211, 0x1, R204 ;  /* 0x00000001d30e7824 */ /* 0x010fe400078e02cc */
[----:B------:R-:W-:-:S05]  /*17f00*/  @!P2 VIADD R3, R3, 0x29840 ;  /* 0x000298400303a836 */ /* 0x000fca0000000000 */
[----:B------:R-:W-:Y:S02]  /*17f10*/  @!P2 PRMT R3, RZ, 0x654, R3 ;  /* 0x00000654ff03a816 */ /* 0x000fe40000000003 */
[----:B0-----:R-:W-:-:S13]  /*17f20*/  ISETP.NE.AND P0, PT, R0, 0x1, PT ;  /* 0x000000010000780c */ /* 0x001fda0003f05270 */
[----:B------:R-:W0:Y:S01]  /*17f30*/  @P0 LDC R7, c[0x0][0x44c] ;  /* 0x00011300ff070b82 */ /* 0x000e220000000800 */
[----:B------:R-:W-:Y:S02]  /*17f40*/  WARPGROUP.DEPBAR.LE gsb0, 0x0 ;  /* 0x00008000000079c5 */ /* 0x000fe40000010000 */
[----:B------:R-:W-:Y:S01]  /*17f50*/  WARPGROUP.ARRIVE ;  /* 0x00000000000079c5 */ /* 0x000fe20000000000 */
[----:B0-----:R-:W-:-:S05]  /*17f60*/  @P0 IMAD.HI.U32 R0, R14, R7, RZ ;  /* 0x000000070e000227 */ /* 0x001fca00078e00ff */
[----:B------:R-:W-:Y:S01]  /*17f70*/  QGMMA.64x32x32.F32.E4M3.E4M3 R72, gdesc[UR4], RZ, !UPT, gsb0 ;  /* 0x00600000044879f3 */ /* 0x000fe2000c0008ff */
[----:B------:R-:W-:Y:S01]  /*17f80*/  R2UR UR6, R10 ;  /* 0x000000000a0672ca */ /* 0x000fe200000e0000 */
[----:B------:R-:W-:Y:S01]  /*17f90*/  UIADD3 UR4, UR24, 0x2, URZ ;  /* 0x0000000218047890 */ /* 0x000fe2000fffe03f */
[----:B------:R-:W-:Y:S01]  /*17fa0*/  R2UR UR7, R11 ;  /* 0x000000000b0772ca */ /* 0x000fe200000e0000 */
[----:B------:R-:W-:Y:S01]  /*17fb0*/  UMOV UR5, 0x80000020 ;  /* 0x8000002000057882 */ /* 0x000fe20000000000 */
[----:B------:R-:W-:Y:S02]  /*17fc0*/  VIADD R10, R6, 0x102 ;  /* 0x00000102060a7836 */ /* 0x000fe40000000000 */
[----:B------:R-:W-:Y:S02]  /*17fd0*/  IMAD.MOV.U32 R11, RZ, RZ, -0x7fffffe0 ;  /* 0x80000020ff0b7424 */ /* 0x000fe400078e00ff */
[----:B------:R-:W-:-:S05]  /*17fe0*/  IMAD R7, R104, -0xa0, RZ ;  /* 0xffffff6068077824 */ /* 0x000fca00078e02ff */
[----:B------:R-:W-:-:S04]  /*17ff0*/  IADD3 R7, -R208, 0xa1, R7 ;  /* 0x000000a1d0077810 */ /* 0x000fc80007ffe107 */
[----:B------:R-:W-:Y:S01]  /*18000*/  IADD3 R105, -R205, R7, R206 ;  /* 0x00000007cd697210 */ /* 0x000fe20007ffe1ce */
[----:B------:R-:W-:Y:S02]  /*18010*/  WARPGROUP.DEPBAR.LE gsb0, 0x0 ;  /* 0x00008000000079c5 */ /* 0x000fe40000010000 */
[----:B------:R-:W-:-:S06]  /*18020*/  WARPGROUP.ARRIVE ;  /* 0x00000000000079c5 */ /* 0x000fcc0000000000 */
[----:B------:R-:W-:Y:S01]  /*18030*/  QGMMA.64x32x32.F32.E4M3.E4M3 R56, gdesc[UR16], RZ, !UPT, gsb0 ;  /* 0x00600000103879f3 */ /* 0x000fe2000c0008ff */
[----:B------:R-:W-:Y:S01]  /*18040*/  UMOV UR16, UR4 ;  /* 0x0000000400107c82 */ /* 0x000fe20008000000 */
[----:B------:R-:W-:Y:S01]  /*18050*/  UMOV UR17, UR5 ;  /* 0x0000000500117c82 */ /* 0x000fe20008000000 */
[----:B------:R-:W-:Y:S02]  /*18060*/  WARPGROUP.DEPBAR.LE gsb0, 0x0 ;  /* 0x00008000000079c5 */ /* 0x000fe40000010000 */
[----:B------:R-:W-:-:S06]  /*18070*/  WARPGROUP.ARRIVE ;  /* 0x00000000000079c5 */ /* 0x000fcc0000000000 */
[----:B------:R-:W-:Y:S01]  /*18080*/  QGMMA.64x32x32.F32.E4M3.E4M3 R40, gdesc[UR8], RZ, !UPT, gsb0 ;  /* 0x00600000082879f3 */ /* 0x000fe2000c0008ff */
[----:B------:R-:W-:Y:S01]  /*18090*/  UIADD3 UR8, UR24, 0x200, URZ ;  /* 0x0000020018087890 */ /* 0x000fe2000fffe03f */
[----:B------:R-:W-:Y:S02]  /*180a0*/  UMOV UR9, 0x80000020 ;  /* 0x8000002000097882 */ /* 0x000fe40000000000 */
[----:B------:R-:W-:-:S04]  /*180b0*/  UMOV UR21, UR9 ;  /* 0x0000000900157c82 */ /* 0x000fc80008000000 */
[----:B------:R-:W-:Y:S01]  /*180c0*/  UMOV UR20, UR8 ;  /* 0x0000000800147c82 */ /* 0x000fe20008000000 */
        /* <DEDUP_REMOVED lines=23> */
[----:B------:R-:W-:Y:S02]  /*18240*/  R2UR UR6, R10 ;  /* 0x000000000a0672ca */ /* 0x000fe400000e0000 */
[----:B------:R-:W-:Y:S01]  /*18250*/  R2UR UR7, R11 ;  /* 0x000000000b0772ca */ /* 0x000fe200000e0000 */
        /* <DEDUP_REMOVED lines=12> */
[----:B------:R-:W-:Y:S01]  /*18320*/  UIADD3 UR12, UR24, 0x202, URZ ;  /* 0x00000202180c7890 */ /* 0x000fe2000fffe03f */
[----:B------:R-:W-:Y:S02]  /*18330*/  UMOV UR13, 0x80000020 ;  /* 0x80000020000d7882 */ /* 0x000fe40000000000 */
[----:B------:R-:W-:-:S04]  /*18340*/  UMOV UR29, UR13 ;  /* 0x0000000d001d7c82 */ /* 0x000fc80008000000 */
        /* <DEDUP_REMOVED lines=16> */
[----:B------:R-:W-:-:S03]  /*18450*/  IMAD.MOV.U32 R9, RZ, RZ, -0x7fffffe0 ;  /* 0x80000020ff097424 */ /* 0x000fc600078e00ff */
[----:B------:R-:W-:Y:S01]  /*18460*/  R2UR UR14, R8 ;  /* 0x00000000080e72ca */ /* 0x000fe200000e0000 */
[----:B------:R-:W-:Y:S01]  /*18470*/  VIADD R8, R6, 0x302 ;  /* 0x0000030206087836 */ /* 0x000fe20000000000 */
[----:B------:R-:W-:Y:S02]  /*18480*/  R2UR UR15, R9 ;  /* 0x00000000090f72ca */ /* 0x000fe400000e0000 */
[----:B------:R-:W-:Y:S01]  /*18490*/  MOV R9, 0x80000020 ;  /* 0x8000002000097802 */ /* 0x000fe20000000f00 */
        /* <DEDUP_REMOVED lines=35> */
[----:B------:R-:W-:Y:S02]  /*186d0*/  R2UR UR23, R9 ;  /* 0x00000000091772ca */ /* 0x000fe400000e0000 */
[----:B------:R-:W-:Y:S02]  /*186e0*/  MOV R9, 0x80000020 ;  /* 0x8000002000097802 */ /* 0x000fe40000000f00 */
[----:B------:R-:W-:Y:S01]  /*186f0*/  R2UR UR18, R8 ;  /* 0x00000000081272ca */ /* 0x000fe200000e0000 */
[----:B------:R-:W-:Y:S01]  /*18700*/  VIADD R8, R6, 0x580 ;  /* 0x0000058006087836 */ /* 0x000fe20000000000 */
[----:B------:R-:W-:Y:S01]  /*18710*/  R2UR UR19, R9 ;  /* 0x00000000091372ca */ /* 0x000fe200000e0000 */
[----:B------:R-:W-:Y:S01]  /*18720*/  IMAD.MOV.U32 R9, RZ, RZ, -0x7fffffe0 ;  /* 0x80000020ff097424 */ /* 0x000fe200078e00ff */
[----:B------:R-:W-:-:S02]  /*18730*/  WARPGROUP.DEPBAR.LE gsb0, 0x0 ;  /* 0x00008000000079c5 */ /* 0x000fc40000010000 */
        /* <DEDUP_REMOVED lines=46> */
[----:B------:R-:W-:Y:S02]  /*18a20*/  R2UR UR35, R11 ;  /* 0x000000000b2372ca */ /* 0x000fe400000e0000 */
[----:B------:R-:W0:Y:S02]  /*18a30*/  @P0 LDC R11, c[0x0][0x450] ;  /* 0x00011400ff0b0b82 */ /* 0x000e240000000800 */
[----:B0-----:R-:W-:Y:S01]  /*18a40*/  @P0 SHF.R.U32.HI R14, RZ, R11, R0 ;  /* 0x0000000bff0e0219 */ /* 0x001fe20000011600 */
[----:B------:R-:W-:-:S04]  /*18a50*/  IMAD R11, R104, -0xa0, R206 ;  /* 0xffffff60680b7824 */ /* 0x000fc800078e02ce */
[----:B------:R-:W0:Y:S01]  /*18a60*/  SHFL.IDX PT, R0, R14, RZ, 0x1c1f ;  /* 0x001c1fff0e007589 */ /* 0x000e2200000e0000 */
[----:B------:R-:W-:Y:S01]  /*18a70*/  IADD3 R20, -R208, 0xa0, R11 ;  /* 0x000000a0d0147810 */ /* 0x000fe20007ffe10b */
[----:B------:R-:W-:Y:S02]  /*18a80*/  WARPGROUP.DEPBAR.LE gsb0, 0x0 ;  /* 0x00008000000079c5 */ /* 0x000fe40000010000 */
[----:B------:R-:W-:Y:S01]  /*18a90*/  WARPGROUP.ARRIVE ;  /* 0x00000000000079c5 */ /* 0x000fe20000000000 */
[----:B0-----:R-:W-:-:S05]  /*18aa0*/  VIADDMNMX R0, R0, R105, R20, PT ;  /* 0x0000006900007246 */ /* 0x001fca0003800114 */
[----:B------:R-:W-:Y:S01]  /*18ab0*/  QGMMA.64x32x32.F32.E4M3.E4M3 R56, gdesc[UR16], R56, gsb0 ;  /* 0x00600000103879f3 */ /* 0x000fe20008000838 */
[C---:B------:R-:W-:Y:S02]  /*18ac0*/  ISETP.GT.AND P4, PT, R0.reuse, RZ, PT ;  /* 0x000000ff0000720c */ /* 0x040fe40003f84270 */
[C---:B------:R-:W-:Y:S02]  /*18ad0*/  ISETP.GT.AND P5, PT, R0.reuse, 0x1, PT ;  /* 0x000000010000780c */ /* 0x040fe40003fa4270 */
[----:B------:R-:W-:Y:S01]  /*18ae0*/  ISETP.GT.AND P3, PT, R0, 0x8, PT ;  /* 0x000000080000780c */ /* 0x000fe20003f64270 */
        /* <DEDUP_REMOVED lines=17> */
[----:B------:R-:W-:-:S04]  /*18c00*/  ISETP.GT.AND P4, PT, R0, 0x9, PT ;  /* 0x000000090000780c */ /* 0x000fc80003f84270 */
[----:B------:R-:W-:Y:S01]  /*18c10*/  QGMMA.64x32x32.F32.E4M3.E4M3 R72, gdesc[UR20], R72, gsb0 ;  /* 0x00600000144879f3 */ /* 0x000fe20008000848 */
[----:B------:R-:W-:Y:S02]  /*18c20*/  R2UR UR22, R8 ;  /* 0x00000000081672ca */ /* 0x000fe400000e0000 */
[----:B------:R-:W-:Y:S01]  /*18c30*/  R2UR UR23, R9 ;  /* 0x00000000091772ca */ /* 0x000fe200000e0000 */
[----:B------:R-:W-:Y:S01]  /*18c40*/  IMAD.MOV.U32 R9, RZ, RZ, -0x7fffffe0 ;  /* 0x80000020ff097424 */ /* 0x000fe200078e00ff */
[C---:B------:R-:W-:Y:S01]  /*18c50*/  IADD3 R8, R6.reuse, 0x682, RZ ;  /* 0x0000068206087810 */ /* 0x040fe20007ffe0ff */
[----:B------:R-:W-:Y:S01]  /*18c60*/  VIADD R6, R6, 0x702 ;  /* 0x0000070206067836 */ /* 0x000fe20000000000 */
        /* <DEDUP_REMOVED lines=13> */
[----:B------:R-:W-:Y:S02]  /*18d40*/  ISETP.GT.AND P3, PT, R0, 0x20, PT ;  /* 0x000000200000780c */ /* 0x000fe40003f64270 */
[----:B------:R-:W-:-:S02]  /*18d50*/  FSEL R100, R101, -INF , P4 ;  /* 0xff80000065647808 */ /* 0x000fc40002000000 */
[----:B------:R-:W-:Y:S01]  /*18d60*/  ISETP.GT.AND P4, PT, R0, 0x21, PT ;  /* 0x000000210000780c */ /* 0x000fe20003f84270 */
[----:B------:R-:W-:Y:S02]  /*18d70*/  WARPGROUP.DEPBAR.LE gsb0, 0x0 ;  /* 0x00008000000079c5 */ /* 0x000fe40000010000 */
[----:B------:R-:W-:Y:S01]  /*18d80*/  WARPGROUP.ARRIVE ;  /* 0x00000000000079c5 */ /* 0x000fe20000000000 */
[----:B------:R-:W-:Y:S02]  /*18d90*/  FSEL R92, R72, -INF , P3 ;  /* 0xff800000485c7808 */ /* 0x000fe40001800000 */
[----:B------:R-:W-:Y:S02]  /*18da0*/  ISETP.GT.AND P3, PT, R0, 0x28, PT ;  /* 0x000000280000780c */ /* 0x000fe40003f64270 */
[----:B------:R-:W-:Y:S01]  /*18db0*/  FSEL R88, R73, -INF , P4 ;  /* 0xff80000049587808 */ /* 0x000fe20002000000 */
[----:B------:R-:W-:Y:S01]  /*18dc0*/  QGMMA.64x32x32.F32.E4M3.E4M3 R56, gdesc[UR20], R56, gsb0 ;  /* 0x00600000143879f3 */ /* 0x000fe20008000838 */
[----:B------:R-:W-:-:S02]  /*18dd0*/  R2UR UR22, R8 ;  /* 0x00000000081672ca */ /* 0x000fc400000e0000 */
[----:B------:R-:W-:Y:S02]  /*18de0*/  R2UR UR23, R9 ;  /* 0x00000000091772ca */ /* 0x000fe400000e0000 */
[----:B------:R-:W-:Y:S02]  /*18df0*/  FMNMX.FTZ R8, R110, R7, !PT ;  /* 0x000000076e087209 */ /* 0x000fe40007810000 */
[----:B------:R-:W-:Y:S02]  /*18e00*/  ISETP.GT.AND P4, PT, R0, 0x29, PT ;  /* 0x000000290000780c */ /* 0x000fe40003f84270 */
[----:B------:R-:W-:Y:S02]  /*18e10*/  FMNMX.FTZ R7, R107, R8, !PT ;  /* 0x000000086b077209 */ /* 0x000fe40007810000 */
[----:B------:R-:W-:Y:S02]  /*18e20*/  FSEL R76, R76, -INF , P3 ;  /* 0xff8000004c4c7808 */ /* 0x000fe40001800000 */
[----:B------:R-:W-:-:S02]  /*18e30*/  FMNMX.FTZ R7, R100, R7, !PT ;  /* 0x0000000764077209 */ /* 0x000fc40007810000 */
[----:B------:R-:W-:Y:S02]  /*18e40*/  ISETP.GT.AND P3, PT, R0, 0x30, PT ;  /* 0x000000300000780c */ /* 0x000fe40003f64270 */
[----:B------:R-:W-:Y:S02]  /*18e50*/  FMNMX.FTZ R7, R92, R7, !PT ;  /* 0x000000075c077209 */ /* 0x000fe40007810000 */
[----:B------:R-:W-:Y:S02]  /*18e60*/  FSEL R72, R77, -INF , P4 ;  /* 0xff8000004d487808 */ /* 0x000fe40002000000 */
[----:B------:R-:W-:Y:S02]  /*18e70*/  FMNMX.FTZ R7, R88, R7, !PT ;  /* 0x0000000758077209 */ /* 0x000fe40007810000 */
[----:B------:R-:W-:Y:S02]  /*18e80*/  ISETP.GT.AND P4, PT, R0, 0x31, PT ;  /* 0x000000310000780c */ /* 0x000fe40003f84270 */
[----:B------:R-:W-:-:S02]  /*18e90*/  FMNMX.FTZ R7, R76, R7, !PT ;  /* 0x000000074c077209 */ /* 0x000fc40007810000 */
[----:B------:R-:W-:Y:S02]  /*18ea0*/  FSEL R80, R80, -INF , P3 ;  /* 0xff80000050507808 */ /* 0x000fe40001800000 */
[----:B------:R-:W-:Y:S01]  /*18eb0*/  FMNMX.FTZ R9, R72, R7, !PT ;  /* 0x0000000748097209 */ /* 0x000fe20007810000 */
[----:B------:R-:W-:Y:S01]  /*18ec0*/  IMAD.MOV.U32 R7, RZ, RZ, -0x7fffffe0 ;  /* 0x80000020ff077424 */ /* 0x000fe200078e00ff */
[----:B------:R-:W-:Y:S02]  /*18ed0*/  ISETP.GT.AND P3, PT, R0, 0x38, PT ;  /* 0x000000380000780c */ /* 0x000fe40003f64270 */
[----:B------:R-:W-:Y:S02]  /*18ee0*/  FSEL R12, R81, -INF , P4 ;  /* 0xff800000510c7808 */ /* 0x000fe40002000000 */
[----:B------:R-:W-:Y:S02]  /*18ef0*/  FMNMX.FTZ R9, R80, R9, !PT ;  /* 0x0000000950097209 */ /* 0x000fe40007810000 */
[----:B------:R-:W-:-:S02]  /*18f00*/  ISETP.GT.AND P4, PT, R0, 0x39, PT ;  /* 0x000000390000780c */ /* 0x000fc40003f84270 */
[----:B------:R-:W-:Y:S02]  /*18f10*/  FSEL R84, R84, -INF , P3 ;  /* 0xff80000054547808 */ /* 0x000fe40001800000 */
[----:B------:R-:W-:Y:S02]  /*18f20*/  FMNMX.FTZ R9, R12, R9, !PT ;  /* 0x000000090c097209 */ /* 0x000fe40007810000 */
[----:B------:R-:W-:Y:S02]  /*18f30*/  ISETP.GT.AND P3, PT, R0, 0x40, PT ;  /* 0x000000400000780c */ /* 0x000fe40003f64270 */
[----:B------:R-:W-:Y:S01]  /*18f40*/  FMNMX.FTZ R9, R84, R9, !PT ;  /* 0x0000000954097209 */ /* 0x000fe20007810000 */
[----:B------:R-:W-:Y:S02]  /*18f50*/  WARPGROUP.DEPBAR.LE gsb0, 0x0 ;  /* 0x00008000000079c5 */ /* 0x000fe40000010000 */
[----:B------:R-:W-:Y:S01]  /*18f60*/  WARPGROUP.ARRIVE ;  /* 0x00000000000079c5 */ /* 0x000fe20000000000 */
[----:B------:R-:W-:-:S02]  /*18f70*/  FSEL R56, R56, -INF , P3 ;  /* 0xff80000038387808 */ /* 0x000fc40001800000 */
[----:B------:R-:W-:-:S03]  /*18f80*/  ISETP.GT.AND P3, PT, R0, 0x48, PT ;  /* 0x000000480000780c */ /* 0x000fc60003f64270 */
[----:B------:R-:W-:Y:S01]  /*18f90*/  QGMMA.64x32x32.F32.E4M3.E4M3 R40, gdesc[UR20], R40, gsb0 ;  /* 0x00600000142879f3 */ /* 0x000fe20008000828 */
[----:B------:R-:W-:Y:S02]  /*18fa0*/  R2UR UR22, R6 ;  /* 0x00000000061672ca */ /* 0x000fe400000e0000 */
[----:B------:R-:W-:Y:S02]  /*18fb0*/  R2UR UR23, R7 ;  /* 0x00000000071772ca */ /* 0x000fe400000e0000 */
[----:B------:R-:W-:Y:S02]  /*18fc0*/  FSEL R6, R85, -INF , P4 ;  /* 0xff80000055067808 */ /* 0x000fe40002000000 */
[----:B------:R-:W-:Y:S02]  /*18fd0*/  ISETP.GT.AND P4, PT, R0, 0x41, PT ;  /* 0x000000410000780c */ /* 0x000fe40003f84270 */
[----:B------:R-:W-:Y:S02]  /*18fe0*/  FMNMX.FTZ R9, R6, R9, !PT ;  /* 0x0000000906097209 */ /* 0x000fe40007810000 */
        /* <DEDUP_REMOVED lines=21> */
[----:B------:R-:W-:Y:S01]  /*19140*/  FMNMX.FTZ R8, R69, R8, !PT ;  /* 0x0000000845087209 */ /* 0x000fe20007810000 */
[----:B------:R-:W-:Y:S02]  /*19150*/  WARPGROUP.DEPBAR.LE gsb0, 0x0 ;  /* 0x00008000000079c5 */ /* 0x000fe40000010000 */
[----:B------:R-:W-:Y:S01]  /*19160*/  WARPGROUP.ARRIVE ;  /* 0x00000000000079c5 */ /* 0x000fe20000000000 */
[----:B------:R-:W-:Y:S02]  /*19170*/  FSEL R11, R40, -INF , P3 ;  /* 0xff800000280b7808 */ /* 0x000fe40001800000 */
[----:B------:R-:W-:-:S02]  /*19180*/  ISETP.GT.AND P3, PT, R0, 0x68, PT ;  /* 0x000000680000780c */ /* 0x000fc40003f64270 */
[----:B------:R-:W-:Y:S01]  /*19190*/  FSEL R41, R41, -INF , P4 ;  /* 0xff80000029297808 */ /* 0x000fe20002000000 */
[----:B------:R-:W-:Y:S01]  /*191a0*/  QGMMA.64x32x32.F32.E4M3.E4M3 R24, gdesc[UR20], R24, gsb0 ;  /* 0x00600000141879f3 */ /* 0x000fe20008000818 */
[----:B------:R-:W-:Y:S02]  /*191b0*/  FMNMX.FTZ R8, R11, R8, !PT ;  /* 0x000000080b087209 */ /* 0x000fe40007810000 */
[----:B------:R-:W-:Y:S02]  /*191c0*/  ISETP.GT.AND P4, PT, R0, 0x69, PT ;  /* 0x000000690000780c */ /* 0x000fe40003f84270 */
[----:B------:R-:W-:Y:S02]  /*191d0*/  FSEL R13, R44, -INF , P3 ;  /* 0xff8000002c0d7808 */ /* 0x000fe40001800000 */
[----:B------:R-:W-:Y:S01]  /*191e0*/  FMNMX.FTZ R8, R41, R8, !PT ;  /* 0x0000000829087209 */ /* 0x000fe20007810000 */
[----:B------:R-:W0:Y:S01]  /*191f0*/  SHFL.IDX PT, R44, R14, 0x1, 0x1c1f ;  /* 0x003c1f000e2c7f89 */ /* 0x000e2200000e0000 */
        /* <DEDUP_REMOVED lines=16> */
[----:B------:R-:W-:Y:S02]  /*19300*/  FMNMX.FTZ R8, R53, R8, !PT ;  /* 0x0000000835087209 */ /* 0x000fe40007810000 */
[----:B0-----:R-:W-:-:S04]  /*19310*/  VIADDMNMX R44, R44, R105, R20, PT ;  /* 0x000000692c2c7246 */ /* 0x001fc80003800114 */
[----:B------:R-:W-:-:S04]  /*19320*/  ISETP.GT.AND P5, PT, R44, 0x1, PT ;  /* 0x000000012c00780c */ /* 0x000fc80003fa4270 */
[----:B------:R-:W-:Y:S01]  /*19330*/  FSEL R91, R91, -INF , P5 ;  /* 0xff8000005b5b7808 */ /* 0x000fe20002800000 */
[----:B------:R-:W-:Y:S02]  /*19340*/  WARPGROUP.DEPBAR.LE gsb0, 0x0 ;  /* 0x00008000000079c5 */ /* 0x000fe40000010000 */
[----:B------:R-:W-:Y:S01]  /*19350*/  FSEL R57, R24, -INF , P3 ;  /* 0xff80000018397808 */ /* 0x000fe20001800000 */
[----:B------:R0:W-:Y:S01]  /*19360*/  @!P2 SYNCS.ARRIVE.TRANS64.RED.A1T0 RZ, [R3+URZ], RZ ;  /* 0x000000ff03ffa9a7 */ /* 0x0001e2000810043f */
        /* <DEDUP_REMOVED lines=21> */
[----:B------:R-:W-:-:S05]  /*194c0*/  FMNMX.FTZ R8, R37, R8, !PT ;  /* 0x0000000825087209 */ /* 0x000fca0007810000 */
[----:B------:R-:W1:Y:S02]  /*194d0*/  SHFL.BFLY PT, R93, R8, 0x2, 0x1f ;  /* 0x0c401f00085d7f89 */ /* 0x000e6400000e0000 */
[----:B-1----:R-:W-:-:S05]  /*194e0*/  FMNMX.FTZ R24, R8, R93, !PT ;  /* 0x0000005d08187209 */ /* 0x002fca0007810000 */
[----:B------:R-:W1:Y:S02]  /*194f0*/  SHFL.BFLY PT, R93, R24, 0x1, 0x1f ;  /* 0x0c201f00185d7f89 */ /* 0x000e6400000e0000 */
[----:B-1----:R-:W-:-:S04]  /*19500*/  FMNMX.FTZ R0, R24, R93, !PT ;  /* 0x0000005d18007209 */ /* 0x002fc80007810000 */
[----:B------:R-:W-:Y:S01]  /*19510*/  FSETP.NEU.FTZ.AND P3, PT, R0, -INF , PT ;  /* 0xff8000000000780b */ /* 0x000fe20003f7d000 */
[----:B------:R-:W-:-:S05]  /*19520*/  FFMA.FTZ R93, R2, R0, -8 ;  /* 0xc1000000025d7423 */ /* 0x000fca0000010000 */
[----:B------:R-:W-:Y:S02]  /*19530*/  FSEL R93, R93, RZ, P3 ;  /* 0x000000ff5d5d7208 */ /* 0x000fe40001800000 */
[----:B------:R-:W-:-:S03]  /*19540*/  ISETP.GT.AND P3, PT, R44, 0x8, PT ;  /* 0x000000082c00780c */ /* 0x000fc60003f64270 */
[--C-:B------:R-:W-:Y:S01]  /*19550*/  FFMA.FTZ R14, R2, R107, -R93.reuse ;  /* 0x0000006b020e7223 */ /* 0x100fe2000001085d */
[----:B------:R-:W-:Y:S01]  /*19560*/  FSEL R107, R90, -INF , P4 ;  /* 0xff8000005a6b7808 */ /* 0x000fe20002000000 */
[--C-:B------:R-:W-:Y:S01]  /*19570*/  FFMA.FTZ R36, R2, R12, -R93.reuse ;  /* 0x0000000c02247223 */ /* 0x100fe2000001085d */
[----:B------:R-:W-:Y:S01]  /*19580*/  ISETP.GT.AND P4, PT, R44, 0x9, PT ;  /* 0x000000092c00780c */ /* 0x000fe20003f84270 */
[--C-:B------:R-:W-:Y:S01]  /*19590*/  FFMA.FTZ R40, R2, R65, -R93.reuse ;  /* 0x0000004102287223 */ /* 0x100fe2000001085d */
        /* <DEDUP_REMOVED lines=27> */
[C-C-:B------:R-:W-:Y:S01]  /*19750*/  FFMA.FTZ R88, R2.reuse, R88, -R93.reuse ;  /* 0x0000005802587223 */ /* 0x140fe2000001085d */
[----:B------:R-:W-:Y:S01]  /*19760*/  FSEL R117, R103, -INF , P4 ;  /* 0xff80000067757808 */ /* 0x000fe20002000000 */
[--C-:B------:R-:W-:Y:S01]  /*19770*/  FFMA.FTZ R76, R2, R76, -R93.reuse ;  /* 0x0000004c024c7223 */ /* 0x100fe2000001085d */
[----:B------:R-:W-:Y:S01]  /*19780*/  ISETP.GT.AND P3, PT, R44, 0x20, PT ;  /* 0x000000202c00780c */ /* 0x000fe20003f64270 */
[----:B------:R-:W1:Y:S01]  /*19790*/  MUFU.EX2 R101, R101 ;  /* 0x0000006500657308 */ /* 0x000e620000000800 */
        /* <DEDUP_REMOVED lines=24> */
[----:B------:R-:W-:Y:S02]  /*19920*/  ISETP.GT.AND P4, PT, R44, 0x31, PT ;  /* 0x000000312c00780c */ /* 0x000fe40003f84270 */
[----:B------:R-:W-:Y:S02]  /*19930*/  FSEL R125, R82, -INF , P3 ;  /* 0xff800000527d7808 */ /* 0x000fe40001800000 */
[----:B------:R-:W-:Y:S01]  /*19940*/  FMNMX.FTZ R32, R79, R28, !PT ;  /* 0x0000001c4f207209 */ /* 0x000fe20007810000 */
[----:B------:R-:W2:Y:S01]  /*19950*/  MUFU.EX2 R111, R111 ;  /* 0x0000006f006f7308 */ /* 0x000ea20000000800 */
[----:B------:R-:W-:-:S02]  /*19960*/  ISETP.GT.AND P3, PT, R44, 0x38, PT ;  /* 0x000000382c00780c */ /* 0x000fc40003f64270 */
[----:B------:R-:W-:Y:S02]  /*19970*/  FSEL R83, R83, -INF , P4 ;  /* 0xff80000053537808 */ /* 0x000fe40002000000 */
[----:B------:R-:W-:Y:S02]  /*19980*/  FMNMX.FTZ R32, R125, R32, !PT ;  /* 0x000000207d207209 */ /* 0x000fe40007810000 */
[----:B------:R-:W-:Y:S01]  /*19990*/  ISETP.GT.AND P4, PT, R44, 0x39, PT ;  /* 0x000000392c00780c */ /* 0x000fe20003f84270 */
[----:B------:R-:W-:Y:S01]  /*199a0*/  MUFU.EX2 R28, R80 ;  /* 0x00000050001c7308 */ /* 0x000fe20000000800 */
[----:B------:R-:W-:Y:S02]  /*199b0*/  FSEL R127, R86, -INF , P3 ;  /* 0xff800000567f7808 */ /* 0x000fe40001800000 */
[----:B------:R-:W-:Y:S02]  /*199c0*/  FMNMX.FTZ R32, R83, R32, !PT ;  /* 0x0000002053207209 */ /* 0x000fe40007810000 */
[----:B------:R-:W-:-:S02]  /*199d0*/  FSEL R129, R87, -INF , P4 ;  /* 0xff80000057817808 */ /* 0x000fc40002000000 */
[C---:B------:R-:W-:Y:S01]  /*199e0*/  ISETP.GT.AND P3, PT, R44.reuse, 0x40, PT ;  /* 0x000000402c00780c */ /* 0x040fe20003f64270 */
[----:B------:R3:W-:Y:S01]  /*199f0*/  MUFU.EX2 R87, R36 ;  /* 0x0000002400577308 */ /* 0x0007e20000000800 */
[----:B------:R-:W-:Y:S02]  /*19a00*/  FMNMX.FTZ R32, R127, R32, !PT ;  /* 0x000000207f207209 */ /* 0x000fe40007810000 */
[----:B------:R-:W-:Y:S02]  /*19a10*/  ISETP.GT.AND P4, PT, R44, 0x41, PT ;  /* 0x000000412c00780c */ /* 0x000fe40003f84270 */
[----:B------:R-:W-:Y:S02]  /*19a20*/  FSEL R131, R58, -INF , P3 ;  /* 0xff8000003a837808 */ /* 0x000fe40001800000 */
[----:B------:R-:W-:Y:S01]  /*19a30*/  FMNMX.FTZ R12, R129, R32, !PT ;  /* 0x00000020810c7209 */ /* 0x000fe20007810000 */
[----:B------:R-:W-:Y:S01]  /*19a40*/  MUFU.EX2 R20, R92 ;  /* 0x0000005c00147308 */ /* 0x000fe20000000800 */
[----:B------:R-:W-:Y:S01]  /*19a50*/  ISETP.GT.AND P3, PT, R44, 0x48, PT ;  /* 0x000000482c00780c */ /* 0x000fe20003f64270 */
[C-C-:B---3--:R-:W-:Y:S01]  /*19a60*/  FFMA.FTZ R36, R2.reuse, R6, -R93.reuse ;  /* 0x0000000602247223 */ /* 0x148fe2000001085d */
[----:B------:R-:W-:Y:S01]  /*19a70*/  FSEL R59, R59, -INF , P4 ;  /* 0xff8000003b3b7808 */ /* 0x000fe20002000000 */
[----:B------:R-:W-:Y:S01]  /*19a80*/  FFMA.FTZ R6, R2, R56, -R93 ;  /* 0x0000003802067223 */ /* 0x000fe2000001085d */
[----:B------:R-:W-:-:S02]  /*19a90*/  FMNMX.FTZ R12, R131, R12, !PT ;  /* 0x0000000c830c7209 */ /* 0x000fc40007810000 */
[----:B------:R-:W-:Y:S01]  /*19aa0*/  ISETP.GT.AND P4, PT, R44, 0x49, PT ;  /* 0x000000492c00780c */ /* 0x000fe20003f84270 */
[----:B------:R-:W-:Y:S01]  /*19ab0*/  MUFU.EX2 R32, R84 ;  /* 0x0000005400207308 */ /* 0x000fe20000000800 */
[----:B------:R-:W-:Y:S02]  /*19ac0*/  FSEL R133, R62, -INF , P3 ;  /* 0xff8000003e857808 */ /* 0x000fe40001800000 */
        /* <DEDUP_REMOVED lines=8> */
[----:B------:R3:W4:Y:S01]  /*19b50*/  MUFU.EX2 R63, R36 ;  /* 0x00000024003f7308 */ /* 0x0007220000000800 */
[----:B------:R-:W-:Y:S02]  /*19b60*/  ISETP.GT.AND P3, PT, R44, 0x58, PT ;  /* 0x000000582c00780c */ /* 0x000fe40003f64270 */
[----:B------:R-:W-:Y:S01]  /*19b70*/  FSEL R141, R67, -INF , P4 ;  /* 0xff800000438d7808 */ /* 0x000fe20002000000 */
[----:B------:R-:W-:-:S01]  /*19b80*/  FFMA.FTZ R67, R2, R89, -R93 ;  /* 0x0000005902437223 */ /* 0x000fc2000001085d */
[----:B------:R-:W-:-:S02]  /*19b90*/  FMNMX.FTZ R12, R137, R12, !PT ;  /* 0x0000000c890c7209 */ /* 0x000fc40007810000 */
[----:B------:R-:W-:Y:S01]  /*19ba0*/  ISETP.GT.AND P4, PT, R44, 0x59, PT ;  /* 0x000000592c00780c */ /* 0x000fe20003f84270 */
[----:B------:R-:W-:Y:S01]  /*19bb0*/  MUFU.EX2 R24, R76 ;  /* 0x0000004c00187308 */ /* 0x000fe20000000800 */
[----:B------:R-:W-:Y:S01]  /*19bc0*/  FSEL R139, R70, -INF , P3 ;  /* 0xff800000468b7808 */ /* 0x000fe20001800000 */
[----:B---3--:R-:W-:Y:S01]  /*19bd0*/  FFMA.FTZ R36, R2, R77, -R93 ;  /* 0x0000004d02247223 */ /* 0x008fe2000001085d */
[----:B------:R-:W-:Y:S02]  /*19be0*/  FMNMX.FTZ R12, R141, R12, !PT ;  /* 0x0000000c8d0c7209 */ /* 0x000fe40007810000 */
[----:B------:R-:W-:Y:S02]  /*19bf0*/  FSEL R71, R71, -INF , P4 ;  /* 0xff80000047477808 */ /* 0x000fe40002000000 */
[----:B------:R-:W-:Y:S01]  /*19c00*/  ISETP.GT.AND P3, PT, R44, 0x60, PT ;  /* 0x000000602c00780c */ /* 0x000fe20003f64270 */
[----:B------:R-:W3:Y:S01]  /*19c10*/  MUFU.EX2 R123, R123 ;  /* 0x0000007b007b7308 */ /* 0x000ee20000000800 */
[----:B------:R-:W-:-:S02]  /*19c20*/  FMNMX.FTZ R12, R139, R12, !PT ;  /* 0x0000000c8b0c7209 */ /* 0x000fc40007810000 */
[----:B------:R-:W-:Y:S02]  /*19c30*/  ISETP.GT.AND P4, PT, R44, 0x61, PT ;  /* 0x000000612c00780c */ /* 0x000fe40003f84270 */
        /* <DEDUP_REMOVED lines=9> */
[----:B------:R-:W-:Y:S02]  /*19cd0*/  ISETP.GT.AND P4, PT, R44, 0x69, PT ;  /* 0x000000692c00780c */ /* 0x000fe40003f84270 */
[----:B------:R-:W-:Y:S01]  /*19ce0*/  FSEL R143, R46, -INF , P3 ;  /* 0xff8000002e8f7808 */ /* 0x000fe20001800000 */
[C-C-:B------:R-:W-:Y:S01]  /*19cf0*/  FFMA.FTZ R46, R2.reuse, R29, -R93.reuse ;  /* 0x0000001d022e7223 */ /* 0x140fe2000001085d */
[----:B------:R-:W-:Y:S01]  /*19d00*/  FMNMX.FTZ R12, R77, R12, !PT ;  /* 0x0000000c4d0c7209 */ /* 0x000fe20007810000 */
[----:B------:R-:W-:Y:S01]  /*19d10*/  FFMA.FTZ R29, R2, R81, -R93 ;  /* 0x00000051021d7223 */ /* 0x000fe2000001085d */
[----:B------:R-:W-:Y:S01]  /*19d20*/  ISETP.GT.AND P3, PT, R44, 0x70, PT ;  /* 0x000000702c00780c */ /* 0x000fe20003f64270 */
[----:B------:R-:W-:Y:S01]  /*19d30*/  MUFU.EX2 R67, R67 ;  /* 0x0000004300437308 */ /* 0x000fe20000000800 */
[----:B------:R-:W-:Y:S02]  /*19d40*/  FSEL R47, R47, -INF , P4 ;  /* 0xff8000002f2f7808 */ /* 0x000fe40002000000 */
[----:B------:R-:W-:-:S02]  /*19d50*/  FMNMX.FTZ R12, R143, R12, !PT ;  /* 0x0000000c8f0c7209 */ /* 0x000fc40007810000 */
[----:B------:R-:W-:Y:S02]  /*19d60*/  ISETP.GT.AND P4, PT, R44, 0x71, PT ;  /* 0x000000712c00780c */ /* 0x000fe40003f84270 */
[----:B------:R-:W-:Y:S01]  /*19d70*/  FSEL R61, R50, -INF , P3 ;  /* 0xff800000323d7808 */ /* 0x000fe20001800000 */
[----:B------:R-:W-:-:S01]  /*19d80*/  FFMA.FTZ R50, R2, R37, -R93 ;  /* 0x0000002502327223 */ /* 0x000fc2000001085d */
[----:B------:R-:W-:Y:S01]  /*19d90*/  FMNMX.FTZ R12, R47, R12, !PT ;  /* 0x0000000c2f0c7209 */ /* 0x000fe20007810000 */
[----:B------:R-:W-:Y:S01]  /*19da0*/  MUFU.EX2 R36, R36 ;  /* 0x0000002400247308 */ /* 0x000fe20000000800 */
[----:B------:R-:W-:Y:S02]  /*19db0*/  ISETP.GT.AND P3, PT, R44, 0x78, PT ;  /* 0x000000782c00780c */ /* 0x000fe40003f64270 */
[----:B------:R-:W-:Y:S02]  /*19dc0*/  FSEL R51, R51, -INF , P4 ;  /* 0xff80000033337808 */ /* 0x000fe40002000000 */
[----:B------:R-:W-:-:S02]  /*19dd0*/  FMNMX.FTZ R12, R61, R12, !PT ;  /* 0x0000000c3d0c7209 */ /* 0x000fc40007810000 */
[----:B------:R-:W-:Y:S01]  /*19de0*/  ISETP.GT.AND P4, PT, R44, 0x79, PT ;  /* 0x000000792c00780c */ /* 0x000fe20003f84270 */
[----:B------:R-:W5:Y:S01]  /*19df0*/  MUFU.EX2 R43, R43 ;  /* 0x0000002b002b7308 */ /* 0x000f620000000800 */
[----:B------:R-:W-:Y:S02]  /*19e00*/  FSEL R145, R54, -INF , P3 ;  /* 0xff80000036917808 */ /* 0x000fe40001800000 */
[----:B------:R-:W-:Y:S02]  /*19e10*/  FMNMX.FTZ R12, R51, R12, !PT ;  /* 0x0000000c330c7209 */ /* 0x000fe40007810000 */
[----:B------:R-:W-:Y:S02]  /*19e20*/  FSEL R55, R55, -INF , P4 ;  /* 0xff80000037377808 */ /* 0x000fe40002000000 */
[----:B------:R-:W-:Y:S01]  /*19e30*/  ISETP.GT.AND P3, PT, R44, 0x80, PT ;  /* 0x000000802c00780c */ /* 0x000fe20003f64270 */
[----:B------:R-:W-:Y:S01]  /*19e40*/  MUFU.EX2 R7, R7 ;  /* 0x0000000700077308 */ /* 0x000fe20000000800 */
[----:B------:R-:W-:-:S02]  /*19e50*/  FMNMX.FTZ R12, R145, R12, !PT ;  /* 0x0000000c910c7209 */ /* 0x000fc40007810000 */
[----:B------:R-:W-:Y:S02]  /*19e60*/  ISETP.GT.AND P4, PT, R44, 0x81, PT ;  /* 0x000000812c00780c */ /* 0x000fe40003f84270 */
[----:B------:R-:W-:Y:S01]  /*19e70*/  FSEL R65, R26, -INF , P3 ;  /* 0xff8000001a417808 */ /* 0x000fe20001800000 */
[----:B------:R-:W-:Y:S01]  /*19e80*/  FFMA.FTZ R26, R2, R69, -R93 ;  /* 0x00000045021a7223 */ /* 0x000fe2000001085d */
[----:B------:R-:W-:Y:S01]  /*19e90*/  FMNMX.FTZ R12, R55, R12, !PT ;  /* 0x0000000c370c7209 */ /* 0x000fe20007810000 */
[----:B------:R-:W-:Y:S01]  /*19ea0*/  MUFU.EX2 R40, R40 ;  /* 0x0000002800287308 */ /* 0x000fe20000000800 */
[----:B------:R-:W-:Y:S02]  /*19eb0*/  ISETP.GT.AND P3, PT, R44, 0x88, PT ;  /* 0x000000882c00780c */ /* 0x000fe40003f64270 */
[----:B------:R-:W-:Y:S02]  /*19ec0*/  FSEL R147, R27, -INF , P4 ;  /* 0xff8000001b937808 */ /* 0x000fe40002000000 */
[----:B------:R-:W-:-:S02]  /*19ed0*/  FMNMX.FTZ R12, R65, R12, !PT ;  /* 0x0000000c410c7209 */ /* 0x000fc40007810000 */
[----:B------:R-:W-:Y:S01]  /*19ee0*/  ISETP.GT.AND P4, PT, R44, 0x89, PT ;  /* 0x000000892c00780c */ /* 0x000fe20003f84270 */
[----:B------:R-:W-:Y:S01]  /*19ef0*/  MUFU.EX2 R9, R9 ;  /* 0x0000000900097308 */ /* 0x000fe20000000800 */
[----:B------:R-:W-:Y:S01]  /*19f00*/  FSEL R149, R30, -INF , P3 ;  /* 0xff8000001e957808 */ /* 0x000fe20001800000 */
[----:B------:R-:W-:Y:S01]  /*19f10*/  FFMA.FTZ R30, R2, R41, -R93 ;  /* 0x00000029021e7223 */ /* 0x000fe2000001085d */
[----:B------:R-:W-:Y:S02]  /*19f20*/  FMNMX.FTZ R12, R147, R12, !PT ;  /* 0x0000000c930c7209 */ /* 0x000fe40007810000 */
[----:B------:R-:W-:Y:S02]  /*19f30*/  ISETP.GT.AND P3, PT, R44, 0x90, PT ;  /* 0x000000902c00780c */ /* 0x000fe40003f64270 */
[----:B------:R-:W-:Y:S01]  /*19f40*/  FSEL R31, R31, -INF , P4 ;  /* 0xff8000001f1f7808 */ /* 0x000fe20002000000 */
[----:B------:R-:W0:Y:S01]  /*19f50*/  MUFU.EX2 R26, R26 ;  /* 0x0000001a001a7308 */ /* 0x000e220000000800 */
        /* <DEDUP_REMOVED lines=10> */
[----:B------:R-:W-:-:S01]  /*1a000*/  FFMA.FTZ R44, R2, R25, -R93 ;  /* 0x00000019022c7223 */ /* 0x000fc2000001085d */
[----:B------:R-:W-:Y:S01]  /*1a010*/  FSEL R151, R38, -INF , P3 ;  /* 0xff80000026977808 */ /* 0x000fe20001800000 */
[----:B------:R-:W-:-:S01]  /*1a020*/  FFMA.FTZ R38, R2, R49, -R93 ;  /* 0x0000003102267223 */ /* 0x000fc2000001085d */
[----:B------:R-:W-:Y:S01]  /*1a030*/  FMNMX.FTZ R12, R35, R12, !PT ;  /* 0x0000000c230c7209 */ /* 0x000fe20007810000 */
[----:B------:R-:W-:-:S01]  /*1a040*/  FFMA.FTZ R25, R2, R73, -R93 ;  /* 0x0000004902197223 */ /* 0x000fc2000001085d */
[----:B------:R-:W-:Y:S01]  /*1a050*/  FSEL R39, R39, -INF , P4 ;  /* 0xff80000027277808 */ /* 0x000fe20002000000 */
[----:B------:R-:W-:Y:S01]  /*1a060*/  MUFU.EX2 R30, R30 ;  /* 0x0000001e001e7308 */ /* 0x000fe20000000800 */
[----:B------:R-:W-:Y:S02]  /*1a070*/  FMNMX.FTZ R12, R151, R12, !PT ;  /* 0x0000000c970c7209 */ /* 0x000fe40007810000 */
[----:B-1----:R-:W-:-:S02]  /*1a080*/  F2FP.SATFINITE.E4M3.F32.PACK_AB_MERGE_C R184, R101, R8, RZ ;  /* 0x0000000865b8723e */ /* 0x002fc400048070ff */
[----:B------:R-:W-:Y:S02]  /*1a090*/  FMNMX.FTZ R12, R39, R12, !PT ;  /* 0x0000000c270c7209 */ /* 0x000fe40007810000 */
[----:B--2---:R-:W-:Y:S01]  /*1a0a0*/  F2FP.SATFINITE.E4M3.F32.PACK_AB_MERGE_C R186, R111, R14, RZ ;  /* 0x0000000e6fba723e */ /* 0x004fe200048070ff */
[----:B------:R-:W-:Y:S01]  /*1a0b0*/  MUFU.EX2 R13, R13 ;  /* 0x0000000d000d7308 */ /* 0x000fe20000000800 */
[----:B------:R-:W-:Y:S01]  /*1a0c0*/  F2FP.SATFINITE.E4M3.F32.PACK_AB_MERGE_C R184, R97, R4, R184 ;  /* 0x0000000461b8723e */ /* 0x000fe200048070b8 */
[----:B------:R-:W1:Y:S01]  /*1a0d0*/  SHFL.BFLY PT, R27, R12, 0x2, 0x1f ;  /* 0x0c401f000c1b7f89 */ /* 0x000e6200000e0000 */
[----:B----4-:R-:W-:Y:S02]  /*1a0e0*/  F2FP.SATFINITE.E4M3.F32.PACK_AB_MERGE_C R182, R63, R32, RZ ;  /* 0x000000203fb6723e */ /* 0x010fe400048070ff */
[----:B---3--:R-:W-:Y:S02]  /*1a0f0*/  F2FP.SATFINITE.E4M3.F32.PACK_AB_MERGE_C R180, R123, R24, RZ ;  /* 0x000000187bb4723e */ /* 0x008fe400048070ff */
[----:B------:R-:W-:Y:S01]  /*1a100*/  F2FP.SATFINITE.E4M3.F32.PACK_AB_MERGE_C R186, R105, R10, R186 ;  /* 0x0000000a69ba723e */ /* 0x000fe200048070ba */
[----:B------:R-:W2:Y:S01]  /*1a110*/  MUFU.EX2 R34, R34 ;  /* 0x0000002200227308 */ /* 0x000ea20000000800 */
[----:B------:R-:W-:-:S02]  /*1a120*/  F2FP.SATFINITE.E4M3.F32.PACK_AB_MERGE_C R180, R103, R20, R180 ;  /* 0x0000001467b4723e */ /* 0x000fc400048070b4 */
[----:B-----5:R-:W-:Y:S02]  /*1a130*/  F2FP.SATFINITE.E4M3.F32.PACK_AB_MERGE_C R176, R43, R36, RZ ;  /* 0x000000242bb0723e */ /* 0x020fe400048070ff */
[----:B0-----:R-:W-:Y:S02]  /*1a140*/  F2FP.SATFINITE.E4M3.F32.PACK_AB_MERGE_C R178, R26, R9, RZ ;  /* 0x000000091ab2723e */ /* 0x001fe400048070ff */
[----:B------:R-:W-:Y:S01]  /*1a150*/  F2FP.SATFINITE.E4M3.F32.PACK_AB_MERGE_C R176, R67, R6, R176 ;  /* 0x0000000643b0723e */ /* 0x000fe200048070b0 */
[----:B------:R-:W-:Y:S01]  /*1a160*/  MUFU.EX2 R15, R15 ;  /* 0x0000000f000f7308 */ /* 0x000fe20000000800 */
[----:B------:R-:W-:Y:S02]  /*1a170*/  F2FP.SATFINITE.E4M3.F32.PACK_AB_MERGE_C R178, R40, R7, R178 ;  /* 0x0000000728b2723e */ /* 0x000fe400048070b2 */
[----:B------:R-:W-:-:S05]  /*1a180*/  F2FP.SATFINITE.E4M3.F32.PACK_AB_MERGE_C R182, R87, R28, R182 ;  /* 0x0000001c57b6723e */ /* 0x000fca00048070b6 */
[----:B------:R-:W-:Y:S01]  /*1a190*/  MUFU.EX2 R38, R38 ;  /* 0x0000002600267308 */ /* 0x000fe20000000800 */
[----:B--2---:R-:W-:Y:S02]  /*1a1a0*/  F2FP.SATFINITE.E4M3.F32.PACK_AB_MERGE_C R172, R34, R13, RZ ;  /* 0x0000000d22ac723e */ /* 0x004fe400048070ff */
[----:B-1----:R-:W-:Y:S01]  /*1a1b0*/  FMNMX.FTZ R41, R12, R27, !PT ;  /* 0x0000001b0c297209 */ /* 0x002fe20007810000 */
[----:B------:R-:W-:-:S01]  /*1a1c0*/  FFMA.FTZ R27, R2, R57, -R93 ;  /* 0x00000039021b7223 */ /* 0x000fc2000001085d */
[----:B------:R-:W-:-:S03]  /*1a1d0*/  F2FP.SATFINITE.E4M3.F32.PACK_AB_MERGE_C R172, R30, R11, R172 ;  /* 0x0000000b1eac723e */ /* 0x000fc600048070ac */
[----:B------:R-:W0:Y:S01]  /*1a1e0*/  SHFL.BFLY PT, R12, R41, 0x1, 0x1f ;  /* 0x0c201f00290c7f89 */ /* 0x000e2200000e0000 */
[----:B------:R-:W-:Y:S08]  /*1a1f0*/  MUFU.EX2 R42, R42 ;  /* 0x0000002a002a7308 */ /* 0x000ff00000000800 */
[----:B------:R-:W1:Y:S08]  /*1a200*/  MUFU.EX2 R21, R21 ;  /* 0x0000001500157308 */ /* 0x000e700000000800 */
[----:B------:R-:W-:Y:S01]  /*1a210*/  MUFU.EX2 R27, R27 ;  /* 0x0000001b001b7308 */ /* 0x000fe20000000800 */
[----:B0-----:R-:W-:-:S07]  /*1a220*/  FMNMX.FTZ R12, R41, R12, !PT ;  /* 0x0000000c290c7209 */ /* 0x001fce0007810000 */
[----:B------:R-:W-:Y:S01]  /*1a230*/  MUFU.EX2 R44, R44 ;  /* 0x0000002c002c7308 */ /* 0x000fe20000000800 */
[----:B-1----:R-:W-:Y:S02]  /*1a240*/  F2FP.SATFINITE.E4M3.F32.PACK_AB_MERGE_C R174, R21, R42, RZ ;  /* 0x0000002a15ae723e */ /* 0x002fe400048070ff */
[----:B------:R-:W-:Y:S01]  /*1a250*/  FSETP.NEU.FTZ.AND P3, PT, R12, -INF , PT ;  /* 0xff8000000c00780b */ /* 0x000fe20003f7d000 */
[----:B------:R-:W-:-:S01]  /*1a260*/  FFMA.FTZ R52, R2, R12, -8 ;  /* 0xc100000002347423 */ /* 0x000fc2000001000c */
[----:B------:R-:W-:-:S03]  /*1a270*/  F2FP.SATFINITE.E4M3.F32.PACK_AB_MERGE_C R174, R38, R15, R174 ;  /* 0x0000000f26ae723e */ /* 0x000fc600048070ae */
[----:B------:R-:W-:Y:S01]  /*1a280*/  MUFU.EX2 R25, R25 ;  /* 0x0000001900197308 */ /* 0x000fe20000000800 */
[----:B------:R-:W-:-:S05]  /*1a290*/  FSEL R52, R52, RZ, P3 ;  /* 0x000000ff34347208 */ /* 0x000fca0001800000 */
        /* <DEDUP_REMOVED lines=8> */
[----:B------:R-:W-:Y:S01]  /*1a320*/  FFMA.FTZ R78, R2, R77, -R52 ;  /* 0x0000004d024e7223 */ /* 0x000fe20000010834 */
[----:B------:R-:W-:-:S01]  /*1a330*/  FADD.FTZ R77, R4, R97 ;  /* 0x00000061044d7221 */ /* 0x000fc20000010000 */
[C-C-:B------:R-:W-:Y:S01]  /*1a340*/  FFMA.FTZ R62, R2.reuse, R117, -R52.reuse ;  /* 0x00000075023e7223 */ /* 0x140fe20000010834 */
[----:B------:R-:W-:-:S01]  /*1a350*/  FFMA.FTZ R80, R2, R47, -R52 ;  /* 0x0000002f02507223 */ /* 0x000fc20000010834 */
[----:B------:R-:W-:Y:S01]  /*1a360*/  FFMA.FTZ R49, R2, R119, -R52 ;  /* 0x0000007702317223 */ /* 0x000fe20000010834 */
[----:B------:R-:W-:-:S01]  /*1a370*/  FADD.FTZ R84, R8, R77 ;  /* 0x0000004d08547221 */ /* 0x000fc20000010000 */
[----:B------:R-:W0:Y:S01]  /*1a380*/  MUFU.EX2 R54, R54 ;  /* 0x0000003600367308 */ /* 0x000e220000000800 */
[----:B------:R-:W-:-:S01]  /*1a390*/  FFMA.FTZ R77, R2, R51, -R52 ;  /* 0x00000033024d7223 */ /* 0x000fc20000010834 */
[----:B------:R-:W-:Y:S01]  /*1a3a0*/  FFMA.FTZ R60, R2, R75, -R52 ;  /* 0x0000004b023c7223 */ /* 0x000fe20000010834 */
[----:B------:R-:W-:-:S01]  /*1a3b0*/  FADD.FTZ R51, R101, R84 ;  /* 0x0000005465337221 */ /* 0x000fc20000010000 */
[C-C-:B------:R-:W-:Y:S01]  /*1a3c0*/  FFMA.FTZ R68, R2.reuse, R121, -R52.reuse ;  /* 0x0000007902447223 */ /* 0x140fe20000010834 */
[----:B------:R-:W-:-:S01]  /*1a3d0*/  FFMA.FTZ R73, R2, R79, -R52 ;  /* 0x0000004f02497223 */ /* 0x000fc20000010834 */
[----:B------:R-:W-:Y:S01]  /*1a3e0*/  FFMA.FTZ R64, R2, R83, -R52 ;  /* 0x0000005302407223 */ /* 0x000fe20000010834 */
[----:B------:R-:W-:-:S01]  /*1a3f0*/  FADD.FTZ R84, R10, R51 ;  /* 0x000000330a547221 */ /* 0x000fc20000010000 */
[----:B------:R-:W1:Y:S01]  /*1a400*/  MUFU.EX2 R41, R41 ;  /* 0x0000002900297308 */ /* 0x000e620000000800 */
[----:B------:R-:W-:-:S01]  /*1a410*/  FFMA.FTZ R57, R2, R125, -R52 ;  /* 0x0000007d02397223 */ /* 0x000fc20000010834 */
[----:B------:R-:W-:Y:S01]  /*1a420*/  FFMA.FTZ R72, R2, R127, -R52 ;  /* 0x0000007f02487223 */ /* 0x000fe20000010834 */
[----:B------:R-:W-:-:S01]  /*1a430*/  FADD.FTZ R51, R105, R84 ;  /* 0x0000005469337221 */ /* 0x000fc20000010000 */
[C-C-:B------:R-:W-:Y:S01]  /*1a440*/  FFMA.FTZ R79, R2.reuse, R129, -R52.reuse ;  /* 0x00000081024f7223 */ /* 0x140fe20000010834 */
[----:B------:R-:W-:-:S01]  /*1a450*/  FFMA.FTZ R66, R2, R131, -R52 ;  /* 0x0000008302427223 */ /* 0x000fc20000010834 */
[----:B------:R-:W-:Y:S01]  /*1a460*/  FFMA.FTZ R59, R2, R59, -R52 ;  /* 0x0000003b023b7223 */ /* 0x000fe20000010834 */
[----:B------:R-:W-:-:S01]  /*1a470*/  FADD.FTZ R84, R14, R51 ;  /* 0x000000330e547221 */ /* 0x000fc20000010000 */
[----:B------:R-:W2:Y:S01]  /*1a480*/  MUFU.EX2 R58, R58 ;  /* 0x0000003a003a7308 */ /* 0x000ea20000000800 */
[----:B0-----:R-:W-:-:S01]  /*1a490*/  FADD.FTZ R82, R37, R54 ;  /* 0x0000003625527221 */ /* 0x001fc20000010000 */
[----:B------:R-:W-:Y:S01]  /*1a4a0*/  FFMA.FTZ R51, R2, R31, -R52 ;  /* 0x0000001f02337223 */ /* 0x000fe20000010834 */
[----:B------:R-:W-:-:S01]  /*1a4b0*/  FADD.FTZ R31, R111, R84 ;  /* 0x000000546f1f7221 */ /* 0x000fc20000010000 */
[C-C-:B------:R-:W-:Y:S01]  /*1a4c0*/  FFMA.FTZ R74, R2.reuse, R133, -R52.reuse ;  /* 0x00000085024a7223 */ /* 0x140fe20000010834 */
[----:B------:R-:W-:-:S01]  /*1a4d0*/  FFMA.FTZ R81, R2, R135, -R52 ;  /* 0x0000008702517223 */ /* 0x000fc20000010834 */
[----:B------:R-:W-:Y:S01]  /*1a4e0*/  FFMA.FTZ R70, R2, R137, -R52 ;  /* 0x0000008902467223 */ /* 0x000fe20000010834 */
[----:B------:R-:W-:-:S01]  /*1a4f0*/  FADD.FTZ R84, R20, R31 ;  /* 0x0000001f14547221 */ /* 0x000fc20000010000 */
        /* <DEDUP_REMOVED lines=20> */
[----:B------:R-:W-:Y:S01]  /*1a640*/  FFMA.FTZ R39, R2, R39, -R52 ;  /* 0x0000002702277223 */ /* 0x000fe20000010834 */
[----:B------:R-:W-:-:S03]  /*1a650*/  F2FP.SATFINITE.E4M3.F32.PACK_AB_MERGE_C R185, R58, R41, RZ ;  /* 0x000000293ab9723e */ /* 0x000fc600048070ff */
[----:B------:R-:W0:Y:S01]  /*1a660*/  MUFU.EX2 R62, R62 ;  /* 0x0000003e003e7308 */ /* 0x000e220000000800 */
[----:B-1----:R-:W-:-:S01]  /*1a670*/  FADD.FTZ R82, R56, R47 ;  /* 0x0000002f38527221 */ /* 0x002fc20000010000 */
[----:B------:R-:W-:-:S06]  /*1a680*/  F2FP.SATFINITE.E4M3.F32.PACK_AB_MERGE_C R185, R54, R37, R185 ;  /* 0x0000002536b9723e */ /* 0x000fcc00048070b9 */
[----:B------:R-:W1:Y:S01]  /*1a690*/  MUFU.EX2 R49, R49 ;  /* 0x0000003100317308 */ /* 0x000e620000000800 */
[----:B--2---:R-:W-:-:S07]  /*1a6a0*/  FADD.FTZ R83, R53, R82 ;  /* 0x0000005235537221 */ /* 0x004fce0000010000 */
        /* <DEDUP_REMOVED lines=8> */
[----:B------:R-:W-:Y:S01]  /*1a730*/  FADD.FTZ R41, R123, R52 ;  /* 0x000000347b297221 */ /* 0x000fe20000010000 */
[----:B------:R-:W-:-:S03]  /*1a740*/  CS2R R82, SRZ ;  /* 0x0000000000527805 */ /* 0x000fc6000001ff00 */
[----:B------:R-:W-:Y:S02]  /*1a750*/  FADD.FTZ R52, R28, R41 ;  /* 0x000000291c347221 */ /* 0x000fe40000010000 */
[----:B------:R-:W1:Y:S01]  /*1a760*/  MUFU.EX2 R73, R73 ;  /* 0x0000004900497308 */ /* 0x000e620000000800 */
[----:B--2---:R-:W-:-:S01]  /*1a770*/  FADD.FTZ R85, R60, R31 ;  /* 0x0000001f3c557221 */ /* 0x004fc20000010000 */
[----:B------:R-:W-:Y:S01]  /*1a780*/  FADD.FTZ R53, R87, R52 ;  /* 0x0000003457357221 */ /* 0x000fe20000010000 */
[----:B------:R-:W-:-:S05]  /*1a790*/  CS2R R86, SRZ ;  /* 0x0000000000567805 */ /* 0x000fca000001ff00 */
[----:B------:R-:W2:Y:S01]  /*1a7a0*/  MUFU.EX2 R57, R57 ;  /* 0x0000003900397308 */ /* 0x000ea20000000800 */
[----:B0-----:R-:W-:-:S01]  /*1a7b0*/  FADD.FTZ R8, R68, R85 ;  /* 0x0000005544087221 */ /* 0x001fc20000010000 */
[----:B------:R-:W-:-:S06]  /*1a7c0*/  CS2R R84, SRZ ;  /* 0x0000000000547805 */ /* 0x000fcc000001ff00 */
[----:B------:R-:W0:Y:S01]  /*1a7d0*/  MUFU.EX2 R64, R64 ;  /* 0x0000004000407308 */ /* 0x000e220000000800 */
[----:B-1----:R-:W-:-:S01]  /*1a7e0*/  FADD.FTZ R14, R73, R8 ;  /* 0x00000008490e7221 */ /* 0x002fc20000010000 */
[----:B------:R-:W-:-:S04]  /*1a7f0*/  F2FP.SATFINITE.E4M3.F32.PACK_AB_MERGE_C R181, R73, R68, RZ ;  /* 0x0000004449b5723e */ /* 0x000fc800048070ff */
[----:B------:R-:W-:Y:S02]  /*1a800*/  F2FP.SATFINITE.E4M3.F32.PACK_AB_MERGE_C R181, R60, R49, R181 ;  /* 0x000000313cb5723e */ /* 0x000fe400048070b5 */
[----:B------:R-:W1:Y:S01]  /*1a810*/  MUFU.EX2 R72, R72 ;  /* 0x0000004800487308 */ /* 0x000e620000000800 */
[----:B--2---:R-:W-:-:S01]  /*1a820*/  FADD.FTZ R41, R57, R14 ;  /* 0x0000000e39297221 */ /* 0x004fc20000010000 */
[----:B------:R-:W-:Y:S01]  /*1a830*/  FADD.FTZ R14, R32, R53 ;  /* 0x00000035200e7221 */ /* 0x000fe20000010000 */
[----:B------:R-:W-:-:S03]  /*1a840*/  CS2R R52, SRZ ;  /* 0x0000000000347805 */ /* 0x000fc6000001ff00 */
[----:B------:R-:W-:Y:S02]  /*1a850*/  FADD.FTZ R63, R63, R14 ;  /* 0x0000000e3f3f7221 */ /* 0x000fe40000010000 */
[----:B------:R-:W2:Y:S01]  /*1a860*/  MUFU.EX2 R79, R79 ;  /* 0x0000004f004f7308 */ /* 0x000ea20000000800 */
[----:B0-----:R-:W-:-:S01]  /*1a870*/  FADD.FTZ R41, R64, R41 ;  /* 0x0000002940297221 */ /* 0x001fc20000010000 */
[----:B------:R-:W-:Y:S01]  /*1a880*/  FADD.FTZ R14, R6, R63 ;  /* 0x0000003f060e7221 */ /* 0x000fe20000010000 */
[----:B------:R-:W-:-:S03]  /*1a890*/  CS2R R62, SRZ ;  /* 0x00000000003e7805 */ /* 0x000fc6000001ff00 */
[----:B------:R-:W-:Y:S02]  /*1a8a0*/  FADD.FTZ R37, R67, R14 ;  /* 0x0000000e43257221 */ /* 0x000fe40000010000 */
[----:B------:R-:W0:Y:S01]  /*1a8b0*/  MUFU.EX2 R66, R66 ;  /* 0x0000004200427308 */ /* 0x000e220000000800 */
[----:B-1----:R-:W-:-:S01]  /*1a8c0*/  FADD.FTZ R4, R72, R41 ;  /* 0x0000002948047221 */ /* 0x002fc20000010000 */
[----:B------:R-:W-:-:S04]  /*1a8d0*/  FADD.FTZ R10, R36, R37 ;  /* 0x00000025240a7221 */ /* 0x000fc80000010000 */
[----:B------:R-:W-:Y:S02]  /*1a8e0*/  FADD.FTZ R20, R43, R10 ;  /* 0x0000000a2b147221 */ /* 0x000fe40000010000 */
[----:B------:R-:W1:Y:S01]  /*1a8f0*/  MUFU.EX2 R59, R59 ;  /* 0x0000003b003b7308 */ /* 0x000e620000000800 */
[C---:B--2---:R-:W-:Y:S01]  /*1a900*/  F2FP.SATFINITE.E4M3.F32.PACK_AB_MERGE_C R183, R79.reuse, R72, RZ ;  /* 0x000000484fb7723e */ /* 0x044fe200048070ff */
[----:B------:R-:W-:Y:S01]  /*1a910*/  FADD.FTZ R79, R79, R4 ;  /* 0x000000044f4f7221 */ /* 0x000fe20000010000 */
[----:B------:R-:W-:-:S01]  /*1a920*/  FADD.FTZ R37, R7, R20 ;  /* 0x0000001407257221 */ /* 0x000fc20000010000 */
[----:B------:R-:W-:Y:S02]  /*1a930*/  CS2R R72, SRZ ;  /* 0x0000000000487805 */ /* 0x000fe4000001ff00 */
[----:B------:R-:W-:Y:S02]  /*1a940*/  F2FP.SATFINITE.E4M3.F32.PACK_AB_MERGE_C R183, R64, R57, R183 ;  /* 0x0000003940b7723e */ /* 0x000fe400048070b7 */
[----:B------:R-:W-:Y:S01]  /*1a950*/  CS2R R56, SRZ ;  /* 0x0000000000387805 */ /* 0x000fe2000001ff00 */
[----:B------:R-:W-:-:S01]  /*1a960*/  FADD.FTZ R20, R40, R37 ;  /* 0x0000002528147221 */ /* 0x000fc20000010000 */
[----:B------:R-:W2:Y:S01]  /*1a970*/  MUFU.EX2 R74, R74 ;  /* 0x0000004a004a7308 */ /* 0x000ea20000000800 */
[----:B0-----:R-:W-:-:S07]  /*1a980*/  FADD.FTZ R24, R66, R79 ;  /* 0x0000004f42187221 */ /* 0x001fce0000010000 */
[----:B------:R-:W0:Y:S01]  /*1a990*/  MUFU.EX2 R81, R81 ;  /* 0x0000005100517308 */ /* 0x000e220000000800 */
[----:B-1----:R-:W-:-:S02]  /*1a9a0*/  FADD.FTZ R41, R59, R24 ;  /* 0x000000183b297221 */ /* 0x002fc40000010000 */
[----:B------:R-:W1:Y:S05]  /*1a9b0*/  @P0 LDC R24, c[0x0][0x450] ;  /* 0x00011400ff180b82 */ /* 0x000e6a0000000800 */
[----:B------:R-:W3:Y:S01]  /*1a9c0*/  MUFU.EX2 R70, R70 ;  /* 0x0000004600467308 */ /* 0x000ee20000000800 */
[----:B--2---:R-:W-:-:S01]  /*1a9d0*/  FADD.FTZ R14, R74, R41 ;  /* 0x000000294a0e7221 */ /* 0x004fc20000010000 */
[----:B------:R-:W-:-:S04]  /*1a9e0*/  FADD.FTZ R41, R9, R20 ;  /* 0x0000001409297221 */ /* 0x000fc80000010000 */
[----:B------:R-:W-:Y:S01]  /*1a9f0*/  FADD.FTZ R26, R26, R41 ;  /* 0x000000291a1a7221 */ /* 0x000fe20000010000 */
[----:B------:R-:W-:Y:S01]  /*1aa00*/  CS2R R40, SRZ ;  /* 0x0000000000287805 */ /* 0x000fe2000001ff00 */
[----:B------:R-:W2:Y:S01]  /*1aa10*/  MUFU.EX2 R75, R75 ;  /* 0x0000004b004b7308 */ /* 0x000ea20000000800 */
[C---:B0-----:R-:W-:Y:S01]  /*1aa20*/  F2FP.SATFINITE.E4M3.F32.PACK_AB_MERGE_C R177, R81.reuse, R74, RZ ;  /* 0x0000004a51b1723e */ /* 0x041fe200048070ff */
[----:B------:R-:W-:Y:S01]  /*1aa30*/  FADD.FTZ R81, R81, R14 ;  /* 0x0000000e51517221 */ /* 0x000fe20000010000 */
[----:B------:R-:W-:-:S01]  /*1aa40*/  FADD.FTZ R9, R11, R26 ;  /* 0x0000001a0b097221 */ /* 0x000fc20000010000 */
[----:B------:R-:W-:Y:S01]  /*1aa50*/  IMAD.MOV.U32 R11, RZ, RZ, R204 ;  /* 0x000000ffff0b7224 */ /* 0x000fe200078e00cc */
[----:B------:R-:W-:Y:S02]  /*1aa60*/  F2FP.SATFINITE.E4M3.F32.PACK_AB_MERGE_C R177, R59, R66, R177 ;  /* 0x000000423bb1723e */ /* 0x000fe400048070b1 */
[----:B------:R-:W-:Y:S02]  /*1aa70*/  CS2R R58, SRZ ;  /* 0x00000000003a7805 */ /* 0x000fe4000001ff00 */
[----:B------:R-:W-:Y:S01]  /*1aa80*/  CS2R R66, SRZ ;  /* 0x0000000000427805 */ /* 0x000fe2000001ff00 */
[----:B------:R-:W0:Y:S01]  /*1aa90*/  MUFU.EX2 R76, R76 ;  /* 0x0000004c004c7308 */ /* 0x000e220000000800 */
[----:B---3--:R-:W-:-:S07]  /*1aaa0*/  FADD.FTZ R14, R70, R81 ;  /* 0x00000051460e7221 */ /* 0x008fce0000010000 */
[----:B------:R-:W3:Y:S01]  /*1aab0*/  MUFU.EX2 R71, R71 ;  /* 0x0000004700477308 */ /* 0x000ee20000000800 */
[----:B--2---:R-:W-:-:S07]  /*1aac0*/  FADD.FTZ R37, R75, R14 ;  /* 0x0000000e4b257221 */ /* 0x004fce0000010000 */
[----:B------:R-:W2:Y:S01]  /*1aad0*/  MUFU.EX2 R3, R3 ;  /* 0x0000000300037308 */ /* 0x000ea20000000800 */
[----:B0-----:R-:W-:-:S07]  /*1aae0*/  FADD.FTZ R6, R76, R37 ;  /* 0x000000254c067221 */ /* 0x001fce0000010000 */
[----:B------:R-:W0:Y:S01]  /*1aaf0*/  MUFU.EX2 R78, R78 ;  /* 0x0000004e004e7308 */ /* 0x000e220000000800 */
[----:B---3--:R-:W-:-:S01]  /*1ab00*/  FADD.FTZ R14, R71, R6 ;  /* 0x00000006470e7221 */ /* 0x008fc20000010000 */
[----:B------:R-:W-:-:S04]  /*1ab10*/  F2FP.SATFINITE.E4M3.F32.PACK_AB_MERGE_C R179, R71, R76, RZ ;  /* 0x0000004c47b3723e */ /* 0x000fc800048070ff */
[----:B------:R-:W-:Y:S02]  /*1ab20*/  F2FP.SATFINITE.E4M3.F32.PACK_AB_MERGE_C R179, R75, R70, R179 ;  /* 0x000000464bb3723e */ /* 0x000fe400048070b3 */
[----:B------:R-:W-:Y:S01]  /*1ab30*/  CS2R R70, SRZ ;  /* 0x0000000000467805 */ /* 0x000fe2000001ff00 */
[----:B------:R-:W3:Y:S01]  /*1ab40*/  MUFU.EX2 R47, R143 ;  /* 0x0000008f002f7308 */ /* 0x000ee20000000800 */
[----:B--2---:R-:W-:-:S01]  /*1ab50*/  FADD.FTZ R37, R3, R14 ;  /* 0x0000000e03257221 */ /* 0x004fc20000010000 */
[----:B------:R-:W-:Y:S01]  /*1ab60*/  FADD.FTZ R14, R30, R9 ;  /* 0x000000091e0e7221 */ /* 0x000fe20000010000 */
[----:B------:R-:W-:-:S03]  /*1ab70*/  CS2R R74, SRZ ;  /* 0x00000000004a7805 */ /* 0x000fc6000001ff00 */
[----:B------:R-:W-:Y:S02]  /*1ab80*/  FADD.FTZ R7, R13, R14 ;  /* 0x0000000e0d077221 */ /* 0x000fe40000010000 */
[----:B------:R-:W2:Y:S01]  /*1ab90*/  MUFU.EX2 R80, R80 ;  /* 0x0000005000507308 */ /* 0x000ea20000000800 */
[----:B0-----:R-:W-:-:S01]  /*1aba0*/  FADD.FTZ R20, R78, R37 ;  /* 0x000000254e147221 */ /* 0x001fc20000010000 */
[----:B------:R-:W-:Y:S01]  /*1abb0*/  FADD.FTZ R34, R34, R7 ;  /* 0x0000000722227221 */ /* 0x000fe20000010000 */
[----:B------:R-:W0:Y:S05]  /*1abc0*/  @P0 LDC R37, c[0x0][0x44c] ;  /* 0x00011300ff250b82 */ /* 0x000e2a0000000800 */
[----:B------:R4:W5:Y:S01]  /*1abd0*/  MUFU.EX2 R31, R61 ;  /* 0x0000003d001f7308 */ /* 0x0009620000000800 */
[----:B---3--:R-:W-:-:S07]  /*1abe0*/  FADD.FTZ R9, R47, R20 ;  /* 0x000000142f097221 */ /* 0x008fce0000010000 */
[----:B------:R3:W1:Y:S01]  /*1abf0*/  MUFU.EX2 R8, R77 ;  /* 0x0000004d00087308 */ /* 0x0006620000000800 */
[C---:B--2---:R-:W-:Y:S01]  /*1ac00*/  F2FP.SATFINITE.E4M3.F32.PACK_AB_MERGE_C R173, R80.reuse, R47, RZ ;  /* 0x0000002f50ad723e */ /* 0x044fe200048070ff */
[----:B------:R-:W-:Y:S01]  /*1ac10*/  FADD.FTZ R80, R80, R9 ;  /* 0x0000000950507221 */ /* 0x000fe20000010000 */
[----:B----4-:R-:W-:Y:S02]  /*1ac20*/  CS2R R60, SRZ ;  /* 0x00000000003c7805 */ /* 0x010fe4000001ff00 */
[----:B------:R-:W-:Y:S01]  /*1ac30*/  F2FP.SATFINITE.E4M3.F32.PACK_AB_MERGE_C R173, R78, R3, R173 ;  /* 0x000000034ead723e */ /* 0x000fe200048070ad */
[----:B------:R-:W-:-:S01]  /*1ac40*/  FADD.FTZ R3, R15, R34 ;  /* 0x000000220f037221 */ /* 0x000fc20000010000 */
[----:B------:R-:W-:Y:S01]  /*1ac50*/  CS2R R78, SRZ ;  /* 0x00000000004e7805 */ /* 0x000fe2000001ff00 */
[----:B------:R-:W-:Y:S01]  /*1ac60*/  MUFU.EX2 R145, R145 ;  /* 0x0000009100917308 */ /* 0x000fe20000000800 */
[----:B-----5:R-:W-:-:S01]  /*1ac70*/  FADD.FTZ R7, R31, R80 ;  /* 0x000000501f077221 */ /* 0x020fc20000010000 */
[----:B------:R-:W-:Y:S01]  /*1ac80*/  FADD.FTZ R3, R38, R3 ;  /* 0x0000000326037221 */ /* 0x000fe20000010000 */
[----:B0-----:R-:W-:Y:S01]  /*1ac90*/  @P0 IMAD.HI.U32 R13, R204, R37, RZ ;  /* 0x00000025cc0d0227 */ /* 0x001fe200078e00ff */
[----:B------:R-:W-:-:S02]  /*1aca0*/  CS2R R36, SRZ ;  /* 0x0000000000247805 */ /* 0x000fc4000001ff00 */
[----:B---3--:R-:W-:Y:S01]  /*1acb0*/  CS2R R76, SRZ ;  /* 0x00000000004c7805 */ /* 0x008fe2000001ff00 */
[----:B------:R-:W-:Y:S01]  /*1acc0*/  FADD.FTZ R42, R42, R3 ;  /* 0x000000032a2a7221 */ /* 0x000fe20000010000 */
[----:B------:R-:W-:Y:S01]  /*1acd0*/  CS2R R80, SRZ ;  /* 0x0000000000507805 */ /* 0x000fe2000001ff00 */
[----:B------:R0:W2:Y:S01]  /*1ace0*/  MUFU.EX2 R4, R55 ;  /* 0x0000003700047308 */ /* 0x0000a20000000800 */
[----:B-1----:R-:W-:-:S01]  /*1acf0*/  FADD.FTZ R20, R8, R7 ;  /* 0x0000000708147221 */ /* 0x002fc20000010000 */
[----:B------:R-:W-:Y:S01]  /*1ad00*/  FADD.FTZ R42, R21, R42 ;  /* 0x0000002a152a7221 */ /* 0x000fe20000010000 */
[----:B------:R-:W-:-:S03]  /*1ad10*/  @P0 SHF.R.U32.HI R11, RZ, R24, R13 ;  /* 0x00000018ff0b0219 */ /* 0x000fc6000001160d */
[----:B------:R-:W-:Y:S01]  /*1ad20*/  FADD.FTZ R3, R27, R42 ;  /* 0x0000002a1b037221 */ /* 0x000fe20000010000 */
[----:B------:R-:W-:Y:S01]  /*1ad30*/  CS2R R42, SRZ ;  /* 0x00000000002a7805 */ /* 0x000fe2000001ff00 */
[----:B------:R-:W1:Y:S01]  /*1ad40*/  MUFU.EX2 R65, R65 ;  /* 0x0000004100417308 */ /* 0x000e620000000800 */
[----:B0-----:R-:W-:-:S07]  /*1ad50*/  CS2R R54, SRZ ;  /* 0x0000000000367805 */ /* 0x001fce000001ff00 */
[----:B------:R-:W0:Y:S01]  /*1ad60*/  MUFU.EX2 R10, R147 ;  /* 0x00000093000a7308 */ /* 0x000e220000000800 */
[----:B--2---:R-:W-:Y:S01]  /*1ad70*/  F2FP.SATFINITE.E4M3.F32.PACK_AB_MERGE_C R175, R4, R145, RZ ;  /* 0x0000009104af723e */ /* 0x004fe200048070ff */
[----:B------:R-:W-:-:S03]  /*1ad80*/  FADD.FTZ R145, R145, R20 ;  /* 0x0000001491917221 */ /* 0x000fc60000010000 */
[----:B------:R-:W-:Y:S01]  /*1ad90*/  F2FP.SATFINITE.E4M3.F32.PACK_AB_MERGE_C R175, R8, R31, R175 ;  /* 0x0000001f08af723e */ /* 0x000fe200048070af */
[----:B------:R-:W-:-:S01]  /*1ada0*/  FADD.FTZ R4, R4, R145 ;  /* 0x0000009104047221 */ /* 0x000fc20000010000 */
[----:B------:R-:W-:Y:S01]  /*1adb0*/  CS2R R30, SRZ ;  /* 0x00000000001e7805 */ /* 0x000fe2000001ff00 */
[----:B------:R-:W2:Y:S02]  /*1adc0*/  MUFU.EX2 R149, R149 ;  /* 0x0000009500957308 */ /* 0x000ea40000000800 */
[----:B-1----:R-:W-:-:S01]  /*1add0*/  FADD.FTZ R7, R65, R4 ;  /* 0x0000000441077221 */ /* 0x002fc20000010000 */
[----:B------:R-:W-:-:S05]  /*1ade0*/  FADD.FTZ R4, R44, R3 ;  /* 0x000000032c047221 */ /* 0x000fca0000010000 */
[----:B------:R-:W1:Y:S01]  /*1adf0*/  MUFU.EX2 R46, R46 ;  /* 0x0000002e002e7308 */ /* 0x000e620000000800 */
[----:B0-----:R-:W-:-:S07]  /*1ae00*/  FADD.FTZ R20, R10, R7 ;  /* 0x000000070a147221 */ /* 0x001fce0000010000 */
[----:B------:R-:W0:Y:S01]  /*1ae10*/  MUFU.EX2 R6, R51 ;  /* 0x0000003300067308 */ /* 0x000e220000000800 */
[----:B--2---:R-:W-:-:S07]  /*1ae20*/  FADD.FTZ R3, R149, R20 ;  /* 0x0000001495037221 */ /* 0x004fce0000010000 */
[----:B------:R-:W-:Y:S01]  /*1ae30*/  MUFU.EX2 R33, R33 ;  /* 0x0000002100217308 */ /* 0x000fe20000000800 */
[----:B-1----:R-:W-:Y:S01]  /*1ae40*/  F2FP.SATFINITE.E4M3.F32.PACK_AB_MERGE_C R9, R46, R25, RZ ;  /* 0x000000192e09723e */ /* 0x002fe200048070ff */
[----:B------:R-:W-:Y:S01]  /*1ae50*/  FADD.FTZ R25, R25, R4 ;  /* 0x0000000419197221 */ /* 0x000fe20000010000 */
[----:B------:R-:W-:Y:S02]  /*1ae60*/  IADD3 R4, R11, R206, -R205 ;  /* 0x000000ce0b047210 */ /* 0x000fe40007ffe8cd */
[----:B------:R-:W-:Y:S01]  /*1ae70*/  F2FP.SATFINITE.E4M3.F32.PACK_AB_MERGE_C R168, R44, R27, R9 ;  /* 0x0000001b2ca8723e */ /* 0x000fe20004807009 */
[----:B------:R-:W-:-:S01]  /*1ae80*/  FADD.FTZ R46, R46, R25 ;  /* 0x000000192e2e7221 */ /* 0x000fc20000010000 */
[----:B------:R-:W-:Y:S01]  /*1ae90*/  CS2R R24, SRZ ;  /* 0x0000000000187805 */ /* 0x000fe2000001ff00 */
[----:B------:R-:W1:Y:S01]  /*1aea0*/  MUFU.EX2 R50, R50 ;  /* 0x0000003200327308 */ /* 0x000e620000000800 */
[C---:B0-----:R-:W-:Y:S01]  /*1aeb0*/  F2FP.SATFINITE.E4M3.F32.PACK_AB_MERGE_C R149, R6.reuse, R149, RZ ;  /* 0x000000950695723e */ /* 0x041fe200048070ff */
[----:B------:R-:W-:Y:S01]  /*1aec0*/  FADD.FTZ R6, R6, R3 ;  /* 0x0000000306067221 */ /* 0x000fe20000010000 */
[----:B------:R-:W-:-:S02]  /*1aed0*/  CS2R R26, SRZ ;  /* 0x00000000001a7805 */ /* 0x000fc4000001ff00 */
[----:B------:R-:W-:Y:S02]  /*1aee0*/  CS2R R44, SRZ ;  /* 0x00000000002c7805 */ /* 0x000fe4000001ff00 */
[----:B------:R-:W-:Y:S01]  /*1aef0*/  F2FP.SATFINITE.E4M3.F32.PACK_AB_MERGE_C R169, R10, R65, R149 ;  /* 0x000000410aa9723e */ /* 0x000fe20004807095 */
[----:B------:R-:W-:Y:S01]  /*1af00*/  IMAD.HI R10, R4, 0x66666667, RZ ;  /* 0x66666667040a7827 */ /* 0x000fe200078e02ff */
[----:B------:R-:W-:Y:S01]  /*1af10*/  CS2R R64, SRZ ;  /* 0x0000000000407805 */ /* 0x000fe2000001ff00 */
[----:B------:R-:W0:Y:S08]  /*1af20*/  MUFU.EX2 R69, R69 ;  /* 0x0000004500457308 */ /* 0x000e300000000800 */
[----:B------:R-:W2:Y:S01]  /*1af30*/  MUFU.EX2 R29, R29 ;  /* 0x0000001d001d7308 */ /* 0x000ea20000000800 */
[----:B-1----:R-:W-:-:S07]  /*1af40*/  F2FP.SATFINITE.E4M3.F32.PACK_AB_MERGE_C R9, R50, R33, RZ ;  /* 0x000000213209723e */ /* 0x002fce00048070ff */
[----:B------:R-:W1:Y:S01]  /*1af50*/  MUFU.EX2 R48, R48 ;  /* 0x0000003000307308 */ /* 0x000e620000000800 */
[----:B0-----:R-:W-:-:S07]  /*1af60*/  FADD.FTZ R7, R69, R6 ;  /* 0x0000000645077221 */ /* 0x001fce0000010000 */
[----:B------:R0:W3:Y:S01]  /*1af70*/  MUFU.EX2 R14, R35 ;  /* 0x00000023000e7308 */ /* 0x0000e20000000800 */
[----:B--2---:R-:W-:-:S01]  /*1af80*/  FADD.FTZ R3, R29, R46 ;  /* 0x0000002e1d037221 */ /* 0x004fc20000010000 */
[----:B------:R-:W-:-:S06]  /*1af90*/  CS2R R46, SRZ ;  /* 0x00000000002e7805 */ /* 0x000fcc000001ff00 */
[----:B------:R-:W2:Y:S01]  /*1afa0*/  MUFU.EX2 R151, R151 ;  /* 0x0000009700977308 */ /* 0x000ea20000000800 */
[C---:B-1----:R-:W-:Y:S01]  /*1afb0*/  F2FP.SATFINITE.E4M3.F32.PACK_AB_MERGE_C R170, R48.reuse, R29, R9 ;  /* 0x0000001d30aa723e */ /* 0x042fe20004807009 */
[----:B------:R-:W-:Y:S01]  /*1afc0*/  FADD.FTZ R4, R48, R3 ;  /* 0x0000000330047221 */ /* 0x000fe20000010000 */
[----:B------:R-:W-:Y:S02]  /*1afd0*/  SHF.R.U32.HI R9, RZ, 0x1f, R10 ;  /* 0x0000001fff097819 */ /* 0x000fe4000001160a */
[----:B------:R-:W-:Y:S02]  /*1afe0*/  CS2R R28, SRZ ;  /* 0x00000000001c7805 */ /* 0x000fe4000001ff00 */
[----:B0-----:R-:W-:Y:S01]  /*1aff0*/  CS2R R34, SRZ ;  /* 0x0000000000227805 */ /* 0x001fe2000001ff00 */
[----:B------:R-:W-:Y:S01]  /*1b000*/  FADD.FTZ R33, R33, R4 ;  /* 0x0000000421217221 */ /* 0x000fe20000010000 */
[----:B------:R-:W-:Y:S01]  /*1b010*/  CS2R R48, SRZ ;  /* 0x0000000000307805 */ /* 0x000fe2000001ff00 */
[----:B------:R0:W1:Y:S01]  /*1b020*/  MUFU.EX2 R8, R39 ;  /* 0x0000002700087308 */ /* 0x0000620000000800 */
[----:B---3--:R-:W-:-:S01]  /*1b030*/  FADD.FTZ R6, R14, R7 ;  /* 0x000000070e067221 */ /* 0x008fc20000010000 */
[----:B------:R-:W-:Y:S01]  /*1b040*/  FADD.FTZ R4, R50, R33 ;  /* 0x0000002132047221 */ /* 0x000fe20000010000 */
[----:B------:R-:W-:-:S02]  /*1b050*/  CS2R R32, SRZ ;  /* 0x0000000000207805 */ /* 0x000fc4000001ff00 */
[----:B------:R-:W-:Y:S01]  /*1b060*/  CS2R R50, SRZ ;  /* 0x0000000000327805 */ /* 0x000fe2000001ff00 */
[----:B--2---:R-:W-:-:S01]  /*1b070*/  FADD.FTZ R3, R151, R6 ;  /* 0x0000000697037221 */ /* 0x004fc20000010000 */
[----:B------:R-:W-:Y:S01]  /*1b080*/  LEA.HI.SX32 R6, R10, R9, 0x1a ;  /* 0x000000090a067211 */ /* 0x000fe200078fd2ff */
[----:B------:R-:W-:Y:S01]  /*1b090*/  VIADD R9, R104, 0xfffffffe ;  /* 0xfffffffe68097836 */ /* 0x000fe20000000000 */
[----:B0-----:R-:W-:Y:S02]  /*1b0a0*/  CS2R R38, SRZ ;  /* 0x0000000000267805 */ /* 0x001fe4000001ff00 */
[----:B------:R-:W-:Y:S02]  /*1b0b0*/  VIMNMX R6, R203, R6, !PT ;  /* 0x00000006cb067248 */ /* 0x000fe40007fe0100 */
[C---:B-1----:R-:W-:Y:S01]  /*1b0c0*/  F2FP.SATFINITE.E4M3.F32.PACK_AB_MERGE_C R7, R8.reuse, R151, RZ ;  /* 0x000000970807723e */ /* 0x042fe200048070ff */
[----:B------:R-:W-:-:S01]  /*1b0d0*/  FADD.FTZ R3, R8, R3 ;  /* 0x0000000308037221 */ /* 0x000fc20000010000 */
[----:B------:R-:W-:-:S02]  /*1b0e0*/  ISETP.GE.AND P2, PT, R9, R6, PT ;  /* 0x000000060900720c */ /* 0x000fc40003f46270 */
[----:B------:R-:W-:Y:S02]  /*1b0f0*/  F2FP.SATFINITE.E4M3.F32.PACK_AB_MERGE_C R171, R14, R69, R7 ;  /* 0x000000450eab723e */ /* 0x000fe40004807007 */
[----:B------:R-:W-:-:S09]  /*1b100*/  CS2R R68, SRZ ;  /* 0x0000000000447805 */ /* 0x000fd2000001ff00 */
[----:B------:R-:W-:Y:S05]  /*1b110*/  @!P2 BRA `(.L_x_2448) ;  /* 0x0000003c00e0a947 */ /* 0x000fea0003800000 */
[----:B------:R-:W-:Y:S01]  /*1b120*/  IMAD.MOV.U32 R7, RZ, RZ, R12 ;  /* 0x000000ffff077224 */ /* 0x000fe200078e000c */
[----:B------:R-:W-:Y:S01]  /*1b130*/  MOV R8, R0 ;  /* 0x0000000000087202 */ /* 0x000fe20000000f00 */
        /* <DEDUP_REMOVED lines=33> */
.L_x_2459:
        /* <DEDUP_REMOVED lines=8> */
.L_x_2450:
        /* <DEDUP_REMOVED lines=8> */
.L_x_2451:
[----:B------:R-:W-:Y:S04]  /*1b450*/  BSSY B0, `(.L_x_2449) ;  /* 0x0000004000007945 */ /* 0x000fe80003800000 */
[----:B-1----:R-:W-:Y:S05]  /*1b460*/  @P3 BRA `(.L_x_2452) ;  /* 0x0000000000083947 */ /* 0x002fea0003800000 */
[----:B------:R-:W1:Y:S02]  /*1b470*/  SYNCS.PHASECHK.TRANS64.TRYWAIT P3, [R11+URZ+0x29830], R0 ;  /* 0x029830000b0075a7 */ /* 0x000e64000806017f */
[----:B-1----:R-:W-:Y:S05]  /*1b480*/  @!P3 BRA `(.L_x_2453) ;  /* 0x0000013c0034b947 */ /* 0x002fea0003800000 */
.L_x_2452:
[----:B------:R-:W-:Y:S05]  /*1b490*/  BSYNC B0 ;  /* 0x0000000000007941 */ /* 0x000fea0003800000 */
.L_x_2449:
        /* <DEDUP_REMOVED lines=19> */
[----:B------:R-:W-:Y:S01]  /*1b5d0*/  IADD3 R14, R12, 0x100, RZ ;  /* 0x000001000c0e7810 */ /* 0x000fe20007ffe0ff */
[----:B------:R-:W-:Y:S01]  /*1b5e0*/  IMAD.MOV.U32 R21, RZ, RZ, -0x7fffffe0 ;  /* 0x80000020ff157424 */ /* 0x000fe200078e00ff */
[----:B------:R-:W-:Y:S01]  /*1b5f0*/  R2UR UR46, R88 ;  /* 0x00000000582e72ca */ /* 0x000fe200000e0000 */
[----:B------:R-:W-:Y:S01]  /*1b600*/  UMOV UR33, UR25 ;  /* 0x0000001900217c82 */ /* 0x000fe20008000000 */
[----:B------:R-:W-:Y:S01]  /*1b610*/  R2UR UR26, R14 ;  /* 0x000000000e1a72ca */ /* 0x000fe200000e0000 */
[----:B------:R-:W-:Y:S01]  /*1b620*/  VIADD R88, R12, 0x200 ;  /* 0x000002000c587836 */ /* 0x000fe20000000000 */
[----:B------:R-:W-:Y:S01]  /*1b630*/  R2UR UR27, R15 ;  /* 0x000000000f1b72ca */ /* 0x000fe200000e0000 */
[----:B------:R-:W-:Y:S01]  /*1b640*/  UMOV UR28, UR24 ;  /* 0x00000018001c7c82 */ /* 0x000fe20008000000 */
[----:B------:R-:W-:Y:S01]  /*1b650*/  R2UR UR34, R20 ;  /* 0x00000000142272ca */ /* 0x000fe200000e0000 */
[----:B------:R-:W-:Y:S01]  /*1b660*/  UMOV UR29, UR25 ;  /* 0x00000019001d7c82 */ /* 0x000fe20008000000 */
[----:B0-----:R-:W-:Y:S01]  /*1b670*/  SHF.R.U32.HI R0, RZ, 0x7, R0 ;  /* 0x00000007ff007819 */ /* 0x001fe20000011600 */
[C---:B------:R-:W-:Y:S01]  /*1b680*/  VIADD R14, R12.reuse, 0x2 ;  /* 0x000000020c0e7836 */ /* 0x040fe20000000000 */
[----:B------:R-:W-:Y:S01]  /*1b690*/  R2UR UR35, R21 ;  /* 0x00000000152372ca */ /* 0x000fe200000e0000 */
[----:B------:R-:W-:Y:S01]  /*1b6a0*/  VIADD R20, R12, 0x82 ;  /* 0x000000820c147836 */ /* 0x000fe20000000000 */
[----:B------:R-:W-:Y:S01]  /*1b6b0*/  R2UR UR30, R88 ;  /* 0x00000000581e72ca */ /* 0x000fe200000e0000 */
[----:B------:R-:W-:Y:S01]  /*1b6c0*/  VIADD R0, R0, 0x8 ;  /* 0x0000000800007836 */ /* 0x000fe20000000000 */
[----:B------:R-:W-:Y:S01]  /*1b6d0*/  R2UR UR31, R89 ;  /* 0x00000000591f72ca */ /* 0x000fe200000e0000 */
[----:B------:R-:W-:Y:S01]  /*1b6e0*/  IMAD.MOV.U32 R21, RZ, RZ, -0x7fffffe0 ;  /* 0x80000020ff157424 */ /* 0x000fe200078e00ff */
[----:B------:R-:W-:Y:S01]  /*1b6f0*/  R2UR UR6, R14 ;  /* 0x000000000e0672ca */ /* 0x000fe200000e0000 */
[----:B------:R-:W-:Y:S01]  /*1b700*/  IMAD.MOV.U32 R13, RZ, RZ, -0x7fffffe0 ;  /* 0x80000020ff0d7424 */ /* 0x000fe200078e00ff */
[----:B------:R0:W-:Y:S01]  /*1b710*/  BAR.SYNC.DEFER_BLOCKING R0, 0x100 ;  /* 0x000400000000751d */ /* 0x0001e20000010000 */
[----:B------:R-:W-:Y:S01]  /*1b720*/  R2UR UR7, R15 ;  /* 0x000000000f0772ca */ /* 0x000fe200000e0000 */
[----:B------:R-:W-:Y:S01]  /*1b730*/  IMAD.MOV.U32 R15, RZ, RZ, -0x7fffffe0 ;  /* 0x80000020ff0f7424 */ /* 0x000fe200078e00ff */
[----:B------:R-:W-:-:S03]  /*1b740*/  IADD3 R14, R12, 0x102, RZ ;  /* 0x000001020c0e7810 */ /* 0x000fc60007ffe0ff */
        /* <DEDUP_REMOVED lines=102> */
[----:B------:R-:W-:Y:S01]  /*1bdb0*/  VIADD R14, R12, 0x402 ;  /* 0x000004020c0e7836 */ /* 0x000fe20000000000 */
[----:B------:R-:W-:Y:S01]  /*1bdc0*/  MOV R15, 0x80000020 ;  /* 0x80000020000f7802 */ /* 0x000fe20000000f00 */
        /* <DEDUP_REMOVED lines=64> */
[----:B------:R-:W-:Y:S01]  /*1c1d0*/  MOV R15, 0x80000020 ;  /* 0x80000020000f7802 */ /* 0x000fe20000000f00 */
        /* <DEDUP_REMOVED lines=55> */
.L_x_2455:
[----:B------:R-:W-:Y:S01]  /*1c550*/  SHF.L.U32 R0, R10, 0x1f, RZ ;  /* 0x0000001f0a007819 */ /* 0x000fe200000006ff */
[----:B------:R-:W-:-:S04]  /*1c560*/  IMAD R10, R189, 0x8, R16 ;  /* 0x00000008bd0a7824 */ /* 0x000fc800078e0210 */
[----:B------:R0:W1:Y:S01]  /*1c570*/  SYNCS.PHASECHK.TRANS64.TRYWAIT P2, [R10+URZ+0x29850], R0 ;  /* 0x029850000a0075a7 */ /* 0x000062000804017f */
[----:B------:R-:W-:Y:S05]  /*1c580*/  @!P1 BRA `(.L_x_2456) ;  /* 0x0000000000049947 */ /* 0x000fea0003800000 */
[----:B------:R-:W-:Y:S01]  /*1c590*/  BPT.TRAP 0x1 ;  /* 0x000000040000795c */ /* 0x000fe20000300000 */
.L_x_2456:
[----:B-1----:R-:W-:Y:S05]  /*1c5a0*/  @P2 BRA `(.L_x_2454) ;  /* 0x0000000000082947 */ /* 0x002fea0003800000 */
[----:B------:R-:W1:Y:S02]  /*1c5b0*/  SYNCS.PHASECHK.TRANS64.TRYWAIT P2, [R10+URZ+0x29850], R0 ;  /* 0x029850000a0075a7 */ /* 0x000e64000804017f */
[----:B-1----:R-:W-:Y:S05]  /*1c5c0*/  @!P2 BRA `(.L_x_2457) ;  /* 0x0000012800f8a947 */ /* 0x002fea0003800000 */
.L_x_2454:
[----:B01----:R-:W-:Y:S01]  /*1c5d0*/  IADD3 R0, R16, 0x400, RZ ;  /* 0x0000040010007810 */ /* 0x003fe20007ffe0ff */
[----:B------:R-:W-:Y:S01]  /*1c5e0*/  IMAD.MOV.U32 R13, RZ, RZ, -0x3ffffff0 ;  /* 0xc0000010ff0d7424 */ /* 0x000fe200078e00ff */
[----:B------:R-:W-:Y:S05]  /*1c5f0*/  WARPSYNC.ALL ;  /* 0x0000000000007948 */ /* 0x000fea0003800000 */
[----:B------:R-:W-:Y:S01]  /*1c600*/  SHF.R.U32.HI R0, RZ, 0x4, R0 ;  /* 0x00000004ff007819 */ /* 0x000fe20000011600 */
[----:B------:R-:W-:Y:S01]  /*1c610*/  WARPGROUP.ARRIVE ;  /* 0x00000000000079c5 */ /* 0x000fe20000000000 */
[----:B------:R-:W-:Y:S01]  /*1c620*/  R2UR UR7, R13 ;  /* 0x000000000d0772ca */ /* 0x000fe200000e0000 */
[----:B------:R-:W-:Y:S01]  /*1c630*/  IMAD.MOV.U32 R15, RZ, RZ, -0x3ffffff0 ;  /* 0xc0000010ff0f7424 */ /* 0x000fe200078e00ff */
[----:B------:R-:W-:Y:S01]  /*1c640*/  LOP3.LUT R0, R0, 0x3fff, RZ, 0xc0, !PT ;  /* 0x00003fff00007812 */ /* 0x000fe200078ec0ff */
[----:B------:R-:W0:Y:S01]  /*1c650*/  @P0 LDC R10, c[0x0][0x44c] ;  /* 0x00011300ff0a0b82 */ /* 0x000e220000000800 */
[----:B------:R-:W-:-:S02]  /*1c660*/  IADD3 R13, R211, R204, RZ ;  /* 0x000000ccd30d7210 */ /* 0x000fc40007ffe0ff */
[----:B------:R-:W-:-:S05]  /*1c670*/  LOP3.LUT R0, R0, 0x10000, RZ, 0xfc, !PT ;  /* 0x0001000000007812 */ /* 0x000fca00078efcff */
[----:B------:R-:W-:Y:S02]  /*1c680*/  IMAD R12, R189, 0x500, R0 ;  /* 0x00000500bd0c7824 */ /* 0x000fe400078e0200 */
[----:B------:R-:W1:Y:S02]  /*1c690*/  @P0 LDC R0, c[0x0][0x450] ;  /* 0x00011400ff000b82 */ /* 0x000e640000000800 */
[C---:B------:R-:W-:Y:S01]  /*1c6a0*/  VIADD R14, R12.reuse, 0x100 ;  /* 0x000001000c0e7836 */ /* 0x040fe20000000000 */
[----:B------:R-:W-:-:S13]  /*1c6b0*/  R2UR UR6, R12 ;  /* 0x000000000c0672ca */ /* 0x000fda00000e0000 */
[----:B------:R-:W-:Y:S01]  /*1c6c0*/  QGMMA.64x128x32.F32.E4M3.E4M3 R24, R184, gdesc[UR4], R24, gsb0 ;  /* 0x01e00004b8187df3 */ /* 0x000fe20008000818 */
[----:B------:R-:W-:Y:S01]  /*1c6d0*/  R2UR UR6, R14 ;  /* 0x000000000e0672ca */ /* 0x000fe200000e0000 */
[----:B------:R-:W-:Y:S01]  /*1c6e0*/  VIADD R14, R12, 0x200 ;  /* 0x000002000c0e7836 */ /* 0x000fe20000000000 */
[----:B------:R-:W-:Y:S01]  /*1c6f0*/  R2UR UR7, R15 ;  /* 0x000000000f0772ca */ /* 0x000fe200000e0000 */
[----:B------:R-:W-:Y:S01]  /*1c700*/  IMAD.MOV.U32 R15, RZ, RZ, -0x3ffffff0 ;  /* 0xc0000010ff0f7424 */ /* 0x000fe200078e00ff */
[----:B------:R-:W-:Y:S02]  /*1c710*/  WARPGROUP.DEPBAR.LE gsb0, 0x0 ;  /* 0x00008000000079c5 */ /* 0x000fe40000010000 */
[----:B------:R-:W-:-:S06]  /*1c720*/  WARPGROUP.ARRIVE ;  /* 0x00000000000079c5 */ /* 0x000fcc0000000000 */
[----:B------:R-:W2:Y:S03]  /*1c730*/  S2R R187, SR_TID.X ;  /* 0x0000000000bb7919 */ /* 0x000ea60000002100 */
[----:B------:R-:W-:Y:S01]  /*1c740*/  QGMMA.64x128x32.F32.E4M3.E4M3 R24, R180, gdesc[UR4], R24, gsb0 ;  /* 0x01e00004b4187df3 */ /* 0x000fe20008000818 */
[----:B------:R-:W-:Y:S01]  /*1c750*/  R2UR UR6, R14 ;  /* 0x000000000e0672ca */ /* 0x000fe200000e0000 */
[C---:B------:R-:W-:Y:S01]  /*1c760*/  VIADD R14, R12.reuse, 0x300 ;  /* 0x000003000c0e7836 */ /* 0x040fe20000000000 */
[----:B------:R-:W-:Y:S01]  /*1c770*/  R2UR UR7, R15 ;  /* 0x000000000f0772ca */ /* 0x000fe200000e0000 */
[----:B------:R-:W-:Y:S02]  /*1c780*/  IMAD.MOV.U32 R15, RZ, RZ, -0x3ffffff0 ;  /* 0xc0000010ff0f7424 */ /* 0x000fe400078e00ff */
[----:B------:R-:W-:Y:S01]  /*1c790*/  VIADD R12, R12, 0x400 ;  /* 0x000004000c0c7836 */ /* 0x000fe20000000000 */
[----:B--2---:R-:W-:Y:S01]  /*1c7a0*/  LOP3.LUT R187, R187, 0x7f, RZ, 0xc0, !PT ;  /* 0x0000007fbbbb7812 */ /* 0x004fe200078ec0ff */
[----:B------:R-:W-:-:S02]  /*1c7b0*/  WARPGROUP.DEPBAR.LE gsb0, 0x0 ;  /* 0x00008000000079c5 */ /* 0x000fc40000010000 */
[----:B------:R-:W-:-:S06]  /*1c7c0*/  WARPGROUP.ARRIVE ;  /* 0x00000000000079c5 */ /* 0x000fcc0000000000 */
[----:B------:R-:W-:Y:S01]  /*1c7d0*/  QGMMA.64x128x32.F32.E4M3.E4M3 R24, R176, gdesc[UR4], R24, gsb0 ;  /* 0x01e00004b0187df3 */ /* 0x000fe20008000818 */
[----:B------:R-:W-:Y:S01]  /*1c7e0*/  R2UR UR6, R14 ;  /* 0x000000000e0672ca */ /* 0x000fe200000e0000 */
[----:B0-----:R-:W-:Y:S01]  /*1c7f0*/  @P0 IMAD.HI.U32 R14, R13, R10, RZ ;  /* 0x0000000a0d0e0227 */ /* 0x001fe200078e00ff */
[----:B------:R-:W-:-:S03]  /*1c800*/  R2UR UR7, R15 ;  /* 0x000000000f0772ca */ /* 0x000fc600000e0000 */
[----:B------:R-:W-:Y:S01]  /*1c810*/  IMAD.MOV.U32 R10, RZ, RZ, R13 ;  /* 0x000000ffff0a7224 */ /* 0x000fe200078e000d */
[----:B-1----:R-:W-:Y:S01]  /*1c820*/  @P0 SHF.R.U32.HI R10, RZ, R0, R14 ;  /* 0x00000000ff0a0219 */ /* 0x002fe2000001160e */
[----:B------:R-:W-:-:S04]  /*1c830*/  IMAD R13, R9, -0xa0, RZ ;  /* 0xffffff60090d7824 */ /* 0x000fc800078e02ff */
[----:B------:R-:W0:Y:S01]  /*1c840*/  SHFL.IDX PT, R0, R10, RZ, 0x1c1f ;  /* 0x001c1fff0a007589 */ /* 0x000e2200000e0000 */
[----:B------:R-:W-:-:S04]  /*1c850*/  IADD3 R13, -R208, 0x1, R13 ;  /* 0x00000001d00d7810 */ /* 0x000fc80007ffe10d */
[----:B------:R-:W-:-:S05]  /*1c860*/  IADD3 R14, -R205, R13, R206 ;  /* 0x0000000dcd0e7210 */ /* 0x000fca0007ffe1ce */
[----:B0-----:R-:W-:-:S05]  /*1c870*/  IMAD.IADD R0, R14, 0x1, R0 ;  /* 0x000000010e007824 */ /* 0x001fca00078e0200 */
[C---:B------:R-:W-:Y:S02]  /*1c880*/  ISETP.GT.AND P2, PT, R0.reuse, RZ, PT ;  /* 0x000000ff0000720c */ /* 0x040fe40003f44270 */
[----:B------:R-:W-:Y:S02]  /*1c890*/  ISETP.GT.AND P3, PT, R0, 0x1, PT ;  /* 0x000000010000780c */ /* 0x000fe40003f64270 */
        /* <DEDUP_REMOVED lines=48> */
[----:B------:R-:W-:Y:S01]  /*1cba0*/  FMNMX.FTZ R13, R149, R13, !PT ;  /* 0x0000000d950d7209 */ /* 0x000fe20007810000 */
[----:B------:R-:W-:Y:S02]  /*1cbb0*/  WARPGROUP.DEPBAR.LE gsb0, 0x0 ;  /* 0x00008000000079c5 */ /* 0x000fe40000010000 */
[----:B------:R-:W-:Y:S01]  /*1cbc0*/  ISETP.GT.AND P2, PT, R0, 0x48, PT ;  /* 0x000000480000780c */ /* 0x000fe20003f44270 */
[----:B------:R-:W-:Y:S01]  /*1cbd0*/  WARPGROUP.ARRIVE ;  /* 0x00000000000079c5 */ /* 0x000fe20000000000 */
[----:B------:R-:W-:Y:S02]  /*1cbe0*/  FSEL R121, R121, -INF , P3 ;  /* 0xff80000079797808 */ /* 0x000fe40001800000 */
[----:B------:R-:W-:-:S02]  /*1cbf0*/  FMNMX.FTZ R13, R120, R13, !PT ;  /* 0x0000000d780d7209 */ /* 0x000fc40007810000 */
[----:B------:R-:W-:Y:S01]  /*1cc00*/  ISETP.GT.AND P3, PT, R0, 0x49, PT ;  /* 0x000000490000780c */ /* 0x000fe20003f64270 */
[----:B------:R-:W-:Y:S01]  /*1cc10*/  QGMMA.64x128x32.F32.E4M3.E4M3 R24, R172, gdesc[UR4], R24, gsb0 ;  /* 0x01e00004ac187df3 */ /* 0x000fe20008000818 */
        /* <DEDUP_REMOVED lines=64> */
[----:B------:R-:W-:-:S02]  /*1d020*/  R2UR UR6, R12 ;  /* 0x000000000c0672ca */ /* 0x000fc400000e0000 */
[----:B------:R-:W-:Y:S01]  /*1d030*/  FMNMX.FTZ R0, R101, R0, !PT ;  /* 0x0000000065007209 */ /* 0x000fe20007810000 */
[----:B------:R-:W0:Y:S04]  /*1d040*/  SHFL.IDX PT, R12, R10, 0x1, 0x1c1f ;  /* 0x003c1f000a0c7f89 */ /* 0x000e2800000e0000 */
[----:B------:R-:W1:Y:S01]  /*1d050*/  SHFL.BFLY PT, R13, R0, 0x2, 0x1f ;  /* 0x0c401f00000d7f89 */ /* 0x000e6200000e0000 */
[----:B------:R-:W-:Y:S02]  /*1d060*/  WARPGROUP.DEPBAR.LE gsb0, 0x0 ;  /* 0x00008000000079c5 */ /* 0x000fe40000010000 */
[----:B------:R-:W-:Y:S01]  /*1d070*/  WARPGROUP.ARRIVE ;  /* 0x00000000000079c5 */ /* 0x000fe20000000000 */
[----:B0-----:R-:W-:Y:S01]  /*1d080*/  IMAD.IADD R12, R14, 0x1, R12 ;  /* 0x000000010e0c7824 */ /* 0x001fe200078e020c */
[----:B-1----:R-:W-:Y:S01]  /*1d090*/  FMNMX.FTZ R0, R0, R13, !PT ;  /* 0x0000000d00007209 */ /* 0x002fe20007810000 */
[----:B------:R-:W-:-:S03]  /*1d0a0*/  IMAD.MOV.U32 R13, RZ, RZ, -0x3ffffff0 ;  /* 0xc0000010ff0d7424 */ /* 0x000fc600078e00ff */
[C---:B------:R-:W-:Y:S02]  /*1d0b0*/  ISETP.GT.AND P4, PT, R12.reuse, RZ, PT ;  /* 0x000000ff0c00720c */ /* 0x040fe40003f84270 */
[----:B------:R-:W-:Y:S01]  /*1d0c0*/  ISETP.GT.AND P3, PT, R12, 0x1, PT ;  /* 0x000000010c00780c */ /* 0x000fe20003f64270 */
[----:B------:R-:W0:Y:S01]  /*1d0d0*/  SHFL.BFLY PT, R15, R0, 0x1, 0x1f ;  /* 0x0c201f00000f7f89 */ /* 0x000e2200000e0000 */
[----:B------:R-:W-:Y:S02]  /*1d0e0*/  R2UR UR7, R13 ;  /* 0x000000000d0772ca */ /* 0x000fe400000e0000 */
[----:B------:R-:W-:Y:S02]  /*1d0f0*/  FSEL R154, R154, -INF , P4 ;  /* 0xff8000009a9a7808 */ /* 0x000fe40002000000 */
[----:B------:R-:W-:Y:S02]  /*1d100*/  ISETP.GT.AND P5, PT, R12, 0x8, PT ;  /* 0x000000080c00780c */ /* 0x000fe40003fa4270 */
[----:B------:R-:W-:-:S02]  /*1d110*/  FSEL R155, R155, -INF , P3 ;  /* 0xff8000009b9b7808 */ /* 0x000fc40001800000 */
[----:B------:R-:W-:Y:S02]  /*1d120*/  ISETP.GT.AND P4, PT, R12, 0x9, PT ;  /* 0x000000090c00780c */ /* 0x000fe40003f84270 */
[----:B------:R-:W-:Y:S02]  /*1d130*/  FSEL R158, R158, -INF , P5 ;  /* 0xff8000009e9e7808 */ /* 0x000fe40002800000 */
[C---:B------:R-:W-:Y:S01]  /*1d140*/  ISETP.GT.AND P3, PT, R12.reuse, 0x10, PT ;  /* 0x000000100c00780c */ /* 0x040fe20003f64270 */
[----:B------:R-:W-:Y:S01]  /*1d150*/  QGMMA.64x128x32.F32.E4M3.E4M3 R24, R168, gdesc[UR4], R24, gsb0 ;  /* 0x01e00004a8187df3 */ /* 0x000fe20008000818 */
[----:B------:R-:W-:Y:S02]  /*1d160*/  FSEL R159, R159, -INF , P4 ;  /* 0xff8000009f9f7808 */ /* 0x000fe40002000000 */
[----:B------:R-:W-:Y:S02]  /*1d170*/  ISETP.GT.AND P5, PT, R12, 0x11, PT ;  /* 0x000000110c00780c */ /* 0x000fe40003fa4270 */
[----:B------:R-:W-:-:S02]  /*1d180*/  FSEL R162, R162, -INF , P3 ;  /* 0xff800000a2a27808 */ /* 0x000fc40001800000 */
[----:B------:R-:W-:Y:S02]  /*1d190*/  ISETP.GT.AND P4, PT, R12, 0x18, PT ;  /* 0x000000180c00780c */ /* 0x000fe40003f84270 */
[----:B------:R-:W-:Y:S02]  /*1d1a0*/  FSEL R163, R163, -INF , P5 ;  /* 0xff800000a3a37808 */ /* 0x000fe40002800000 */
[----:B0-----:R-:W-:Y:S02]  /*1d1b0*/  FMNMX.FTZ R0, R0, R15, !PT ;  /* 0x0000000f00007209 */ /* 0x001fe40007810000 */
[----:B------:R-:W-:Y:S02]  /*1d1c0*/  ISETP.GT.AND P3, PT, R12, 0x19, PT ;  /* 0x000000190c00780c */ /* 0x000fe40003f64270 */
[----:B------:R-:W-:Y:S01]  /*1d1d0*/  FSETP.NEU.FTZ.AND P2, PT, R0, -INF , PT ;  /* 0xff8000000000780b */ /* 0x000fe20003f5d000 */
[----:B------:R-:W-:-:S01]  /*1d1e0*/  FFMA.FTZ R13, R2, R0, -8 ;  /* 0xc1000000020d7423 */ /* 0x000fc20000010000 */
[----:B------:R-:W-:-:S02]  /*1d1f0*/  FSEL R166, R166, -INF , P4 ;  /* 0xff800000a6a67808 */ /* 0x000fc40002000000 */
[----:B------:R-:W-:Y:S02]  /*1d200*/  FSEL R167, R167, -INF , P3 ;  /* 0xff800000a7a77808 */ /* 0x000fe40001800000 */
[----:B------:R-:W-:Y:S02]  /*1d210*/  FSEL R13, R13, RZ, P2 ;  /* 0x000000ff0d0d7208 */ /* 0x000fe40001000000 */
[C---:B------:R-:W-:Y:S02]  /*1d220*/  ISETP.GT.AND P4, PT, R12.reuse, 0x20, PT ;  /* 0x000000200c00780c */ /* 0x040fe40003f84270 */
[----:B------:R-:W-:Y:S01]  /*1d230*/  ISETP.GT.AND P3, PT, R12, 0x21, PT ;  /* 0x000000210c00780c */ /* 0x000fe20003f64270 */
[----:B------:R-:W-:-:S01]  /*1d240*/  FFMA.FTZ R21, R2, R157, -R13 ;  /* 0x0000009d02157223 */ /* 0x000fc2000001080d */
[----:B------:R-:W-:Y:S01]  /*1d250*/  FMNMX.FTZ R157, R154, R7, !PT ;  /* 0x000000079a9d7209 */ /* 0x000fe20007810000 */
[----:B------:R-:W-:-:S01]  /*1d260*/  FFMA.FTZ R152, R2, R152, -R13 ;  /* 0x0000009802987223 */ /* 0x000fc2000001080d */
[----:B------:R-:W-:Y:S01]  /*1d270*/  ISETP.GT.AND P5, PT, R12, 0x28, PT ;  /* 0x000000280c00780c */ /* 0x000fe20003fa4270 */
[----:B------:R-:W-:-:S01]  /*1d280*/  FFMA.FTZ R15, R2, R153, -R13 ;  /* 0x00000099020f7223 */ /* 0x000fc2000001080d */
[----:B------:R-:W-:Y:S01]  /*1d290*/  FMNMX.FTZ R157, R155, R157, !PT ;  /* 0x0000009d9b9d7209 */ /* 0x000fe20007810000 */
[----:B------:R0:W-:Y:S01]  /*1d2a0*/  MUFU.EX2 R10, R152 ;  /* 0x00000098000a7308 */ /* 0x0001e20000000800 */
[----:B------:R-:W-:Y:S01]  /*1d2b0*/  FSEL R139, R139, -INF , P3 ;  /* 0xff8000008b8b7808 */ /* 0x000fe20001800000 */
[--C-:B------:R-:W-:Y:S01]  /*1d2c0*/  FFMA.FTZ R20, R2, R156, -R13.reuse ;  /* 0x0000009c02147223 */ /* 0x100fe2000001080d */
[----:B------:R-:W-:Y:S01]  /*1d2d0*/  FMNMX.FTZ R157, R158, R157, !PT ;  /* 0x0000009d9e9d7209 */ /* 0x000fe20007810000 */
[--C-:B------:R-:W-:Y:S01]  /*1d2e0*/  FFMA.FTZ R14, R2, R161, -R13.reuse ;  /* 0x000000a1020e7223 */ /* 0x100fe2000001080d */
[----:B------:R-:W-:Y:S01]  /*1d2f0*/  FSEL R142, R142, -INF , P5 ;  /* 0xff8000008e8e7808 */ /* 0x000fe20002800000 */
[C-C-:B------:R-:W-:Y:S01]  /*1d300*/  FFMA.FTZ R153, R2.reuse, R164, -R13.reuse ;  /* 0x000000a402997223 */ /* 0x140fe2000001080d */
[----:B------:R-:W-:Y:S01]  /*1d310*/  FMNMX.FTZ R157, R159, R157, !PT ;  /* 0x0000009d9f9d7209 */ /* 0x000fe20007810000 */
[C-C-:B------:R-:W-:Y:S01]  /*1d320*/  FFMA.FTZ R156, R2.reuse, R165, -R13.reuse ;  /* 0x000000a5029c7223 */ /* 0x140fe2000001080d */
[----:B0-----:R-:W-:-:S01]  /*1d330*/  FFMA.FTZ R152, R2, R160, -R13 ;  /* 0x000000a002987223 */ /* 0x001fc2000001080d */
[--C-:B------:R-:W-:Y:S01]  /*1d340*/  FFMA.FTZ R160, R2, R140, -R13.reuse ;  /* 0x0000008c02a07223 */ /* 0x100fe2000001080d */
[----:B------:R-:W-:Y:S01]  /*1d350*/  FMNMX.FTZ R157, R162, R157, !PT ;  /* 0x0000009da29d7209 */ /* 0x000fe20007810000 */
[--C-:B------:R-:W-:Y:S01]  /*1d360*/  FFMA.FTZ R136, R2, R136, -R13.reuse ;  /* 0x0000008802887223 */ /* 0x100fe2000001080d */
[----:B------:R-:W-:Y:S01]  /*1d370*/  FSEL R140, R138, -INF , P4 ;  /* 0xff8000008a8c7808 */ /* 0x000fe20002000000 */
[--C-:B------:R-:W-:Y:S01]  /*1d380*/  FFMA.FTZ R137, R2, R137, -R13.reuse ;  /* 0x0000008902897223 */ /* 0x100fe2000001080d */
[----:B------:R-:W-:Y:S01]  /*1d390*/  FMNMX.FTZ R157, R163, R157, !PT ;  /* 0x0000009da39d7209 */ /* 0x000fe20007810000 */
[----:B------:R0:W-:Y:S01]  /*1d3a0*/  MUFU.EX2 R138, R160 ;  /* 0x000000a0008a7308 */ /* 0x0001e20000000800 */
[----:B------:R-:W-:Y:S01]  /*1d3b0*/  ISETP.GT.AND P4, PT, R12, 0x29, PT ;  /* 0x000000290c00780c */ /* 0x000fe20003f84270 */
[--C-:B------:R-:W-:Y:S01]  /*1d3c0*/  FFMA.FTZ R141, R2, R141, -R13.reuse ;  /* 0x0000008d028d7223 */ /* 0x100fe2000001080d */
[----:B------:R-:W-:Y:S01]  /*1d3d0*/  FMNMX.FTZ R157, R166, R157, !PT ;  /* 0x0000009da69d7209 */ /* 0x000fe20007810000 */
[--C-:B------:R-:W-:Y:S01]  /*1d3e0*/  FFMA.FTZ R144, R2, R144, -R13.reuse ;  /* 0x0000009002907223 */ /* 0x100fe2000001080d */
[----:B------:R-:W-:Y:S01]  /*1d3f0*/  ISETP.GT.AND P3, PT, R12, 0x30, PT ;  /* 0x000000300c00780c */ /* 0x000fe20003f64270 */
[C-C-:B------:R-:W-:Y:S01]  /*1d400*/  FFMA.FTZ R145, R2.reuse, R145, -R13.reuse ;  /* 0x0000009102917223 */ /* 0x140fe2000001080d */
[----:B------:R-:W-:Y:S01]  /*1d410*/  FMNMX.FTZ R157, R167, R157, !PT ;  /* 0x0000009da79d7209 */ /* 0x000fe20007810000 */
[C-C-:B------:R-:W-:Y:S01]  /*1d420*/  FFMA.FTZ R149, R2.reuse, R149, -R13.reuse ;  /* 0x0000009502957223 */ /* 0x140fe2000001080d */
[----:B------:R-:W-:Y:S01]  /*1d430*/  FSEL R143, R143, -INF , P4 ;  /* 0xff8000008f8f7808 */ /* 0x000fe20002000000 */
[--C-:B0-----:R-:W-:Y:S01]  /*1d440*/  FFMA.FTZ R160, R2, R148, -R13.reuse ;  /* 0x0000009402a07223 */ /* 0x101fe2000001080d */
[----:B------:R-:W-:Y:S01]  /*1d450*/  FMNMX.FTZ R157, R140, R157, !PT ;  /* 0x0000009d8c9d7209 */ /* 0x000fe20007810000 */
[--C-:B------:R-:W-:Y:S01]  /*1d460*/  FFMA.FTZ R120, R2, R120, -R13.reuse ;  /* 0x0000007802787223 */ /* 0x100fe2000001080d */
[----:B------:R-:W-:Y:S01]  /*1d470*/  ISETP.GT.AND P5, PT, R12, 0x31, PT ;  /* 0x000000310c00780c */ /* 0x000fe20003fa4270 */
[C-C-:B------:R-:W-:Y:S01]  /*1d480*/  FFMA.FTZ R121, R2.reuse, R121, -R13.reuse ;  /* 0x0000007902797223 */ /* 0x140fe2000001080d */
[----:B------:R-:W-:Y:S01]  /*1d490*/  FMNMX.FTZ R157, R139, R157, !PT ;  /* 0x0000009d8b9d7209 */ /* 0x000fe20007810000 */
[--C-:B------:R-:W-:Y:S01]  /*1d4a0*/  FFMA.FTZ R125, R2, R125, -R13.reuse ;  /* 0x0000007d027d7223 */ /* 0x100fe2000001080d */
[----:B------:R-:W-:Y:S01]  /*1d4b0*/  FSEL R146, R146, -INF , P3 ;  /* 0xff80000092927808 */ /* 0x000fe20001800000 */
        /* <DEDUP_REMOVED lines=10> */
[--C-:B------:R-:W-:Y:S01]  /*1d560*/  FFMA.FTZ R109, R2, R109, -R13.reuse ;  /* 0x0000006d026d7223 */ /* 0x100fe2000001080d */
[----:B------:R-:W-:Y:S01]  /*1d570*/  ISETP.GT.AND P3, PT, R12, 0x39, PT ;  /* 0x000000390c00780c */ /* 0x000fe20003f64270 */
[--C-:B------:R-:W-:Y:S01]  /*1d580*/  FFMA.FTZ R112, R2, R112, -R13.reuse ;  /* 0x0000007002707223 */ /* 0x100fe2000001080d */
[----:B------:R-:W-:Y:S01]  /*1d590*/  FSEL R150, R150, -INF , P4 ;  /* 0xff80000096967808 */ /* 0x000fe20002000000 */
[C-C-:B------:R-:W-:Y:S01]  /*1d5a0*/  FFMA.FTZ R113, R2.reuse, R113, -R13.reuse ;  /* 0x0000007102717223 */ /* 0x140fe2000001080d */
[----:B------:R-:W-:Y:S01]  /*1d5b0*/  FMNMX.FTZ R157, R147, R157, !PT ;  /* 0x0000009d939d7209 */ /* 0x000fe20007810000 */
[C-C-:B------:R-:W-:Y:S01]  /*1d5c0*/  FFMA.FTZ R116, R2.reuse, R116, -R13.reuse ;  /* 0x0000007402747223 */ /* 0x140fe2000001080d */
[----:B------:R-:W-:Y:S01]  /*1d5d0*/  FSEL R151, R151, -INF , P3 ;  /* 0xff80000097977808 */ /* 0x000fe20001800000 */
[--C-:B------:R-:W-:Y:S01]  /*1d5e0*/  FFMA.FTZ R117, R2, R117, -R13.reuse ;  /* 0x0000007502757223 */ /* 0x100fe2000001080d */
[----:B------:R-:W-:Y:S01]  /*1d5f0*/  ISETP.GT.AND P4, PT, R12, 0x40, PT ;  /* 0x000000400c00780c */ /* 0x000fe20003f84270 */
[--C-:B------:R-:W-:Y:S01]  /*1d600*/  FFMA.FTZ R88, R2, R88, -R13.reuse ;  /* 0x0000005802587223 */ /* 0x100fe2000001080d */
[----:B------:R-:W-:Y:S01]  /*1d610*/  FMNMX.FTZ R157, R150, R157, !PT ;  /* 0x0000009d969d7209 */ /* 0x000fe20007810000 */
[--C-:B------:R-:W-:Y:S01]  /*1d620*/  FFMA.FTZ R89, R2, R89, -R13.reuse ;  /* 0x0000005902597223 */ /* 0x100fe2000001080d */
[----:B------:R-:W-:Y:S01]  /*1d630*/  ISETP.GT.AND P3, PT, R12, 0x41, PT ;  /* 0x000000410c00780c */ /* 0x000fe20003f64270 */
[--C-:B------:R-:W-:Y:S01]  /*1d640*/  FFMA.FTZ R92, R2, R92, -R13.reuse ;  /* 0x0000005c025c7223 */ /* 0x100fe2000001080d */
[----:B------:R-:W-:Y:S01]  /*1d650*/  FSEL R148, R122, -INF , P4 ;  /* 0xff8000007a947808 */ /* 0x000fe20002000000 */
[--C-:B------:R-:W-:Y:S01]  /*1d660*/  FFMA.FTZ R93, R2, R93, -R13.reuse ;  /* 0x0000005d025d7223 */ /* 0x100fe2000001080d */
[----:B------:R-:W-:Y:S01]  /*1d670*/  FMNMX.FTZ R157, R151, R157, !PT ;  /* 0x0000009d979d7209 */ /* 0x000fe20007810000 */
[----:B------:R0:W-:Y:S01]  /*1d680*/  MUFU.EX2 R122, R160 ;  /* 0x000000a0007a7308 */ /* 0x0001e20000000800 */
[----:B------:R-:W-:Y:S01]  /*1d690*/  ISETP.GT.AND P5, PT, R12, 0x48, PT ;  /* 0x000000480c00780c */ /* 0x000fe20003fa4270 */
[C-C-:B------:R-:W-:Y:S01]  /*1d6a0*/  FFMA.FTZ R96, R2.reuse, R96, -R13.reuse ;  /* 0x0000006002607223 */ /* 0x140fe2000001080d */
[----:B------:R-:W-:Y:S01]  /*1d6b0*/  FSEL R123, R123, -INF , P3 ;  /* 0xff8000007b7b7808 */ /* 0x000fe20001800000 */
[--C-:B------:R-:W-:Y:S01]  /*1d6c0*/  FFMA.FTZ R97, R2, R97, -R13.reuse ;  /* 0x0000006102617223 */ /* 0x100fe2000001080d */
[----:B------:R-:W-:Y:S01]  /*1d6d0*/  FMNMX.FTZ R157, R148, R157, !PT ;  /* 0x0000009d949d7209 */ /* 0x000fe20007810000 */
[--C-:B------:R-:W-:Y:S01]  /*1d6e0*/  FFMA.FTZ R100, R2, R100, -R13.reuse ;  /* 0x0000006402647223 */ /* 0x100fe2000001080d */
[----:B------:R-:W-:Y:S01]  /*1d6f0*/  ISETP.GT.AND P4, PT, R12, 0x49, PT ;  /* 0x000000490c00780c */ /* 0x000fe20003f84270 */
[----:B------:R-:W-:Y:S01]  /*1d700*/  MUFU.EX2 R15, R15 ;  /* 0x0000000f000f7308 */ /* 0x000fe20000000800 */
[----:B------:R-:W-:Y:S01]  /*1d710*/  FSEL R126, R126, -INF , P5 ;  /* 0xff8000007e7e7808 */ /* 0x000fe20002800000 */
[----:B0-----:R-:W-:Y:S01]  /*1d720*/  FFMA.FTZ R160, R2, R124, -R13 ;  /* 0x0000007c02a07223 */ /* 0x001fe2000001080d */
[----:B------:R-:W-:-:S02]  /*1d730*/  FMNMX.FTZ R157, R123, R157, !PT ;  /* 0x0000009d7b9d7209 */ /* 0x000fc40007810000 */
[----:B------:R-:W-:Y:S02]  /*1d740*/  ISETP.GT.AND P3, PT, R12, 0x50, PT ;  /* 0x000000500c00780c */ /* 0x000fe40003f64270 */
[----:B------:R-:W-:Y:S01]  /*1d750*/  FSEL R127, R127, -INF , P4 ;  /* 0xff8000007f7f7808 */ /* 0x000fe20002000000 */
[----:B------:R-:W-:Y:S01]  /*1d760*/  MUFU.EX2 R20, R20 ;  /* 0x0000001400147308 */ /* 0x000fe20000000800 */
[----:B------:R-:W-:Y:S02]  /*1d770*/  FMNMX.FTZ R157, R126, R157, !PT ;  /* 0x0000009d7e9d7209 */ /* 0x000fe40007810000 */
[----:B------:R-:W-:Y:S02]  /*1d780*/  ISETP.GT.AND P5, PT, R12, 0x51, PT ;  /* 0x000000510c00780c */ /* 0x000fe40003fa4270 */
[----:B------:R-:W-:Y:S02]  /*1d790*/  FSEL R130, R130, -INF , P3 ;  /* 0xff80000082827808 */ /* 0x000fe40001800000 */
[----:B------:R-:W-:Y:S01]  /*1d7a0*/  FMNMX.FTZ R157, R127, R157, !PT ;  /* 0x0000009d7f9d7209 */ /* 0x000fe20007810000 */
[----:B------:R-:W-:Y:S01]  /*1d7b0*/  MUFU.EX2 R21, R21 ;  /* 0x0000001500157308 */ /* 0x000fe20000000800 */
        /* <DEDUP_REMOVED lines=8> */
[----:B------:R-:W-:Y:S01]  /*1d840*/  ISETP.GT.AND P4, PT, R12, 0x60, PT ;  /* 0x000000600c00780c */ /* 0x000fe20003f84270 */
[----:B------:R-:W-:Y:S01]  /*1d850*/  MUFU.EX2 R14, R14 ;  /* 0x0000000e000e7308 */ /* 0x000fe20000000800 */
[----:B------:R-:W-:Y:S02]  /*1d860*/  FMNMX.FTZ R157, R134, R157, !PT ;  /* 0x0000009d869d7209 */ /* 0x000fe40007810000 */
[----:B------:R-:W-:Y:S02]  /*1d870*/  ISETP.GT.AND P3, PT, R12, 0x61, PT ;  /* 0x000000610c00780c */ /* 0x000fe40003f64270 */
[----:B------:R-:W-:Y:S02]  /*1d880*/  FSEL R124, R106, -INF , P4 ;  /* 0xff8000006a7c7808 */ /* 0x000fe40002000000 */
[----:B------:R-:W-:Y:S01]  /*1d890*/  FMNMX.FTZ R157, R135, R157, !PT ;  /* 0x0000009d879d7209 */ /* 0x000fe20007810000 */
[----:B------:R0:W-:Y:S01]  /*1d8a0*/  MUFU.EX2 R106, R160 ;  /* 0x000000a0006a7308 */ /* 0x0001e20000000800 */
[----:B------:R-:W-:Y:S01]  /*1d8b0*/  ISETP.GT.AND P5, PT, R12, 0x68, PT ;  /* 0x000000680c00780c */ /* 0x000fe20003fa4270 */
[----:B------:R-:W-:-:S02]  /*1d8c0*/  WARPGROUP.DEPBAR.LE gsb0, 0x0 ;  /* 0x00008000000079c5 */ /* 0x000fc40000010000 */
[----:B------:R-:W-:Y:S02]  /*1d8d0*/  FSEL R107, R107, -INF , P3 ;  /* 0xff8000006b6b7808 */ /* 0x000fe40001800000 */
[----:B------:R-:W-:Y:S02]  /*1d8e0*/  FMNMX.FTZ R157, R124, R157, !PT ;  /* 0x0000009d7c9d7209 */ /* 0x000fe40007810000 */
[----:B------:R-:W-:Y:S01]  /*1d8f0*/  ISETP.GT.AND P4, PT, R12, 0x69, PT ;  /* 0x000000690c00780c */ /* 0x000fe20003f84270 */
[----:B0-----:R-:W-:Y:S01]  /*1d900*/  FFMA.FTZ R160, R2, R132, -R13 ;  /* 0x0000008402a07223 */ /* 0x001fe2000001080d */
[----:B------:R-:W-:Y:S01]  /*1d910*/  FSEL R110, R110, -INF , P5 ;  /* 0xff8000006e6e7808 */ /* 0x000fe20002800000 */
[----:B------:R-:W-:Y:S01]  /*1d920*/  MUFU.EX2 R153, R153 ;  /* 0x0000009900997308 */ /* 0x000fe20000000800 */
[----:B------:R-:W-:Y:S02]  /*1d930*/  FMNMX.FTZ R157, R107, R157, !PT ;  /* 0x0000009d6b9d7209 */ /* 0x000fe40007810000 */
[----:B------:R-:W-:-:S02]  /*1d940*/  ISETP.GT.AND P3, PT, R12, 0x70, PT ;  /* 0x000000700c00780c */ /* 0x000fc40003f64270 */
[----:B------:R-:W-:Y:S02]  /*1d950*/  FSEL R111, R111, -INF , P4 ;  /* 0xff8000006f6f7808 */ /* 0x000fe40002000000 */
        /* <DEDUP_REMOVED lines=13> */
[----:B------:R-:W-:Y:S02]  /*1da30*/  FSEL R119, R119, -INF , P3 ;  /* 0xff80000077777808 */ /* 0x000fe40001800000 */
        /* <DEDUP_REMOVED lines=31> */
[----:B------:R-:W-:-:S07]  /*1dc30*/  FSEL R103, R103, -INF , P3 ;  /* 0xff80000067677808 */ /* 0x000fce0001800000 */
[----:B------:R-:W-:Y:S01]  /*1dc40*/  MUFU.EX2 R120, R120 ;  /* 0x0000007800787308 */ /* 0x000fe20000000800 */
[----:B0-----:R-:W-:-:S04]  /*1dc50*/  FMNMX.FTZ R12, R105, R157, !PT ;  /* 0x0000009d690c7209 */ /* 0x001fc80007810000 */
[----:B------:R-:W-:-:S03]  /*1dc60*/  FMNMX.FTZ R12, R103, R12, !PT ;  /* 0x0000000c670c7209 */ /* 0x000fc60007810000 */
[----:B------:R-:W-:Y:S02]  /*1dc70*/  MUFU.EX2 R121, R121 ;  /* 0x0000007900797308 */ /* 0x000fe40000000800 */
[----:B------:R-:W0:Y:S06]  /*1dc80*/  SHFL.BFLY PT, R157, R12, 0x2, 0x1f ;  /* 0x0c401f000c9d7f89 */ /* 0x000e2c00000e0000 */
        /* <DEDUP_REMOVED lines=14> */
[--C-:B------:R-:W-:Y:S01]  /*1dd70*/  FFMA.FTZ R160, R2, R163, -R101.reuse ;  /* 0x000000a302a07223 */ /* 0x100fe20000010865 */
[----:B------:R-:W-:Y:S01]  /*1dd80*/  FSEL R163, R0, RZ, P2 ;  /* 0x000000ff00a37208 */ /* 0x000fe20001000000 */
[C-C-:B------:R-:W-:Y:S01]  /*1dd90*/  FFMA.FTZ R126, R2.reuse, R126, -R101.reuse ;  /* 0x0000007e027e7223 */ /* 0x140fe20000010865 */
[----:B------:R-:W-:-:S01]  /*1dda0*/  FFMA.FTZ R154, R2, R154, -R101 ;  /* 0x0000009a029a7223 */ /* 0x000fc20000010865 */
[C-C-:B------:R-:W-:Y:S01]  /*1ddb0*/  FFMA.FTZ R155, R2.reuse, R155, -R101.reuse ;  /* 0x0000009b029b7223 */ /* 0x140fe20000010865 */
[----:B------:R-:W-:-:S01]  /*1ddc0*/  FFMA.FTZ R157, R2, R158, -R101 ;  /* 0x0000009e029d7223 */ /* 0x000fc20000010865 */
[----:B------:R-:W-:Y:S01]  /*1ddd0*/  FADD.FTZ R163, -R163, R8 ;  /* 0x00000008a3a37221 */ /* 0x000fe20000010100 */
[----:B------:R-:W-:-:S01]  /*1dde0*/  FFMA.FTZ R158, R2, R159, -R101 ;  /* 0x0000009f029e7223 */ /* 0x000fc20000010865 */
[----:B------:R0:W-:Y:S01]  /*1ddf0*/  MUFU.EX2 R8, R126 ;  /* 0x0000007e00087308 */ /* 0x0001e20000000800 */
[----:B------:R-:W-:-:S01]  /*1de00*/  FFMA.FTZ R159, R2, R162, -R101 ;  /* 0x000000a2029f7223 */ /* 0x000fc20000010865 */
[C---:B------:R-:W-:Y:S01]  /*1de10*/  FMUL.FTZ R163, R2.reuse, R163 ;  /* 0x000000a302a37220 */ /* 0x040fe20000410000 */
[----:B------:R-:W-:-:S01]  /*1de20*/  FFMA.FTZ R161, R2, R166, -R101 ;  /* 0x000000a602a17223 */ /* 0x000fc20000010865 */
[C-C-:B------:R-:W-:Y:S01]  /*1de30*/  FFMA.FTZ R162, R2.reuse, R167, -R101.reuse ;  /* 0x000000a702a27223 */ /* 0x140fe20000010865 */
[----:B------:R-:W-:-:S01]  /*1de40*/  FFMA.FTZ R140, R2, R140, -R101 ;  /* 0x0000008c028c7223 */ /* 0x000fc20000010865 */
[C-C-:B------:R-:W-:Y:S01]  /*1de50*/  FFMA.FTZ R139, R2.reuse, R139, -R101.reuse ;  /* 0x0000008b028b7223 */ /* 0x140fe20000010865 */
[----:B------:R-:W-:-:S01]  /*1de60*/  FFMA.FTZ R142, R2, R142, -R101 ;  /* 0x0000008e028e7223 */ /* 0x000fc20000010865 */
[----:B------:R-:W-:Y:S01]  /*1de70*/  MUFU.EX2 R154, R154 ;  /* 0x0000009a009a7308 */ /* 0x000fe20000000800 */
[----:B0-----:R-:W-:Y:S01]  /*1de80*/  FSEL R126, R12, RZ, P3 ;  /* 0x000000ff0c7e7208 */ /* 0x001fe20001800000 */
[C-C-:B------:R-:W-:Y:S01]  /*1de90*/  FFMA.FTZ R143, R2.reuse, R143, -R101.reuse ;  /* 0x0000008f028f7223 */ /* 0x140fe20000010865 */
[----:B------:R-:W-:-:S01]  /*1dea0*/  FFMA.FTZ R146, R2, R146, -R101 ;  /* 0x0000009202927223 */ /* 0x000fc20000010865 */
[C-C-:B------:R-:W-:Y:S01]  /*1deb0*/  FFMA.FTZ R147, R2.reuse, R147, -R101.reuse ;  /* 0x0000009302937223 */ /* 0x140fe20000010865 */
[----:B------:R-:W-:-:S01]  /*1dec0*/  FFMA.FTZ R150, R2, R150, -R101 ;  /* 0x0000009602967223 */ /* 0x000fc20000010865 */
[----:B------:R-:W-:Y:S01]  /*1ded0*/  FADD.FTZ R7, -R126, R7 ;  /* 0x000000077e077221 */ /* 0x000fe20000010100 */
[----:B------:R-:W-:-:S01]  /*1dee0*/  FFMA.FTZ R151, R2, R151, -R101 ;  /* 0x0000009702977223 */ /* 0x000fc20000010865 */
[----:B------:R-:W0:Y:S01]  /*1def0*/  MUFU.EX2 R126, R163 ;  /* 0x000000a3007e7308 */ /* 0x000e220000000800 */
[----:B------:R-:W-:-:S01]  /*1df00*/  FFMA.FTZ R148, R2, R148, -R101 ;  /* 0x0000009402947223 */ /* 0x000fc20000010865 */
[C---:B------:R-:W-:Y:S01]  /*1df10*/  FMUL.FTZ R7, R2.reuse, R7 ;  /* 0x0000000702077220 */ /* 0x040fe20000410000 */
        /* <DEDUP_REMOVED lines=15> */
[C-C-:B------:R-:W-:Y:S01]  /*1e010*/  FFMA.FTZ R118, R2.reuse, R118, -R101.reuse ;  /* 0x0000007602767223 */ /* 0x140fe20000010865 */
[----:B------:R-:W-:-:S01]  /*1e020*/  FFMA.FTZ R119, R2, R119, -R101 ;  /* 0x0000007702777223 */ /* 0x000fc20000010865 */
[----:B------:R-:W-:Y:S01]  /*1e030*/  FFMA.FTZ R132, R2, R132, -R101 ;  /* 0x0000008402847223 */ /* 0x000fe20000010865 */
[----:B------:R-:W-:-:S01]  /*1e040*/  FADD.FTZ R4, R15, R4 ;  /* 0x000000040f047221 */ /* 0x000fc20000010000 */
[----:B------:R-:W-:Y:S01]  /*1e050*/  FFMA.FTZ R91, R2, R91, -R101 ;  /* 0x0000005b025b7223 */ /* 0x000fe20000010865 */
[----:B------:R-:W-:Y:S01]  /*1e060*/  ISETP.NE.AND P2, PT, R187, RZ, PT ;  /* 0x000000ffbb00720c */ /* 0x000fe20003f45270 */
[----:B------:R-:W0:Y:S01]  /*1e070*/  MUFU.EX2 R157, R157 ;  /* 0x0000009d009d7308 */ /* 0x000e220000000800 */
[----:B-1----:R-:W-:-:S01]  /*1e080*/  FFMA.FTZ R3, R7, R3, R154 ;  /* 0x0000000307037223 */ /* 0x002fc2000001009a */
[----:B------:R-:W-:Y:S01]  /*1e090*/  FADD.FTZ R4, R20, R4 ;  /* 0x0000000414047221 */ /* 0x000fe20000010000 */
[----:B------:R-:W1:Y:S01]  /*1e0a0*/  S2R R187, SR_TID.X ;  /* 0x0000000000bb7919 */ /* 0x000e620000002100 */
[----:B------:R-:W-:-:S01]  /*1e0b0*/  FFMA.FTZ R94, R2, R94, -R101 ;  /* 0x0000005e025e7223 */ /* 0x000fc20000010865 */
[----:B------:R-:W-:Y:S01]  /*1e0c0*/  FFMA.FTZ R95, R2, R95, -R101 ;  /* 0x0000005f025f7223 */ /* 0x000fe20000010865 */
[----:B------:R-:W-:-:S01]  /*1e0d0*/  FADD.FTZ R4, R21, R4 ;  /* 0x0000000415047221 */ /* 0x000fc20000010000 */
[----:B------:R-:W-:Y:S01]  /*1e0e0*/  FFMA.FTZ R98, R2, R98, -R101 ;  /* 0x0000006202627223 */ /* 0x000fe20000010865 */
[----:B------:R-:W3:Y:S01]  /*1e0f0*/  MUFU.EX2 R158, R158 ;  /* 0x0000009e009e7308 */ /* 0x000ee20000000800 */
[----:B--2---:R-:W-:-:S01]  /*1e100*/  FADD.FTZ R3, R155, R3 ;  /* 0x000000039b037221 */ /* 0x004fc20000010000 */
[----:B------:R-:W-:Y:S01]  /*1e110*/  FADD.FTZ R4, R152, R4 ;  /* 0x0000000498047221 */ /* 0x000fe20000010000 */
[----:B------:R-:W-:-:S01]  /*1e120*/  FFMA.FTZ R99, R2, R99, -R101 ;  /* 0x0000006302637223 */ /* 0x000fc20000010865 */
[C-C-:B------:R-:W-:Y:S01]  /*1e130*/  FFMA.FTZ R105, R2.reuse, R105, -R101.reuse ;  /* 0x0000006902697223 */ /* 0x140fe20000010865 */
[----:B------:R-:W-:-:S01]  /*1e140*/  FFMA.FTZ R101, R2, R103, -R101 ;  /* 0x0000006702657223 */ /* 0x000fc20000010865 */
[----:B------:R-:W-:-:S02]  /*1e150*/  FADD.FTZ R4, R14, R4 ;  /* 0x000000040e047221 */ /* 0x000fc40000010000 */
[----:B------:R-:W2:Y:S01]  /*1e160*/  MUFU.EX2 R159, R159 ;  /* 0x0000009f009f7308 */ /* 0x000ea20000000800 */
[----:B0-----:R-:W-:-:S01]  /*1e170*/  FADD.FTZ R3, R157, R3 ;  /* 0x000000039d037221 */ /* 0x001fc20000010000 */
[----:B------:R-:W-:-:S04]  /*1e180*/  FADD.FTZ R4, R153, R4 ;  /* 0x0000000499047221 */ /* 0x000fc80000010000 */
[----:B------:R-:W-:Y:S02]  /*1e190*/  FADD.FTZ R4, R156, R4 ;  /* 0x000000049c047221 */ /* 0x000fe40000010000 */
[----:B------:R-:W0:Y:S01]  /*1e1a0*/  MUFU.EX2 R160, R160 ;  /* 0x000000a000a07308 */ /* 0x000e220000000800 */
[----:B---3--:R-:W-:-:S01]  /*1e1b0*/  FADD.FTZ R3, R158, R3 ;  /* 0x000000039e037221 */ /* 0x008fc20000010000 */
[----:B------:R-:W-:-:S04]  /*1e1c0*/  FADD.FTZ R4, R136, R4 ;  /* 0x0000000488047221 */ /* 0x000fc80000010000 */
[----:B------:R-:W-:Y:S02]  /*1e1d0*/  FADD.FTZ R4, R137, R4 ;  /* 0x0000000489047221 */ /* 0x000fe40000010000 */
[----:B------:R-:W3:Y:S01]  /*1e1e0*/  MUFU.EX2 R161, R161 ;  /* 0x000000a100a17308 */ /* 0x000ee20000000800 */
[----:B--2---:R-:W-:-:S01]  /*1e1f0*/  FADD.FTZ R3, R159, R3 ;  /* 0x000000039f037221 */ /* 0x004fc20000010000 */
[----:B------:R-:W-:Y:S01]  /*1e200*/  FADD.FTZ R4, R138, R4 ;  /* 0x000000048a047221 */ /* 0x000fe20000010000 */
[----:B-1----:R-:W-:-:S03]  /*1e210*/  SHF.R.U32.HI R187, RZ, 0x7, R187 ;  /* 0x00000007ffbb7819 */ /* 0x002fc600000116bb */
[----:B------:R-:W-:Y:S01]  /*1e220*/  FADD.FTZ R4, R141, R4 ;  /* 0x000000048d047221 */ /* 0x000fe20000010000 */
[----:B------:R-:W-:Y:S01]  /*1e230*/  IADD3 R163, -R187, 0xb, RZ ;  /* 0x0000000bbba37810 */ /* 0x000fe20007ffe1ff */
[----:B------:R-:W1:Y:S01]  /*1e240*/  MUFU.EX2 R162, R162 ;  /* 0x000000a200a27308 */ /* 0x000e620000000800 */
[----:B0-----:R-:W-:-:S01]  /*1e250*/  FADD.FTZ R3, R160, R3 ;  /* 0x00000003a0037221 */ /* 0x001fc20000010000 */
[----:B------:R-:W-:-:S04]  /*1e260*/  FADD.FTZ R4, R144, R4 ;  /* 0x0000000490047221 */ /* 0x000fc80000010000 */
[----:B------:R-:W-:Y:S02]  /*1e270*/  FADD.FTZ R4, R145, R4 ;  /* 0x0000000491047221 */ /* 0x000fe40000010000 */
[----:B------:R-:W0:Y:S01]  /*1e280*/  MUFU.EX2 R140, R140 ;  /* 0x0000008c008c7308 */ /* 0x000e220000000800 */
[----:B---3--:R-:W-:-:S01]  /*1e290*/  FADD.FTZ R3, R161, R3 ;  /* 0x00000003a1037221 */ /* 0x008fc20000010000 */
        /* <DEDUP_REMOVED lines=36> */
[----:B0-----:R-:W-:-:S04]  /*1e4e0*/  FADD.FTZ R3, R123, R3 ;  /* 0x000000037b037221 */ /* 0x001fc80000010000 */
[----:B------:R-:W-:-:S03]  /*1e4f0*/  FADD.FTZ R3, R8, R3 ;  /* 0x0000000308037221 */ /* 0x000fc60000010000 */
        /* <DEDUP_REMOVED lines=69> */
.L_x_2458:
[----:B------:R-:W-:Y:S01]  /*1e950*/  LEA R103, R189, R16, 0x3 ;  /* 0x00000010bd677211 */ /* 0x000fe200078e18ff */
[----:B------:R-:W-:Y:S01]  /*1e960*/  IMAD.U32 R163, RZ, RZ, UR37 ;  /* 0x00000025ffa37e24 */ /* 0x000fe2000f8e00ff */
[----:B------:R-:W-:Y:S01]  /*1e970*/  ISETP.GT.AND P2, PT, R9, R6, PT ;  /* 0x000000060900720c */ /* 0x000fe20003f44270 */
[-C--:B------:R-:W-:Y:S01]  /*1e980*/  FMUL.FTZ R26, R26, R7.reuse ;  /* 0x000000071a1a7220 */ /* 0x080fe20000410000 */
        /* <DEDUP_REMOVED lines=109> */
[----:B------:R-:W-:Y:S02]  /*1f060*/  IMAD.MOV.U32 R10, RZ, RZ, R190 ;  /* 0x000000ffff0a7224 */ /* 0x000fe400078e00be */
[----:B------:R-:W-:Y:S01]  /*1f070*/  IMAD.MOV.U32 R189, RZ, RZ, R11 ;  /* 0x000000ffffbd7224 */ /* 0x000fe200078e000b */
[----:B0-----:R-:W-:Y:S06]  /*1f080*/  @P2 BRA `(.L_x_2459) ;  /* 0xffffffc000b02947 */ /* 0x001fec000383ffff */
[----:B------:R-:W-:-:S07]  /*1f090*/  MOV R189, R11 ;  /* 0x0000000b00bd7202 */ /* 0x000fce0000000f00 */
.L_x_2448:
[----:B------:R-:W-:-:S13]  /*1f0a0*/  ISETP.GE.AND P0, PT, R9, R203, PT ;  /* 0x000000cb0900720c */ /* 0x000fda0003f06270 */
[----:B------:R-:W-:Y:S05]  /*1f0b0*/  @!P0 BRA `(.L_x_2460) ;  /* 0x0000003000848947 */ /* 0x000fea0003800000 */
[----:B------:R-:W-:Y:S02]  /*1f0c0*/  IMAD.MOV.U32 R6, RZ, RZ, R12 ;  /* 0x000000ffff067224 */ /* 0x000fe400078e000c */
[----:B------:R-:W-:Y:S02]  /*1f0d0*/  IMAD.MOV.U32 R7, RZ, RZ, R0 ;  /* 0x000000ffff077224 */ /* 0x000fe400078e0000 */
[----:B------:R-:W-:Y:S02]  /*1f0e0*/  IMAD.MOV.U32 R8, RZ, RZ, R190 ;  /* 0x000000ffff087224 */ /* 0x000fe400078e00be */
[----:B------:R-:W-:-:S07]  /*1f0f0*/  IMAD.MOV.U32 R10, RZ, RZ, R189 ;  /* 0x000000ffff0a7224 */ /* 0x000fce00078e00bd */
.L_x_2471:
[----:B------:R-:W-:Y:S01]  /*1f100*/  ISETP.NE.AND P2, PT, R197, RZ, PT ;  /* 0x000000ffc500720c */ /* 0x000fe20003f45270 */
[----:B------:R-:W-:Y:S01]  /*1f110*/  VIADD R189, R10, 0x1 ;  /* 0x000000010abd7836 */ /* 0x000fe20000000000 */
[----:B------:R-:W-:Y:S05]  /*1f120*/  YIELD ;  /* 0x0000000000007946 */ /* 0x000fea0003800000 */
[----:B------:R-:W-:-:S04]  /*1f130*/  ISETP.NE.AND P0, PT, R189, 0x2, PT ;  /* 0x00000002bd00780c */ /* 0x000fc80003f05270 */
[----:B------:R-:W-:Y:S02]  /*1f140*/  SEL R11, RZ, 0x1, P0 ;  /* 0x00000001ff0b7807 */ /* 0x000fe40000000000 */
[----:B------:R-:W-:Y:S02]  /*1f150*/  SEL R189, R189, RZ, P0 ;  /* 0x000000ffbdbd7207 */ /* 0x000fe40000000000 */
[----:B------:R-:W-:Y:S01]  /*1f160*/  LOP3.LUT R190, R8, R11, RZ, 0x3c, !PT ;  /* 0x0000000b08be7212 */ /* 0x000fe200078e3cff */
[----:B------:R-:W-:Y:S06]  /*1f170*/  @P2 BRA `(.L_x_2461) ;  /* 0x0000000000302947 */ /* 0x000fec0003800000 */
[----:B------:R-:W-:Y:S05]  /*1f180*/  @!P1 BRA `(.L_x_2462) ;  /* 0x0000000000049947 */ /* 0x000fea0003800000 */
[----:B------:R-:W-:Y:S01]  /*1f190*/  BPT.TRAP 0x1 ;  /* 0x000000040000795c */ /* 0x000fe20000300000 */
.L_x_2462:
[----:B------:R-:W-:Y:S01]  /*1f1a0*/  IMAD R0, R189, 0x8, R16 ;  /* 0x00000008bd007824 */ /* 0x000fe200078e0210 */
[----:B------:R-:W-:-:S04]  /*1f1b0*/  SHF.L.U32 R11, R190, 0x1f, RZ ;  /* 0x0000001fbe0b7819 */ /* 0x000fc800000006ff */
[----:B------:R0:W1:Y:S01]  /*1f1c0*/  SYNCS.PHASECHK.TRANS64.TRYWAIT P0, [R0+URZ+0x29830], R11 ;  /* 0x0298300b000075a7 */ /* 0x000062000800017f */
[----:B------:R-:W-:Y:S05]  /*1f1d0*/  @!P1 BRA `(.L_x_2463) ;  /* 0x0000000000049947 */ /* 0x000fea0003800000 */
[----:B------:R-:W-:Y:S01]  /*1f1e0*/  BPT.TRAP 0x1 ;  /* 0x000000040000795c */ /* 0x000fe20000300000 */
.L_x_2463:
[----:B------:R-:W-:Y:S04]  /*1f1f0*/  BSSY B0, `(.L_x_2461) ;  /* 0x0000004000007945 */ /* 0x000fe80003800000 */
[----:B-1----:R-:W-:Y:S05]  /*1f200*/  @P0 BRA `(.L_x_2464) ;  /* 0x0000000000080947 */ /* 0x002fea0003800000 */
[----:B------:R-:W1:Y:S02]  /*1f210*/  SYNCS.PHASECHK.TRANS64.TRYWAIT P0, [R0+URZ+0x29830], R11 ;  /* 0x0298300b000075a7 */ /* 0x000e64000800017f */
[----:B-1----:R-:W-:Y:S05]  /*1f220*/  @!P0 BRA `(.L_x_2465) ;  /* 0x000000fc00f48947 */ /* 0x002fea0003800000 */
.L_x_2464:
[----:B------:R-:W-:Y:S05]  /*1f230*/  BSYNC B0 ;  /* 0x0000000000007941 */ /* 0x000fea0003800000 */
.L_x_2461:
[----:B01----:R-:W0:Y:S01]  /*1f240*/  S2R R0, SR_TID.X ;  /* 0x0000000000007919 */ /* 0x003e220000002100 */
[----:B------:R-:W-:Y:S05]  /*1f250*/  WARPSYNC.ALL ;  /* 0x0000000000007948 */ /* 0x000fea0003800000 */
[----:B------:R-:W-:Y:S01]  /*1f260*/  IMAD R12, R189, 0x780, R5 ;  /* 0x00000780bd0c7824 */ /* 0x000fe200078e0205 */
[----:B------:R-:W-:Y:S01]  /*1f270*/  UMOV UR48, UR24 ;  /* 0x0000001800307c82 */ /* 0x000fe20008000000 */
[----:B------:R-:W-:Y:S01]  /*1f280*/  IMAD.MOV.U32 R13, RZ, RZ, -0x7fffffe0 ;  /* 0x80000020ff0d7424 */ /* 0x000fe200078e00ff */
[----:B------:R-:W-:Y:S01]  /*1f290*/  UMOV UR49, UR25 ;  /* 0x0000001900317c82 */ /* 0x000fe20008000000 */
[----:B------:R-:W-:Y:S01]  /*1f2a0*/  IMAD.MOV.U32 R89, RZ, RZ, -0x7fffffe0 ;  /* 0x80000020ff597424 */ /* 0x000fe200078e00ff */
[C---:B------:R-:W-:Y:S01]  /*1f2b0*/  R2UR UR50, R12.reuse ;  /* 0x000000000c3272ca */ /* 0x040fe200000e0000 */
[----:B------:R-:W-:Y:S01]  /*1f2c0*/  UMOV UR44, UR24 ;  /* 0x00000018002c7c82 */ /* 0x000fe20008000000 */
[----:B------:R-:W-:Y:S01]  /*1f2d0*/  R2UR UR51, R13 ;  /* 0x000000000d3372ca */ /* 0x000fe200000e0000 */
[----:B------:R-:W-:Y:S01]  /*1f2e0*/  UMOV UR45, UR25 ;  /* 0x00000019002d7c82 */ /* 0x000fe20008000000 */
[C---:B------:R-:W-:Y:S01]  /*1f2f0*/  IADD3 R88, R12.reuse, 0x80, RZ ;  /* 0x000000800c587810 */ /* 0x040fe20007ffe0ff */
[----:B------:R-:W-:Y:S01]  /*1f300*/  VIADD R14, R12, 0x100 ;  /* 0x000001000c0e7836 */ /* 0x000fe20000000000 */
[----:B------:R-:W-:Y:S01]  /*1f310*/  R2UR UR47, R89 ;  /* 0x00000000592f72ca */ /* 0x000fe200000e0000 */
[----:B------:R-:W-:Y:S01]  /*1f320*/  IMAD.MOV.U32 R15, RZ, RZ, -0x7fffffe0 ;  /* 0x80000020ff0f7424 */ /* 0x000fe200078e00ff */
[----:B------:R-:W-:Y:S01]  /*1f330*/  R2UR UR46, R88 ;  /* 0x00000000582e72ca */ /* 0x000fe200000e0000 */
[----:B------:R-:W-:Y:S01]  /*1f340*/  VIADD R20, R12, 0x180 ;  /* 0x000001800c147836 */ /* 0x000fe20000000000 */
        /* <DEDUP_REMOVED lines=8> */
[----:B------:R-:W-:Y:S01]  /*1f3d0*/  R2UR UR31, R89 ;  /* 0x00000000591f72ca */ /* 0x000fe200000e0000 */
[----:B------:R-:W-:Y:S01]  /*1f3e0*/  UMOV UR28, UR24 ;  /* 0x00000018001c7c82 */ /* 0x000fe20008000000 */
[----:B------:R-:W-:Y:S01]  /*1f3f0*/  UMOV UR29, UR25 ;  /* 0x00000019001d7c82 */ /* 0x000fe20008000000 */
[----:B0-----:R-:W-:Y:S01]  /*1f400*/  SHF.R.U32.HI R0, RZ, 0x7, R0 ;  /* 0x00000007ff007819 */ /* 0x001fe20000011600 */
[----:B------:R-:W-:Y:S01]  /*1f410*/  VIADD R20, R12, 0x82 ;  /* 0x000000820c147836 */ /* 0x000fe20000000000 */
[----:B------:R-:W-:Y:S01]  /*1f420*/  R2UR UR30, R88 ;  /* 0x00000000581e72ca */ /* 0x000fe200000e0000 */
[----:B------:R-:W-:Y:S01]  /*1f430*/  IMAD.MOV.U32 R21, RZ, RZ, -0x7fffffe0 ;  /* 0x80000020ff157424 */ /* 0x000fe200078e00ff */
[----:B------:R-:W-:Y:S01]  /*1f440*/  IADD3 R14, R12, 0x2, RZ ;  /* 0x000000020c0e7810 */ /* 0x000fe20007ffe0ff */
[----:B------:R-:W-:Y:S01]  /*1f450*/  VIADD R0, R0, 0x8 ;  /* 0x0000000800007836 */ /* 0x000fe20000000000 */
[----:B------:R-:W-:Y:S01]  /*1f460*/  R2UR UR7, R15 ;  /* 0x000000000f0772ca */ /* 0x000fe200000e0000 */
[----:B------:R-:W-:Y:S01]  /*1f470*/  IMAD.MOV.U32 R15, RZ, RZ, -0x7fffffe0 ;  /* 0x80000020ff0f7424 */ /* 0x000fe200078e00ff */
[----:B------:R-:W-:Y:S01]  /*1f480*/  R2UR UR6, R14 ;  /* 0x000000000e0672ca */ /* 0x000fe200000e0000 */
[----:B------:R-:W-:Y:S01]  /*1f490*/  VIADD R14, R12, 0x102 ;  /* 0x000001020c0e7836 */ /* 0x000fe20000000000 */
[----:B------:R0:W-:Y:S01]  /*1f4a0*/  BAR.SYNC.DEFER_BLOCKING R0, 0x100 ;  /* 0x000400000000751d */ /* 0x0001e20000010000 */
[----:B------:R-:W-:-:S05]  /*1f4b0*/  MOV R13, 0x80000020 ;  /* 0x80000020000d7802 */ /* 0x000fca0000000f00 */
        /* <DEDUP_REMOVED lines=30> */
[----:B------:R-:W-:Y:S01]  /*1f6a0*/  VIADD R14, R12, 0x202 ;  /* 0x000002020c0e7836 */ /* 0x000fe20000000000 */
[----:B------:R-:W-:-:S04]  /*1f6b0*/  MOV R15, 0x80000020 ;  /* 0x80000020000f7802 */ /* 0x000fc80000000f00 */
        /* <DEDUP_REMOVED lines=192> */
.L_x_2467:
[----:B------:R-:W-:Y:S01]  /*202c0*/  SHF.L.U32 R0, R8, 0x1f, RZ ;  /* 0x0000001f08007819 */ /* 0x000fe200000006ff */
[----:B------:R-:W-:-:S04]  /*202d0*/  IMAD R8, R10, 0x8, R16 ;  /* 0x000000080a087824 */ /* 0x000fc800078e0210 */
[----:B------:R0:W1:Y:S01]  /*202e0*/  SYNCS.PHASECHK.TRANS64.TRYWAIT P0, [R8+URZ+0x29850], R0 ;  /* 0x02985000080075a7 */ /* 0x000062000800017f */
[----:B------:R-:W-:Y:S05]  /*202f0*/  @!P1 BRA `(.L_x_2468) ;  /* 0x0000000000049947 */ /* 0x000fea0003800000 */
[----:B------:R-:W-:Y:S01]  /*20300*/  BPT.TRAP 0x1 ;  /* 0x000000040000795c */ /* 0x000fe20000300000 */
.L_x_2468:
[----:B-1----:R-:W-:Y:S05]  /*20310*/  @P0 BRA `(.L_x_2466) ;  /* 0x0000000000080947 */ /* 0x002fea0003800000 */
[----:B------:R-:W1:Y:S02]  /*20320*/  SYNCS.PHASECHK.TRANS64.TRYWAIT P0, [R8+URZ+0x29850], R0 ;  /* 0x02985000080075a7 */ /* 0x000e64000800017f */
[----:B-1----:R-:W-:Y:S05]  /*20330*/  @!P0 BRA `(.L_x_2469) ;  /* 0x000000ec00c48947 */ /* 0x002fea0003800000 */
.L_x_2466:
        /* <DEDUP_REMOVED lines=99> */
[----:B------:R-:W-:Y:S02]  /*20970*/  FMNMX.FTZ R0, R101, R0, !PT ;  /* 0x0000000065007209 */ /* 0x000fe40007810000 */
[----:B------:R-:W-:Y:S02]  /*20980*/  FMNMX.FTZ R8, R103, R8, !PT ;  /* 0x0000000867087209 */ /* 0x000fe40007810000 */
[----:B0-----:R-:W-:Y:S01]  /*20990*/  LOP3.LUT R205, R205, 0x7f, RZ, 0xc0, !PT ;  /* 0x0000007fcdcd7812 */ /* 0x001fe200078ec0ff */
[----:B------:R-:W-:Y:S01]  /*209a0*/  QGMMA.64x128x32.F32.E4M3.E4M3 R24, R180, gdesc[UR4], R24, gsb0 ;  /* 0x01e00004b4187df3 */ /* 0x000fe20008000818 */
[----:B------:R-:W-:Y:S01]  /*209b0*/  R2UR UR6, R14 ;  /* 0x000000000e0672ca */ /* 0x000fe200000e0000 */
[----:B------:R-:W0:Y:S01]  /*209c0*/  SHFL.BFLY PT, R11, R0, 0x2, 0x1f ;  /* 0x0c401f00000b7f89 */ /* 0x000e2200000e0000 */
[----:B------:R-:W-:Y:S01]  /*209d0*/  R2UR UR7, R15 ;  /* 0x000000000f0772ca */ /* 0x000fe200000e0000 */
[----:B------:R-:W-:Y:S01]  /*209e0*/  IMAD.MOV.U32 R15, RZ, RZ, -0x3ffffff0 ;  /* 0xc0000010ff0f7424 */ /* 0x000fe200078e00ff */
[C---:B------:R-:W-:Y:S01]  /*209f0*/  IADD3 R14, R12.reuse, 0x300, RZ ;  /* 0x000003000c0e7810 */ /* 0x040fe20007ffe0ff */
[----:B------:R-:W-:Y:S01]  /*20a00*/  VIADD R12, R12, 0x400 ;  /* 0x000004000c0c7836 */ /* 0x000fe20000000000 */
[----:B------:R-:W-:-:S02]  /*20a10*/  ISETP.NE.AND P0, PT, R205, RZ, PT ;  /* 0x000000ffcd00720c */ /* 0x000fc40003f05270 */
[----:B------:R-:W1:Y:S01]  /*20a20*/  S2R R205, SR_TID.X ;  /* 0x0000000000cd7919 */ /* 0x000e620000002100 */
[----:B0-----:R-:W-:Y:S02]  /*20a30*/  FMNMX.FTZ R0, R0, R11, !PT ;  /* 0x0000000b00007209 */ /* 0x001fe40007810000 */
[----:B-1----:R-:W-:Y:S01]  /*20a40*/  SHF.R.U32.HI R205, RZ, 0x7, R205 ;  /* 0x00000007ffcd7819 */ /* 0x002fe200000116cd */
        /* <DEDUP_REMOVED lines=9> */
[----:B------:R-:W-:Y:S01]  /*20ae0*/  FFMA.FTZ R11, R2, R0, -8 ;  /* 0xc1000000020b7423 */ /* 0x000fe20000010000 */
[----:B------:R-:W-:-:S03]  /*20af0*/  FADD.FTZ R7, -R0, R7 ;  /* 0x0000000700077221 */ /* 0x000fc60000010100 */
        /* <DEDUP_REMOVED lines=36> */
[----:B------:R-:W-:Y:S01]  /*20d40*/  FMUL.FTZ R7, R2, R7 ;  /* 0x0000000702077220 */ /* 0x000fe20000410000 */
[----:B------:R-:W-:Y:S08]  /*20d50*/  MUFU.EX2 R8, R8 ;  /* 0x0000000800087308 */ /* 0x000ff00000000800 */
[----:B------:R-:W0:Y:S08]  /*20d60*/  MUFU.EX2 R7, R7 ;  /* 0x0000000700077308 */ /* 0x000e300000000800 */
[----:B------:R-:W-:Y:S08]  /*20d70*/  MUFU.EX2 R15, R15 ;  /* 0x0000000f000f7308 */ /* 0x000ff00000000800 */
[----:B------:R-:W-:Y:S01]  /*20d80*/  MUFU.EX2 R20, R20 ;  /* 0x0000001400147308 */ /* 0x000fe20000000800 */
[----:B0-----:R-:W-:-:S07]  /*20d90*/  FFMA.FTZ R4, R7, R4, R8 ;  /* 0x0000000407047223 */ /* 0x001fce0000010008 */
[----:B------:R-:W-:Y:S08]  /*20da0*/  MUFU.EX2 R21, R21 ;  /* 0x0000001500157308 */ /* 0x000ff00000000800 */
[----:B------:R-:W-:Y:S01]  /*20db0*/  MUFU.EX2 R152, R152 ;  /* 0x0000009800987308 */ /* 0x000fe20000000800 */
[----:B------:R-:W-:Y:S02]  /*20dc0*/  WARPGROUP.DEPBAR.LE gsb0, 0x0 ;  /* 0x00008000000079c5 */ /* 0x000fe40000010000 */
[----:B------:R-:W-:-:S05]  /*20dd0*/  WARPGROUP.ARRIVE ;  /* 0x00000000000079c5 */ /* 0x000fca0000000000 */
[----:B------:R-:W-:Y:S01]  /*20de0*/  MUFU.EX2 R136, R136 ;  /* 0x0000008800887308 */ /* 0x000fe20000000800 */
[----:B------:R-:W-:Y:S01]  /*20df0*/  QGMMA.64x128x32.F32.E4M3.E4M3 R24, R172, gdesc[UR4], R24, gsb0 ;  /* 0x01e00004ac187df3 */ /* 0x000fe20008000818 */
[----:B------:R-:W-:Y:S02]  /*20e00*/  R2UR UR6, R12 ;  /* 0x000000000c0672ca */ /* 0x000fe400000e0000 */
[----:B------:R-:W0:Y:S01]  /*20e10*/  SHFL.BFLY PT, R12, R14, 0x1, 0x1f ;  /* 0x0c201f000e0c7f89 */ /* 0x000e2200000e0000 */
[----:B------:R-:W-:Y:S01]  /*20e20*/  R2UR UR7, R13 ;  /* 0x000000000d0772ca */ /* 0x000fe200000e0000 */
[C-C-:B------:R-:W-:Y:S01]  /*20e30*/  FFMA.FTZ R13, R2.reuse, R153, -R11.reuse ;  /* 0x00000099020d7223 */ /* 0x140fe2000001080b */
[----:B------:R-:W-:-:S01]  /*20e40*/  FFMA.FTZ R153, R2, R165, -R11 ;  /* 0x000000a502997223 */ /* 0x000fc2000001080b */
[----:B------:R-:W-:Y:S08]  /*20e50*/  MUFU.EX2 R137, R137 ;  /* 0x0000008900897308 */ /* 0x000ff00000000800 */
[----:B------:R-:W1:Y:S08]  /*20e60*/  MUFU.EX2 R13, R13 ;  /* 0x0000000d000d7308 */ /* 0x000e700000000800 */
[----:B------:R-:W-:Y:S01]  /*20e70*/  MUFU.EX2 R153, R153 ;  /* 0x0000009900997308 */ /* 0x000fe20000000800 */
[----:B0-----:R-:W-:Y:S01]  /*20e80*/  FMNMX.FTZ R12, R14, R12, !PT ;  /* 0x0000000c0e0c7209 */ /* 0x001fe20007810000 */
[C-C-:B------:R-:W-:Y:S01]  /*20e90*/  FFMA.FTZ R14, R2.reuse, R156, -R11.reuse ;  /* 0x0000009c020e7223 */ /* 0x140fe2000001080b */
[----:B------:R-:W-:-:S05]  /*20ea0*/  FFMA.FTZ R11, R2, R101, -R11 ;  /* 0x00000065020b7223 */ /* 0x000fca000001080b */
[----:B------:R-:W-:Y:S01]  /*20eb0*/  MUFU.EX2 R140, R140 ;  /* 0x0000008c008c7308 */ /* 0x000fe20000000800 */
[----:B------:R-:W-:-:S01]  /*20ec0*/  FADD.FTZ R6, -R12, R6 ;  /* 0x000000060c067221 */ /* 0x000fc20000010100 */
[----:B------:R-:W-:Y:S01]  /*20ed0*/  FFMA.FTZ R101, R2, R12, -8 ;  /* 0xc100000002657423 */ /* 0x000fe2000001000c */
[----:B-1----:R-:W-:-:S02]  /*20ee0*/  FADD.FTZ R4, R13, R4 ;  /* 0x000000040d047221 */ /* 0x002fc40000010000 */
[C---:B------:R-:W-:Y:S01]  /*20ef0*/  FMUL.FTZ R6, R2.reuse, R6 ;  /* 0x0000000602067220 */ /* 0x040fe20000410000 */
[----:B------:R-:W-:-:S01]  /*20f00*/  FFMA.FTZ R154, R2, R154, -R101 ;  /* 0x0000009a029a7223 */ /* 0x000fc20000010865 */
[C-C-:B------:R-:W-:Y:S01]  /*20f10*/  FFMA.FTZ R155, R2.reuse, R155, -R101.reuse ;  /* 0x0000009b029b7223 */ /* 0x140fe20000010865 */
[----:B------:R-:W-:-:S01]  /*20f20*/  FFMA.FTZ R156, R2, R158, -R101 ;  /* 0x0000009e029c7223 */ /* 0x000fc20000010865 */
[C-C-:B------:R-:W-:Y:S01]  /*20f30*/  FFMA.FTZ R157, R2.reuse, R159, -R101.reuse ;  /* 0x0000009f029d7223 */ /* 0x140fe20000010865 */
        /* <DEDUP_REMOVED lines=33> */
[----:B-1----:R-:W-:-:S01]  /*21150*/  FFMA.FTZ R3, R6, R3, R154 ;  /* 0x0000000306037223 */ /* 0x002fc2000001009a */
[----:B------:R-:W-:Y:S01]  /*21160*/  FADD.FTZ R4, R152, R4 ;  /* 0x0000000498047221 */ /* 0x000fe20000010000 */
[----:B------:R-:W-:-:S01]  /*21170*/  FFMA.FTZ R114, R2, R114, -R101 ;  /* 0x0000007202727223 */ /* 0x000fc20000010865 */
[C-C-:B------:R-:W-:Y:S01]  /*21180*/  FFMA.FTZ R115, R2.reuse, R115, -R101.reuse ;  /* 0x0000007302737223 */ /* 0x140fe20000010865 */
[----:B------:R-:W-:-:S01]  /*21190*/  FFMA.FTZ R118, R2, R118, -R101 ;  /* 0x0000007602767223 */ /* 0x000fc20000010865 */
[----:B------:R-:W-:Y:S01]  /*211a0*/  FADD.FTZ R4, R153, R4 ;  /* 0x0000000499047221 */ /* 0x000fe20000010000 */
[----:B------:R-:W-:-:S01]  /*211b0*/  FFMA.FTZ R119, R2, R119, -R101 ;  /* 0x0000007702777223 */ /* 0x000fc20000010865 */
[----:B------:R-:W1:Y:S01]  /*211c0*/  MUFU.EX2 R157, R157 ;  /* 0x0000009d009d7308 */ /* 0x000e620000000800 */
[----:B0-----:R-:W-:-:S01]  /*211d0*/  FADD.FTZ R3, R155, R3 ;  /* 0x000000039b037221 */ /* 0x001fc20000010000 */
[----:B------:R-:W-:Y:S01]  /*211e0*/  FADD.FTZ R4, R136, R4 ;  /* 0x0000000488047221 */ /* 0x000fe20000010000 */
[----:B------:R-:W-:-:S01]  /*211f0*/  FFMA.FTZ R90, R2, R90, -R101 ;  /* 0x0000005a025a7223 */ /* 0x000fc20000010865 */
[C-C-:B------:R-:W-:Y:S01]  /*21200*/  FFMA.FTZ R91, R2.reuse, R91, -R101.reuse ;  /* 0x0000005b025b7223 */ /* 0x140fe20000010865 */
[----:B------:R-:W-:-:S01]  /*21210*/  FFMA.FTZ R94, R2, R94, -R101 ;  /* 0x0000005e025e7223 */ /* 0x000fc20000010865 */
[----:B------:R-:W-:Y:S01]  /*21220*/  FADD.FTZ R4, R137, R4 ;  /* 0x0000000489047221 */ /* 0x000fe20000010000 */
[----:B------:R-:W-:-:S01]  /*21230*/  FFMA.FTZ R95, R2, R95, -R101 ;  /* 0x0000005f025f7223 */ /* 0x000fc20000010865 */
[----:B------:R-:W0:Y:S01]  /*21240*/  MUFU.EX2 R158, R158 ;  /* 0x0000009e009e7308 */ /* 0x000e220000000800 */
[----:B--2---:R-:W-:-:S01]  /*21250*/  FADD.FTZ R3, R156, R3 ;  /* 0x000000039c037221 */ /* 0x004fc20000010000 */
[----:B------:R-:W-:Y:S01]  /*21260*/  FADD.FTZ R4, R140, R4 ;  /* 0x000000048c047221 */ /* 0x000fe20000010000 */
[----:B------:R-:W-:-:S01]  /*21270*/  FFMA.FTZ R98, R2, R98, -R101 ;  /* 0x0000006202627223 */ /* 0x000fc20000010865 */
[C-C-:B------:R-:W-:Y:S01]  /*21280*/  FFMA.FTZ R99, R2.reuse, R99, -R101.reuse ;  /* 0x0000006302637223 */ /* 0x140fe20000010865 */
[----:B------:R-:W-:-:S01]  /*21290*/  FFMA.FTZ R102, R2, R102, -R101 ;  /* 0x0000006602667223 */ /* 0x000fc20000010865 */
[----:B------:R-:W-:Y:S01]  /*212a0*/  FFMA.FTZ R101, R2, R103, -R101 ;  /* 0x0000006702657223 */ /* 0x000fe20000010865 */
[----:B------:R-:W-:Y:S01]  /*212b0*/  IADD3 R162, -R205, 0xb, RZ ;  /* 0x0000000bcda27810 */ /* 0x000fe20007ffe1ff */
        /* <DEDUP_REMOVED lines=100> */
[----:B------:R-:W-:-:S04]  /*21900*/  @!P0 IMAD R3, R189, 0x8, R16 ;  /* 0x00000008bd038824 */ /* 0x000fc800078e0210 */
[----:B------:R-:W-:Y:S02]  /*21910*/  @!P0 VIADD R3, R3, 0x29840 ;  /* 0x0002984003038836 */ /* 0x000fe40000000000 */
[----:B------:R-:W2:Y:S01]  /*21920*/  MUFU.EX2 R88, R88 ;  /* 0x0000005800587308 */ /* 0x000ea20000000800 */
[----:B-1----:R-:W-:-:S02]  /*21930*/  FADD.FTZ R4, R117, R4 ;  /* 0x0000000475047221 */ /* 0x002fc40000010000 */
[----:B------:R-:W-:Y:S01]  /*21940*/  @!P0 PRMT R3, RZ, 0x654, R3 ;  /* 0x00000654ff038816 */ /* 0x000fe20000000003 */
[----:B------:R1:W-:Y:S06]  /*21950*/  BAR.ARV R162, 0x100 ;  /* 0x000400a20000751d */ /* 0x0003ec0000002000 */
[----:B------:R-:W3:Y:S01]  /*21960*/  MUFU.EX2 R90, R90 ;  /* 0x0000005a005a7308 */ /* 0x000ee20000000800 */
[----:B0-----:R-:W-:-:S01]  /*21970*/  FADD.FTZ R103, R119, R103 ;  /* 0x0000006777677221 */ /* 0x001fc20000010000 */
[----:B------:R0:W-:Y:S01]  /*21980*/  @!P0 SYNCS.ARRIVE.TRANS64.RED.A1T0 RZ, [R3+URZ], RZ ;  /* 0x000000ff03ff89a7 */ /* 0x0001e2000810043f */
[----:B--2---:R-:W-:-:S05]  /*21990*/  FADD.FTZ R4, R88, R4 ;  /* 0x0000000458047221 */ /* 0x004fca0000010000 */
[----:B------:R-:W2:Y:S08]  /*219a0*/  MUFU.EX2 R89, R89 ;  /* 0x0000005900597308 */ /* 0x000eb00000000800 */
[----:B------:R-:W4:Y:S01]  /*219b0*/  MUFU.EX2 R91, R91 ;  /* 0x0000005b005b7308 */ /* 0x000f220000000800 */
[----:B---3--:R-:W-:-:S07]  /*219c0*/  FADD.FTZ R103, R90, R103 ;  /* 0x000000675a677221 */ /* 0x008fce0000010000 */
[----:B------:R-:W3:Y:S01]  /*219d0*/  MUFU.EX2 R92, R92 ;  /* 0x0000005c005c7308 */ /* 0x000ee20000000800 */
[----:B--2---:R-:W-:-:S07]  /*219e0*/  FADD.FTZ R4, R89, R4 ;  /* 0x0000000459047221 */ /* 0x004fce0000010000 */
[----:B------:R-:W2:Y:S01]  /*219f0*/  MUFU.EX2 R94, R94 ;  /* 0x0000005e005e7308 */ /* 0x000ea20000000800 */
[----:B----4-:R-:W-:-:S07]  /*21a00*/  FADD.FTZ R103, R91, R103 ;  /* 0x000000675b677221 */ /* 0x010fce0000010000 */
        /* <DEDUP_REMOVED lines=18> */
[----:B------:R-:W0:Y:S01]  /*21b30*/  MUFU.EX2 R101, R101 ;  /* 0x0000006500657308 */ /* 0x000e220000000800 */
[----:B---3--:R-:W-:-:S01]  /*21b40*/  FADD.FTZ R103, R102, R103 ;  /* 0x0000006766677221 */ /* 0x008fc20000010000 */
[----:B--2---:R-:W-:-:S03]  /*21b50*/  FADD.FTZ R4, R11, R4 ;  /* 0x000000040b047221 */ /* 0x004fc60000010000 */
[----:B0-----:R-:W-:Y:S01]  /*21b60*/  FADD.FTZ R3, R101, R103 ;  /* 0x0000006765037221 */ /* 0x001fe20000010000 */
[----:B-1----:R-:W-:Y:S06]  /*21b70*/  @!P1 BRA `(.L_x_2470) ;  /* 0x0000000000049947 */ /* 0x002fec0003800000 */
[----:B------:R-:W-:Y:S01]  /*21b80*/  BPT.TRAP 0x1 ;  /* 0x000000040000795c */ /* 0x000fe20000300000 */
.L_x_2470:
[----:B------:R-:W-:Y:S01]  /*21b90*/  IMAD R10, R10, 0x8, R16 ;  /* 0x000000080a0a7824 */ /* 0x000fe200078e0210 */
[----:B------:R-:W-:Y:S01]  /*21ba0*/  ISETP.GT.AND P0, PT, R9, R203, PT ;  /* 0x000000cb0900720c */ /* 0x000fe20003f04270 */
[-C--:B------:R-:W-:Y:S01]  /*21bb0*/  FMUL.FTZ R24, R24, R7.reuse ;  /* 0x0000000718187220 */ /* 0x080fe20000410000 */
[----:B------:R-:W-:Y:S01]  /*21bc0*/  MOV R103, UR37 ;  /* 0x0000002500677c02 */ /* 0x000fe20008000f00 */
        /* <DEDUP_REMOVED lines=112> */
.L_x_2460:
[----:B------:R-:W-:Y:S05]  /*222d0*/  WARPSYNC.ALL ;  /* 0x0000000000007948 */ /* 0x000fea0003800000 */
[----:B------:R-:W-:Y:S06]  /*222e0*/  BAR.ARV 0x8, 0x180 ;  /* 0x0206000000007b1d */ /* 0x000fec0000002000 */
[----:B------:R-:W-:Y:S05]  /*222f0*/  @!P1 BRA `(.L_x_2472) ;  /* 0x0000000000049947 */ /* 0x000fea0003800000 */
[----:B------:R-:W-:Y:S01]  /*22300*/  BPT.TRAP 0x1 ;  /* 0x000000040000795c */ /* 0x000fe20000300000 */
.L_x_2472:
[----:B------:R-:W-:Y:S01]  /*22310*/  IMAD R20, R189, 0x8, R16 ;  /* 0x00000008bd147824 */ /* 0x000fe200078e0210 */
[----:B------:R-:W-:-:S04]  /*22320*/  SHF.L.U32 R5, R190, 0x1f, RZ ;  /* 0x0000001fbe057819 */ /* 0x000fc800000006ff */
[----:B------:R0:W1:Y:S01]  /*22330*/  SYNCS.PHASECHK.TRANS64.TRYWAIT P0, [R20+URZ+0x29850], R5 ;  /* 0x02985005140075a7 */ /* 0x000062000800017f */
[----:B------:R-:W-:Y:S05]  /*22340*/  @!P1 BRA `(.L_x_2473) ;  /* 0x0000000000049947 */ /* 0x000fea0003800000 */
[----:B------:R-:W-:Y:S01]  /*22350*/  BPT.TRAP 0x1 ;  /* 0x000000040000795c */ /* 0x000fe20000300000 */
.L_x_2473:
[----:B------:R-:W-:-:S05]  /*22360*/  VIADD R16, R16, 0x400 ;  /* 0x0000040010107836 */ /* 0x000fca0000000000 */
[----:B------:R-:W-:-:S04]  /*22370*/  SHF.R.U32.HI R16, RZ, 0x4, R16 ;  /* 0x00000004ff107819 */ /* 0x000fc80000011610 */
[----:B------:R-:W-:-:S04]  /*22380*/  LOP3.LUT R16, R16, 0x3fff, RZ, 0xc0, !PT ;  /* 0x00003fff10107812 */ /* 0x000fc800078ec0ff */
[----:B------:R-:W-:Y:S01]  /*22390*/  LOP3.LUT R16, R16, 0x10000, RZ, 0xfc, !PT ;  /* 0x0001000010107812 */ /* 0x000fe200078efcff */
[----:B-1----:R-:W-:Y:S06]  /*223a0*/  @P0 BRA `(.L_x_2474) ;  /* 0x0000000000080947 */ /* 0x002fec0003800000 */
[----:B------:R-:W1:Y:S02]  /*223b0*/  SYNCS.PHASECHK.TRANS64.TRYWAIT P0, [R20+URZ+0x29850], R5 ;  /* 0x02985005140075a7 */ /* 0x000e64000800017f */
[----:B-1----:R-:W-:Y:S05]  /*223c0*/  @!P0 BRA `(.L_x_2475) ;  /* 0x000000cc00b48947 */ /* 0x002fea0003800000 */
.L_x_2474:
[----:B------:R-:W-:Y:S01]  /*223d0*/  IMAD R6, R189, 0x500, R16 ;  /* 0x00000500bd067824 */ /* 0x000fe200078e0210 */
[----:B------:R-:W-:Y:S01]  /*223e0*/  MOV R7, 0xc0000010 ;  /* 0xc000001000077802 */ /* 0x000fe20000000f00 */
[----:B------:R-:W-:Y:S05]  /*223f0*/  WARPSYNC.ALL ;  /* 0x0000000000007948 */ /* 0x000fea0003800000 */
[C---:B------:R-:W-:Y:S01]  /*22400*/  R2UR UR6, R6.reuse ;  /* 0x00000000060672ca */ /* 0x040fe200000e0000 */
[----:B------:R-:W-:Y:S01]  /*22410*/  WARPGROUP.ARRIVE ;  /* 0x00000000000079c5 */ /* 0x000fe20000000000 */
[----:B------:R-:W-:Y:S01]  /*22420*/  R2UR UR7, R7 ;  /* 0x00000000070772ca */ /* 0x000fe200000e0000 */
[C---:B------:R-:W-:Y:S01]  /*22430*/  VIADD R8, R6.reuse, 0x100 ;  /* 0x0000010006087836 */ /* 0x040fe20000000000 */
[----:B------:R-:W-:Y:S01]  /*22440*/  ULDC.64 UR4, c[0x0][0x9a0] ;  /* 0x0002680000047ab9 */ /* 0x000fe20000000a00 */
[----:B------:R-:W-:Y:S01]  /*22450*/  IMAD.MOV.U32 R9, RZ, RZ, -0x3ffffff0 ;  /* 0xc0000010ff097424 */ /* 0x000fe200078e00ff */
[----:B------:R-:W-:Y:S01]  /*22460*/  ISETP.NE.U32.AND P0, PT, RZ, UR4, PT ;  /* 0x00000004ff007c0c */ /* 0x000fe2000bf05070 */
[----:B------:R-:W-:-:S02]  /*22470*/  VIADD R14, R6, 0x200 ;  /* 0x00000200060e7836 */ /* 0x000fc40000000000 */
[----:B------:R-:W-:Y:S01]  /*22480*/  IMAD.MOV.U32 R15, RZ, RZ, -0x3ffffff0 ;  /* 0xc0000010ff0f7424 */ /* 0x000fe200078e00ff */
[----:B------:R-:W-:-:S05]  /*22490*/  ISETP.NE.AND.EX P0, PT, RZ, UR5, PT, P0 ;  /* 0x00000005ff007c0c */ /* 0x000fca000bf05300 */
[----:B------:R-:W-:Y:S01]  /*224a0*/  QGMMA.64x128x32.F32.E4M3.E4M3 R24, R184, gdesc[UR4], R24, gsb0 ;  /* 0x01e00004b8187df3 */ /* 0x000fe20008000818 */
[----:B------:R-:W-:Y:S02]  /*224b0*/  R2UR UR6, R8 ;  /* 0x00000000080672ca */ /* 0x000fe400000e0000 */
[----:B------:R-:W-:-:S05]  /*224c0*/  R2UR UR7, R9 ;  /* 0x00000000090772ca */ /* 0x000fca00000e0000 */
        /* <DEDUP_REMOVED lines=17> */
[----:B------:R-:W-:Y:S01]  /*225e0*/  VIADD R8, R6, 0x300 ;  /* 0x0000030006087836 */ /* 0x000fe20000000000 */
[----:B------:R-:W-:Y:S01]  /*225f0*/  MOV R9, 0xc0000010 ;  /* 0xc000001000097802 */ /* 0x000fe20000000f00 */
[----:B------:R-:W-:Y:S02]  /*22600*/  WARPGROUP.DEPBAR.LE gsb0, 0x0 ;  /* 0x00008000000079c5 */ /* 0x000fe40000010000 */
[----:B------:R-:W-:-:S08]  /*22610*/  WARPGROUP.ARRIVE ;  /* 0x00000000000079c5 */ /* 0x000fd00000000000 */
        /* <DEDUP_REMOVED lines=14> */
[----:B------:R-:W0:Y:S04]  /*22700*/  SHFL.BFLY PT, R6, R9, 0x1, 0x1f ;  /* 0x0c201f0009067f89 */ /* 0x000e2800000e0000 */
        /* <DEDUP_REMOVED lines=31> */
.L_x_2476:
        /* <DEDUP_REMOVED lines=75> */
.L_x_2408:
        /* <DEDUP_REMOVED lines=22> */
[----:B--2---:R-:W-:-:S04]  /*22f10*/  LOP3.LUT P0, R4, R21, 0x3, RZ, 0xc0, !PT ;  /* 0x0000000315047812 */ /* 0x004fc8000780c0ff */
[----:B------:R0:W5:Y:S01]  /*22f20*/  LDG.E.CONSTANT R9, desc[UR54][R2.64] ;  /* 0x0000003602097981 */ /* 0x000162000c1e9900 */
[----:B------:R-:W-:-:S04]  /*22f30*/  ISETP.EQ.OR P0, PT, R4, 0x3, !P0 ;  /* 0x000000030400780c */ /* 0x000fc80004702670 */
        /* <DEDUP_REMOVED lines=8> */
[----:B------:R-:W-:Y:S02]  /*22fc0*/  LOP3.LUT R106, R107, 0x380, RZ, 0xc0, !PT ;  /* 0x000003806b6a7812 */ /* 0x000fe400078ec0ff */
[----:B------:R-:W-:Y:S02]  /*22fd0*/  LOP3.LUT R30, R31, 0x380, RZ, 0xc0, !PT ;  /* 0x000003801f1e7812 */ /* 0x000fe400078ec0ff */
[----:B0-----:R-:W-:Y:S02]  /*22fe0*/  IADD3 R3, P3, R32, 0x4000, RZ ;  /* 0x0000400020037810 */ /* 0x001fe40007f7e0ff */
[----:B------:R-:W-:-:S02]  /*22ff0*/  SHF.R.U64 R106, R106, 0x3, RZ ;  /* 0x000000036a6a7819 */ /* 0x000fc400000012ff */
[----:B------:R-:W-:Y:S02]  /*23000*/  SHF.R.U64 R30, R30, 0x3, RZ ;  /* 0x000000031e1e7819 */ /* 0x000fe400000012ff */
[----:B------:R-:W-:Y:S02]  /*23010*/  LOP3.LUT R20, R3, 0x380, RZ, 0xc0, !PT ;  /* 0x0000038003147812 */ /* 0x000fe400078ec0ff */
[----:B------:R-:W-:Y:S01]  /*23020*/  LOP3.LUT R106, R106, R107, RZ, 0x3c, !PT ;  /* 0x0000006b6a6a7212 */ /* 0x000fe200078e3cff */
[--C-:B------:R-:W-:Y:S01]  /*23030*/  IMAD.X R107, RZ, RZ, R33.reuse, P5 ;  /* 0x000000ffff6b7224 */ /* 0x100fe200028e0621 */
[----:B------:R-:W-:Y:S01]  /*23040*/  LOP3.LUT R30, R30, R31, RZ, 0x3c, !PT ;  /* 0x0000001f1e1e7212 */ /* 0x000fe200078e3cff */
[----:B------:R-:W-:Y:S01]  /*23050*/  IMAD.X R31, RZ, RZ, R33, P1 ;  /* 0x000000ffff1f7224 */ /* 0x000fe200008e0621 */
[----:B------:R-:W-:Y:S02]  /*23060*/  SHF.R.U64 R20, R20, 0x3, RZ ;  /* 0x0000000314147819 */ /* 0x000fe400000012ff */
[----:B------:R-:W-:-:S02]  /*23070*/  IADD3 R27, P2, R32, 0x4020, RZ ;  /* 0x00004020201b7810 */ /* 0x000fc40007f5e0ff */
[C---:B------:R-:W-:Y:S02]  /*23080*/  IADD3 R15, P5, R32.reuse, 0x40, RZ ;  /* 0x00000040200f7810 */ /* 0x040fe40007fbe0ff */
[C---:B------:R-:W-:Y:S02]  /*23090*/  IADD3 R11, P1, R32.reuse, 0x20, RZ ;  /* 0x00000020200b7810 */ /* 0x040fe40007f3e0ff */
[----:B------:R-:W-:Y:S02]  /*230a0*/  IADD3 R21, P4, R32, 0x60, RZ ;  /* 0x0000006020157810 */ /* 0x000fe40007f9e0ff */
[----:B------:R-:W-:Y:S02]  /*230b0*/  LOP3.LUT R20, R20, R3, RZ, 0x3c, !PT ;  /* 0x0000000314147212 */ /* 0x000fe400078e3cff */
        /* <DEDUP_REMOVED lines=19> */
[----:B------:R-:W-:Y:S02]  /*231f0*/  IADD3.X R21, RZ, R33, RZ, P3, !PT ;  /* 0x00000021ff157210 */ /* 0x000fe40001ffe4ff */
[----:B------:R-:W-:Y:S02]  /*23200*/  MOV R106, R106 ;  /* 0x0000006a006a7202 */ /* 0x000fe40000000f00 */
[----:B------:R-:W-:Y:S02]  /*23210*/  MOV R110, R32 ;  /* 0x00000020006e7202 */ /* 0x000fe40000000f00 */
[----:B------:R-:W-:Y:S02]  /*23220*/  MOV R105, R30 ;  /* 0x0000001e00697202 */ /* 0x000fe40000000f00 */
[----:B------:R-:W-:Y:S02]  /*23230*/  MOV R104, R26 ;  /* 0x0000001a00687202 */ /* 0x000fe40000000f00 */
[----:B------:R-:W-:-:S02]  /*23240*/  MOV R103, R20 ;  /* 0x0000001400677202 */ /* 0x000fc40000000f00 */
[----:B------:R-:W-:Y:S02]  /*23250*/  MOV R109, R14 ;  /* 0x0000000e006d7202 */ /* 0x000fe40000000f00 */
[----:B------:R-:W-:Y:S02]  /*23260*/  MOV R108, R10 ;  /* 0x0000000a006c7202 */ /* 0x000fe40000000f00 */
[----:B------:R-:W-:Y:S01]  /*23270*/  MOV R107, R2 ;  /* 0x00000002006b7202 */ /* 0x000fe20000000f00 */
[----:B------:R-:W-:Y:S06]  /*23280*/  BRA.DIV UR4, `(.L_x_2479) ;  /* 0x000000c204187947 */ /* 0x000fec000b800000 */
[----:B------:R-:W-:Y:S01]  /*23290*/  SEL R2, R112, R97, P0 ;  /* 0x0000006170027207 */ /* 0x000fe20000000000 */
[----:B-----5:R-:W-:Y:S01]  /*232a0*/  SHFL.IDX PT, R100, R100, R9, 0x1c1f ;  /* 0x001c1f0964647589 */ /* 0x020fe200000e0000 */
[----:B------:R-:W-:Y:S02]  /*232b0*/  SEL R78, R90, R93, P0 ;  /* 0x0000005d5a4e7207 */ /* 0x000fe40000000000 */
[----:B------:R-:W-:Y:S02]  /*232c0*/  SEL R49, R93, R90, P0 ;  /* 0x0000005a5d317207 */ /* 0x000fe40000000000 */
[----:B------:R-:W-:Y:S02]  /*232d0*/  SEL R97, R97, R112, P0 ;  /* 0x0000007061617207 */ /* 0x000fe40000000000 */
[----:B------:R-:W-:Y:S01]  /*232e0*/  SEL R86, R58, R81, P0 ;  /* 0x000000513a567207 */ /* 0x000fe20000000000 */
[----:B------:R-:W-:Y:S01]  /*232f0*/  SHFL.IDX PT, R78, R78, R9, 0x1c1f ;  /* 0x001c1f094e4e7589 */ /* 0x000fe200000e0000 */
[----:B------:R-:W-:-:S02]  /*23300*/  LOP3.LUT R10, R9, 0x2, RZ, 0x3c, !PT ;  /* 0x00000002090a7812 */ /* 0x000fc400078e3cff */
[----:B------:R-:W-:Y:S02]  /*23310*/  SEL R4, R40, R41, P0 ;  /* 0x0000002928047207 */ /* 0x000fe40000000000 */
        /* <DEDUP_REMOVED lines=70> */
[----:B------:R-:W3:Y:S01]  /*23780*/  SHFL.IDX PT, R0, R90, R9, 0x1c1f ;  /* 0x001c1f095a007589 */ /* 0x000ee200000e0000 */
        /* <DEDUP_REMOVED lines=10> */
[----:B0-----:R-:W-:Y:S01]  /*23830*/  SEL R96, R77, R2, P0 ;  /* 0x000000024d607207 */ /* 0x001fe20000000000 */
        /* <DEDUP_REMOVED lines=8> */
[----:B--2---:R-:W-:Y:S01]  /*238c0*/  SEL R99, R98, R47, P0 ;  /* 0x0000002f62637207 */ /* 0x004fe20000000000 */
[----:B------:R-:W-:Y:S01]  /*238d0*/  SHFL.IDX PT, R93, R26, R9, 0x1c1f ;  /* 0x001c1f091a5d7589 */ /* 0x000fe200000e0000 */
[----:B------:R-:W-:Y:S02]  /*238e0*/  SEL R97, R78, R49, P0 ;  /* 0x000000314e617207 */ /* 0x000fe40000000000 */
[----:B---3--:R-:W-:Y:S01]  /*238f0*/  SEL R79, R0, R21, P0 ;  /* 0x00000015004f7207 */ /* 0x008fe20000000000 */
[----:B------:R-:W-:Y:S01]  /*23900*/  SHFL.IDX PT, R44, R44, R9, 0x1c1f ;  /* 0x001c1f092c2c7589 */ /* 0x000fe200000e0000 */
[----:B------:R-:W-:Y:S02]  /*23910*/  SEL R4, R20, R41, P0 ;  /* 0x0000002914047207 */ /* 0x000fe40000000000 */
[----:B------:R-:W-:Y:S01]  /*23920*/  SEL R98, R47, R98, P0 ;  /* 0x000000622f627207 */ /* 0x000fe20000000000 */
[----:B------:R-:W-:Y:S01]  /*23930*/  SHFL.IDX PT, R42, R42, R9, 0x1c1f ;  /* 0x001c1f092a2a7589 */ /* 0x000fe200000e0000 */
[----:B----4-:R-:W-:-:S02]  /*23940*/  SEL R56, R65, R66, P0 ;  /* 0x0000004241387207 */ /* 0x010fc40000000000 */
        /* <DEDUP_REMOVED lines=11> */
[----:B------:R-:W-:-:S03]  /*23a00*/  IMAD.MOV.U32 R101, RZ, RZ, RZ ;  /* 0x000000ffff657224 */ /* 0x000fc600078e00ff */
[----:B------:R-:W-:Y:S04]  /*23a10*/  SHFL.IDX PT, R86, R86, R9, 0x1c1f ;  /* 0x001c1f0956567589 */ /* 0x000fe800000e0000 */
[----:B------:R-:W-:Y:S04]  /*23a20*/  SHFL.IDX PT, R58, R58, R9, 0x1c1f ;  /* 0x001c1f093a3a7589 */ /* 0x000fe800000e0000 */
[----:B------:R-:W0:Y:S04]  /*23a30*/  SHFL.IDX PT, R121, R121, R10, 0x1c1f ;  /* 0x001c1f0a79797589 */ /* 0x000e2800000e0000 */
[----:B------:R-:W2:Y:S04]  /*23a40*/  SHFL.IDX PT, R119, R119, R10, 0x1c1f ;  /* 0x001c1f0a77777589 */ /* 0x000ea800000e0000 */
[----:B------:R-:W-:Y:S04]  /*23a50*/  SHFL.IDX PT, R117, R117, R10, 0x1c1f ;  /* 0x001c1f0a75757589 */ /* 0x000fe800000e0000 */
[----:B------:R-:W3:Y:S04]  /*23a60*/  SHFL.IDX PT, R115, R115, R10, 0x1c1f ;  /* 0x001c1f0a73737589 */ /* 0x000ee800000e0000 */
[----:B------:R-:W4:Y:S04]  /*23a70*/  SHFL.IDX PT, R113, R113, R10, 0x1c1f ;  /* 0x001c1f0a71717589 */ /* 0x000f2800000e0000 */
[----:B------:R-:W1:Y:S04]  /*23a80*/  SHFL.IDX PT, R111, R111, R10, 0x1c1f ;  /* 0x001c1f0a6f6f7589 */ /* 0x000e6800000e0000 */
[----:B------:R-:W1:Y:S01]  /*23a90*/  SHFL.IDX PT, R123, R83, R10, 0x1c1f ;  /* 0x001c1f0a537b7589 */ /* 0x000e6200000e0000 */
[----:B0-----:R-:W-:-:S02]  /*23aa0*/  SEL R21, R40, R121, P0 ;  /* 0x0000007928157207 */ /* 0x001fc40000000000 */
[----:B------:R-:W-:Y:S01]  /*23ab0*/  SEL R40, R121, R40, P0 ;  /* 0x0000002879287207 */ /* 0x000fe20000000000 */
[----:B------:R0:W1:Y:S01]  /*23ac0*/  SHFL.IDX PT, R125, R81, R10, 0x1c1f ;  /* 0x001c1f0a517d7589 */ /* 0x00006200000e0000 */
[----:B--2---:R-:W-:Y:S02]  /*23ad0*/  SEL R41, R42, R119, P0 ;  /* 0x000000772a297207 */ /* 0x004fe40000000000 */
[----:B------:R-:W-:Y:S01]  /*23ae0*/  SEL R42, R119, R42, P0 ;  /* 0x0000002a772a7207 */ /* 0x000fe20000000000 */
[----:B------:R2:W1:Y:S04]  /*23af0*/  SHFL.IDX PT, R129, R43, R10, 0x1c1f ;  /* 0x001c1f0a2b817589 */ /* 0x00046800000e0000 */
[----:B------:R-:W-:Y:S01]  /*23b00*/  SHFL.IDX PT, R36, R33, R10, 0x1c1f ;  /* 0x001c1f0a21247589 */ /* 0x000fe200000e0000 */
[----:B---3--:R-:W-:-:S02]  /*23b10*/  SEL R45, R46, R115, P0 ;  /* 0x000000732e2d7207 */ /* 0x008fc40000000000 */
[----:B0-----:R-:W-:Y:S01]  /*23b20*/  SEL R81, R82, R85, P0 ;  /* 0x0000005552517207 */ /* 0x001fe20000000000 */
[----:B------:R-:W0:Y:S01]  /*23b30*/  SHFL.IDX PT, R38, R31, R10, 0x1c1f ;  /* 0x001c1f0a1f267589 */ /* 0x000e2200000e0000 */
[----:B------:R-:W-:Y:S02]  /*23b40*/  SEL R82, R85, R82, P0 ;  /* 0x0000005255527207 */ /* 0x000fe40000000000 */
[----:B--2---:R-:W-:Y:S01]  /*23b50*/  SEL R43, R44, R117, P0 ;  /* 0x000000752c2b7207 */ /* 0x004fe20000000000 */
[----:B------:R-:W-:Y:S01]  /*23b60*/  SHFL.IDX PT, R32, R37, R10, 0x1c1f ;  /* 0x001c1f0a25207589 */ /* 0x000fe200000e0000 */
[----:B----4-:R-:W-:Y:S02]  /*23b70*/  SEL R47, R48, R113, P0 ;  /* 0x00000071302f7207 */ /* 0x010fe40000000000 */
[----:B-1----:R-:W-:Y:S01]  /*23b80*/  SEL R49, R50, R111, P0 ;  /* 0x0000006f32317207 */ /* 0x002fe20000000000 */
[----:B------:R-:W1:Y:S01]  /*23b90*/  SHFL.IDX PT, R34, R35, R10, 0x1c1f ;  /* 0x001c1f0a23227589 */ /* 0x000e6200000e0000 */
[----:B------:R-:W-:-:S02]  /*23ba0*/  SEL R83, R84, R123, P0 ;  /* 0x0000007b54537207 */ /* 0x000fc40000000000 */
[----:B------:R-:W-:Y:S01]  /*23bb0*/  SEL R44, R117, R44, P0 ;  /* 0x0000002c752c7207 */ /* 0x000fe20000000000 */
[----:B------:R2:W3:Y:S01]  /*23bc0*/  SHFL.IDX PT, R28, R57, R10, 0x1c1f ;  /* 0x001c1f0a391c7589 */ /* 0x0004e200000e0000 */
[----:B------:R-:W-:Y:S02]  /*23bd0*/  SEL R85, R86, R125, P0 ;  /* 0x0000007d56557207 */ /* 0x000fe40000000000 */
[----:B------:R-:W-:Y:S01]  /*23be0*/  SEL R48, R113, R48, P0 ;  /* 0x0000003071307207 */ /* 0x000fe20000000000 */
[----:B------:R-:W4:Y:S01]  /*23bf0*/  SHFL.IDX PT, R30, R39, R10, 0x1c1f ;  /* 0x001c1f0a271e7589 */ /* 0x000f2200000e0000 */
[----:B------:R-:W-:Y:S02]  /*23c00*/  SEL R54, R58, R129, P0 ;  /* 0x000000813a367207 */ /* 0x000fe40000000000 */
[----:B------:R-:W-:Y:S01]  /*23c10*/  SEL R55, R129, R58, P0 ;  /* 0x0000003a81377207 */ /* 0x000fe20000000000 */
[----:B------:R-:W4:Y:S01]  /*23c20*/  SHFL.IDX PT, R24, R59, R10, 0x1c1f ;  /* 0x001c1f0a3b187589 */ /* 0x000f2200000e0000 */
[----:B------:R-:W-:-:S02]  /*23c30*/  SEL R46, R115, R46, P0 ;  /* 0x0000002e732e7207 */ /* 0x000fc40000000000 */
[----:B--2---:R-:W-:Y:S01]  /*23c40*/  SEL R57, R66, R65, P0 ;  /* 0x0000004142397207 */ /* 0x004fe20000000000 */
[----:B------:R-:W2:Y:S01]  /*23c50*/  SHFL.IDX PT, R26, R29, R10, 0x1c1f ;  /* 0x001c1f0a1d1a7589 */ /* 0x000ea200000e0000 */
[----:B------:R-:W-:Y:S02]  /*23c60*/  SEL R66, R67, R68, P0 ;  /* 0x0000004443427207 */ /* 0x000fe40000000000 */
[----:B------:R-:W-:Y:S01]  /*23c70*/  SEL R67, R68, R67, P0 ;  /* 0x0000004344437207 */ /* 0x000fe20000000000 */
[----:B------:R-:W-:Y:S01]  /*23c80*/  SHFL.IDX PT, R62, R62, R9, 0x1c1f ;  /* 0x001c1f093e3e7589 */ /* 0x000fe200000e0000 */
[----:B0-----:R-:W-:Y:S02]  /*23c90*/  SEL R70, R71, R38, P0 ;  /* 0x0000002647467207 */ /* 0x001fe40000000000 */
[----:B------:R-:W-:Y:S01]  /*23ca0*/  SEL R68, R69, R36, P0 ;  /* 0x0000002445447207 */ /* 0x000fe20000000000 */
[----:B------:R-:W0:Y:S01]  /*23cb0*/  SHFL.IDX PT, R63, R63, R10, 0x1c1f ;  /* 0x001c1f0a3f3f7589 */ /* 0x000e2200000e0000 */
[----:B-1----:R-:W-:-:S02]  /*23cc0*/  SEL R74, R75, R34, P0 ;  /* 0x000000224b4a7207 */ /* 0x002fc40000000000 */
[----:B------:R-:W-:Y:S01]  /*23cd0*/  SEL R72, R73, R32, P0 ;  /* 0x0000002049487207 */ /* 0x000fe20000000000 */
[----:B------:R1:W1:Y:S01]  /*23ce0*/  SHFL.IDX PT, R64, R64, R9, 0x1c1f ;  /* 0x001c1f0940407589 */ /* 0x00026200000e0000 */
[----:B---3--:R-:W-:Y:S02]  /*23cf0*/  SEL R76, R87, R28, P0 ;  /* 0x0000001c574c7207 */ /* 0x008fe40000000000 */
[----:B------:R-:W-:Y:S01]  /*23d00*/  SEL R50, R111, R50, P0 ;  /* 0x000000326f327207 */ /* 0x000fe20000000000 */
[----:B------:R3:W1:Y:S01]  /*23d10*/  SHFL.IDX PT, R8, R8, R9, 0x1c1f ;  /* 0x001c1f0908087589 */ /* 0x00066200000e0000 */
[----:B----4-:R-:W-:Y:S02]  /*23d20*/  SEL R90, R91, R30, P0 ;  /* 0x0000001e5b5a7207 */ /* 0x010fe40000000000 */
[----:B------:R-:W-:Y:S01]  /*23d30*/  SEL R84, R123, R84, P0 ;  /* 0x000000547b547207 */ /* 0x000fe20000000000 */
[----:B------:R3:W4:Y:S01]  /*23d40*/  SHFL.IDX PT, R27, R27, R10, 0x1c1f ;  /* 0x001c1f0a1b1b7589 */ /* 0x00072200000e0000 */
[----:B------:R-:W-:-:S02]  /*23d50*/  SEL R92, R93, R24, P0 ;  /* 0x000000185d5c7207 */ /* 0x000fc40000000000 */
[----:B------:R-:W-:Y:S01]  /*23d60*/  SEL R86, R125, R86, P0 ;  /* 0x000000567d567207 */ /* 0x000fe20000000000 */
[----:B------:R3:W1:Y:S01]  /*23d70*/  SHFL.IDX PT, R14, R25, R10, 0x1c1f ;  /* 0x001c1f0a190e7589 */ /* 0x00066200000e0000 */
[----:B--2---:R-:W-:Y:S02]  /*23d80*/  SEL R94, R95, R26, P0 ;  /* 0x0000001a5f5e7207 */ /* 0x004fe40000000000 */
[----:B------:R-:W-:Y:S02]  /*23d90*/  SEL R71, R38, R71, P0 ;  /* 0x0000004726477207 */ /* 0x000fe40000000000 */
[----:B------:R-:W-:Y:S02]  /*23da0*/  SEL R69, R36, R69, P0 ;  /* 0x0000004524457207 */ /* 0x000fe40000000000 */
[----:B------:R-:W-:Y:S02]  /*23db0*/  SEL R75, R34, R75, P0 ;  /* 0x0000004b224b7207 */ /* 0x000fe40000000000 */
[----:B0-----:R-:W-:-:S02]  /*23dc0*/  SEL R58, R62, R63, P0 ;  /* 0x0000003f3e3a7207 */ /* 0x001fc40000000000 */
[----:B------:R-:W-:Y:S02]  /*23dd0*/  SEL R59, R63, R62, P0 ;  /* 0x0000003e3f3b7207 */ /* 0x000fe40000000000 */
[----:B------:R-:W-:Y:S02]  /*23de0*/  SEL R73, R32, R73, P0 ;  /* 0x0000004920497207 */ /* 0x000fe40000000000 */
[----:B------:R-:W-:Y:S02]  /*23df0*/  SEL R91, R30, R91, P0 ;  /* 0x0000005b1e5b7207 */ /* 0x000fe40000000000 */
[----:B------:R-:W-:Y:S02]  /*23e00*/  SEL R87, R28, R87, P0 ;  /* 0x000000571c577207 */ /* 0x000fe40000000000 */
[----:B------:R-:W-:Y:S02]  /*23e10*/  SEL R95, R26, R95, P0 ;  /* 0x0000005f1a5f7207 */ /* 0x000fe40000000000 */
[----:B---34-:R-:W-:-:S07]  /*23e20*/  SEL R93, R24, R93, P0 ;  /* 0x0000005d185d7207 */ /* 0x018fce0000000000 */
.L_x_2734:
[----:B------:R-:W-:Y:S05]  /*23e30*/  WARPSYNC.ALL ;  /* 0x0000000000007948 */ /* 0x000fea0003800000 */
[----:B------:R-:W-:Y:S01]  /*23e40*/  BAR.SYNC.DEFER_BLOCKING 0x1, 0x100 ;  /* 0x0044000000007b1d */ /* 0x000fe20000010000 */
[----:B-1----:R-:W-:Y:S02]  /*23e50*/  SEL R62, R64, R14, P0 ;  /* 0x0000000e403e7207 */ /* 0x002fe40000000000 */
[----:B------:R-:W-:Y:S02]  /*23e60*/  SEL R63, R8, R27, P0 ;  /* 0x0000001b083f7207 */ /* 0x000fe40000000000 */
[----:B------:R-:W-:Y:S01]  /*23e70*/  SEL R65, R27, R8, P0 ;  /* 0x000000081b417207 */ /* 0x000fe20000000000 */
[----:B------:R-:W-:Y:S01]  /*23e80*/  ULDC.64 UR6, c[0x0][0xc08] ;  /* 0x0003020000067ab9 */ /* 0x000fe20000000a00 */
[----:B------:R-:W-:Y:S01]  /*23e90*/  SEL R64, R14, R64, P0 ;  /* 0x000000400e407207 */ /* 0x000fe20000000000 */
[----:B------:R-:W-:Y:S01]  /*23ea0*/  ULDC.64 UR4, c[0x0][0xc00] ;  /* 0x0003000000047ab9 */ /* 0x000fe20000000a00 */
[----:B------:R-:W-:-:S02]  /*23eb0*/  F2FP.BF16.F32.PACK_AB R8, R99, R102 ;  /* 0x000000666308723e */ /* 0x000fc400000010ff */
[----:B------:R-:W-:Y:S02]  /*23ec0*/  F2FP.BF16.F32.PACK_AB R9, R85, R52 ;  /* 0x000000345509723e */ /* 0x000fe400000010ff */
[----:B------:R-:W-:Y:S02]  /*23ed0*/  F2FP.BF16.F32.PACK_AB R10, R98, R100 ;  /* 0x00000064620a723e */ /* 0x000fe400000010ff */
[----:B------:R-:W-:Y:S02]  /*23ee0*/  F2FP.BF16.F32.PACK_AB R11, R86, R53 ;  /* 0x00000035560b723e */ /* 0x000fe400000010ff */
[----:B------:R-:W-:Y:S02]  /*23ef0*/  F2FP.BF16.F32.PACK_AB R12, R96, R97 ;  /* 0x00000061600c723e */ /* 0x000fe400000010ff */
[----:B------:R-:W-:Y:S02]  /*23f00*/  F2FP.BF16.F32.PACK_AB R13, R54, R56 ;  /* 0x00000038360d723e */ /* 0x000fe400000010ff */
[----:B------:R-:W-:-:S02]  /*23f10*/  F2FP.BF16.F32.PACK_AB R14, R77, R78 ;  /* 0x0000004e4d0e723e */ /* 0x000fc400000010ff */
[----:B------:R-:W-:Y:S01]  /*23f20*/  F2FP.BF16.F32.PACK_AB R15, R55, R57 ;  /* 0x00000039370f723e */ /* 0x000fe200000010ff */
[----:B------:R0:W-:Y:S01]  /*23f30*/  STSM.16.M88.4 [R110], R8 ;  /* 0x000000086e007844 */ /* 0x0001e20000000200 */
[----:B------:R-:W-:Y:S02]  /*23f40*/  F2FP.BF16.F32.PACK_AB R24, R79, R2 ;  /* 0x000000024f18723e */ /* 0x000fe400000010ff */
        /* <DEDUP_REMOVED lines=17> */
[----:B------:R-:W-:Y:S02]  /*24060*/  F2FP.BF16.F32.PACK_AB R38, R46, R48 ;  /* 0x000000302e26723e */ /* 0x000fe400000010ff */
[----:B------:R-:W-:Y:S02]  /*24070*/  F2FP.BF16.F32.PACK_AB R39, R87, R91 ;  /* 0x0000005b5727723e */ /* 0x000fe400000010ff */
[----:B0-----:R-:W-:-:S02]  /*24080*/  F2FP.BF16.F32.PACK_AB R8, R49, R51 ;  /* 0x000000333108723e */ /* 0x001fc400000010ff */
[----:B------:R-:W-:Y:S01]  /*24090*/  F2FP.BF16.F32.PACK_AB R9, R92, R94 ;  /* 0x0000005e5c09723e */ /* 0x000fe200000010ff */
[----:B------:R0:W-:Y:S01]  /*240a0*/  STSM.16.M88.4 [R104], R36 ;  /* 0x0000002468007844 */ /* 0x0001e20000000200 */
[----:B------:R-:W-:Y:S02]  /*240b0*/  F2FP.BF16.F32.PACK_AB R10, R50, R80 ;  /* 0x00000050320a723e */ /* 0x000fe400000010ff */
[----:B------:R-:W-:Y:S02]  /*240c0*/  F2FP.BF16.F32.PACK_AB R11, R93, R95 ;  /* 0x0000005f5d0b723e */ /* 0x000fe400000010ff */
[----:B-1----:R-:W-:Y:S02]  /*240d0*/  F2FP.BF16.F32.PACK_AB R12, R81, R83 ;  /* 0x00000053510c723e */ /* 0x002fe400000010ff */
        /* <DEDUP_REMOVED lines=9> */
[----:B--2---:R-:W-:Y:S02]  /*24170*/  IADD3 R24, P1, R218, UR4, RZ ;  /* 0x00000004da187c10 */ /* 0x004fe4000ff3e0ff */
[----:B------:R-:W-:-:S03]  /*24180*/  ISETP.NE.AND.EX P0, PT, RZ, UR5, PT, P0 ;  /* 0x00000005ff007c0c */ /* 0x000fc6000bf05300 */
[----:B0-----:R-:W0:Y:S01]  /*24190*/  LDC R104, c[0x0][0xbe8] ;  /* 0x0002fa00ff687b82 */ /* 0x001e220000000800 */
[----:B------:R-:W-:-:S05]  /*241a0*/  IADD3.X R25, R219, UR5, RZ, P1, !PT ;  /* 0x00000005db197c10 */ /* 0x000fca0008ffe4ff */
[----:B------:R-:W-:Y:S01]  /*241b0*/  @P3 IADD3 R218, P1, R218, UR6, RZ ;  /* 0x00000006dada3c10 */ /* 0x000fe2000ff3e0ff */
[----:B------:R-:W-:Y:S02]  /*241c0*/  ULDC UR6, c[0x0][0xa88] ;  /* 0x0002a20000067ab9 */ /* 0x000fe40000000800 */
[----:B------:R-:W-:Y:S01]  /*241d0*/  IMAD.U32 R103, RZ, RZ, UR6 ;  /* 0x00000006ff677e24 */ /* 0x000fe2000f8e00ff */
[----:B------:R-:W-:Y:S01]  /*241e0*/  @P3 IADD3.X R219, R219, UR7, RZ, P1, !PT ;  /* 0x00000007dbdb3c10 */ /* 0x000fe20008ffe4ff */
[----:B------:R2:W5:Y:S04]  /*241f0*/  @P0 LDG.E R101, desc[UR54][R24.64] ;  /* 0x0000003618650981 */ /* 0x000568000c1e1900 */
[----:B------:R2:W5:Y:S01]  /*24200*/  @P3 LDG.E R103, desc[UR54][R218.64] ;  /* 0x00000036da673981 */ /* 0x000562000c1e1900 */
[----:B-1----:R-:W-:Y:S01]  /*24210*/  IMAD.MOV.U32 R14, RZ, RZ, 0x9b8 ;  /* 0x000009b8ff0e7424 */ /* 0x002fe200078e00ff */
[----:B------:R-:W-:-:S02]  /*24220*/  ISETP.GT.AND P2, PT, R217, 0x1, PT ;  /* 0x00000001d900780c */ /* 0x000fc40003f44270 */
[----:B0-----:R-:W-:Y:S02]  /*24230*/  ISETP.NE.AND P1, PT, R104, 0x1, PT ;  /* 0x000000016800780c */ /* 0x001fe40003f25270 */
[----:B------:R-:W-:-:S04]  /*24240*/  SEL R14, R14, 0x978, P2 ;  /* 0x000009780e0e7807 */ /* 0x000fc80001000000 */
[----:B------:R2:W0:Y:S08]  /*24250*/  LDC.64 R8, c[0x0][R14+0x220] ;  /* 0x000088000e087b82 */ /* 0x0004300000000a00 */
[----:B------:R2:W1:Y:S08]  /*24260*/  LDC.64 R10, c[0x0][R14+0x218] ;  /* 0x000086000e0a7b82 */ /* 0x0004700000000a00 */
[----:B------:R2:W3:Y:S01]  /*24270*/  LDC.64 R12, c[0x0][R14+0x228] ;  /* 0x00008a000e0c7b82 */ /* 0x0004e20000000a00 */
[----:B------:R-:W-:Y:S05]  /*24280*/  @P3 BRA `(.L_x_2480) ;  /* 0x0000000000103947 */ /* 0x000fea0003800000 */
[----:B------:R-:W-:Y:S05]  /*24290*/  @!P0 BRA `(.L_x_2480) ;  /* 0x00000000000c8947 */ /* 0x000fea0003800000 */
[----:B------:R-:W4:Y:S04]  /*242a0*/  LDG.E R26, desc[UR54][R24.64] ;  /* 0x00000036181a7981 */ /* 0x000f28000c1e1900 */
[----:B-----5:R-:W4:Y:S02]  /*242b0*/  LDG.E R103, desc[UR54][R24.64+0x4] ;  /* 0x0000043618677981 */ /* 0x020f24000c1e1900 */
[----:B----4-:R-:W-:-:S07]  /*242c0*/  IMAD.IADD R103, R103, 0x1, -R26 ;  /* 0x0000000167677824 */ /* 0x010fce00078e0a1a */
.L_x_2480:
[----:B------:R-:W4:Y:S04]  /*242d0*/  LDL R28, [R1+0x68] ;  /* 0x00006800011c7983 */ /* 0x000f280000100800 */
[----:B------:R-:W4:Y:S01]  /*242e0*/  LDL R30, [R1+0x1c] ;  /* 0x00001c00011e7983 */ /* 0x000f220000100800 */
[----:B--2---:R-:W2:Y:S01]  /*242f0*/  LDC.64 R14, c[0x0][R14+0x210] ;  /* 0x000084000e0e7b82 */ /* 0x004ea20000000a00 */
[----:B------:R-:W-:Y:S01]  /*24300*/  ISETP.NE.U32.AND P0, PT, RZ, UR4, PT ;  /* 0x00000004ff007c0c */ /* 0x000fe2000bf05070 */
[-C--:B-1----:R-:W-:Y:S01]  /*24310*/  IMAD R29, R11, R209.reuse, RZ ;  /* 0x000000d10b1d7224 */ /* 0x082fe200078e02ff */
[----:B------:R-:W-:Y:S01]  /*24320*/  IADD3 R35, R211, R204, RZ ;  /* 0x000000ccd3237210 */ /* 0x000fe20007ffe0ff */
[----:B------:R-:W-:Y:S01]  /*24330*/  IMAD.WIDE.U32 R10, R10, R209, RZ ;  /* 0x000000d10a0a7225 */ /* 0x000fe200078e00ff */
[----:B------:R-:W-:-:S02]  /*24340*/  ISETP.NE.AND.EX P0, PT, RZ, UR5, PT, P0 ;  /* 0x00000005ff007c0c */ /* 0x000fc4000bf05300 */
[----:B-----5:R-:W-:Y:S01]  /*24350*/  SHF.R.S32.HI R106, RZ, 0x1f, R101 ;  /* 0x0000001fff6a7819 */ /* 0x020fe20000011465 */
[----:B------:R-:W1:Y:S01]  /*24360*/  @P1 LDC R26, c[0x0][0xbec] ;  /* 0x0002fb00ff1a1b82 */ /* 0x000e620000000800 */
[----:B------:R-:W-:Y:S01]  /*24370*/  SEL R105, R212, RZ, !P0 ;  /* 0x000000ffd4697207 */ /* 0x000fe20004000000 */
[----:B------:R-:W-:Y:S01]  /*24380*/  IMAD.IADD R11, R11, 0x1, R29 ;  /* 0x000000010b0b7824 */ /* 0x000fe200078e021d */
[----:B------:R-:W-:Y:S01]  /*24390*/  SEL R27, R220, RZ, !P0 ;  /* 0x000000ffdc1b7207 */ /* 0x000fe20004000000 */
[----:B------:R-:W-:Y:S02]  /*243a0*/  IMAD R103, R103, R104, RZ ;  /* 0x0000006867677224 */ /* 0x000fe400078e02ff */
[----:B0-----:R-:W-:Y:S02]  /*243b0*/  IMAD R9, R9, R105, RZ ;  /* 0x0000006909097224 */ /* 0x001fe400078e02ff */
[----:B------:R-:W0:Y:S02]  /*243c0*/  @P1 LDC R33, c[0x0][0xbf0] ;  /* 0x0002fc00ff211b82 */ /* 0x000e240000000800 */
[----:B------:R-:W-:Y:S01]  /*243d0*/  IMAD R31, R8, R27, R9 ;  /* 0x0000001b081f7224 */ /* 0x000fe200078e0209 */
[----:B------:R-:W-:Y:S01]  /*243e0*/  SEL R27, R222, RZ, P2 ;  /* 0x000000ffde1b7207 */ /* 0x000fe20001000000 */
[----:B------:R-:W-:-:S04]  /*243f0*/  IMAD.WIDE.U32 R8, R8, R105, RZ ;  /* 0x0000006908087225 */ /* 0x000fc800078e00ff */
[----:B------:R-:W2:Y:S01]  /*24400*/  LDC.64 R24, c[0x0][0xba8] ;  /* 0x0002ea00ff187b82 */ /* 0x000ea20000000a00 */
[----:B------:R-:W-:Y:S01]  /*24410*/  IADD3 R10, P0, P3, R8, R10, R101 ;  /* 0x0000000a080a7210 */ /* 0x000fe20007b1e065 */
[----:B------:R-:W-:Y:S02]  /*24420*/  IMAD.IADD R31, R9, 0x1, R31 ;  /* 0x00000001091f7824 */ /* 0x000fe400078e021f */
[----:B------:R-:W-:Y:S02]  /*24430*/  IMAD.MOV.U32 R9, RZ, RZ, R35 ;  /* 0x000000ffff097224 */ /* 0x000fe400078e0023 */
[----:B---3--:R-:W-:Y:S01]  /*24440*/  IMAD R29, R13, R27, RZ ;  /* 0x0000001b0d1d7224 */ /* 0x008fe200078e02ff */
[----:B------:R-:W-:Y:S01]  /*24450*/  IADD3.X R11, R31, R11, R106, P0, P3 ;  /* 0x0000000b1f0b7210 */ /* 0x000fe200007e646a */
[----:B-1----:R-:W-:-:S04]  /*24460*/  @P1 IMAD.HI.U32 R8, R35, R26, RZ ;  /* 0x0000001a23081227 */ /* 0x002fc800078e00ff */
[----:B------:R-:W-:Y:S01]  /*24470*/  IMAD.WIDE.U32 R12, R12, R27, RZ ;  /* 0x0000001b0c0c7225 */ /* 0x000fe200078e00ff */
[----:B0-----:R-:W-:-:S03]  /*24480*/  @P1 SHF.R.U32.HI R9, RZ, R33, R8 ;  /* 0x00000021ff091219 */ /* 0x001fc60000011608 */
[----:B------:R-:W-:Y:S01]  /*24490*/  IMAD.IADD R29, R13, 0x1, R29 ;  /* 0x000000010d1d7824 */ /* 0x000fe200078e021d */
[----:B------:R-:W-:Y:S01]  /*244a0*/  IADD3 R12, P0, P3, R9, R10, R12 ;  /* 0x0000000a090c7210 */ /* 0x000fe20007b1e00c */
[--C-:B------:R-:W-:Y:S01]  /*244b0*/  IMAD.MOV R27, RZ, RZ, -R9.reuse ;  /* 0x000000ffff1b7224 */ /* 0x100fe200078e0a09 */
[----:B------:R-:W-:Y:S01]  /*244c0*/  SHF.R.S32.HI R8, RZ, 0x1f, R9 ;  /* 0x0000001fff087819 */ /* 0x000fe20000011409 */
[----:B--2---:R-:W0:Y:S02]  /*244d0*/  @!P2 LDC R24, c[0x0][0xb50] ;  /* 0x0002d400ff18ab82 */ /* 0x004e240000000800 */
        /* <DEDUP_REMOVED lines=8> */
[----:B0-----:R-:W-:-:S05]  /*24560*/  LEA R13, P0, R12, R24, 0x2 ;  /* 0x000000180c0d7211 */ /* 0x001fca00078010ff */
[----:B------:R-:W-:Y:S01]  /*24570*/  SHFL.IDX PT, R10, R13, 0x1, 0x1c1f ;  /* 0x003c1f000d0a7f89 */ /* 0x000fe200000e0000 */
[----:B-1----:R-:W-:-:S03]  /*24580*/  LEA.HI.X R25, R12, R25, R8, 0x2, P0 ;  /* 0x000000190c197211 */ /* 0x002fc600000f1408 */
[----:B------:R-:W-:Y:S04]  /*24590*/  SHFL.IDX PT, R8, R13, RZ, 0x1c1f ;  /* 0x001c1fff0d087589 */ /* 0x000fe800000e0000 */
[----:B------:R-:W0:Y:S04]  /*245a0*/  SHFL.IDX PT, R9, R25, RZ, 0x1c1f ;  /* 0x001c1fff19097589 */ /* 0x000e2800000e0000 */
[----:B------:R-:W1:Y:S01]  /*245b0*/  SHFL.IDX PT, R11, R25, 0x1, 0x1c1f ;  /* 0x003c1f00190b7f89 */ /* 0x000e6200000e0000 */
[----:B----4-:R-:W-:Y:S01]  /*245c0*/  IMAD.IADD R28, R28, 0x1, R204 ;  /* 0x000000011c1c7824 */ /* 0x010fe200078e02cc */
[----:B------:R-:W-:-:S04]  /*245d0*/  LOP3.LUT P0, RZ, R30, 0x3, RZ, 0xc0, !PT ;  /* 0x000000031eff7812 */ /* 0x000fc8000780c0ff */
[C---:B------:R-:W-:Y:S02]  /*245e0*/  IADD3 R24, R28.reuse, 0x8, RZ ;  /* 0x000000081c187810 */ /* 0x040fe40007ffe0ff */
[-C--:B------:R-:W-:Y:S02]  /*245f0*/  ISETP.GE.OR P3, PT, R28, R103.reuse, P0 ;  /* 0x000000671c00720c */ /* 0x080fe40000766670 */
[----:B------:R-:W-:-:S11]  /*24600*/  ISETP.GE.OR P0, PT, R24, R103, P0 ;  /* 0x000000671800720c */ /* 0x000fd60000706670 */
[----:B0-----:R0:W-:Y:S04]  /*24610*/  @!P3 ST.E desc[UR54][R8.64], R88 ;  /* 0x000000580800b985 */ /* 0x0011e8000c101936 */
[----:B-1----:R0:W-:Y:S01]  /*24620*/  @!P0 ST.E desc[UR54][R10.64], R89 ;  /* 0x000000590a008985 */ /* 0x0021e2000c101936 */
[----:B------:R-:W-:Y:S05]  /*24630*/  @P2 BRA `(.L_x_2481) ;  /* 0x0000000800d42947 */ /* 0x000fea0003800000 */
[----:B------:R-:W1:Y:S01]  /*24640*/  S2R R30, SR_TID.X ;  /* 0x00000000001e7919 */ /* 0x000e620000002100 */
[----:B0-----:R-:W0:Y:S01]  /*24650*/  @P1 LDC R11, c[0x0][0xbec] ;  /* 0x0002fb00ff0b1b82 */ /* 0x001e220000000800 */
[----:B------:R-:W-:-:S07]  /*24660*/  ULDC.64 UR4, c[0x0][0xaa0] ;  /* 0x0002a80000047ab9 */ /* 0x000fce0000000a00 */
[----:B------:R-:W2:Y:S01]  /*24670*/  @P1 LDC R13, c[0x0][0xbf0] ;  /* 0x0002fc00ff0d1b82 */ /* 0x000ea20000000800 */
[C---:B-1----:R-:W-:Y:S02]  /*24680*/  VIADD R107, R30.reuse, 0xffffff80 ;  /* 0xffffff801e6b7836 */ /* 0x042fe40000000000 */
[----:B------:R-:W-:-:S03]  /*24690*/  VIADD R108, R30, 0xffffff80 ;  /* 0xffffff801e6c7836 */ /* 0x000fc60000000000 */
[----:B------:R-:W-:-:S04]  /*246a0*/  SHF.R.S32.HI R107, RZ, 0x1f, R107 ;  /* 0x0000001fff6b7819 */ /* 0x000fc8000001146b */
[----:B------:R-:W-:-:S04]  /*246b0*/  LEA.HI R107, R107, R108, RZ, 0x3 ;  /* 0x0000006c6b6b7211 */ /* 0x000fc800078f18ff */
[----:B------:R-:W-:-:S05]  /*246c0*/  SHF.R.S32.HI R107, RZ, 0x3, R107 ;  /* 0x00000003ff6b7819 */ /* 0x000fca000001146b */
[----:B------:R-:W-:-:S04]  /*246d0*/  IMAD R3, R107, 0x40, R207 ;  /* 0x000000406b037824 */ /* 0x000fc800078e02cf */
[----:B------:R-:W-:-:S03]  /*246e0*/  IMAD.WIDE R60, R3, 0x2, R60 ;  /* 0x00000002033c7825 */ /* 0x000fc600078e023c */
[C---:B------:R-:W-:Y:S02]  /*246f0*/  IADD3 R33, P0, R60.reuse, 0x2000, RZ ;  /* 0x000020003c217810 */ /* 0x040fe40007f1e0ff */
        /* <DEDUP_REMOVED lines=23> */
[----:B------:R-:W-:-:S02]  /*24870*/  LOP3.LUT R48, R49, 0x380, RZ, 0xc0, !PT ;  /* 0x0000038031307812 */ /* 0x000fc400078ec0ff */
[----:B------:R-:W-:Y:S02]  /*24880*/  SHF.R.U64 R9, R9, 0x3, RZ ;  /* 0x0000000309097819 */ /* 0x000fe400000012ff */
[----:B------:R-:W-:Y:S02]  /*24890*/  SHF.R.U64 R0, R0, 0x3, RZ ;  /* 0x0000000300007819 */ /* 0x000fe400000012ff */
[----:B------:R-:W-:Y:S02]  /*248a0*/  SHF.R.U64 R36, R36, 0x3, RZ ;  /* 0x0000000324247819 */ /* 0x000fe400000012ff */
[----:B------:R-:W-:Y:S02]  /*248b0*/  SHF.R.U64 R40, R40, 0x3, RZ ;  /* 0x0000000328287819 */ /* 0x000fe400000012ff */
[----:B------:R-:W-:Y:S02]  /*248c0*/  SHF.R.U64 R44, R44, 0x3, RZ ;  /* 0x000000032c2c7819 */ /* 0x000fe400000012ff */
[----:B------:R-:W-:-:S02]  /*248d0*/  SHF.R.U64 R48, R48, 0x3, RZ ;  /* 0x0000000330307819 */ /* 0x000fc400000012ff */
[----:B------:R-:W-:Y:S01]  /*248e0*/  LOP3.LUT R60, R9, R60, RZ, 0x3c, !PT ;  /* 0x0000003c093c7212 */ /* 0x000fe200078e3cff */
        /* <DEDUP_REMOVED lines=12> */
[----:B------:R-:W-:Y:S01]  /*249b0*/  IMAD.IADD R3, R3, 0x1, R9 ;  /* 0x0000000103037824 */ /* 0x000fe200078e0209 */
[----:B------:R1:W5:Y:S01]  /*249c0*/  LD.E.128 R24, desc[UR54][R60.64] ;  /* 0x000000363c187980 */ /* 0x000362000c101d00 */
[----:B------:R-:W-:-:S02]  /*249d0*/  IMAD R9, R216, 0x20, R107 ;  /* 0x00000020d8097824 */ /* 0x000fc400078e026b */
[----:B------:R-:W-:Y:S01]  /*249e0*/  IMAD.WIDE.U32 R2, R209, UR4, R2 ;  /* 0x00000004d1027c25 */ /* 0x000fe2000f8e0002 */
[----:B------:R-:W5:Y:S01]  /*249f0*/  LD.E.128 R36, desc[UR54][R36.64] ;  /* 0x0000003624247980 */ /* 0x000f62000c101d00 */
[----:B------:R-:W-:-:S03]  /*24a00*/  SHF.R.S32.HI R4, RZ, 0x1f, R105 ;  /* 0x0000001fff047819 */ /* 0x000fc60000011469 */
[----:B------:R-:W5:Y:S01]  /*24a10*/  LD.E.128 R40, desc[UR54][R40.64] ;  /* 0x0000003628287980 */ /* 0x000f62000c101d00 */
[----:B------:R-:W-:-:S03]  /*24a20*/  IMAD.IADD R8, R204, 0x1, R9 ;  /* 0x00000001cc087824 */ /* 0x000fc600078e0209 */
[----:B------:R-:W5:Y:S04]  /*24a30*/  LD.E.128 R44, desc[UR54][R44.64] ;  /* 0x000000362c2c7980 */ /* 0x000f68000c101d00 */
[----:B------:R-:W5:Y:S04]  /*24a40*/  LD.E.128 R48, desc[UR54][R48.64] ;  /* 0x0000003630307980 */ /* 0x000f68000c101d00 */
[----:B------:R-:W5:Y:S01]  /*24a50*/  LD.E.128 R52, desc[UR54][R52.64] ;  /* 0x0000003634347980 */ /* 0x000f62000c101d00 */
[----:B------:R-:W-:Y:S01]  /*24a60*/  IMAD R3, R209, UR5, R3 ;  /* 0x00000005d1037c24 */ /* 0x000fe2000f8e0203 */
[----:B------:R-:W-:Y:S01]  /*24a70*/  ULDC.64 UR4, c[0x0][0xaf0] ;  /* 0x0002bc0000047ab9 */ /* 0x000fe20000000a00 */
[----:B------:R-:W-:Y:S01]  /*24a80*/  @!PT LDS RZ, [RZ] ;  /* 0x00000000fffff984 */ /* 0x000fe20000000800 */
[----:B------:R-:W-:Y:S01]  /*24a90*/  @!PT LDS RZ, [RZ] ;  /* 0x00000000fffff984 */ /* 0x000fe20000000800 */
[----:B------:R-:W-:Y:S01]  /*24aa0*/  @!PT LDS RZ, [RZ] ;  /* 0x00000000fffff984 */ /* 0x000fe20000000800 */
[----:B------:R-:W-:Y:S01]  /*24ab0*/  @!PT LDS RZ, [RZ] ;  /* 0x00000000fffff984 */ /* 0x000fe20000000800 */
[----:B------:R3:W-:Y:S06]  /*24ac0*/  MEMBAR.ALL.CTA ;  /* 0x0000000000007992 */ /* 0x0007ec0000008000 */
[----:B---3--:R-:W3:Y:S01]  /*24ad0*/  FENCE.VIEW.ASYNC.S ;  /* 0x00000000000073c6 */ /* 0x008ee20000000000 */
[----:B------:R-:W-:-:S02]  /*24ae0*/  IMAD R4, R4, UR4, RZ ;  /* 0x0000000404047c24 */ /* 0x000fc4000f8e02ff */
[----:B0-----:R-:W-:-:S04]  /*24af0*/  @P1 IMAD.HI.U32 R0, R8, R11, RZ ;  /* 0x0000000b08001227 */ /* 0x001fc800078e00ff */
[----:B------:R-:W-:Y:S01]  /*24b00*/  IMAD.MOV.U32 R9, RZ, RZ, R8 ;  /* 0x000000ffff097224 */ /* 0x000fe200078e0008 */
[----:B--2---:R-:W-:Y:S01]  /*24b10*/  @P1 SHF.R.U32.HI R9, RZ, R13, R0 ;  /* 0x0000000dff091219 */ /* 0x004fe20000011600 */
[C---:B------:R-:W-:Y:S02]  /*24b20*/  IMAD R11, R105.reuse, UR5, R4 ;  /* 0x00000005690b7c24 */ /* 0x040fe4000f8e0204 */
[----:B------:R-:W-:Y:S01]  /*24b30*/  IMAD.WIDE.U32 R2, R105, UR4, R2 ;  /* 0x0000000469027c25 */ /* 0x000fe2000f8e0002 */
[----:B------:R-:W-:Y:S01]  /*24b40*/  SHF.R.S32.HI R4, RZ, 0x1f, R9 ;  /* 0x0000001fff047819 */ /* 0x000fe20000011409 */
[----:B------:R-:W-:Y:S02]  /*24b50*/  ULDC.64 UR4, c[0x0][0xae0] ;  /* 0x0002b80000047ab9 */ /* 0x000fe40000000a00 */
[----:B------:R-:W-:Y:S01]  /*24b60*/  IMAD.IADD R3, R3, 0x1, R11 ;  /* 0x0000000103037824 */ /* 0x000fe200078e020b */
[----:B------:R-:W-:Y:S01]  /*24b70*/  IADD3 R11, -R9, RZ, RZ ;  /* 0x000000ff090b7210 */ /* 0x000fe20007ffe1ff */
[----:B------:R-:W-:-:S02]  /*24b80*/  VIADD R0, R16, 0x29820 ;  /* 0x0002982010007836 */ /* 0x000fc40000000000 */
[----:B------:R-:W-:Y:S02]  /*24b90*/  IMAD R4, R4, UR4, RZ ;  /* 0x0000000404047c24 */ /* 0x000fe4000f8e02ff */
[----:B------:R-:W-:Y:S01]  /*24ba0*/  IMAD R11, R104, R11, R8 ;  /* 0x0000000b680b7224 */ /* 0x000fe200078e0208 */
[----:B------:R-:W-:Y:S01]  /*24bb0*/  PRMT R0, RZ, 0x654, R0 ;  /* 0x00000654ff007816 */ /* 0x000fe20000000000 */
[C---:B------:R-:W-:Y:S02]  /*24bc0*/  IMAD R13, R9.reuse, UR5, R4 ;  /* 0x00000005090d7c24 */ /* 0x040fe4000f8e0204 */
[----:B------:R-:W-:Y:S01]  /*24bd0*/  IMAD.WIDE.U32 R2, R9, UR4, R2 ;  /* 0x0000000409027c25 */ /* 0x000fe2000f8e0002 */
[----:B---3--:R0:W-:Y:S01]  /*24be0*/  SYNCS.ARRIVE.TRANS64.RED.A1T0 RZ, [R0+URZ], RZ ;  /* 0x000000ff00ff79a7 */ /* 0x0081e2000810043f */
[----:B------:R-:W-:Y:S02]  /*24bf0*/  ULDC.64 UR4, c[0x0][0xad8] ;  /* 0x0002b60000047ab9 */ /* 0x000fe40000000a00 */
[----:B------:R-:W-:Y:S01]  /*24c00*/  IMAD.IADD R3, R3, 0x1, R13 ;  /* 0x0000000103037824 */ /* 0x000fe200078e020d */
[----:B0-----:R-:W-:Y:S01]  /*24c10*/  SHF.R.S32.HI R0, RZ, 0x1f, R11 ;  /* 0x0000001fff007819 */ /* 0x001fe2000001140b */
[----:B------:R-:W-:-:S04]  /*24c20*/  IMAD.WIDE.U32 R8, R11, UR4, R2 ;  /* 0x000000040b087c25 */ /* 0x000fc8000f8e0002 */
[----:B------:R-:W-:-:S04]  /*24c30*/  IMAD R0, R0, UR4, RZ ;  /* 0x0000000400007c24 */ /* 0x000fc8000f8e02ff */
[----:B------:R-:W-:Y:S01]  /*24c40*/  IMAD R3, R11, UR5, R0 ;  /* 0x000000050b037c24 */ /* 0x000fe2000f8e0200 */
[----:B------:R-:W-:Y:S02]  /*24c50*/  ULDC.64 UR4, c[0x0][0xa80] ;  /* 0x0002a00000047ab9 */ /* 0x000fe40000000a00 */
[----:B------:R-:W-:Y:S01]  /*24c60*/  LEA R2, P0, R8, UR4, 0x1 ;  /* 0x0000000408027c11 */ /* 0x000fe2000f8008ff */
[----:B------:R-:W-:Y:S01]  /*24c70*/  IMAD.IADD R3, R9, 0x1, R3 ;  /* 0x0000000109037824 */ /* 0x000fe200078e0203 */
[----:B------:R-:W-:-:S04]  /*24c80*/  UMOV UR4, 0xffffffff ;  /* 0xffffffff00047882 */ /* 0x000fc80000000000 */
[----:B------:R-:W-:Y:S01]  /*24c90*/  LEA.HI.X R3, R8, UR5, R3, 0x1, P0 ;  /* 0x0000000508037c11 */ /* 0x000fe200080f0c03 */
[----:B-1----:R-:W-:Y:S06]  /*24ca0*/  BRA.DIV UR4, `(.L_x_2482) ;  /* 0x000000c204fc7947 */ /* 0x002fec000b800000 */
[----:B------:R0:W1:Y:S04]  /*24cb0*/  SHFL.IDX PT, R0, R3, RZ, 0x181f ;  /* 0x00181fff03007589 */ /* 0x00006800000e0000 */
[----:B------:R0:W2:Y:S02]  /*24cc0*/  SHFL.IDX PT, R14, R2, RZ, 0x181f ;  /* 0x00181fff020e7589 */ /* 0x0000a400000e0000 */
.L_x_2737:
        /* <DEDUP_REMOVED lines=15> */
.L_x_2484:
[----:B------:R-:W-:Y:S05]  /*24dc0*/  BSYNC B1 ;  /* 0x0000000000017941 */ /* 0x000fea0003800000 */
.L_x_2483:
[----:B------:R-:W-:-:S03]  /*24dd0*/  UMOV UR4, 0xffffffff ;  /* 0xffffffff00047882 */ /* 0x000fc60000000000 */
[----:B------:R-:W-:Y:S05]  /*24de0*/  BRA.DIV UR4, `(.L_x_2485) ;  /* 0x000000c204e07947 */ /* 0x000fea000b800000 */
[----:B-1----:R1:W4:Y:S04]  /*24df0*/  SHFL.IDX PT, R0, R3, 0x1, 0x181f ;  /* 0x00381f0003007f89 */ /* 0x00232800000e0000 */
[----:B--23--:R1:W2:Y:S02]  /*24e00*/  SHFL.IDX PT, R14, R2, 0x1, 0x181f ;  /* 0x00381f00020e7f89 */ /* 0x00c2a400000e0000 */
.L_x_2741:
        /* <DEDUP_REMOVED lines=13> */
[----:B-----5:R3:W-:Y:S04]  /*24ee0*/  @!P2 ST.E.128 desc[UR54][R8.64], R28 ;  /* 0x0000001c0800a985 */ /* 0x0207e8000c101d36 */
[----:B------:R3:W-:Y:S02]  /*24ef0*/  @!P3 ST.E.128 desc[UR54][R14.64], R44 ;  /* 0x0000002c0e00b985 */ /* 0x0007e4000c101d36 */
.L_x_2487:
[----:B------:R-:W-:Y:S05]  /*24f00*/  BSYNC B1 ;  /* 0x0000000000017941 */ /* 0x000fea0003800000 */
.L_x_2486:
[----:B------:R-:W-:-:S03]  /*24f10*/  UMOV UR4, 0xffffffff ;  /* 0xffffffff00047882 */ /* 0x000fc60000000000 */
[----:B------:R-:W-:Y:S05]  /*24f20*/  BRA.DIV UR4, `(.L_x_2488) ;  /* 0x000000c204d87947 */ /* 0x000fea000b800000 */
[----:B----4-:R4:W0:Y:S04]  /*24f30*/  SHFL.IDX PT, R0, R3, 0x2, 0x181f ;  /* 0x00581f0003007f89 */ /* 0x01082800000e0000 */
[----:B--23--:R4:W2:Y:S02]  /*24f40*/  SHFL.IDX PT, R14, R2, 0x2, 0x181f ;  /* 0x00581f00020e7f89 */ /* 0x00c8a400000e0000 */
.L_x_2745:
        /* <DEDUP_REMOVED lines=13> */
[----:B-----5:R3:W-:Y:S04]  /*25020*/  @!P2 ST.E.128 desc[UR54][R8.64], R32 ;  /* 0x000000200800a985 */ /* 0x0207e8000c101d36 */
[----:B------:R3:W-:Y:S02]  /*25030*/  @!P3 ST.E.128 desc[UR54][R14.64], R48 ;  /* 0x000000300e00b985 */ /* 0x0007e4000c101d36 */
.L_x_2490:
[----:B------:R-:W-:Y:S05]  /*25040*/  BSYNC B1 ;  /* 0x0000000000017941 */ /* 0x000fea0003800000 */
.L_x_2489:
[----:B------:R-:W-:-:S03]  /*25050*/  UMOV UR4, 0xffffffff ;  /* 0xffffffff00047882 */ /* 0x000fc60000000000 */
[----:B------:R-:W-:Y:S05]  /*25060*/  BRA.DIV UR4, `(.L_x_2491) ;  /* 0x000000c204d07947 */ /* 0x000fea000b800000 */
[----:B0-----:R0:W0:Y:S04]  /*25070*/  SHFL.IDX PT, R0, R3, 0x3, 0x181f ;  /* 0x00781f0003007f89 */ /* 0x00102800000e0000 */
[----:B--23--:R2:W3:Y:S02]  /*25080*/  SHFL.IDX PT, R14, R2, 0x3, 0x181f ;  /* 0x00781f00020e7f89 */ /* 0x00c4e400000e0000 */
.L_x_2749:
[----:B-12-4-:R-:W-:-:S05]  /*25090*/  VIADD R2, R204, 0x60 ;  /* 0x00000060cc027836 */ /* 0x016fca0000000000 */
[----:B------:R-:W-:-:S13]  /*250a0*/  ISETP.GE.AND P0, PT, R2, R103, PT ;  /* 0x000000670200720c */ /* 0x000fda0003f06270 */
[----:B------:R-:W-:Y:S05]  /*250b0*/  @P0 BRA `(.L_x_2492) ;  /* 0x0000001c00980947 */ /* 0x000fea0003800000 */
[----:B------:R-:W-:Y:S01]  /*250c0*/  ULDC UR4, c[0x0][0xac8] ;  /* 0x0002b20000047ab9 */ /* 0x000fe20000000800 */
[----:B------:R-:W-:Y:S02]  /*250d0*/  SHF.R.S32.HI R4, RZ, 0x1f, R207 ;  /* 0x0000001fff047819 */ /* 0x000fe400000114cf */
[----:B------:R-:W-:-:S13]  /*250e0*/  ISETP.GE.AND P1, PT, R207, UR4, PT ;  /* 0x00000004cf007c0c */ /* 0x000fda000bf26270 */
[----:B---3--:R-:W-:-:S04]  /*250f0*/  @!P1 LEA R2, P0, R207, R14, 0x1 ;  /* 0x0000000ecf029211 */ /* 0x008fc800078008ff */
[----:B0-----:R-:W-:Y:S02]  /*25100*/  @!P1 LEA.HI.X R3, R207, R0, R4, 0x1, P0 ;  /* 0x00000000cf039211 */ /* 0x001fe400000f0c04 */
[----:B------:R-:W-:-:S03]  /*25110*/  ISETP.GE.AND P0, PT, R215, UR4, PT ;  /* 0x00000004d7007c0c */ /* 0x000fc6000bf06270 */
[----:B-----5:R0:W-:Y:S10]  /*25120*/  @!P1 ST.E.128 desc[UR54][R2.64], R36 ;  /* 0x0000002402009985 */ /* 0x0201f4000c101d36 */
[----:B------:R-:W-:Y:S05]  /*25130*/  @P0 BRA `(.L_x_2492) ;  /* 0x0000001c00780947 */ /* 0x000fea0003800000 */
[----:B------:R-:W-:Y:S02]  /*25140*/  SHF.R.S32.HI R4, RZ, 0x1f, R215 ;  /* 0x0000001fff047819 */ /* 0x000fe400000114d7 */
[----:B------:R-:W-:-:S04]  /*25150*/  LEA R14, P0, R215, R14, 0x1 ;  /* 0x0000000ed70e7211 */ /* 0x000fc800078008ff */
[----:B------:R-:W-:-:S05]  /*25160*/  LEA.HI.X R15, R215, R0, R4, 0x1, P0 ;  /* 0x00000000d70f7211 */ /* 0x000fca00000f0c04 */
[----:B------:R1:W-:Y:S01]  /*25170*/  ST.E.128 desc[UR54][R14.64], R52 ;  /* 0x000000340e007985 */ /* 0x0003e2000c101d36 */
[----:B------:R-:W-:Y:S05]  /*25180*/  BRA `(.L_x_2492) ;  /* 0x0000001c00647947 */ /* 0x000fea0003800000 */
.L_x_2481:
[----:B------:R-:W-:Y:S01]  /*25190*/  ULDC.64 UR4, c[0x0][0xb08] ;  /* 0x0002c20000047ab9 */ /* 0x000fe20000000a00 */
[----:B------:R-:W1:Y:S01]  /*251a0*/  @P1 LDC R12, c[0x0][0xbec] ;  /* 0x0002fb00ff0c1b82 */ /* 0x000e620000000800 */
[----:B------:R-:W-:Y:S01]  /*251b0*/  IMAD R106, R106, UR4, RZ ;  /* 0x000000046a6a7c24 */ /* 0x000fe2000f8e02ff */
[----:B0-----:R-:W-:Y:S01]  /*251c0*/  SHF.R.S32.HI R10, RZ, 0x1f, R105 ;  /* 0x0000001fff0a7819 */ /* 0x001fe20000011469 */
[----:B------:R-:W-:-:S04]  /*251d0*/  IMAD.WIDE.U32 R8, R101, UR4, RZ ;  /* 0x0000000465087c25 */ /* 0x000fc8000f8e00ff */
[----:B------:R-:W-:Y:S01]  /*251e0*/  IMAD R101, R101, UR5, R106 ;  /* 0x0000000565657c24 */ /* 0x000fe2000f8e026a */
[----:B------:R-:W0:Y:S01]  /*251f0*/  @P1 LDC R15, c[0x0][0xbf0] ;  /* 0x0002fc00ff0f1b82 */ /* 0x000e220000000800 */
[----:B------:R-:W-:Y:S01]  /*25200*/  ULDC.64 UR4, c[0x0][0xb38] ;  /* 0x0002ce0000047ab9 */ /* 0x000fe20000000a00 */
[----:B------:R-:W-:Y:S02]  /*25210*/  IMAD.MOV.U32 R11, RZ, RZ, R35 ;  /* 0x000000ffff0b7224 */ /* 0x000fe400078e0023 */
[----:B------:R-:W-:Y:S01]  /*25220*/  IADD3 R9, R9, R101, RZ ;  /* 0x0000006509097210 */ /* 0x000fe20007ffe0ff */
[----:B------:R-:W-:Y:S02]  /*25230*/  VIADD R29, R208, 0x8 ;  /* 0x00000008d01d7836 */ /* 0x000fe40000000000 */
[----:B------:R-:W-:-:S03]  /*25240*/  IMAD.WIDE.U32 R8, R209, UR4, R8 ;  /* 0x00000004d1087c25 */ /* 0x000fc6000f8e0008 */
[----:B------:R-:W-:Y:S01]  /*25250*/  SHF.R.S32.HI R30, RZ, 0x1f, R29 ;  /* 0x0000001fff1e7819 */ /* 0x000fe2000001141d */
        /* <DEDUP_REMOVED lines=35> */
.L_x_2752:
        /* <DEDUP_REMOVED lines=11> */
[-C--:B--2---:R-:W-:Y:S01]  /*25540*/  @!P0 MOV R10, R14.reuse ;  /* 0x0000000e000a8202 */ /* 0x084fe20000000f00 */
[----:B-1----:R-:W-:Y:S01]  /*25550*/  @!P0 IMAD.MOV.U32 R11, RZ, RZ, R25 ;  /* 0x000000ffff0b8224 */ /* 0x002fe200078e0019 */
[C---:B------:R-:W-:Y:S01]  /*25560*/  @!P3 LEA R8, P4, R29.reuse, R14, 0x2 ;  /* 0x0000000e1d08b211 */ /* 0x040fe200078810ff */
[----:B------:R-:W-:Y:S02]  /*25570*/  @!P0 IMAD.MOV.U32 R12, RZ, RZ, R102 ;  /* 0x000000ffff0c8224 */ /* 0x000fe400078e0066 */
[----:B------:R-:W-:Y:S01]  /*25580*/  @!P0 IMAD.WIDE R10, R208, 0x4, R10 ;  /* 0x00000004d00a8825 */ /* 0x000fe200078e020a */
[----:B------:R-:W-:-:S03]  /*25590*/  @!P3 LEA.HI.X R9, R29, R25, R30, 0x2, P4 ;  /* 0x000000191d09b211 */ /* 0x000fc600020f141e */
[----:B------:R-:W-:-:S05]  /*255a0*/  @!P0 IMAD.MOV.U32 R13, RZ, RZ, R99 ;  /* 0x000000ffff0d8224 */ /* 0x000fca00078e0063 */
        /* <DEDUP_REMOVED lines=9> */
[----:B-1----:R-:W-:Y:S01]  /*25640*/  @!P2 IMAD.MOV.U32 R12, RZ, RZ, R97 ;  /* 0x000000ffff0ca224 */ /* 0x002fe200078e0061 */
[----:B------:R-:W-:Y:S01]  /*25650*/  @!P1 LEA R8, P5, R236, R14, 0x2 ;  /* 0x0000000eec089211 */ /* 0x000fe200078a10ff */
[----:B------:R-:W-:-:S03]  /*25660*/  @!P2 IMAD.MOV.U32 R13, RZ, RZ, R96 ;  /* 0x000000ffff0da224 */ /* 0x000fc600078e0060 */
[----:B------:R-:W-:Y:S02]  /*25670*/  @!P1 LEA.HI.X R9, R236, R25, R15, 0x2, P5 ;  /* 0x00000019ec099211 */ /* 0x000fe400028f140f */
[----:B------:R1:W-:Y:S01]  /*25680*/  @!P2 ST.E.64 desc[UR54][R10.64], R12 ;  /* 0x0000000c0a00a985 */ /* 0x0003e2000c101b36 */
[----:B------:R-:W-:Y:S02]  /*25690*/  ISETP.GE.AND P2, PT, R233, UR4, PT ;  /* 0x00000004e9007c0c */ /* 0x000fe4000bf46270 */
[----:B------:R-:W-:Y:S02]  /*256a0*/  SHF.R.S32.HI R15, RZ, 0x1f, R234 ;  /* 0x0000001fff0f7819 */ /* 0x000fe400000114ea */
[----:B-1----:R-:W-:Y:S01]  /*256b0*/  @!P1 MOV R10, R78 ;  /* 0x0000004e000a9202 */ /* 0x002fe20000000f00 */
[----:B------:R-:W-:Y:S01]  /*256c0*/  @!P1 IMAD.MOV.U32 R11, RZ, RZ, R77 ;  /* 0x000000ffff0b9224 */ /* 0x000fe200078e004d */
[----:B------:R-:W-:-:S04]  /*256d0*/  @!P0 LEA R12, P4, R235, R14, 0x2 ;  /* 0x0000000eeb0c8211 */ /* 0x000fc800078810ff */
[----:B------:R1:W-:Y:S01]  /*256e0*/  @!P1 ST.E.64 desc[UR54][R8.64], R10 ;  /* 0x0000000a08009985 */ /* 0x0003e2000c101b36 */
[-C--:B------:R-:W-:Y:S02]  /*256f0*/  @!P0 LEA.HI.X R13, R235, R25.reuse, R31, 0x2, P4 ;  /* 0x00000019eb0d8211 */ /* 0x080fe400020f141f */
[----:B------:R-:W-:Y:S02]  /*25700*/  ISETP.GE.AND P1, PT, R232, UR4, PT ;  /* 0x00000004e8007c0c */ /* 0x000fe4000bf26270 */
[----:B------:R-:W-:Y:S01]  /*25710*/  SHF.R.S32.HI R31, RZ, 0x1f, R233 ;  /* 0x0000001fff1f7819 */ /* 0x000fe200000114e9 */
[----:B-1----:R-:W-:Y:S01]  /*25720*/  @!P0 IMAD.MOV.U32 R10, RZ, RZ, R2 ;  /* 0x000000ffff0a8224 */ /* 0x002fe200078e0002 */
[C---:B------:R-:W-:Y:S01]  /*25730*/  @!P3 LEA R8, P5, R234.reuse, R14, 0x2 ;  /* 0x0000000eea08b211 */ /* 0x040fe200078a10ff */
[----:B------:R-:W-:Y:S02]  /*25740*/  @!P0 IMAD.MOV.U32 R11, RZ, RZ, R79 ;  /* 0x000000ffff0b8224 */ /* 0x000fe400078e004f */
[----:B------:R-:W-:Y:S01]  /*25750*/  @!P3 IMAD.MOV.U32 R2, RZ, RZ, R3 ;  /* 0x000000ffff02b224 */ /* 0x000fe200078e0003 */
[----:B------:R-:W-:Y:S01]  /*25760*/  @!P3 LEA.HI.X R9, R234, R25, R15, 0x2, P5 ;  /* 0x00000019ea09b211 */ /* 0x000fe200028f140f */
[----:B------:R-:W-:Y:S01]  /*25770*/  @!P3 IMAD.MOV.U32 R3, RZ, RZ, R0 ;  /* 0x000000ffff03b224 */ /* 0x000fe200078e0000 */
[----:B------:R1:W-:Y:S01]  /*25780*/  @!P0 ST.E.64 desc[UR54][R12.64], R10 ;  /* 0x0000000a0c008985 */ /* 0x0003e2000c101b36 */
[----:B------:R-:W-:-:S02]  /*25790*/  ISETP.GE.AND P0, PT, R231, UR4, PT ;  /* 0x00000004e7007c0c */ /* 0x000fc4000bf06270 */
[----:B------:R-:W-:Y:S01]  /*257a0*/  SHF.R.S32.HI R15, RZ, 0x1f, R232 ;  /* 0x0000001fff0f7819 */ /* 0x000fe200000114e8 */
[----:B------:R2:W-:Y:S01]  /*257b0*/  @!P3 ST.E.64 desc[UR54][R8.64], R2 ;  /* 0x000000020800b985 */ /* 0x0005e2000c101b36 */
[----:B------:R-:W-:Y:S02]  /*257c0*/  ISETP.GE.AND P3, PT, R230, UR4, PT ;  /* 0x00000004e6007c0c */ /* 0x000fe4000bf66270 */
[----:B------:R-:W-:Y:S02]  /*257d0*/  SHF.R.S32.HI R0, RZ, 0x1f, R224 ;  /* 0x0000001fff007819 */ /* 0x000fe400000114e0 */
[----:B-1----:R-:W-:-:S04]  /*257e0*/  @!P2 LEA R10, P5, R233, R14, 0x2 ;  /* 0x0000000ee90aa211 */ /* 0x002fc800078a10ff */
[-C--:B------:R-:W-:Y:S01]  /*257f0*/  @!P2 LEA.HI.X R11, R233, R25.reuse, R31, 0x2, P5 ;  /* 0x00000019e90ba211 */ /* 0x080fe200028f141f */
[----:B--2---:R-:W-:Y:S01]  /*25800*/  @!P2 IMAD.MOV.U32 R8, RZ, RZ, R21 ;  /* 0x000000ffff08a224 */ /* 0x004fe200078e0015 */
[C---:B------:R-:W-:Y:S01]  /*25810*/  @!P1 LEA R2, P4, R232.reuse, R14, 0x2 ;  /* 0x0000000ee8029211 */ /* 0x040fe200078810ff */
[----:B------:R-:W-:Y:S01]  /*25820*/  @!P2 IMAD.MOV.U32 R9, RZ, RZ, R4 ;  /* 0x000000ffff09a224 */ /* 0x000fe200078e0004 */
[----:B------:R-:W-:Y:S02]  /*25830*/  ISETP.GE.AND P5, PT, R229, UR4, PT ;  /* 0x00000004e5007c0c */ /* 0x000fe4000bfa6270 */
[----:B------:R-:W-:Y:S01]  /*25840*/  @!P1 MOV R21, R20 ;  /* 0x0000001400159202 */ /* 0x000fe20000000f00 */
[----:B------:R-:W-:Y:S01]  /*25850*/  @!P1 IMAD.MOV.U32 R20, RZ, RZ, R40 ;  /* 0x000000ffff149224 */ /* 0x000fe200078e0028 */
[----:B------:R-:W-:Y:S01]  /*25860*/  @!P1 LEA.HI.X R3, R232, R25, R15, 0x2, P4 ;  /* 0x00000019e8039211 */ /* 0x000fe200020f140f */
[----:B------:R1:W-:Y:S01]  /*25870*/  @!P2 ST.E.64 desc[UR54][R10.64], R8 ;  /* 0x000000080a00a985 */ /* 0x0003e2000c101b36 */
[----:B------:R-:W-:-:S02]  /*25880*/  SHF.R.S32.HI R15, RZ, 0x1f, R231 ;  /* 0x0000001fff0f7819 */ /* 0x000fc400000114e7 */
[----:B------:R-:W-:Y:S01]  /*25890*/  SHF.R.S32.HI R4, RZ, 0x1f, R225 ;  /* 0x0000001fff047819 */ /* 0x000fe200000114e1 */
[----:B------:R2:W-:Y:S01]  /*258a0*/  @!P1 ST.E.64 desc[UR54][R2.64], R20 ;  /* 0x0000001402009985 */ /* 0x0005e2000c101b36 */
[----:B------:R-:W-:Y:S02]  /*258b0*/  ISETP.GE.AND P1, PT, R228, UR4, PT ;  /* 0x00000004e4007c0c */ /* 0x000fe4000bf26270 */
[CC--:B-1----:R-:W-:Y:S01]  /*258c0*/  @!P0 LEA R8, P2, R231.reuse, R14.reuse, 0x2 ;  /* 0x0000000ee7088211 */ /* 0x0c2fe200078410ff */
[----:B------:R-:W-:Y:S02]  /*258d0*/  @!P0 IMAD.MOV.U32 R10, RZ, RZ, R43 ;  /* 0x000000ffff0a8224 */ /* 0x000fe400078e002b */
[----:B------:R-:W-:Y:S01]  /*258e0*/  @!P0 IMAD.MOV.U32 R11, RZ, RZ, R41 ;  /* 0x000000ffff0b8224 */ /* 0x000fe200078e0029 */
[----:B------:R-:W-:Y:S01]  /*258f0*/  @!P0 LEA.HI.X R9, R231, R25, R15, 0x2, P2 ;  /* 0x00000019e7098211 */ /* 0x000fe200010f140f */
[----:B------:R-:W-:Y:S01]  /*25900*/  @!P3 IMAD.MOV.U32 R43, RZ, RZ, R42 ;  /* 0x000000ffff2bb224 */ /* 0x000fe200078e002a */
[-C--:B--2---:R-:W-:Y:S01]  /*25910*/  @!P3 LEA R2, P4, R230, R14.reuse, 0x2 ;  /* 0x0000000ee602b211 */ /* 0x084fe200078810ff */
[----:B------:R-:W-:Y:S01]  /*25920*/  @!P3 IMAD.MOV.U32 R42, RZ, RZ, R44 ;  /* 0x000000ffff2ab224 */ /* 0x000fe200078e002c */
[----:B------:R-:W-:Y:S01]  /*25930*/  SHF.R.S32.HI R15, RZ, 0x1f, R230 ;  /* 0x0000001fff0f7819 */ /* 0x000fe200000114e6 */
[----:B------:R1:W-:Y:S01]  /*25940*/  @!P0 ST.E.64 desc[UR54][R8.64], R10 ;  /* 0x0000000a08008985 */ /* 0x0003e2000c101b36 */
[----:B------:R-:W-:-:S02]  /*25950*/  @!P5 LEA R12, P2, R229, R14, 0x2 ;  /* 0x0000000ee50cd211 */ /* 0x000fc400078410ff */
[-C--:B------:R-:W-:Y:S02]  /*25960*/  @!P3 LEA.HI.X R3, R230, R25.reuse, R15, 0x2, P4 ;  /* 0x00000019e603b211 */ /* 0x080fe400020f140f */
[----:B------:R-:W-:Y:S02]  /*25970*/  SHF.R.S32.HI R15, RZ, 0x1f, R229 ;  /* 0x0000001fff0f7819 */ /* 0x000fe400000114e5 */
[----:B------:R-:W-:Y:S01]  /*25980*/  ISETP.GE.AND P0, PT, R227, UR4, PT ;  /* 0x00000004e3007c0c */ /* 0x000fe2000bf06270 */
[----:B------:R2:W-:Y:S01]  /*25990*/  @!P3 ST.E.64 desc[UR54][R2.64], R42 ;  /* 0x0000002a0200b985 */ /* 0x0005e2000c101b36 */
[----:B------:R-:W-:Y:S02]  /*259a0*/  @!P5 LEA.HI.X R13, R229, R25, R15, 0x2, P2 ;  /* 0x00000019e50dd211 */ /* 0x000fe400010f140f */
[----:B------:R-:W-:Y:S02]  /*259b0*/  ISETP.GE.AND P3, PT, R226, UR4, PT ;  /* 0x00000004e2007c0c */ /* 0x000fe4000bf66270 */
[----:B------:R-:W-:-:S02]  /*259c0*/  ISETP.GE.AND P4, PT, R224, UR4, PT ;  /* 0x00000004e0007c0c */ /* 0x000fc4000bf86270 */
[C---:B-1----:R-:W-:Y:S02]  /*259d0*/  @!P1 LEA R8, P2, R228.reuse, R14, 0x2 ;  /* 0x0000000ee4089211 */ /* 0x042fe400078410ff */
[----:B------:R-:W-:Y:S02]  /*259e0*/  SHF.R.S32.HI R15, RZ, 0x1f, R227 ;  /* 0x0000001fff0f7819 */ /* 0x000fe400000114e3 */
[----:B------:R-:W-:Y:S01]  /*259f0*/  @!P1 LEA.HI.X R9, R228, R25, R28, 0x2, P2 ;  /* 0x00000019e4099211 */ /* 0x000fe200010f141c */
[----:B------:R-:W-:Y:S02]  /*25a00*/  @!P0 IMAD.MOV.U32 R10, RZ, RZ, R51 ;  /* 0x000000ffff0a8224 */ /* 0x000fe400078e0033 */
[----:B--2---:R-:W-:Y:S01]  /*25a10*/  @!P5 IMAD.MOV.U32 R2, RZ, RZ, R47 ;  /* 0x000000ffff02d224 */ /* 0x004fe200078e002f */
[----:B------:R-:W-:Y:S01]  /*25a20*/  @!P1 MOV R47, R46 ;  /* 0x0000002e002f9202 */ /* 0x000fe20000000f00 */
[----:B------:R-:W-:Y:S02]  /*25a30*/  @!P5 IMAD.MOV.U32 R3, RZ, RZ, R45 ;  /* 0x000000ffff03d224 */ /* 0x000fe400078e002d */
[----:B------:R-:W-:-:S02]  /*25a40*/  @!P1 IMAD.MOV.U32 R46, RZ, RZ, R48 ;  /* 0x000000ffff2e9224 */ /* 0x000fc400078e0030 */
[----:B------:R-:W-:Y:S01]  /*25a50*/  @!P0 IMAD.MOV.U32 R11, RZ, RZ, R49 ;  /* 0x000000ffff0b8224 */ /* 0x000fe200078e0031 */
[----:B------:R1:W-:Y:S01]  /*25a60*/  @!P5 ST.E.64 desc[UR54][R12.64], R2 ;  /* 0x000000020c00d985 */ /* 0x0003e2000c101b36 */
[----:B------:R-:W-:Y:S01]  /*25a70*/  ISETP.GE.AND P5, PT, R225, UR4, PT ;  /* 0x00000004e1007c0c */ /* 0x000fe2000bfa6270 */
[----:B------:R-:W-:Y:S02]  /*25a80*/  @!P3 IMAD.MOV.U32 R51, RZ, RZ, R50 ;  /* 0x000000ffff33b224 */ /* 0x000fe400078e0032 */
[----:B------:R2:W-:Y:S01]  /*25a90*/  @!P1 ST.E.64 desc[UR54][R8.64], R46 ;  /* 0x0000002e08009985 */ /* 0x0005e2000c101b36 */
[----:B------:R-:W-:Y:S01]  /*25aa0*/  @!P3 IMAD.MOV.U32 R50, RZ, RZ, R80 ;  /* 0x000000ffff32b224 */ /* 0x000fe200078e0050 */
[----:B-1----:R-:W-:-:S08]  /*25ab0*/  @!P0 LEA R2, P2, R227, R14, 0x2 ;  /* 0x0000000ee3028211 */ /* 0x002fd000078410ff */
[----:B------:R-:W-:Y:S02]  /*25ac0*/  @!P5 IMAD.MOV.U32 R80, RZ, RZ, R83 ;  /* 0x000000ffff50d224 */ /* 0x000fe400078e0053 */
[----:B------:R-:W-:Y:S01]  /*25ad0*/  @!P4 IMAD.MOV.U32 R83, RZ, RZ, R82 ;  /* 0x000000ffff53c224 */ /* 0x000fe200078e0052 */
[-C--:B------:R-:W-:Y:S02]  /*25ae0*/  @!P0 LEA.HI.X R3, R227, R25.reuse, R15, 0x2, P2 ;  /* 0x00000019e3038211 */ /* 0x080fe400010f140f */
[C---:B--2---:R-:W-:Y:S02]  /*25af0*/  @!P3 LEA R8, P1, R226.reuse, R14, 0x2 ;  /* 0x0000000ee208b211 */ /* 0x044fe400078210ff */
[----:B------:R-:W-:Y:S01]  /*25b00*/  SHF.R.S32.HI R15, RZ, 0x1f, R226 ;  /* 0x0000001fff0f7819 */ /* 0x000fe200000114e2 */
[----:B------:R1:W-:Y:S01]  /*25b10*/  @!P0 ST.E.64 desc[UR54][R2.64], R10 ;  /* 0x0000000a02008985 */ /* 0x0003e2000c101b36 */
[----:B------:R-:W-:Y:S02]  /*25b20*/  @!P4 MOV R82, R84 ;  /* 0x000000540052c202 */ /* 0x000fe40000000f00 */
[----:B------:R-:W-:-:S05]  /*25b30*/  @!P3 LEA.HI.X R9, R226, R25, R15, 0x2, P1 ;  /* 0x00000019e209b211 */ /* 0x000fca00008f140f */
[----:B------:R3:W-:Y:S01]  /*25b40*/  @!P3 ST.E.64 desc[UR54][R8.64], R50 ;  /* 0x000000320800b985 */ /* 0x0007e2000c101b36 */
[CC--:B-1----:R-:W-:Y:S02]  /*25b50*/  @!P5 LEA R2, P0, R225.reuse, R14.reuse, 0x2 ;  /* 0x0000000ee102d211 */ /* 0x0c2fe400078010ff */
[C---:B------:R-:W-:Y:S02]  /*25b60*/  @!P4 LEA R10, P2, R224.reuse, R14, 0x2 ;  /* 0x0000000ee00ac211 */ /* 0x040fe400078410ff */
[-C--:B------:R-:W-:Y:S02]  /*25b70*/  @!P5 LEA.HI.X R3, R225, R25.reuse, R4, 0x2, P0 ;  /* 0x00000019e103d211 */ /* 0x080fe400000f1404 */
[----:B------:R-:W-:-:S03]  /*25b80*/  @!P4 LEA.HI.X R11, R224, R25, R0, 0x2, P2 ;  /* 0x00000019e00bc211 */ /* 0x000fc600010f1400 */
[----:B------:R3:W-:Y:S04]  /*25b90*/  @!P5 ST.E.64 desc[UR54][R2.64], R80 ;  /* 0x000000500200d985 */ /* 0x0007e8000c101b36 */
[----:B------:R3:W-:Y:S02]  /*25ba0*/  @!P4 ST.E.64 desc[UR54][R10.64], R82 ;  /* 0x000000520a00c985 */ /* 0x0007e4000c101b36 */
.L_x_2495:
[----:B------:R-:W-:Y:S05]  /*25bb0*/  BSYNC B1 ;  /* 0x0000000000017941 */ /* 0x000fea0003800000 */
.L_x_2494:
[----:B------:R-:W-:-:S03]  /*25bc0*/  UMOV UR4, 0xffffffff ;  /* 0xffffffff00047882 */ /* 0x000fc60000000000 */
[----:B------:R-:W-:Y:S05]  /*25bd0*/  BRA.DIV UR4, `(.L_x_2496) ;  /* 0x000000ba04707947 */ /* 0x000fea000b800000 */
[----:B---3--:R3:W4:Y:S04]  /*25be0*/  SHFL.IDX PT, R3, R27, 0x1, 0x1c1f ;  /* 0x003c1f001b037f89 */ /* 0x00872800000e0000 */
[----:B--2---:R3:W2:Y:S02]  /*25bf0*/  SHFL.IDX PT, R14, R26, 0x1, 0x1c1f ;  /* 0x003c1f001a0e7f89 */ /* 0x0046a400000e0000 */
.L_x_2756:
[----:B------:R-:W-:-:S13]  /*25c00*/  ISETP.GE.AND P0, PT, R24, R103, PT ;  /* 0x000000671800720c */ /* 0x000fda0003f06270 */
[----:B------:R-:W-:Y:S05]  /*25c10*/  @P0 BRA `(.L_x_2492) ;  /* 0x0000001000c00947 */ /* 0x000fea0003800000 */
[----:B------:R-:W-:Y:S01]  /*25c20*/  ULDC UR4, c[0x0][0xac8] ;  /* 0x0002b20000047ab9 */ /* 0x000fe20000000800 */
[----:B------:R-:W-:Y:S02]  /*25c30*/  SHF.R.S32.HI R0, RZ, 0x1f, R237 ;  /* 0x0000001fff007819 */ /* 0x000fe400000114ed */
[----:B------:R-:W-:Y:S02]  /*25c40*/  ISETP.GE.AND P1, PT, R208, UR4, PT ;  /* 0x00000004d0007c0c */ /* 0x000fe4000bf26270 */
[----:B------:R-:W-:Y:S02]  /*25c50*/  ISETP.GE.AND P3, PT, R29, UR4, PT ;  /* 0x000000041d007c0c */ /* 0x000fe4000bf66270 */
[----:B------:R-:W-:Y:S02]  /*25c60*/  ISETP.GE.AND P2, PT, R237, UR4, PT ;  /* 0x00000004ed007c0c */ /* 0x000fe4000bf46270 */
[----:B------:R-:W-:Y:S02]  /*25c70*/  SHF.R.S32.HI R4, RZ, 0x1f, R236 ;  /* 0x0000001fff047819 */ /* 0x000fe400000114ec */
[----:B------:R-:W-:-:S05]  /*25c80*/  SHF.R.S32.HI R15, RZ, 0x1f, R227 ;  /* 0x0000001fff0f7819 */ /* 0x000fca00000114e3 */
[----:B--2---:R-:W-:Y:S02]  /*25c90*/  @!P1 IMAD.MOV.U32 R2, RZ, RZ, R14 ;  /* 0x000000ffff029224 */ /* 0x004fe400078e000e */
[-C--:B------:R-:W-:Y:S01]  /*25ca0*/  @!P3 LEA R10, P0, R29, R14.reuse, 0x2 ;  /* 0x0000000e1d0ab211 */ /* 0x080fe200078010ff */
[----:B------:R-:W-:Y:S01]  /*25cb0*/  @!P1 IMAD.MOV.U32 R84, RZ, RZ, R52 ;  /* 0x000000ffff549224 */ /* 0x000fe200078e0034 */
[----:B------:R-:W-:Y:S01]  /*25cc0*/  @!P2 LEA R12, P4, R237, R14, 0x2 ;  /* 0x0000000eed0ca211 */ /* 0x000fe200078810ff */
[----:B----4-:R-:W-:Y:S01]  /*25cd0*/  @!P1 IMAD.WIDE R8, R208, 0x4, R2 ;  /* 0x00000004d0089825 */ /* 0x010fe200078e0202 */
[----:B------:R-:W-:Y:S02]  /*25ce0*/  @!P3 LEA.HI.X R11, R29, R3, R30, 0x2, P0 ;  /* 0x000000031d0bb211 */ /* 0x000fe400000f141e */
[----:B------:R-:W-:Y:S02]  /*25cf0*/  ISETP.GE.AND P0, PT, R236, UR4, PT ;  /* 0x00000004ec007c0c */ /* 0x000fe4000bf06270 */
[----:B------:R2:W-:Y:S01]  /*25d00*/  @!P1 ST.E.64 desc[UR54][R8.64], R84 ;  /* 0x0000005408009985 */ /* 0x0005e2000c101b36 */
[----:B------:R-:W-:-:S02]  /*25d10*/  ISETP.GE.AND P1, PT, R235, UR4, PT ;  /* 0x00000004eb007c0c */ /* 0x000fc4000bf26270 */
[----:B------:R-:W-:Y:S02]  /*25d20*/  @!P2 LEA.HI.X R13, R237, R3, R0, 0x2, P4 ;  /* 0x00000003ed0da211 */ /* 0x000fe400020f1400 */
[----:B------:R-:W-:Y:S02]  /*25d30*/  ISETP.GE.AND P4, PT, R234, UR4, PT ;  /* 0x00000004ea007c0c */ /* 0x000fe4000bf86270 */
[----:B------:R-:W-:-:S04]  /*25d40*/  SHF.R.S32.HI R0, RZ, 0x1f, R235 ;  /* 0x0000001fff007819 */ /* 0x000fc800000114eb */
[----:B------:R-:W-:Y:S01]  /*25d50*/  @!P0 LEA R20, P5, R236, R14, 0x2 ;  /* 0x0000000eec148211 */ /* 0x000fe200078a10ff */
[----:B--2---:R-:W-:-:S03]  /*25d60*/  @!P3 IMAD.MOV.U32 R8, RZ, RZ, R53 ;  /* 0x000000ffff08b224 */ /* 0x004fc600078e0035 */
[----:B------:R-:W-:Y:S01]  /*25d70*/  @!P0 LEA.HI.X R21, R236, R3, R4, 0x2, P5 ;  /* 0x00000003ec158211 */ /* 0x000fe200028f1404 */
[----:B------:R-:W-:Y:S01]  /*25d80*/  @!P3 IMAD.MOV.U32 R9, RZ, RZ, R86 ;  /* 0x000000ffff09b224 */ /* 0x000fe200078e0056 */
[----:B------:R-:W-:-:S04]  /*25d90*/  SHF.R.S32.HI R4, RZ, 0x1f, R234 ;  /* 0x0000001fff047819 */ /* 0x000fc800000114ea */
[----:B------:R2:W-:Y:S01]  /*25da0*/  @!P3 ST.E.64 desc[UR54][R10.64], R8 ;  /* 0x000000080a00b985 */ /* 0x0005e2000c101b36 */
[----:B------:R-:W-:Y:S01]  /*25db0*/  ISETP.GE.AND P3, PT, R233, UR4, PT ;  /* 0x00000004e9007c0c */ /* 0x000fe2000bf66270 */
[----:B--2---:R-:W-:Y:S02]  /*25dc0*/  @!P2 IMAD.MOV.U32 R8, RZ, RZ, R56 ;  /* 0x000000ffff08a224 */ /* 0x004fe400078e0038 */
[----:B------:R-:W-:Y:S02]  /*25dd0*/  @!P2 IMAD.MOV.U32 R9, RZ, RZ, R54 ;  /* 0x000000ffff09a224 */ /* 0x000fe400078e0036 */
[----:B------:R-:W-:-:S03]  /*25de0*/  @!P0 IMAD.MOV.U32 R54, RZ, RZ, R57 ;  /* 0x000000ffff368224 */ /* 0x000fc600078e0039 */
[----:B------:R2:W-:Y:S01]  /*25df0*/  @!P2 ST.E.64 desc[UR54][R12.64], R8 ;  /* 0x000000080c00a985 */ /* 0x0005e2000c101b36 */
[----:B------:R-:W-:-:S03]  /*25e00*/  @!P1 LEA R24, P2, R235, R14, 0x2 ;  /* 0x0000000eeb189211 */ /* 0x000fc600078410ff */
[----:B------:R4:W-:Y:S01]  /*25e10*/  @!P0 ST.E.64 desc[UR54][R20.64], R54 ;  /* 0x0000003614008985 */ /* 0x0009e2000c101b36 */
[-C--:B-1----:R-:W-:Y:S02]  /*25e20*/  @!P1 LEA.HI.X R25, R235, R3.reuse, R0, 0x2, P2 ;  /* 0x00000003eb199211 */ /* 0x082fe400010f1400 */
[----:B------:R-:W-:Y:S02]  /*25e30*/  ISETP.GE.AND P2, PT, R232, UR4, PT ;  /* 0x00000004e8007c0c */ /* 0x000fe4000bf46270 */
[C---:B------:R-:W-:Y:S02]  /*25e40*/  @!P4 LEA R10, P0, R234.reuse, R14, 0x2 ;  /* 0x0000000eea0ac211 */ /* 0x040fe400078010ff */
[----:B------:R-:W-:Y:S02]  /*25e50*/  SHF.R.S32.HI R0, RZ, 0x1f, R233 ;  /* 0x0000001fff007819 */ /* 0x000fe400000114e9 */
[----:B------:R-:W-:Y:S01]  /*25e60*/  @!P4 LEA.HI.X R11, R234, R3, R4, 0x2, P0 ;  /* 0x00000003ea0bc211 */ /* 0x000fe200000f1404 */
[----:B--2---:R-:W-:Y:S01]  /*25e70*/  @!P1 IMAD.MOV.U32 R9, RZ, RZ, R58 ;  /* 0x000000ffff099224 */ /* 0x004fe200078e003a */
[----:B------:R-:W-:Y:S01]  /*25e80*/  @!P1 MOV R8, R66 ;  /* 0x0000004200089202 */ /* 0x000fe20000000f00 */
[----:B------:R-:W-:Y:S01]  /*25e90*/  @!P4 IMAD.MOV.U32 R58, RZ, RZ, R67 ;  /* 0x000000ffff3ac224 */ /* 0x000fe200078e0043 */
[----:B------:R-:W-:-:S02]  /*25ea0*/  @!P3 LEA R12, P5, R233, R14, 0x2 ;  /* 0x0000000ee90cb211 */ /* 0x000fc400078a10ff */
[----:B------:R-:W-:Y:S01]  /*25eb0*/  ISETP.GE.AND P0, PT, R230, UR4, PT ;  /* 0x00000004e6007c0c */ /* 0x000fe2000bf06270 */
[----:B------:R1:W-:Y:S01]  /*25ec0*/  @!P1 ST.E.64 desc[UR54][R24.64], R8 ;  /* 0x0000000818009985 */ /* 0x0003e2000c101b36 */
[----:B------:R-:W-:Y:S02]  /*25ed0*/  ISETP.GE.AND P1, PT, R231, UR4, PT ;  /* 0x00000004e7007c0c */ /* 0x000fe4000bf26270 */
[----:B------:R-:W-:Y:S01]  /*25ee0*/  @!P3 LEA.HI.X R13, R233, R3, R0, 0x2, P5 ;  /* 0x00000003e90db211 */ /* 0x000fe200028f1400 */
[----:B------:R-:W-:Y:S01]  /*25ef0*/  @!P4 ST.E.64 desc[UR54][R10.64], R58 ;  /* 0x0000003a0a00c985 */ /* 0x000fe2000c101b36 */
[----:B------:R-:W-:Y:S02]  /*25f00*/  SHF.R.S32.HI R0, RZ, 0x1f, R232 ;  /* 0x0000001fff007819 */ /* 0x000fe400000114e8 */
[----:B----4-:R-:W-:Y:S02]  /*25f10*/  @!P2 LEA R20, P4, R232, R14, 0x2 ;  /* 0x0000000ee814a211 */ /* 0x010fe400078810ff */
[----:B------:R-:W-:-:S02]  /*25f20*/  SHF.R.S32.HI R4, RZ, 0x1f, R229 ;  /* 0x0000001fff047819 */ /* 0x000fc400000114e5 */
[-C--:B------:R-:W-:Y:S02]  /*25f30*/  @!P2 LEA.HI.X R21, R232, R3.reuse, R0, 0x2, P4 ;  /* 0x00000003e815a211 */ /* 0x080fe400020f1400 */
[----:B------:R-:W-:Y:S01]  /*25f40*/  SHF.R.S32.HI R0, RZ, 0x1f, R231 ;  /* 0x0000001fff007819 */ /* 0x000fe200000114e7 */
[----:B-1----:R-:W-:Y:S01]  /*25f50*/  @!P3 IMAD.MOV.U32 R8, RZ, RZ, R70 ;  /* 0x000000ffff08b224 */ /* 0x002fe200078e0046 */
[CC--:B------:R-:W-:Y:S01]  /*25f60*/  @!P1 LEA R24, P5, R231.reuse, R14.reuse, 0x2 ;  /* 0x0000000ee7189211 */ /* 0x0c0fe200078a10ff */
[----:B------:R-:W-:Y:S01]  /*25f70*/  @!P3 IMAD.MOV.U32 R9, RZ, RZ, R68 ;  /* 0x000000ffff09b224 */ /* 0x000fe200078e0044 */
[----:B0--3--:R-:W-:Y:S01]  /*25f80*/  @!P0 LEA R26, P4, R230, R14, 0x2 ;  /* 0x0000000ee61a8211 */ /* 0x009fe200078810ff */
[----:B------:R-:W-:Y:S01]  /*25f90*/  @!P2 IMAD.MOV.U32 R68, RZ, RZ, R71 ;  /* 0x000000ffff44a224 */ /* 0x000fe200078e0047 */
[----:B------:R-:W-:Y:S02]  /*25fa0*/  @!P1 LEA.HI.X R25, R231, R3, R0, 0x2, P5 ;  /* 0x00000003e7199211 */ /* 0x000fe400028f1400 */
[----:B------:R0:W-:Y:S01]  /*25fb0*/  @!P3 ST.E.64 desc[UR54][R12.64], R8 ;  /* 0x000000080c00b985 */ /* 0x0001e2000c101b36 */
[----:B------:R-:W-:-:S02]  /*25fc0*/  ISETP.GE.AND P3, PT, R229, UR4, PT ;  /* 0x00000004e5007c0c */ /* 0x000fc4000bf66270 */
[----:B------:R-:W-:Y:S01]  /*25fd0*/  SHF.R.S32.HI R0, RZ, 0x1f, R230 ;  /* 0x0000001fff007819 */ /* 0x000fe200000114e6 */
[----:B------:R-:W-:Y:S01]  /*25fe0*/  @!P2 ST.E.64 desc[UR54][R20.64], R68 ;  /* 0x000000441400a985 */ /* 0x000fe2000c101b36 */
[----:B------:R-:W-:Y:S02]  /*25ff0*/  ISETP.GE.AND P2, PT, R228, UR4, PT ;  /* 0x00000004e4007c0c */ /* 0x000fe4000bf46270 */
[----:B------:R-:W-:Y:S02]  /*26000*/  @!P0 LEA.HI.X R27, R230, R3, R0, 0x2, P4 ;  /* 0x00000003e61b8211 */ /* 0x000fe400020f1400 */
[----:B------:R-:W-:Y:S02]  /*26010*/  ISETP.GE.AND P4, PT, R227, UR4, PT ;  /* 0x00000004e3007c0c */ /* 0x000fe4000bf86270 */
[----:B------:R-:W-:Y:S02]  /*26020*/  ISETP.GE.AND P5, PT, R226, UR4, PT ;  /* 0x00000004e2007c0c */ /* 0x000fe4000bfa6270 */
[----:B------:R-:W-:Y:S01]  /*26030*/  SHF.R.S32.HI R0, RZ, 0x1f, R228 ;  /* 0x0000001fff007819 */ /* 0x000fe200000114e4 */
[----:B0-----:R-:W-:-:S02]  /*26040*/  @!P1 IMAD.MOV.U32 R8, RZ, RZ, R74 ;  /* 0x000000ffff089224 */ /* 0x001fc400078e004a */
[----:B------:R-:W-:Y:S01]  /*26050*/  @!P1 IMAD.MOV.U32 R9, RZ, RZ, R72 ;  /* 0x000000ffff099224 */ /* 0x000fe200078e0048 */
[----:B------:R-:W-:Y:S01]  /*26060*/  @!P0 MOV R72, R75 ;  /* 0x0000004b00488202 */ /* 0x000fe20000000f00 */
[----:B------:R-:W-:Y:S02]  /*26070*/  @!P3 IMAD.MOV.U32 R77, RZ, RZ, R76 ;  /* 0x000000ffff4db224 */ /* 0x000fe400078e004c */
[----:B------:R-:W-:Y:S01]  /*26080*/  @!P3 IMAD.MOV.U32 R76, RZ, RZ, R90 ;  /* 0x000000ffff4cb224 */ /* 0x000fe200078e005a */
[----:B------:R0:W-:Y:S01]  /*26090*/  @!P1 ST.E.64 desc[UR54][R24.64], R8 ;  /* 0x0000000818009985 */ /* 0x0001e2000c101b36 */
[----:B------:R-:W-:Y:S01]  /*260a0*/  @!P3 LEA R10, P1, R229, R14, 0x2 ;  /* 0x0000000ee50ab211 */ /* 0x000fe200078210ff */
[----:B------:R-:W-:Y:S02]  /*260b0*/  @!P2 IMAD.MOV.U32 R86, RZ, RZ, R91 ;  /* 0x000000ffff56a224 */ /* 0x000fe400078e005b */
[----:B------:R1:W-:Y:S01]  /*260c0*/  @!P0 ST.E.64 desc[UR54][R26.64], R72 ;  /* 0x000000481a008985 */ /* 0x0003e2000c101b36 */
[----:B------:R-:W-:-:S02]  /*260d0*/  ISETP.GE.AND P0, PT, R225, UR4, PT ;  /* 0x00000004e1007c0c */ /* 0x000fc4000bf06270 */
[-C--:B------:R-:W-:Y:S02]  /*260e0*/  @!P3 LEA.HI.X R11, R229, R3.reuse, R4, 0x2, P1 ;  /* 0x00000003e50bb211 */ /* 0x080fe400008f1404 */
[CC--:B------:R-:W-:Y:S02]  /*260f0*/  @!P2 LEA R12, P1, R228.reuse, R14.reuse, 0x2 ;  /* 0x0000000ee40ca211 */ /* 0x0c0fe400078210ff */
[----:B------:R-:W-:Y:S01]  /*26100*/  SHF.R.S32.HI R4, RZ, 0x1f, R226 ;  /* 0x0000001fff047819 */ /* 0x000fe200000114e2 */
[----:B------:R2:W-:Y:S01]  /*26110*/  @!P3 ST.E.64 desc[UR54][R10.64], R76 ;  /* 0x0000004c0a00b985 */ /* 0x0005e2000c101b36 */
[----:B------:R-:W-:Y:S01]  /*26120*/  @!P2 LEA.HI.X R13, R228, R3, R0, 0x2, P1 ;  /* 0x00000003e40da211 */ /* 0x000fe200008f1400 */
[----:B0-----:R-:W-:Y:S01]  /*26130*/  @!P4 IMAD.MOV.U32 R8, RZ, RZ, R94 ;  /* 0x000000ffff08c224 */ /* 0x001fe200078e005e */
[-C--:B------:R-:W-:Y:S01]  /*26140*/  @!P4 LEA R20, P1, R227, R14.reuse, 0x2 ;  /* 0x0000000ee314c211 */ /* 0x080fe200078210ff */
[----:B------:R-:W-:Y:S01]  /*26150*/  @!P4 IMAD.MOV.U32 R9, RZ, RZ, R92 ;  /* 0x000000ffff09c224 */ /* 0x000fe200078e005c */
[----:B------:R-:W-:Y:S01]  /*26160*/  SHF.R.S32.HI R0, RZ, 0x1f, R225 ;  /* 0x0000001fff007819 */ /* 0x000fe200000114e1 */
[----:B------:R2:W-:Y:S01]  /*26170*/  @!P2 ST.E.64 desc[UR54][R12.64], R86 ;  /* 0x000000560c00a985 */ /* 0x0005e2000c101b36 */
[-C--:B------:R-:W-:Y:S01]  /*26180*/  @!P5 LEA R24, P2, R226, R14.reuse, 0x2 ;  /* 0x0000000ee218d211 */ /* 0x080fe200078410ff */
[----:B------:R-:W-:Y:S01]  /*26190*/  @!P5 IMAD.MOV.U32 R92, RZ, RZ, R95 ;  /* 0x000000ffff5cd224 */ /* 0x000fe200078e005f */
[----:B-1----:R-:W-:-:S02]  /*261a0*/  @!P0 LEA R26, P3, R225, R14, 0x2 ;  /* 0x0000000ee11a8211 */ /* 0x002fc400078610ff */
        /* <DEDUP_REMOVED lines=13> */
.L_x_2478:
[----:B------:R-:W-:Y:S01]  /*26280*/  ULDC.64 UR6, c[0x0][0xc08] ;  /* 0x0003020000067ab9 */ /* 0x000fe20000000a00 */
[----:B------:R-:W-:Y:S01]  /*26290*/  ULDC.64 UR4, c[0x0][0xc00] ;  /* 0x0003000000047ab9 */ /* 0x000fe20000000a00 */
[----:B------:R-:W-:Y:S01]  /*262a0*/  ISETP.NE.U32.AND P1, PT, RZ, UR6, PT ;  /* 0x00000006ff007c0c */ /* 0x000fe2000bf25070 */
[----:B------:R-:W-:Y:S01]  /*262b0*/  IMAD.MOV.U32 R25, RZ, RZ, RZ ;  /* 0x000000ffff197224 */ /* 0x000fe200078e00ff */
[----:B------:R-:W-:Y:S02]  /*262c0*/  ISETP.NE.U32.AND P0, PT, RZ, UR4, PT ;  /* 0x00000004ff007c0c */ /* 0x000fe4000bf05070 */
[----:B------:R-:W-:Y:S02]  /*262d0*/  ISETP.NE.AND.EX P1, PT, RZ, UR7, PT, P1 ;  /* 0x00000007ff007c0c */ /* 0x000fe4000bf25310 */
[----:B------:R-:W-:Y:S02]  /*262e0*/  IADD3 R2, P2, R218, UR4, RZ ;  /* 0x00000004da027c10 */ /* 0x000fe4000ff5e0ff */
[----:B------:R-:W-:-:S02]  /*262f0*/  ISETP.NE.AND.EX P0, PT, RZ, UR5, PT, P0 ;  /* 0x00000005ff007c0c */ /* 0x000fc4000bf05300 */
[----:B------:R-:W-:Y:S01]  /*26300*/  IADD3.X R3, R219, UR5, RZ, P2, !PT ;  /* 0x00000005db037c10 */ /* 0x000fe200097fe4ff */
[----:B------:R-:W-:Y:S02]  /*26310*/  ULDC UR4, c[0x0][0xa88] ;  /* 0x0002a20000047ab9 */ /* 0x000fe40000000800 */
[----:B--2---:R-:W-:-:S04]  /*26320*/  MOV R4, UR4 ;  /* 0x0000000400047c02 */ /* 0x004fc80008000f00 */
[----:B------:R-:W-:-:S04]  /*26330*/  @P1 IADD3 R218, P2, R218, UR6, RZ ;  /* 0x00000006dada1c10 */ /* 0x000fc8000ff5e0ff */
[----:B------:R-:W-:Y:S01]  /*26340*/  @P1 IADD3.X R219, R219, UR7, RZ, P2, !PT ;  /* 0x00000007dbdb1c10 */ /* 0x000fe200097fe4ff */
[----:B------:R2:W5:Y:S04]  /*26350*/  @P0 LDG.E R25, desc[UR54][R2.64] ;  /* 0x0000003602190981 */ /* 0x000568000c1e1900 */
[----:B------:R2:W5:Y:S01]  /*26360*/  @P1 LDG.E R4, desc[UR54][R218.64] ;  /* 0x00000036da041981 */ /* 0x000562000c1e1900 */
[----:B------:R-:W3:Y:S01]  /*26370*/  S2R R28, SR_TID.X ;  /* 0x00000000001c7919 */ /* 0x000ee20000002100 */
[----:B-1----:R-:W-:Y:S01]  /*26380*/  ISETP.GT.AND P2, PT, R217, 0x1, PT ;  /* 0x00000001d900780c */ /* 0x002fe20003f44270 */
[----:B---3--:R-:W-:-:S05]  /*26390*/  VIADD R0, R28, 0xffffff80 ;  /* 0xffffff801c007836 */ /* 0x008fca0000000000 */
[----:B------:R-:W-:Y:S01]  /*263a0*/  ISETP.GT.AND P3, PT, R0, 0x7f, PT ;  /* 0x0000007f0000780c */ /* 0x000fe20003f64270 */
[----:B--2---:R-:W-:-:S12]  /*263b0*/  @P1 BRA `(.L_x_2497) ;  /* 0x0000000000101947 */ /* 0x004fd80003800000 */
[----:B------:R-:W-:Y:S05]  /*263c0*/  @!P0 BRA `(.L_x_2497) ;  /* 0x00000000000c8947 */ /* 0x000fea0003800000 */
[----:B------:R-:W2:Y:S04]  /*263d0*/  LDG.E R9, desc[UR54][R2.64] ;  /* 0x0000003602097981 */ /* 0x000ea8000c1e1900 */
[----:B-----5:R-:W2:Y:S02]  /*263e0*/  LDG.E R4, desc[UR54][R2.64+0x4] ;  /* 0x0000043602047981 */ /* 0x020ea4000c1e1900 */
[----:B--2---:R-:W-:-:S07]  /*263f0*/  IMAD.IADD R4, R4, 0x1, -R9 ;  /* 0x0000000104047824 */ /* 0x004fce00078e0a09 */
.L_x_2497:
[----:B------:R-:W-:Y:S01]  /*26400*/  BSSY B1, `(.L_x_2498) ;  /* 0x0000035000017945 */ /* 0x000fe20003800000 */
[----:B------:R-:W-:Y:S02]  /*26410*/  SEL R29, R212, RZ, !P0 ;  /* 0x000000ffd41d7207 */ /* 0x000fe40004000000 */
[----:B------:R-:W-:Y:S02]  /*26420*/  SEL R220, R220, RZ, !P0 ;  /* 0x000000ffdcdc7207 */ /* 0x000fe40004000000 */
[----:B-----5:R-:W-:Y:S01]  /*26430*/  SHF.R.S32.HI R24, RZ, 0x1f, R25 ;  /* 0x0000001fff187819 */ /* 0x020fe20000011419 */
[----:B------:R-:W-:Y:S06]  /*26440*/  @P3 BRA `(.L_x_2499) ;  /* 0x0000000000c03947 */ /* 0x000fec0003800000 */
[----:B------:R-:W1:Y:S01]  /*26450*/  LDC R33, c[0x0][0xbe8] ;  /* 0x0002fa00ff217b82 */ /* 0x000e620000000800 */
[----:B------:R-:W-:Y:S01]  /*26460*/  IADD3 R31, R204, -0x80, R28 ;  /* 0xffffff80cc1f7810 */ /* 0x000fe20007ffe01c */
[----:B-1----:R-:W-:-:S05]  /*26470*/  IMAD R0, R4, R33, RZ ;  /* 0x0000002104007224 */ /* 0x002fca00078e02ff */
[----:B------:R-:W-:-:S13]  /*26480*/  ISETP.GE.AND P0, PT, R31, R0, PT ;  /* 0x000000001f00720c */ /* 0x000fda0003f06270 */
[----:B------:R-:W-:Y:S05]  /*26490*/  @P0 BRA `(.L_x_2499) ;  /* 0x0000000000ac0947 */ /* 0x000fea0003800000 */
[----:B------:R-:W-:Y:S01]  /*264a0*/  IMAD.MOV.U32 R0, RZ, RZ, 0x9b8 ;  /* 0x000009b8ff007424 */ /* 0x000fe200078e00ff */
[----:B------:R-:W-:Y:S01]  /*264b0*/  ISETP.GT.AND P3, PT, R217, 0x1, PT ;  /* 0x00000001d900780c */ /* 0x000fe20003f64270 */
[----:B------:R-:W1:Y:S01]  /*264c0*/  LDC.64 R2, c[0x0][0xba8] ;  /* 0x0002ea00ff027b82 */ /* 0x000e620000000a00 */
[----:B------:R-:W-:Y:S01]  /*264d0*/  ISETP.NE.AND P0, PT, R33, 0x1, PT ;  /* 0x000000012100780c */ /* 0x000fe20003f05270 */
[----:B------:R-:W-:Y:S01]  /*264e0*/  IMAD.MOV.U32 R27, RZ, RZ, R31 ;  /* 0x000000ffff1b7224 */ /* 0x000fe200078e001f */
[----:B------:R-:W-:-:S05]  /*264f0*/  SEL R26, R0, 0x978, P3 ;  /* 0x00000978001a7807 */ /* 0x000fca0001800000 */
[----:B------:R-:W2:Y:S08]  /*26500*/  LDC.64 R12, c[0x0][R26+0x220] ;  /* 0x000088001a0c7b82 */ /* 0x000eb00000000a00 */
[----:B------:R-:W3:Y:S08]  /*26510*/  LDC.64 R8, c[0x0][R26+0x218] ;  /* 0x000086001a087b82 */ /* 0x000ef00000000a00 */
[----:B------:R-:W4:Y:S08]  /*26520*/  LDC.64 R14, c[0x0][R26+0x228] ;  /* 0x00008a001a0e7b82 */ /* 0x000f300000000a00 */
[----:B------:R-:W5:Y:S08]  /*26530*/  LDC.64 R10, c[0x0][R26+0x210] ;  /* 0x000084001a0a7b82 */ /* 0x000f700000000a00 */
[----:B------:R-:W0:Y:S08]  /*26540*/  @P0 LDC R0, c[0x0][0xbec] ;  /* 0x0002fb00ff000b82 */ /* 0x000e300000000800 */
[----:B------:R-:W4:Y:S01]  /*26550*/  @P0 LDC R37, c[0x0][0xbf0] ;  /* 0x0002fc00ff250b82 */ /* 0x000f220000000800 */
[----:B--2---:R-:W-:-:S07]  /*26560*/  IMAD R13, R13, R29, RZ ;  /* 0x0000001d0d0d7224 */ /* 0x004fce00078e02ff */
[----:B-1----:R-:W1:Y:S01]  /*26570*/  @!P3 LDC R2, c[0x0][0xb50] ;  /* 0x0002d400ff02bb82 */ /* 0x002e620000000800 */
[----:B------:R-:W-:Y:S02]  /*26580*/  IMAD R13, R12, R220, R13 ;  /* 0x000000dc0c0d7224 */ /* 0x000fe400078e020d */
[----:B0-----:R-:W-:-:S05]  /*26590*/  @P0 IMAD.HI.U32 R0, R31, R0, RZ ;  /* 0x000000001f000227 */ /* 0x001fca00078e00ff */
[----:B------:R-:W0:Y:S01]  /*265a0*/  @!P3 LDC R3, c[0x0][0xb54] ;  /* 0x0002d500ff03bb82 */ /* 0x000e220000000800 */
[-C--:B---3--:R-:W-:Y:S02]  /*265b0*/  IMAD R35, R9, R209.reuse, RZ ;  /* 0x000000d109237224 */ /* 0x088fe400078e02ff */
[----:B------:R-:W-:Y:S01]  /*265c0*/  IMAD.WIDE.U32 R20, R8, R209, RZ ;  /* 0x000000d108147225 */ /* 0x000fe200078e00ff */
[----:B----4-:R-:W-:-:S03]  /*265d0*/  @P0 SHF.R.U32.HI R27, RZ, R37, R0 ;  /* 0x00000025ff1b0219 */ /* 0x010fc60000011600 */
[----:B------:R-:W-:Y:S01]  /*265e0*/  IMAD.WIDE.U32 R8, R12, R29, RZ ;  /* 0x0000001d0c087225 */ /* 0x000fe200078e00ff */
[----:B------:R-:W-:-:S03]  /*265f0*/  SEL R37, R222, RZ, P3 ;  /* 0x000000ffde257207 */ /* 0x000fc60001800000 */
[----:B------:R-:W-:Y:S01]  /*26600*/  IMAD.IADD R21, R35, 0x1, R21 ;  /* 0x0000000123157824 */ /* 0x000fe200078e0215 */
[----:B------:R-:W-:Y:S01]  /*26610*/  IADD3 R20, P0, P1, R8, R20, R25 ;  /* 0x0000001408147210 */ /* 0x000fe2000791e019 */
[----:B------:R-:W-:Y:S02]  /*26620*/  IMAD.MOV R0, RZ, RZ, -R27 ;  /* 0x000000ffff007224 */ /* 0x000fe400078e0a1b */
[----:B------:R-:W-:Y:S02]  /*26630*/  IMAD.IADD R12, R9, 0x1, R13 ;  /* 0x00000001090c7824 */ /* 0x000fe400078e020d */
[----:B------:R-:W-:-:S04]  /*26640*/  IMAD.WIDE.U32 R8, R14, R37, RZ ;  /* 0x000000250e087225 */ /* 0x000fc800078e00ff */
[----:B------:R-:W-:Y:S02]  /*26650*/  IMAD R15, R15, R37, RZ ;  /* 0x000000250f0f7224 */ /* 0x000fe400078e02ff */
[----:B------:R-:W-:Y:S01]  /*26660*/  IMAD R13, R33, R0, R31 ;  /* 0x00000000210d7224 */ /* 0x000fe200078e021f */
[----:B------:R-:W-:Y:S02]  /*26670*/  IADD3.X R0, R12, R21, R24, P0, P1 ;  /* 0x000000150c007210 */ /* 0x000fe400007e2418 */
[----:B------:R-:W-:Y:S02]  /*26680*/  IADD3 R8, P0, P1, R27, R20, R8 ;  /* 0x000000141b087210 */ /* 0x000fe4000791e008 */
[----:B------:R-:W-:Y:S02]  /*26690*/  IADD3 R9, R15, R9, RZ ;  /* 0x000000090f097210 */ /* 0x000fe40007ffe0ff */
[----:B------:R-:W-:Y:S02]  /*266a0*/  SHF.R.S32.HI R27, RZ, 0x1f, R27 ;  /* 0x0000001fff1b7819 */ /* 0x000fe4000001141b */
[----:B------:R-:W-:-:S02]  /*266b0*/  SHF.R.S32.HI R15, RZ, 0x1f, R13 ;  /* 0x0000001fff0f7819 */ /* 0x000fc4000001140d */
[----:B------:R-:W-:Y:S01]  /*266c0*/  IADD3.X R9, R27, R0, R9, P0, P1 ;  /* 0x000000001b097210 */ /* 0x000fe200007e2409 */
[----:B-----5:R-:W-:-:S04]  /*266d0*/  IMAD R0, R11, R13, RZ ;  /* 0x0000000d0b007224 */ /* 0x020fc800078e02ff */
[C---:B------:R-:W-:Y:S02]  /*266e0*/  IMAD R15, R10.reuse, R15, R0 ;  /* 0x0000000f0a0f7224 */ /* 0x040fe400078e0200 */
[----:B------:R-:W-:-:S04]  /*266f0*/  IMAD.WIDE.U32 R8, R10, R13, R8 ;  /* 0x0000000d0a087225 */ /* 0x000fc800078e0008 */
[----:B------:R-:W-:Y:S01]  /*26700*/  IMAD.IADD R0, R9, 0x1, R15 ;  /* 0x0000000109007824 */ /* 0x000fe200078e020f */
[----:B-1----:R-:W-:Y:S01]  /*26710*/  LEA R2, P0, R8, R2, 0x2 ;  /* 0x0000000208027211 */ /* 0x002fe200078010ff */
[----:B------:R-:W-:-:S03]  /*26720*/  IMAD.MOV.U32 R9, RZ, RZ, -0x800000 ;  /* 0xff800000ff097424 */ /* 0x000fc600078e00ff */
[----:B0-----:R-:W-:-:S05]  /*26730*/  LEA.HI.X R3, R8, R3, R0, 0x2, P0 ;  /* 0x0000000308037211 */ /* 0x001fca00000f1400 */
[----:B------:R1:W-:Y:S04]  /*26740*/  STG.E desc[UR54][R2.64], R9 ;  /* 0x0000000902007986 */ /* 0x0003e8000c101936 */
.L_x_2499:
[----:B------:R-:W-:Y:S05]  /*26750*/  BSYNC B1 ;  /* 0x0000000000017941 */ /* 0x000fea0003800000 */
.L_x_2498:
[----:B------:R-:W-:Y:S05]  /*26760*/  @P2 BRA `(.L_x_2492) ;  /* 0x0000000400ec2947 */ /* 0x000fea0003800000 */
[----:B------:R-:W2:Y:S01]  /*26770*/  LDC R21, c[0x0][0xbe8] ;  /* 0x0002fa00ff157b82 */ /* 0x000ea20000000800 */
[C---:B------:R-:W-:Y:S01]  /*26780*/  VIADD R10, R28.reuse, 0xffffff80 ;  /* 0xffffff801c0a7836 */ /* 0x040fe20000000000 */
[----:B------:R-:W-:Y:S01]  /*26790*/  ULDC.64 UR4, c[0x0][0xaa0] ;  /* 0x0002a80000047ab9 */ /* 0x000fe20000000a00 */
[----:B------:R-:W-:Y:S01]  /*267a0*/  VIADD R20, R28, 0xffffff80 ;  /* 0xffffff801c147836 */ /* 0x000fe20000000000 */
[----:B------:R-:W-:Y:S01]  /*267b0*/  ULDC.64 UR6, c[0x0][0xaf0] ;  /* 0x0002bc0000067ab9 */ /* 0x000fe20000000a00 */
[----:B------:R-:W-:Y:S01]  /*267c0*/  IMAD R0, R24, UR4, RZ ;  /* 0x0000000418007c24 */ /* 0x000fe2000f8e02ff */
[----:B------:R-:W-:Y:S01]  /*267d0*/  SHF.R.S32.HI R10, RZ, 0x1f, R10 ;  /* 0x0000001fff0a7819 */ /* 0x000fe2000001140a */
[----:B-1----:R-:W-:-:S03]  /*267e0*/  IMAD.WIDE.U32 R2, R25, UR4, RZ ;  /* 0x0000000419027c25 */ /* 0x002fc6000f8e00ff */
[----:B------:R-:W-:Y:S01]  /*267f0*/  LEA.HI R10, R10, R20, RZ, 0x3 ;  /* 0x000000140a0a7211 */ /* 0x000fe200078f18ff */
[----:B------:R-:W-:Y:S01]  /*26800*/  IMAD R9, R25, UR5, R0 ;  /* 0x0000000519097c24 */ /* 0x000fe2000f8e0200 */
[----:B------:R-:W-:Y:S02]  /*26810*/  ULDC.64 UR4, c[0x0][0xae8] ;  /* 0x0002ba0000047ab9 */ /* 0x000fe40000000a00 */
[----:B------:R-:W-:Y:S01]  /*26820*/  SHF.R.S32.HI R10, RZ, 0x3, R10 ;  /* 0x00000003ff0a7819 */ /* 0x000fe2000001140a */
[----:B------:R-:W-:-:S04]  /*26830*/  IMAD.IADD R3, R3, 0x1, R9 ;  /* 0x0000000103037824 */ /* 0x000fc800078e0209 */
[----:B------:R-:W-:Y:S02]  /*26840*/  IMAD R11, R216, 0x20, R10 ;  /* 0x00000020d80b7824 */ /* 0x000fe400078e020a */
[----:B------:R-:W-:Y:S01]  /*26850*/  IMAD.WIDE.U32 R2, R209, UR4, R2 ;  /* 0x00000004d1027c25 */ /* 0x000fe2000f8e0002 */
[----:B--2---:R-:W-:-:S03]  /*26860*/  ISETP.NE.AND P0, PT, R21, 0x1, PT ;  /* 0x000000011500780c */ /* 0x004fc60003f05270 */
[----:B------:R-:W-:Y:S02]  /*26870*/  IMAD.IADD R13, R204, 0x1, R11 ;  /* 0x00000001cc0d7824 */ /* 0x000fe400078e020b */
[----:B------:R-:W-:Y:S01]  /*26880*/  IMAD R3, R209, UR5, R3 ;  /* 0x00000005d1037c24 */ /* 0x000fe2000f8e0203 */
[----:B------:R-:W-:Y:S02]  /*26890*/  ULDC.64 UR4, c[0x0][0xae0] ;  /* 0x0002b80000047ab9 */ /* 0x000fe40000000a00 */
[----:B------:R-:W-:Y:S01]  /*268a0*/  MOV R9, R13 ;  /* 0x0000000d00097202 */ /* 0x000fe20000000f00 */
[----:B------:R-:W-:-:S04]  /*268b0*/  IMAD.WIDE.U32 R2, R29, UR6, R2 ;  /* 0x000000061d027c25 */ /* 0x000fc8000f8e0002 */
[----:B------:R-:W1:Y:S08]  /*268c0*/  @P0 LDC R8, c[0x0][0xbec] ;  /* 0x0002fb00ff080b82 */ /* 0x000e700000000800 */
[----:B------:R-:W2:Y:S01]  /*268d0*/  @P0 LDC R15, c[0x0][0xbf0] ;  /* 0x0002fc00ff0f0b82 */ /* 0x000ea20000000800 */
[----:B-1----:R-:W-:-:S04]  /*268e0*/  @P0 IMAD.HI.U32 R0, R13, R8, RZ ;  /* 0x000000080d000227 */ /* 0x002fc800078e00ff */
[----:B------:R-:W-:Y:S01]  /*268f0*/  IMAD R8, R220, UR6, RZ ;  /* 0x00000006dc087c24 */ /* 0x000fe2000f8e02ff */
[----:B--2---:R-:W-:-:S03]  /*26900*/  @P0 SHF.R.U32.HI R9, RZ, R15, R0 ;  /* 0x0000000fff090219 */ /* 0x004fc60000011600 */
        /* <DEDUP_REMOVED lines=20> */
[----:B------:R1:W2:Y:S04]  /*26a50*/  SHFL.IDX PT, R0, R3, RZ, 0x181f ;  /* 0x00181fff03007589 */ /* 0x0002a800000e0000 */
[----:B------:R1:W3:Y:S02]  /*26a60*/  SHFL.IDX PT, R14, R2, RZ, 0x181f ;  /* 0x00181fff020e7589 */ /* 0x0002e400000e0000 */
.L_x_2759:
        /* <DEDUP_REMOVED lines=10> */
[-C--:B---3--:R-:W-:Y:S02]  /*26b10*/  @!P2 LEA R8, P0, R207, R14.reuse, 0x1 ;  /* 0x0000000ecf08a211 */ /* 0x088fe400078008ff */
[----:B------:R-:W-:Y:S02]  /*26b20*/  @!P3 LEA R14, P1, R215, R14, 0x1 ;  /* 0x0000000ed70eb211 */ /* 0x000fe400078208ff */
[-C--:B--2---:R-:W-:Y:S02]  /*26b30*/  @!P2 LEA.HI.X R9, R207, R0.reuse, R11, 0x1, P0 ;  /* 0x00000000cf09a211 */ /* 0x084fe400000f0c0b */
[----:B------:R-:W-:-:S03]  /*26b40*/  @!P3 LEA.HI.X R15, R215, R0, R10, 0x1, P1 ;  /* 0x00000000d70fb211 */ /* 0x000fc600008f0c0a */
[----:B------:R4:W-:Y:S04]  /*26b50*/  @!P2 ST.E.128 desc[UR54][R8.64], RZ ;  /* 0x000000ff0800a985 */ /* 0x0009e8000c101d36 */
[----:B------:R4:W-:Y:S02]  /*26b60*/  @!P3 ST.E.128 desc[UR54][R14.64], RZ ;  /* 0x000000ff0e00b985 */ /* 0x0009e4000c101d36 */
.L_x_2502:
[----:B------:R-:W-:Y:S05]  /*26b70*/  BSYNC B1 ;  /* 0x0000000000017941 */ /* 0x000fea0003800000 */
.L_x_2501:
[----:B------:R-:W-:-:S03]  /*26b80*/  UMOV UR4, 0xffffffff ;  /* 0xffffffff00047882 */ /* 0x000fc60000000000 */
[----:B------:R-:W-:Y:S05]  /*26b90*/  BRA.DIV UR4, `(.L_x_2503) ;  /* 0x000000aa04fc7947 */ /* 0x000fea000b800000 */
[----:B--2---:R2:W0:Y:S04]  /*26ba0*/  SHFL.IDX PT, R0, R3, 0x1, 0x181f ;  /* 0x00381f0003007f89 */ /* 0x00442800000e0000 */
[----:B---34-:R2:W3:Y:S02]  /*26bb0*/  SHFL.IDX PT, R14, R2, 0x1, 0x181f ;  /* 0x00381f00020e7f89 */ /* 0x0184e400000e0000 */
.L_x_2763:
        /* <DEDUP_REMOVED lines=11> */
[-C--:B0-----:R-:W-:Y:S02]  /*26c70*/  @!P2 LEA.HI.X R9, R207, R0.reuse, R11, 0x1, P0 ;  /* 0x00000000cf09a211 */ /* 0x081fe400000f0c0b */
[----:B------:R-:W-:-:S03]  /*26c80*/  @!P3 LEA.HI.X R15, R215, R0, R10, 0x1, P1 ;  /* 0x00000000d70fb211 */ /* 0x000fc600008f0c0a */
[----:B------:R4:W-:Y:S04]  /*26c90*/  @!P2 ST.E.128 desc[UR54][R8.64], RZ ;  /* 0x000000ff0800a985 */ /* 0x0009e8000c101d36 */
[----:B------:R4:W-:Y:S02]  /*26ca0*/  @!P3 ST.E.128 desc[UR54][R14.64], RZ ;  /* 0x000000ff0e00b985 */ /* 0x0009e4000c101d36 */
.L_x_2505:
[----:B------:R-:W-:Y:S05]  /*26cb0*/  BSYNC B1 ;  /* 0x0000000000017941 */ /* 0x000fea0003800000 */
.L_x_2504:
[----:B------:R-:W-:-:S03]  /*26cc0*/  UMOV UR4, 0xffffffff ;  /* 0xffffffff00047882 */ /* 0x000fc60000000000 */
[----:B------:R-:W-:Y:S05]  /*26cd0*/  BRA.DIV UR4, `(.L_x_2506) ;  /* 0x000000aa04f47947 */ /* 0x000fea000b800000 */
[----:B0-----:R0:W0:Y:S04]  /*26ce0*/  SHFL.IDX PT, R0, R3, 0x2, 0x181f ;  /* 0x00581f0003007f89 */ /* 0x00102800000e0000 */
[----:B---34-:R3:W4:Y:S02]  /*26cf0*/  SHFL.IDX PT, R14, R2, 0x2, 0x181f ;  /* 0x00581f00020e7f89 */ /* 0x01872400000e0000 */
.L_x_2767:
        /* <DEDUP_REMOVED lines=15> */
.L_x_2508:
[----:B------:R-:W-:Y:S05]  /*26df0*/  BSYNC B1 ;  /* 0x0000000000017941 */ /* 0x000fea0003800000 */
.L_x_2507:
[----:B------:R-:W-:-:S03]  /*26e00*/  UMOV UR4, 0xffffffff ;  /* 0xffffffff00047882 */ /* 0x000fc60000000000 */
[----:B------:R-:W-:Y:S05]  /*26e10*/  BRA.DIV UR4, `(.L_x_2509) ;  /* 0x000000aa04ec7947 */ /* 0x000fea000b800000 */
[----:B0-----:R0:W0:Y:S04]  /*26e20*/  SHFL.IDX PT, R0, R3, 0x3, 0x181f ;  /* 0x00781f0003007f89 */ /* 0x00102800000e0000 */
[----:B----4-:R4:W0:Y:S02]  /*26e30*/  SHFL.IDX PT, R14, R2, 0x3, 0x181f ;  /* 0x00781f00020e7f89 */ /* 0x01082400000e0000 */
.L_x_2771:
[----:B-1234-:R-:W-:-:S04]  /*26e40*/  IADD3 R2, R204, 0x60, RZ ;  /* 0x00000060cc027810 */ /* 0x01efc80007ffe0ff */
        /* <DEDUP_REMOVED lines=13> */
.L_x_2492:
[----:B------:R-:W-:Y:S05]  /*26f20*/  BSYNC B0 ;  /* 0x0000000000007941 */ /* 0x000fea0003800000 */
.L_x_2477:
[----:B------:R-:W-:Y:S02]  /*26f30*/  ULDC UR4, c[0x0][0xc3c] ;  /* 0x00030f0000047ab9 */ /* 0x000fe40000000800 */
[----:B------:R-:W-:-:S13]  /*26f40*/  ISETP.GE.AND P0, PT, R7, UR4, PT ;  /* 0x0000000407007c0c */ /* 0x000fda000bf06270 */
[----:B------:R-:W-:Y:S05]  /*26f50*/  @!P0 BRA `(.L_x_2510) ;  /* 0xfffffda400d48947 */ /* 0x000fea000383ffff */
[----:B------:R-:W-:Y:S05]  /*26f60*/  BRA `(.L_x_2294) ;  /* 0x0000007800c87947 */ /* 0x000fea0003800000 */
.L_x_2292:
        /* <DEDUP_REMOVED lines=20> */
.L_x_2511:
[----:B------:R-:W1:Y:S01]  /*270b0*/  S2R R0, SR_TID.X ;  /* 0x0000000000007919 */ /* 0x000e620000002100 */
[----:B------:R-:W-:Y:S01]  /*270c0*/  ULDC UR4, c[0x0][0xc3c] ;  /* 0x00030f0000047ab9 */ /* 0x000fe20000000800 */
        /* <DEDUP_REMOVED lines=9> */
[----:B-1----:R-:W-:-:S04]  /*27160*/  @!P1 IMAD.WIDE.U32 R2, R0, 0x4, R4 ;  /* 0x0000000400029825 */ /* 0x002fc800078e0004 */
        /* <DEDUP_REMOVED lines=25> */
[----:B0-----:R-:W-:-:S05]  /*27300*/  IMAD R7, R7, UR5, RZ ;  /* 0x0000000507077c24 */ /* 0x001fca000f8e02ff */
[----:B--2---:R-:W-:Y:S02]  /*27310*/  ISETP.GT.AND P6, PT, R7, UR6, PT ;  /* 0x0000000607007c0c */ /* 0x004fe4000bfc4270 */
[----:B------:R-:W-:-:S11]  /*27320*/  MOV R4, R7 ;  /* 0x0000000700047202 */ /* 0x000fd60000000f00 */
[----:B------:R-:W-:Y:S05]  /*27330*/  @P6 BRA `(.L_x_2513) ;  /* 0x0000000000a86947 */ /* 0x000fea0003800000 */
[----:B------:R-:W-:Y:S01]  /*27340*/  IMAD.MOV.U32 R7, RZ, RZ, R4 ;  /* 0x000000ffff077224 */ /* 0x000fe200078e0004 */
[----:B------:R-:W-:Y:S01]  /*27350*/  UMOV UR4, URZ ;  /* 0x0000003f00047c82 */ /* 0x000fe20008000000 */
[----:B------:R-:W-:-:S05]  /*27360*/  ULDC UR5, c[0x0][0xc38] ;  /* 0x00030e0000057ab9 */ /* 0x000fca0000000800 */
.L_x_2515:
        /* <DEDUP_REMOVED lines=39> */
.L_x_2513:
        /* <DEDUP_REMOVED lines=12> */
.L_x_2516:
[----:B----4-:R-:W-:Y:S01]  /*276a0*/  IMAD R2, R8, UR5, R9 ;  /* 0x0000000508027c24 */ /* 0x010fe2000f8e0209 */
[----:B------:R-:W-:Y:S02]  /*276b0*/  IADD3 R12, R10, UR4, RZ ;  /* 0x000000040a0c7c10 */ /* 0x000fe4000fffe0ff */
[----:B-1----:R-:W-:Y:S02]  /*276c0*/  ISETP.NE.AND P0, PT, R7, 0x1, PT ;  /* 0x000000010700780c */ /* 0x002fe40003f05270 */
[----:B------:R1:W-:Y:S01]  /*276d0*/  STL [R1], R2 ;  /* 0x0000000201007387 */ /* 0x0003e20000100800 */
[----:B0-----:R-:W-:-:S03]  /*276e0*/  IADD3 R5, -R2, UR6, RZ ;  /* 0x0000000602057c10 */ /* 0x001fc6000fffe1ff */
[----:B------:R1:W-:Y:S07]  /*276f0*/  STL [R1+0xc], R12 ;  /* 0x00000c0c01007387 */ /* 0x0003ee0000100800 */
        /* <DEDUP_REMOVED lines=17> */
[----:B------:R-:W-:Y:S01]  /*27810*/  IMAD R11, R9, R11, R2 ;  /* 0x0000000b090b7224 */ /* 0x000fe200078e0202 */
[----:B------:R-:W-:Y:S01]  /*27820*/  MOV R2, RZ ;  /* 0x000000ff00027202 */ /* 0x000fe20000000f00 */
[----:B------:R-:W-:-:S03]  /*27830*/  VIADD R3, R10, 0xffffffe ;  /* 0x0ffffffe0a037836 */ /* 0x000fc60000000000 */
        /* <DEDUP_REMOVED lines=26> */
[----:B------:R-:W-:-:S05]  /*279e0*/  @P0 VIADD R6, R6, 0x1 ;  /* 0x0000000106060836 */ /* 0x000fca0000000000 */
[----:B------:R-:W-:Y:S02]  /*279f0*/  @!P2 IADD3 R6, -R6, RZ, RZ ;  /* 0x000000ff0606a210 */ /* 0x000fe40007ffe1ff */
        /* <DEDUP_REMOVED lines=9> */
.L_x_2517:
        /* <DEDUP_REMOVED lines=15> */
[----:B------:R-:W-:Y:S01]  /*27b80*/  IMAD.HI.U32 R2, R2, R11, RZ ;  /* 0x0000000b02027227 */ /* 0x000fe200078e00ff */
[----:B------:R-:W-:-:S05]  /*27b90*/  IADD3 R3, RZ, -R3, RZ ;  /* 0x80000003ff037210 */ /* 0x000fca0007ffe0ff */
        /* <DEDUP_REMOVED lines=23> */
[----:B0-----:R-:W-:-:S05]  /*27d10*/  IADD3 R2, RZ, -R3, RZ ;  /* 0x80000003ff027210 */ /* 0x001fca0007ffe0ff */
        /* <DEDUP_REMOVED lines=20> */
.L_x_2518:
[----:B01----:R-:W-:-:S04]  /*27e60*/  LOP3.LUT R3, RZ, R2, RZ, 0x33, !PT ;  /* 0x00000002ff037212 */ /* 0x003fc800078e33ff */
[----:B------:R-:W-:-:S05]  /*27e70*/  IADD3 R2, R4, R3, RZ ;  /* 0x0000000304027210 */ /* 0x000fca0007ffe0ff */
[----:B------:R1:W-:Y:S01]  /*27e80*/  STL [R1+0x4], R2 ;  /* 0x0000040201007387 */ /* 0x0003e20000100800 */
[----:B------:R-:W-:Y:S05]  /*27e90*/  BRA `(.L_x_2519) ;  /* 0x0000000000107947 */ /* 0x000fea0003800000 */
.L_x_2514:
[----:B------:R-:W-:Y:S01]  /*27ea0*/  IMAD.U32 R2, RZ, RZ, UR6 ;  /* 0x00000006ff027e24 */ /* 0x000fe2000f8e00ff */
[----:B------:R0:W-:Y:S04]  /*27eb0*/  STL [R1+0x4], RZ ;  /* 0x000004ff01007387 */ /* 0x0001e80000100800 */
[----:B------:R0:W-:Y:S04]  /*27ec0*/  STL [R1+0x8], RZ ;  /* 0x000008ff01007387 */ /* 0x0001e80000100800 */
[----:B------:R0:W-:Y:S02]  /*27ed0*/  STL [R1], R2 ;  /* 0x0000000201007387 */ /* 0x0001e40000100800 */
.L_x_2519:
        /* <DEDUP_REMOVED lines=10> */
.L_x_2512:
[----:B--2---:R-:W2:Y:S01]  /*27f80*/  LDL R0, [R1+0xc] ;  /* 0x00000c0001007983 */ /* 0x004ea20000100800 */
[----:B------:R-:W-:Y:S01]  /*27f90*/  ULDC UR4, c[0x0][0xc3c] ;  /* 0x00030f0000047ab9 */ /* 0x000fe20000000800 */
[----:B------:R-:W-:Y:S01]  /*27fa0*/  IMAD.MOV.U32 R19, RZ, RZ, RZ ;  /* 0x000000ffff137224 */ /* 0x000fe200078e00ff */
[----:B--2---:R-:W-:Y:S01]  /*27fb0*/  ISETP.GE.AND P0, PT, R0, UR4, PT ;  /* 0x0000000400007c0c */ /* 0x004fe2000bf06270 */
[----:B------:R-:W-:-:S05]  /*27fc0*/  IMAD.MOV.U32 R0, RZ, RZ, 0x1 ;  /* 0x00000001ff007424 */ /* 0x000fca00078e00ff */
[----:B------:R2:W-:Y:S04]  /*27fd0*/  STL [R1+0x18], R0 ;  /* 0x0000180001007387 */ /* 0x0005e80000100800 */
[----:B------:R2:W-:Y:S03]  /*27fe0*/  STL [R1+0x60], RZ ;  /* 0x000060ff01007387 */ /* 0x0005e60000100800 */
        /* <DEDUP_REMOVED lines=13> */
[C---:B-1----:R-:W-:Y:S01]  /*280c0*/  IMAD.SHL.U32 R4, R10.reuse, 0x80, RZ ;  /* 0x000000800a047824 */ /* 0x042fe200078e00ff */
[----:B--2---:R-:W-:Y:S01]  /*280d0*/  SHF.R.U32.HI R0, RZ, 0x1, R10 ;  /* 0x00000001ff007819 */ /* 0x004fe2000001160a */
[C---:B0-----:R-:W-:Y:S01]  /*280e0*/  IMAD.SHL.U32 R2, R10.reuse, 0x10, RZ ;  /* 0x000000100a027824 */ /* 0x041fe200078e00ff */
[C---:B------:R-:W-:Y:S01]  /*280f0*/  LOP3.LUT P0, RZ, R10.reuse, 0x4, RZ, 0xc0, !PT ;  /* 0x000000040aff7812 */ /* 0x040fe2000780c0ff */
[----:B------:R-:W-:Y:S01]  /*28100*/  IMAD.SHL.U32 R3, R10, 0x2, RZ ;  /* 0x000000020a037824 */ /* 0x000fe200078e00ff */
[----:B------:R-:W-:Y:S01]  /*28110*/  LOP3.LUT R5, R4, 0x380, RZ, 0xc0, !PT ;  /* 0x0000038004057812 */ /* 0x000fe200078ec0ff */
[----:B------:R-:W-:-:S03]  /*28120*/  IMAD.SHL.U32 R9, R10, 0x4, RZ ;  /* 0x000000040a097824 */ /* 0x000fc600078e00ff */
        /* <DEDUP_REMOVED lines=9> */
[----:B------:R-:W-:-:S02]  /*281c0*/  LOP3.LUT R3, R0, R3, RZ, 0xfc, !PT ;  /* 0x0000000300037212 */ /* 0x000fc400078efcff */
[----:B------:R-:W-:-:S04]  /*281d0*/  SHF.L.U32 R0, R10, 0x5, RZ ;  /* 0x000000050a007819 */ /* 0x000fc800000006ff */
        /* <DEDUP_REMOVED lines=13> */
[----:B------:R-:W-:Y:S02]  /*282b0*/  IMAD.IADD R2, R18, 0x1, R3 ;  /* 0x0000000112027824 */ /* 0x000fe400078e0203 */
[----:B------:R-:W-:-:S03]  /*282c0*/  IMAD.MOV.U32 R3, RZ, RZ, 0x1 ;  /* 0x00000001ff037424 */ /* 0x000fc600078e00ff */
[----:B------:R0:W-:Y:S04]  /*282d0*/  STL [R1+0x3c], R2 ;  /* 0x00003c0201007387 */ /* 0x0001e80000100800 */
[----:B------:R-:W-:Y:S04]  /*282e0*/  STL [R1+0x60], RZ ;  /* 0x000060ff01007387 */ /* 0x000fe80000100800 */
[----:B------:R1:W-:Y:S01]  /*282f0*/  STL [R1+0x1c], R0 ;  /* 0x00001c0001007387 */ /* 0x0003e20000100800 */
[----:B0-----:R-:W-:-:S03]  /*28300*/  LOP3.LUT R2, R4, 0x40, RZ, 0xfc, !PT ;  /* 0x0000004004027812 */ /* 0x001fc600078efcff */
[----:B------:R0:W-:Y:S04]  /*28310*/  STL [R1+0x10], RZ ;  /* 0x000010ff01007387 */ /* 0x0001e80000100800 */
[----:B------:R0:W-:Y:S01]  /*28320*/  STL [R1+0x18], R3 ;  /* 0x0000180301007387 */ /* 0x0001e20000100800 */
[----:B-1----:R-:W-:-:S07]  /*28330*/  LOP3.LUT R0, R4, 0x80, RZ, 0xfc, !PT ;  /* 0x0000008004007812 */ /* 0x002fce00078efcff */
.L_x_2634:
[----:B--2---:R-:W2:Y:S01]  /*28340*/  LDL R0, [R1+0xc] ;  /* 0x00000c0001007983 */ /* 0x004ea20000100800 */
        /* <DEDUP_REMOVED lines=12> */
[----:B------:R0:W-:Y:S10]  /*28410*/  STL [R1+0x34], R0 ;  /* 0x0000340001007387 */ /* 0x0001f40000100800 */
[----:B------:R-:W-:-:S02]  /*28420*/  @P0 LEA R2, P1, R0, UR4, 0x2 ;  /* 0x0000000400020c11 */ /* 0x000fc4000f8210ff */
[C---:B------:R-:W-:Y:S01]  /*28430*/  SHF.L.U32 R15, R0.reuse, 0x2, RZ ;  /* 0x00000002000f7819 */ /* 0x040fe200000006ff */
[----:B-1----:R1:W-:Y:S01]  /*28440*/  STL [R1+0x58], R4 ;  /* 0x0000580401007387 */ /* 0x0023e20000100800 */
[C-C-:B------:R-:W-:Y:S01]  /*28450*/  @P0 LEA.HI.X R3, R0.reuse, UR5, R4.reuse, 0x2, P1 ;  /* 0x0000000500030c11 */ /* 0x140fe200088f1404 */
[----:B------:R-:W-:Y:S02]  /*28460*/  ULDC.64 UR4, c[0x0][0xa00] ;  /* 0x0002800000047ab9 */ /* 0x000fe40000000a00 */
[----:B------:R-:W-:Y:S02]  /*28470*/  ISETP.NE.U32.AND P2, PT, RZ, UR4, PT ;  /* 0x00000004ff007c0c */ /* 0x000fe4000bf45070 */
[----:B------:R2:W5:Y:S01]  /*28480*/  @P0 LDG.E R9, desc[UR54][R2.64] ;  /* 0x0000003602090981 */ /* 0x000562000c1e1900 */
[----:B------:R-:W-:Y:S01]  /*28490*/  SHF.L.U64.HI R14, R0, 0x2, R4 ;  /* 0x00000002000e7819 */ /* 0x000fe20000010204 */
[----:B------:R-:W-:Y:S01]  /*284a0*/  IMAD.MOV.U32 R12, RZ, RZ, RZ ;  /* 0x000000ffff0c7224 */ /* 0x000fe200078e00ff */
[----:B------:R-:W-:Y:S01]  /*284b0*/  ISETP.NE.AND.EX P2, PT, RZ, UR5, PT, P2 ;  /* 0x00000005ff007c0c */ /* 0x000fe2000bf45320 */
[----:B------:R-:W-:Y:S01]  /*284c0*/  STL [R1+0x24], R15 ;  /* 0x0000240f01007387 */ /* 0x000fe20000100800 */
[----:B------:R-:W-:Y:S01]  /*284d0*/  ISETP.NE.U32.AND P3, PT, RZ, UR10, PT ;  /* 0x0000000aff007c0c */ /* 0x000fe2000bf65070 */
[----:B0-----:R-:W-:Y:S01]  /*284e0*/  IMAD.MOV.U32 R0, RZ, RZ, RZ ;  /* 0x000000ffff007224 */ /* 0x001fe200078e00ff */
[----:B------:R-:W-:Y:S01]  /*284f0*/  ISETP.NE.U32.AND P0, PT, RZ, UR6, PT ;  /* 0x00000006ff007c0c */ /* 0x000fe2000bf05070 */
[----:B------:R-:W-:Y:S01]  /*28500*/  STL [R1+0x38], R14 ;  /* 0x0000380e01007387 */ /* 0x000fe20000100800 */
[----:B------:R-:W-:-:S02]  /*28510*/  ISETP.NE.U32.AND P1, PT, RZ, UR8, PT ;  /* 0x00000008ff007c0c */ /* 0x000fc4000bf25070 */
[C---:B--2---:R-:W-:Y:S02]  /*28520*/  IADD3 R2, P4, R15.reuse, UR4, RZ ;  /* 0x000000040f027c10 */ /* 0x044fe4000ff9e0ff */
[----:B------:R-:W-:Y:S02]  /*28530*/  ISETP.NE.AND.EX P3, PT, RZ, UR11, PT, P3 ;  /* 0x0000000bff007c0c */ /* 0x000fe4000bf65330 */
[C---:B------:R-:W-:Y:S02]  /*28540*/  IADD3.X R3, R14.reuse, UR5, RZ, P4, !PT ;  /* 0x000000050e037c10 */ /* 0x040fe4000a7fe4ff */
[----:B-1----:R-:W-:Y:S02]  /*28550*/  IADD3 R4, P4, R15, UR8, RZ ;  /* 0x000000080f047c10 */ /* 0x002fe4000ff9e0ff */
[----:B------:R-:W-:Y:S01]  /*28560*/  ISETP.NE.AND.EX P0, PT, RZ, UR7, PT, P0 ;  /* 0x00000007ff007c0c */ /* 0x000fe2000bf05300 */
[----:B------:R-:W2:Y:S01]  /*28570*/  @P2 LDG.E R8, desc[UR54][R2.64] ;  /* 0x0000003602082981 */ /* 0x000ea2000c1e1900 */
[----:B------:R-:W-:Y:S01]  /*28580*/  IADD3.X R5, R14, UR9, RZ, P4, !PT ;  /* 0x000000090e057c10 */ /* 0x000fe2000a7fe4ff */
[----:B------:R-:W-:Y:S01]  /*28590*/  ULDC UR4, c[0x0][0x288] ;  /* 0x0000a20000047ab9 */ /* 0x000fe20000000800 */
[----:B------:R-:W-:-:S02]  /*285a0*/  ISETP.NE.AND.EX P1, PT, RZ, UR9, PT, P1 ;  /* 0x00000009ff007c0c */ /* 0x000fc4000bf25310 */
[C---:B------:R-:W-:Y:S02]  /*285b0*/  IADD3 R6, P5, R15.reuse, UR6, RZ ;  /* 0x000000060f067c10 */ /* 0x040fe4000ffbe0ff */
[----:B------:R-:W-:Y:S02]  /*285c0*/  @P3 IADD3 R10, P4, R15, UR10, RZ ;  /* 0x0000000a0f0a3c10 */ /* 0x000fe4000ff9e0ff */
[C---:B------:R-:W-:Y:S02]  /*285d0*/  IADD3.X R7, R14.reuse, UR7, RZ, P5, !PT ;  /* 0x000000070e077c10 */ /* 0x040fe4000affe4ff */
[----:B------:R-:W-:-:S03]  /*285e0*/  @P3 IADD3.X R11, R14, UR11, RZ, P4, !PT ;  /* 0x0000000b0e0b3c10 */ /* 0x000fc6000a7fe4ff */
[----:B------:R0:W5:Y:S04]  /*285f0*/  @P0 LDG.E R12, desc[UR54][R6.64] ;  /* 0x00000036060c0981 */ /* 0x000168000c1e1900 */
[----:B------:R0:W5:Y:S04]  /*28600*/  @P1 LDG.E R0, desc[UR54][R4.64] ;  /* 0x0000003604001981 */ /* 0x000168000c1e1900 */
[----:B--2---:R1:W-:Y:S02]  /*28610*/  STL [R1+0x40], R8 ;  /* 0x0000400801007387 */ /* 0x0043e40000100800 */
[----:B-1----:R-:W-:Y:S01]  /*28620*/  IMAD.U32 R8, RZ, RZ, UR4 ;  /* 0x00000004ff087e24 */ /* 0x002fe2000f8e00ff */
[----:B------:R-:W-:-:S05]  /*28630*/  ULDC.64 UR4, c[0x0][0x418] ;  /* 0x0001060000047ab9 */ /* 0x000fca0000000a00 */
[----:B------:R-:W2:Y:S01]  /*28640*/  @P3 LDG.E R8, desc[UR54][R10.64] ;  /* 0x000000360a083981 */ /* 0x000ea2000c1e1900 */
[----:B------:R-:W-:-:S03]  /*28650*/  UISETP.NE.U32.AND UP0, UPT, UR4, URZ, UPT ;  /* 0x0000003f0400728c */ /* 0x000fc6000bf05070 */
[----:B------:R-:W-:Y:S01]  /*28660*/  ULDC UR4, c[0x0][0x424] ;  /* 0x0001090000047ab9 */ /* 0x000fe20000000800 */
[----:B------:R-:W-:-:S03]  /*28670*/  UISETP.NE.AND.EX UP0, UPT, UR5, URZ, UPT, UP0 ;  /* 0x0000003f0500728c */ /* 0x000fc6000bf05300 */
[----:B------:R-:W-:Y:S01]  /*28680*/  ULDC UR5, c[0x0][0x2f0] ;  /* 0x0000bc0000057ab9 */ /* 0x000fe20000000800 */
[----:B------:R-:W-:Y:S01]  /*28690*/  USEL UR4, UR4, 0x1, UP0 ;  /* 0x0000000104047887 */ /* 0x000fe20008000000 */
[----:B--2---:R1:W-:Y:S04]  /*286a0*/  STL [R1+0x44], R8 ;  /* 0x0000440801007387 */ /* 0x0043e80000100800 */
[----:B------:R0:W5:Y:S01]  /*286b0*/  LDL R13, [R1+0x44] ;  /* 0x00004400010d7983 */ /* 0x0001620000100800 */
[----:B------:R-:W-:-:S03]  /*286c0*/  UIMAD UR4, UR4, UR5, URZ ;  /* 0x00000005040472a4 */ /* 0x000fc6000f8e023f */
[----:B------:R-:W-:Y:S02]  /*286d0*/  ULDC UR5, c[0x0][0x348] ;  /* 0x0000d20000057ab9 */ /* 0x000fe40000000800 */
[----:B------:R-:W-:Y:S02]  /*286e0*/  IMAD.U32 R10, RZ, RZ, UR5 ;  /* 0x00000005ff0a7e24 */ /* 0x000fe4000f8e00ff */
[----:B-1----:R-:W-:Y:S01]  /*286f0*/  IMAD.U32 R8, RZ, RZ, UR4 ;  /* 0x00000004ff087e24 */ /* 0x002fe2000f8e00ff */
[----:B0-----:R-:W-:Y:S06]  /*28700*/  @P3 BRA `(.L_x_2521) ;  /* 0x0000000000143947 */ /* 0x001fec0003800000 */
[----:B------:R-:W-:Y:S05]  /*28710*/  @!P2 BRA `(.L_x_2521) ;  /* 0x000000000010a947 */ /* 0x000fea0003800000 */
[----:B------:R-:W2:Y:S04]  /*28720*/  LDG.E R11, desc[UR54][R2.64] ;  /* 0x00000036020b7981 */ /* 0x000ea8000c1e1900 */
[----:B------:R-:W2:Y:S02]  /*28730*/  LDG.E R2, desc[UR54][R2.64+0x4] ;  /* 0x0000043602027981 */ /* 0x000ea4000c1e1900 */
[----:B--2--5:R-:W-:-:S05]  /*28740*/  IMAD.IADD R13, R2, 0x1, -R11 ;  /* 0x00000001020d7824 */ /* 0x024fca00078e0a0b */
[----:B------:R0:W-:Y:S02]  /*28750*/  STL [R1+0x44], R13 ;  /* 0x0000440d01007387 */ /* 0x0001e40000100800 */
.L_x_2521:
[----:B------:R-:W2:Y:S01]  /*28760*/  LDL.LU R3, [R1+0x8] ;  /* 0x0000080001037983 */ /* 0x000ea20000300800 */
[----:B------:R-:W-:Y:S02]  /*28770*/  ULDC.64 UR4, c[0x0][0xa20] ;  /* 0x0002880000047ab9 */ /* 0x000fe40000000a00 */
[----:B------:R-:W-:Y:S01]  /*28780*/  ISETP.NE.U32.AND P2, PT, RZ, UR4, PT ;  /* 0x00000004ff007c0c */ /* 0x000fe2000bf45070 */
[----:B------:R-:W3:Y:S03]  /*28790*/  LDL R11, [R1+0x34] ;  /* 0x00003400010b7983 */ /* 0x000ee60000100800 */
[----:B------:R-:W-:Y:S02]  /*287a0*/  ISETP.NE.AND.EX P2, PT, RZ, UR5, PT, P2 ;  /* 0x00000005ff007c0c */ /* 0x000fe4000bf45320 */
[C---:B--2---:R-:W-:Y:S02]  /*287b0*/  LOP3.LUT R17, R3.reuse, 0xff000000, RZ, 0xc0, !PT ;  /* 0xff00000003117812 */ /* 0x044fe400078ec0ff */
[----:B------:R-:W-:-:S02]  /*287c0*/  LOP3.LUT R2, R3, 0xff0000, RZ, 0xc0, !PT ;  /* 0x00ff000003027812 */ /* 0x000fc400078ec0ff */
[----:B------:R-:W-:Y:S02]  /*287d0*/  SHF.R.U32.HI R17, RZ, 0x8, R17 ;  /* 0x00000008ff117819 */ /* 0x000fe40000011611 */
[----:B------:R-:W-:Y:S02]  /*287e0*/  LOP3.LUT R16, R3, 0xffff, RZ, 0xc0, !PT ;  /* 0x0000ffff03107812 */ /* 0x000fe400078ec0ff */
[----:B------:R-:W-:Y:S01]  /*287f0*/  LEA.HI R17, R2, R17, RZ, 0x10 ;  /* 0x0000001102117211 */ /* 0x000fe200078f80ff */
[----:B-----5:R-:W-:-:S05]  /*28800*/  IMAD.IADD R2, R12, 0x1, R9 ;  /* 0x000000010c027824 */ /* 0x020fca00078e0209 */
[----:B------:R1:W-:Y:S04]  /*28810*/  STL [R1+0x28], R2 ;  /* 0x0000280201007387 */ /* 0x0003e80000100800 */
[----:B---3--:R1:W-:Y:S01]  /*28820*/  STL [R1+0x8], R11 ;  /* 0x0000080b01007387 */ /* 0x0083e20000100800 */
[----:B------:R-:W-:Y:S05]  /*28830*/  @!P2 BRA `(.L_x_2522) ;  /* 0x000000000010a947 */ /* 0x000fea0003800000 */
[----:B-1----:R-:W-:-:S04]  /*28840*/  IADD3 R2, P0, R15, UR4, RZ ;  /* 0x000000040f027c10 */ /* 0x002fc8000ff1e0ff */
[----:B------:R-:W-:-:S05]  /*28850*/  IADD3.X R3, R14, UR5, RZ, P0, !PT ;  /* 0x000000050e037c10 */ /* 0x000fca00087fe4ff */
[----:B------:R2:W5:Y:S01]  /*28860*/  LDG.E R8, desc[UR54][R2.64] ;  /* 0x0000003602087981 */ /* 0x000562000c1e1900 */
[----:B------:R-:W-:Y:S05]  /*28870*/  BRA `(.L_x_2523) ;  /* 0x0000000000107947 */ /* 0x000fea0003800000 */
.L_x_2522:
[----:B------:R-:W-:Y:S05]  /*28880*/  @!P0 BRA `(.L_x_2523) ;  /* 0x00000000000c8947 */ /* 0x000fea0003800000 */
[----:B------:R-:W2:Y:S04]  /*28890*/  LDG.E R8, desc[UR54][R6.64] ;  /* 0x0000003606087981 */ /* 0x000ea8000c1e1900 */
[----:B------:R-:W2:Y:S02]  /*288a0*/  LDG.E R6, desc[UR54][R6.64+0x4] ;  /* 0x0000043606067981 */ /* 0x000ea4000c1e1900 */
[----:B--2---:R-:W-:-:S07]  /*288b0*/  IADD3 R8, -R8, R6, RZ ;  /* 0x0000000608087210 */ /* 0x004fce0007ffe1ff */
.L_x_2523:
[----:B------:R-:W3:Y:S01]  /*288c0*/  LDL R7, [R1+0x4] ;  /* 0x0000040001077983 */ /* 0x000ee20000100800 */
[----:B--2---:R-:W2:Y:S03]  /*288d0*/  LDC R3, c[0x0][0x448] ;  /* 0x00011200ff037b82 */ /* 0x004ea60000000800 */
[----:B-1----:R-:W4:Y:S04]  /*288e0*/  @P1 LDG.E R2, desc[UR54][R4.64] ;  /* 0x0000003604021981 */ /* 0x002f28000c1e1900 */
[----:B------:R1:W4:Y:S01]  /*288f0*/  @P1 LDG.E R4, desc[UR54][R4.64+0x4] ;  /* 0x0000043604041981 */ /* 0x000322000c1e1900 */
[----:B-----5:R-:W-:Y:S01]  /*28900*/  IMAD.IADD R9, R8, 0x1, -R9 ;  /* 0x0000000108097824 */ /* 0x020fe200078e0a09 */
[----:B------:R-:W-:Y:S01]  /*28910*/  LOP3.LUT R12, R17, 0xff, RZ, 0xc0, !PT ;  /* 0x000000ff110c7812 */ /* 0x000fe200078ec0ff */
[----:B------:R-:W-:Y:S01]  /*28920*/  BSSY B0, `(.L_x_2524) ;  /* 0x0000036000007945 */ /* 0x000fe20003800000 */
[----:B------:R-:W-:-:S03]  /*28930*/  SHF.R.U32.HI R17, RZ, 0x10, R17 ;  /* 0x00000010ff117819 */ /* 0x000fc60000011611 */
[----:B------:R0:W-:Y:S01]  /*28940*/  STL [R1+0x20], R12 ;  /* 0x0000200c01007387 */ /* 0x0001e20000100800 */
[----:B--2---:R-:W-:-:S13]  /*28950*/  ISETP.NE.AND P0, PT, R3, 0x1, PT ;  /* 0x000000010300780c */ /* 0x004fda0003f05270 */
[----:B-1----:R-:W1:Y:S08]  /*28960*/  @P0 LDC R5, c[0x0][0x44c] ;  /* 0x00011300ff050b82 */ /* 0x002e700000000800 */
[----:B------:R-:W2:Y:S01]  /*28970*/  @P0 LDC R6, c[0x0][0x450] ;  /* 0x00011400ff060b82 */ /* 0x000ea20000000800 */
[----:B---3--:R-:W-:-:S04]  /*28980*/  IMAD.SHL.U32 R3, R7, 0x80, RZ ;  /* 0x0000008007037824 */ /* 0x008fc800078e00ff */
[----:B------:R-:W-:Y:S02]  /*28990*/  VIADD R3, R3, 0x7f ;  /* 0x0000007f03037836 */ /* 0x000fe40000000000 */
[----:B----4-:R-:W-:Y:S02]  /*289a0*/  @P1 IMAD.IADD R10, R4, 0x1, -R2 ;  /* 0x00000001040a1824 */ /* 0x010fe400078e0a02 */
[----:B-1----:R-:W-:-:S05]  /*289b0*/  @P0 IMAD.HI.U32 R2, R3, R5, RZ ;  /* 0x0000000503020227 */ /* 0x002fca00078e00ff */
[----:B--2---:R-:W-:Y:S01]  /*289c0*/  @P0 SHF.R.U32.HI R3, RZ, R6, R2 ;  /* 0x00000006ff030219 */ /* 0x004fe20000011602 */
[----:B------:R-:W-:-:S04]  /*289d0*/  IMAD.IADD R2, R9, 0x1, R10 ;  /* 0x0000000109027824 */ /* 0x000fc800078e020a */
[C---:B------:R-:W-:Y:S01]  /*289e0*/  VIADD R4, R2.reuse, 0x9f ;  /* 0x0000009f02047836 */ /* 0x040fe20000000000 */
[----:B------:R-:W-:-:S03]  /*289f0*/  IADD3 R21, R2, 0xa0, -R13 ;  /* 0x000000a002157810 */ /* 0x000fc60007ffe80d */
[----:B------:R-:W-:-:S04]  /*28a00*/  IMAD.HI R2, R4, 0x66666667, RZ ;  /* 0x6666666704027827 */ /* 0x000fc800078e02ff */
[----:B------:R-:W-:Y:S01]  /*28a10*/  IMAD.IADD R3, R21, 0x1, R3 ;  /* 0x0000000115037824 */ /* 0x000fe200078e0203 */
[----:B------:R-:W-:-:S03]  /*28a20*/  SHF.R.U32.HI R20, RZ, 0x1f, R2 ;  /* 0x0000001fff147819 */ /* 0x000fc60000011602 */
[----:B------:R-:W-:Y:S01]  /*28a30*/  IMAD.HI R3, R3, 0x66666667, RZ ;  /* 0x6666666703037827 */ /* 0x000fe200078e02ff */
[----:B------:R-:W-:Y:S02]  /*28a40*/  LEA.HI.SX32 R20, R2, R20, 0x1a ;  /* 0x0000001402147211 */ /* 0x000fe400078fd2ff */
[----:B------:R-:W-:Y:S02]  /*28a50*/  MOV R2, RZ ;  /* 0x000000ff00027202 */ /* 0x000fe40000000f00 */
[----:B------:R-:W-:-:S04]  /*28a60*/  SHF.R.U32.HI R8, RZ, 0x1f, R3 ;  /* 0x0000001fff087819 */ /* 0x000fc80000011603 */
[----:B------:R-:W-:-:S04]  /*28a70*/  LEA.HI.SX32 R8, R3, R8, 0x1a ;  /* 0x0000000803087211 */ /* 0x000fc800078fd2ff */
[----:B------:R-:W-:-:S04]  /*28a80*/  VIMNMX R8, R20, R8, PT ;  /* 0x0000000814087248 */ /* 0x000fc80003fe0100 */
[----:B------:R-:W-:-:S13]  /*28a90*/  ISETP.GE.AND P0, PT, R8, 0x1, PT ;  /* 0x000000010800780c */ /* 0x000fda0003f06270 */
[----:B0-----:R-:W-:Y:S05]  /*28aa0*/  @!P0 BRA `(.L_x_2525) ;  /* 0x0000000000748947 */ /* 0x001fea0003800000 */
        /* <DEDUP_REMOVED lines=11> */
[----:B0-----:R-:W-:Y:S02]  /*28b60*/  IMAD.MOV.U32 R6, RZ, RZ, RZ ;  /* 0x000000ffff067224 */ /* 0x001fe400078e00ff */
[----:B-1----:R-:W-:-:S04]  /*28b70*/  IMAD.MOV R5, RZ, RZ, -R7 ;  /* 0x000000ffff057224 */ /* 0x002fc800078e0a07 */
        /* <DEDUP_REMOVED lines=13> */
[----:B------:R-:W-:-:S05]  /*28c50*/  @P0 IADD3 R2, R2, 0x1, RZ ;  /* 0x0000000102020810 */ /* 0x000fca0007ffe0ff */
[----:B------:R-:W-:Y:S01]  /*28c60*/  @!P3 IMAD.MOV R2, RZ, RZ, -R2 ;  /* 0x000000ffff02b224 */ /* 0x000fe200078e0a02 */
[----:B------:R-:W-:-:S07]  /*28c70*/  @!P2 LOP3.LUT R2, RZ, R3, RZ, 0x33, !PT ;  /* 0x00000003ff02a212 */ /* 0x000fce00078e33ff */
.L_x_2525:
[----:B------:R-:W-:Y:S05]  /*28c80*/  BSYNC B0 ;  /* 0x0000000000007941 */ /* 0x000fea0003800000 */
.L_x_2524:
[-C--:B------:R-:W-:Y:S01]  /*28c90*/  IMAD R3, R12, R2.reuse, RZ ;  /* 0x000000020c037224 */ /* 0x080fe200078e02ff */
[----:B------:R-:W-:Y:S04]  /*28ca0*/  BSSY B0, `(.L_x_2526) ;  /* 0x0000123000007945 */ /* 0x000fe80003800000 */
[----:B------:R-:W-:-:S05]  /*28cb0*/  VIADDMNMX R2, R3, R2, R8, PT ;  /* 0x0000000203027246 */ /* 0x000fca0003800108 */
[--C-:B------:R-:W-:Y:S02]  /*28cc0*/  IMAD R4, R2, 0xa0, -R9.reuse ;  /* 0x000000a002047824 */ /* 0x100fe400078e0a09 */
[----:B------:R-:W-:-:S03]  /*28cd0*/  IMAD R2, R3, 0xa0, -R9 ;  /* 0x000000a003027824 */ /* 0x000fc600078e0a09 */
[----:B------:R-:W-:Y:S02]  /*28ce0*/  VIMNMX R10, R4, R10, PT ;  /* 0x0000000a040a7248 */ /* 0x000fe40003fe0100 */
[----:B------:R-:W-:-:S04]  /*28cf0*/  VIMNMX R2, RZ, R2, !PT ;  /* 0x00000002ff027248 */ /* 0x000fc80007fe0100 */
        /* <DEDUP_REMOVED lines=18> */
.L_x_2774:
[----:B-1----:R-:W-:Y:S02]  /*28e20*/  ISETP.NE.AND P0, PT, R14, RZ, PT ;  /* 0x000000ff0e00720c */ /* 0x002fe40003f05270 */
[----:B------:R-:W-:-:S11]  /*28e30*/  PLOP3.LUT P6, PT, PT, PT, PT, 0x8, 0x0 ;  /* 0x000000000000781c */ /* 0x000fd60003fce170 */
[----:B------:R-:W-:Y:S05]  /*28e40*/  @P0 BRA `(.L_x_2529) ;  /* 0x00000000000c0947 */ /* 0x000fea0003800000 */
[----:B------:R-:W-:-:S03]  /*28e50*/  UMOV UR4, 0xffffffff ;  /* 0xffffffff00047882 */ /* 0x000fc60000000000 */
[----:B------:R-:W-:Y:S05]  /*28e60*/  BRA.DIV UR4, `(.L_x_2530) ;  /* 0x0000008e04547947 */ /* 0x000fea000b800000 */
[----:B------:R-:W-:-:S13]  /*28e70*/  ELECT P6, URZ, PT ;  /* 0x00000000003f782f */ /* 0x000fda00038c0000 */
.L_x_2529:
[----:B0-----:R-:W2:Y:S01]  /*28e80*/  LDL R4, [R1+0x60] ;  /* 0x0000600001047983 */ /* 0x001ea20000100800 */
[----:B------:R-:W-:Y:S01]  /*28e90*/  BSSY B1, `(.L_x_2531) ;  /* 0x0000008000017945 */ /* 0x000fe20003800000 */
[----:B--2---:R-:W-:-:S05]  /*28ea0*/  VIADD R4, R4, 0x1 ;  /* 0x0000000104047836 */ /* 0x004fca0000000000 */
[----:B------:R-:W-:-:S04]  /*28eb0*/  LEA.HI R5, R4, R4, RZ, 0x1 ;  /* 0x0000000404057211 */ /* 0x000fc800078f08ff */
[----:B------:R-:W-:-:S05]  /*28ec0*/  LOP3.LUT R5, R5, 0xfffffffe, RZ, 0xc0, !PT ;  /* 0xfffffffe05057812 */ /* 0x000fca00078ec0ff */
[----:B------:R-:W-:-:S05]  /*28ed0*/  IMAD.IADD R4, R4, 0x1, -R5 ;  /* 0x0000000104047824 */ /* 0x000fca00078e0a05 */
[----:B------:R-:W-:-:S04]  /*28ee0*/  SHF.L.U32 R4, R4, 0x1f, RZ ;  /* 0x0000001f04047819 */ /* 0x000fc800000006ff */
[----:B------:R-:W0:Y:S02]  /*28ef0*/  SYNCS.PHASECHK.TRANS64.TRYWAIT P0, [R18+URZ+0x29820], R4 ;  /* 0x02982004120075a7 */ /* 0x000e24000800017f */
[----:B0-----:R-:W-:Y:S05]  /*28f00*/  @!P0 BRA `(.L_x_2532) ;  /* 0x0000008c004c8947 */ /* 0x001fea0003800000 */
.L_x_2777:
[----:B------:R-:W-:Y:S05]  /*28f10*/  BSYNC B1 ;  /* 0x0000000000017941 */ /* 0x000fea0003800000 */
.L_x_2531:
        /* <DEDUP_REMOVED lines=12> */
.L_x_2778:
[----:B------:R-:W-:Y:S05]  /*28fe0*/  BSYNC B2 ;  /* 0x0000000000027941 */ /* 0x000fea0003800000 */
.L_x_2535:
        /* <DEDUP_REMOVED lines=9> */
.L_x_2538:
[----:B------:R-:W-:Y:S05]  /*29080*/  BSYNC B2 ;  /* 0x0000000000027941 */ /* 0x000fea0003800000 */
.L_x_2537:
[----:B0-----:R-:W2:Y:S01]  /*29090*/  LDL R4, [R1+0x10] ;  /* 0x0000100001047983 */ /* 0x001ea20000100800 */
        /* <DEDUP_REMOVED lines=9> */
[----:B--2---:R-:W-:-:S02]  /*29130*/  IMAD R9, R4, 0x7800, R18 ;  /* 0x0000780004097824 */ /* 0x004fc400078e0212 */
[----:B------:R-:W-:Y:S02]  /*29140*/  VIADD R4, R7, 0x29890 ;  /* 0x0002989007047836 */ /* 0x000fe40000000000 */
[----:B------:R-:W-:-:S07]  /*29150*/  VIADD R6, R9, 0x1a400 ;  /* 0x0001a40009067836 */ /* 0x000fce0000000000 */
.L_x_2539:
        /* <DEDUP_REMOVED lines=15> */
.L_x_2540:
        /* <DEDUP_REMOVED lines=15> */
.L_x_2541:
        /* <DEDUP_REMOVED lines=13> */
.L_x_2779:
[----:B------:R-:W-:Y:S05]  /*29410*/  BSYNC B2 ;  /* 0x0000000000027941 */ /* 0x000fea0003800000 */
.L_x_2542:
[----:B------:R-:W-:Y:S01]  /*29420*/  BSSY B2, `(.L_x_2544) ;  /* 0x000000b000027945 */ /* 0x000fe20003800000 */
[----:B------:R-:W-:Y:S02]  /*29430*/  IMAD.MOV.U32 R12, RZ, RZ, 0x0 ;  /* 0x00000000ff0c7424 */ /* 0x000fe400078e00ff */
[----:B------:R-:W-:Y:S01]  /*29440*/  IMAD.MOV.U32 R13, RZ, RZ, 0x12f00000 ;  /* 0x12f00000ff0d7424 */ /* 0x000fe200078e00ff */
[----:B------:R-:W-:Y:S06]  /*29450*/  @P1 BRA `(.L_x_2545) ;  /* 0x00000000001c1947 */ /* 0x000fec0003800000 */
[----:B------:R-:W2:Y:S02]  /*29460*/  S2R R4, SR_TID.X ;  /* 0x0000000000047919 */ /* 0x000ea40000002100 */
[----:B--2---:R-:W-:Y:S02]  /*29470*/  LOP3.LUT R6, R4, 0x1f, RZ, 0xc0, !PT ;  /* 0x0000001f04067812 */ /* 0x004fe400078ec0ff */
[----:B------:R-:W-:Y:S02]  /*29480*/  MOV R4, 0x5000 ;  /* 0x0000500000047802 */ /* 0x000fe40000000f00 */
[----:B------:R-:W-:Y:S02]  /*29490*/  ISETP.NE.AND P0, PT, R6, RZ, PT ;  /* 0x000000ff0600720c */ /* 0x000fe40003f05270 */
[----:B------:R2:W-:Y:S11]  /*294a0*/  SYNCS.ARRIVE.TRANS64 RZ, [R7+URZ+0x298b0], R4 ;  /* 0x0298b00407ff79a7 */ /* 0x0005f6000800003f */
[----:B--2---:R-:W-:Y:S05]  /*294b0*/  @!P0 BRA `(.L_x_2545) ;  /* 0x0000000000048947 */ /* 0x004fea0003800000 */
[----:B------:R-:W-:Y:S01]  /*294c0*/  BPT.TRAP 0x1 ;  /* 0x000000040000795c */ /* 0x000fe20000300000 */
.L_x_2545:
[----:B------:R-:W-:Y:S05]  /*294d0*/  BSYNC B2 ;  /* 0x0000000000027941 */ /* 0x000fea0003800000 */
.L_x_2544:
        /* <DEDUP_REMOVED lines=10> */
.L_x_2546:
        /* <DEDUP_REMOVED lines=10> */
.L_x_2534:
[----:B------:R-:W-:Y:S05]  /*29620*/  BSYNC B1 ;  /* 0x0000000000017941 */ /* 0x000fea0003800000 */
.L_x_2533:
[----:B------:R-:W2:Y:S04]  /*29630*/  LDL.LU R9, [R1+0x10] ;  /* 0x0000100001097983 */ /* 0x000ea80000300800 */
[----:B01----:R-:W3:Y:S01]  /*29640*/  LDL.LU R7, [R1+0x1c] ;  /* 0x00001c0001077983 */ /* 0x003ee20000300800 */
[----:B------:R-:W-:Y:S01]  /*29650*/  PLOP3.LUT P0, PT, PT, PT, PT, 0x8, 0x0 ;  /* 0x000000000000781c */ /* 0x000fe20003f0e170 */
[----:B--2---:R-:W-:Y:S02]  /*29660*/  VIADD R4, R9, 0x1 ;  /* 0x0000000109047836 */ /* 0x004fe40000000000 */
        /* <DEDUP_REMOVED lines=9> */
.L_x_2561:
        /* <DEDUP_REMOVED lines=13> */
.L_x_2780:
[----:B------:R-:W-:Y:S05]  /*297d0*/  BSYNC B2 ;  /* 0x0000000000027941 */ /* 0x000fea0003800000 */
.L_x_2549:
        /* <DEDUP_REMOVED lines=9> */
.L_x_2552:
[----:B------:R-:W-:Y:S05]  /*29870*/  BSYNC B2 ;  /* 0x0000000000027941 */ /* 0x000fea0003800000 */
.L_x_2551:
        /* <DEDUP_REMOVED lines=12> */
.L_x_2553:
        /* <DEDUP_REMOVED lines=15> */
.L_x_2554:
        /* <DEDUP_REMOVED lines=15> */
.L_x_2555:
        /* <DEDUP_REMOVED lines=13> */
.L_x_2781:
[----:B------:R-:W-:Y:S05]  /*29bf0*/  BSYNC B2 ;  /* 0x0000000000027941 */ /* 0x000fea0003800000 */
.L_x_2556:
[----:B------:R-:W-:Y:S01]  /*29c00*/  BSSY B2, `(.L_x_2558) ;  /* 0x000000b000027945 */ /* 0x000fe20003800000 */
[----:B------:R-:W-:Y:S02]  /*29c10*/  IMAD.MOV.U32 R6, RZ, RZ, 0x0 ;  /* 0x00000000ff067424 */ /* 0x000fe400078e00ff */
[----:B01----:R-:W-:Y:S01]  /*29c20*/  IMAD.MOV.U32 R7, RZ, RZ, 0x12f00000 ;  /* 0x12f00000ff077424 */ /* 0x003fe200078e00ff */
        /* <DEDUP_REMOVED lines=8> */
.L_x_2559:
[----:B------:R-:W-:Y:S05]  /*29cb0*/  BSYNC B2 ;  /* 0x0000000000027941 */ /* 0x000fea0003800000 */
.L_x_2558:
        /* <DEDUP_REMOVED lines=8> */
[----:B--2---:R-:W-:-:S05]  /*29d40*/  IMAD R4, R4, 0x5000, R18 ;  /* 0x0000500004047824 */ /* 0x004fca00078e0212 */
[----:B------:R-:W-:-:S07]  /*29d50*/  IADD3 R4, R4, 0xa400, RZ ;  /* 0x0000a40004047810 */ /* 0x000fce0007ffe0ff */
.L_x_2560:
        /* <DEDUP_REMOVED lines=10> */
.L_x_2548:
[----:B------:R-:W-:Y:S05]  /*29e00*/  BSYNC B1 ;  /* 0x0000000000017941 */ /* 0x000fea0003800000 */
.L_x_2547:
[----:B0-----:R-:W2:Y:S04]  /*29e10*/  LDL.LU R7, [R1+0x10] ;  /* 0x0000100001077983 */ /* 0x001ea80000300800 */
[----:B------:R-:W3:Y:S01]  /*29e20*/  LDL.LU R6, [R1+0x1c] ;  /* 0x00001c0001067983 */ /* 0x000ee20000300800 */
        /* <DEDUP_REMOVED lines=10> */
.L_x_2527:
[----:B------:R-:W-:Y:S05]  /*29ed0*/  BSYNC B0 ;  /* 0x0000000000007941 */ /* 0x000fea0003800000 */
.L_x_2526:
[----:B01----:R-:W2:Y:S01]  /*29ee0*/  LDL R4, [R1+0x4] ;  /* 0x0000040001047983 */ /* 0x003ea20000100800 */
[----:B------:R-:W0:Y:S01]  /*29ef0*/  LDC R0, c[0x0][0x448] ;  /* 0x00011200ff007b82 */ /* 0x000e220000000800 */
[----:B------:R-:W-:Y:S01]  /*29f00*/  ISETP.NE.AND P2, PT, R17, RZ, PT ;  /* 0x000000ff1100720c */ /* 0x000fe20003f45270 */
[----:B------:R-:W-:Y:S05]  /*29f10*/  @!P0 WARPSYNC.ALL ;  /* 0x0000000000008948 */ /* 0x000fea0003800000 */
[----:B------:R-:W-:Y:S07]  /*29f20*/  BSSY B0, `(.L_x_2562) ;  /* 0x000002b000007945 */ /* 0x000fee0003800000 */
[----:B------:R-:W1:Y:S08]  /*29f30*/  @!P2 LDC R17, c[0x0][0x9f0] ;  /* 0x00027c00ff11ab82 */ /* 0x000e700000000800 */
[----:B------:R-:W-:Y:S01]  /*29f40*/  @!P0 BAR.SYNC.DEFER_BLOCKING 0xc, 0x180 ;  /* 0x0306000000008b1d */ /* 0x000fe20000010000 */
[----:B0-----:R-:W-:-:S13]  /*29f50*/  ISETP.NE.AND P1, PT, R0, 0x1, PT ;  /* 0x000000010000780c */ /* 0x001fda0003f25270 */
[----:B------:R-:W0:Y:S08]  /*29f60*/  @P1 LDC R2, c[0x0][0x44c] ;  /* 0x00011300ff021b82 */ /* 0x000e300000000800 */
[----:B------:R-:W3:Y:S01]  /*29f70*/  @P1 LDC R3, c[0x0][0x450] ;  /* 0x00011400ff031b82 */ /* 0x000ee20000000800 */
[----:B--2---:R-:W-:-:S05]  /*29f80*/  LEA R0, R4, 0x7f, 0x7 ;  /* 0x0000007f04007811 */ /* 0x004fca00078e38ff */
[----:B0-----:R-:W-:-:S05]  /*29f90*/  @P1 IMAD.HI.U32 R2, R0, R2, RZ ;  /* 0x0000000200021227 */ /* 0x001fca00078e00ff */
[----:B---3--:R-:W-:-:S05]  /*29fa0*/  @P1 SHF.R.U32.HI R0, RZ, R3, R2 ;  /* 0x00000003ff001219 */ /* 0x008fca0000011602 */
[----:B------:R-:W-:-:S04]  /*29fb0*/  IMAD.IADD R0, R21, 0x1, R0 ;  /* 0x0000000115007824 */ /* 0x000fc800078e0200 */
[----:B------:R-:W-:-:S05]  /*29fc0*/  IMAD.HI R0, R0, 0x66666667, RZ ;  /* 0x6666666700007827 */ /* 0x000fca00078e02ff */
[----:B------:R-:W-:-:S04]  /*29fd0*/  SHF.R.U32.HI R6, RZ, 0x1f, R0 ;  /* 0x0000001fff067819 */ /* 0x000fc80000011600 */
[----:B------:R-:W-:Y:S01]  /*29fe0*/  LEA.HI.SX32 R6, R0, R6, 0x1a ;  /* 0x0000000600067211 */ /* 0x000fe200078fd2ff */
[----:B------:R-:W-:-:S03]  /*29ff0*/  IMAD.MOV.U32 R0, RZ, RZ, RZ ;  /* 0x000000ffff007224 */ /* 0x000fc600078e00ff */
[----:B------:R-:W-:-:S04]  /*2a000*/  VIMNMX R6, R20, R6, PT ;  /* 0x0000000614067248 */ /* 0x000fc80003fe0100 */
[----:B------:R-:W-:-:S13]  /*2a010*/  ISETP.GE.AND P1, PT, R6, 0x1, PT ;  /* 0x000000010600780c */ /* 0x000fda0003f26270 */
[----:B-1----:R-:W-:Y:S05]  /*2a020*/  @!P1 BRA `(.L_x_2563) ;  /* 0x0000000000689947 */ /* 0x002fea0003800000 */
[----:B------:R-:W-:-:S04]  /*2a030*/  IABS R2, R17 ;  /* 0x0000001100027213 */ /* 0x000fc80000000000 */
[----:B------:R-:W0:Y:S08]  /*2a040*/  I2F.RP R4, R2 ;  /* 0x0000000200047306 */ /* 0x000e300000209400 */
        /* <DEDUP_REMOVED lines=24> */
.L_x_2563:
[----:B------:R-:W-:Y:S05]  /*2a1d0*/  BSYNC B0 ;  /* 0x0000000000007941 */ /* 0x000fea0003800000 */
.L_x_2562:
[----:B------:R-:W2:Y:S02]  /*2a1e0*/  LDL.LU R2, [R1+0x20] ;  /* 0x0000200001027983 */ /* 0x000ea40000300800 */
[----:B--2---:R-:W-:-:S05]  /*2a1f0*/  IMAD R3, R2, R0, RZ ;  /* 0x0000000002037224 */ /* 0x004fca00078e02ff */
[----:B------:R-:W-:Y:S01]  /*2a200*/  VIADDMNMX R2, R3, R0, R6, PT ;  /* 0x0000000003027246 */ /* 0x000fe20003800106 */
[----:B------:R0:W-:Y:S03]  /*2a210*/  STL [R1+0x20], R3 ;  /* 0x0000200301007387 */ /* 0x0001e60000100800 */
[----:B------:R-:W-:Y:S01]  /*2a220*/  ISETP.GT.AND P0, PT, R2, R3, PT ;  /* 0x000000030200720c */ /* 0x000fe20003f04270 */
[----:B------:R0:W-:-:S12]  /*2a230*/  STL [R1+0x48], R2 ;  /* 0x0000480201007387 */ /* 0x0001d80000100800 */
[----:B0-----:R-:W-:Y:S05]  /*2a240*/  @P0 BRA `(.L_x_2564) ;  /* 0x0000000000480947 */ /* 0x001fea0003800000 */
[----:B------:R-:W0:Y:S02]  /*2a250*/  S2R R2, SR_TID.X ;  /* 0x0000000000027919 */ /* 0x000e240000002100 */
[----:B0-----:R-:W-:-:S04]  /*2a260*/  LOP3.LUT R2, R2, 0x7f, RZ, 0xc0, !PT ;  /* 0x0000007f02027812 */ /* 0x001fc800078ec0ff */
[----:B------:R-:W-:-:S13]  /*2a270*/  ISETP.NE.AND P0, PT, R2, RZ, PT ;  /* 0x000000ff0200720c */ /* 0x000fda0003f05270 */
[----:B------:R-:W-:Y:S05]  /*2a280*/  @P0 BRA `(.L_x_2565) ;  /* 0x00000030007c0947 */ /* 0x000fea0003800000 */
[----:B------:R-:W0:Y:S01]  /*2a290*/  S2R R2, SR_LANEID ;  /* 0x0000000000027919 */ /* 0x000e220000000000 */
[----:B------:R-:W-:Y:S01]  /*2a2a0*/  VOTEU.ANY UR4, UPT, PT ;  /* 0x0000000000047886 */ /* 0x000fe200038e0100 */
[----:B------:R-:W1:Y:S01]  /*2a2b0*/  LDC.64 R4, c[0x0][0xc60] ;  /* 0x00031800ff047b82 */ /* 0x000e620000000a00 */
[----:B------:R-:W0:Y:S02]  /*2a2c0*/  FLO.U32 R0, UR4 ;  /* 0x0000000400007d00 */ /* 0x000e2400080e0000 */
[----:B0-----:R-:W-:-:S06]  /*2a2d0*/  ISETP.EQ.U32.AND P0, PT, R0, R2, PT ;  /* 0x000000020000720c */ /* 0x001fcc0003f02070 */
[----:B------:R-:W1:Y:S07]  /*2a2e0*/  POPC R2, UR4 ;  /* 0x0000000400027d09 */ /* 0x000e6e0008000000 */
[----:B-1----:R-:W2:Y:S04]  /*2a2f0*/  @P0 ATOMG.E.ADD.STRONG.GPU PT, R2, desc[UR54][R4.64], R2 ;  /* 0x00000002040209a8 */ /* 0x002ea800081ee1f6 */
[----:B--2---:R0:W1:Y:S02]  /*2a300*/  SHFL.IDX PT, R2, R2, R0, 0x1f ;  /* 0x00001f0002027589 */ /* 0x00406400000e0000 */
[----:B0-----:R-:W0:Y:S02]  /*2a310*/  S2R R0, SR_LTMASK ;  /* 0x0000000000007919 */ /* 0x001e240000003900 */
[----:B0-----:R-:W-:-:S06]  /*2a320*/  LOP3.LUT R0, R0, UR4, RZ, 0xc0, !PT ;  /* 0x0000000400007c12 */ /* 0x001fcc000f8ec0ff */
[----:B------:R-:W1:Y:S02]  /*2a330*/  POPC R0, R0 ;  /* 0x0000000000007309 */ /* 0x000e640000000000 */
[----:B-1----:R-:W-:-:S05]  /*2a340*/  IADD3 R0, R2, UR38, R0 ;  /* 0x0000002602007c10 */ /* 0x002fca000fffe000 */
[----:B------:R2:W-:Y:S01]  /*2a350*/  STL [R1], R0 ;  /* 0x0000000001007387 */ /* 0x0005e20000100800 */
[----:B------:R-:W-:Y:S05]  /*2a360*/  BRA `(.L_x_2565) ;  /* 0x0000003000447947 */ /* 0x000fea0003800000 */
.L_x_2564:
        /* <DEDUP_REMOVED lines=8> */
[----:B------:R-:W-:Y:S01]  /*2a3f0*/  IMAD.U32 R4, RZ, RZ, UR6 ;  /* 0x00000006ff047e24 */ /* 0x000fe2000f8e00ff */
        /* <DEDUP_REMOVED lines=10> */
[----:B0-----:R-:W-:Y:S05]  /*2a4a0*/  CALL.ABS.NOINC R2 ;  /* 0x0000000002007343 */ /* 0x001fea0003c00000 */
.L_x_2567:
[----:B------:R-:W-:Y:S05]  /*2a4b0*/  BSYNC B6 ;  /* 0x0000000000067941 */ /* 0x000fea0003800000 */
.L_x_2566:
[----:B------:R-:W2:Y:S01]  /*2a4c0*/  LDL.LU R17, [R1+0x14] ;  /* 0x0000140001117983 */ /* 0x000ea20000300800 */
[----:B------:R-:W-:Y:S01]  /*2a4d0*/  IADD3 R0, R18, 0xa400, RZ ;  /* 0x0000a40012007810 */ /* 0x000fe20007ffe0ff */
[----:B------:R-:W-:Y:S03]  /*2a4e0*/  BSSY B6, `(.L_x_2568) ;  /* 0x0000016000067945 */ /* 0x000fe60003800000 */
        /* <DEDUP_REMOVED lines=9> */
[----:B------:R-:W-:Y:S01]  /*2a580*/  IMAD.U32 R4, RZ, RZ, UR6 ;  /* 0x00000006ff047e24 */ /* 0x000fe2000f8e00ff */
[----:B------:R-:W-:Y:S01]  /*2a590*/  MOV R12, 0x1 ;  /* 0x00000001000c7802 */ /* 0x000fe20000000f00 */
[----:B------:R-:W1:Y:S01]  /*2a5a0*/  LDC.64 R2, c[0x4][R2] ;  /* 0x0100000002027b82 */ /* 0x000e620000000a00 */
[----:B------:R-:W-:Y:S02]  /*2a5b0*/  IMAD.U32 R5, RZ, RZ, UR7 ;  /* 0x00000007ff057e24 */ /* 0x000fe4000f8e00ff */
[----:B------:R-:W-:Y:S02]  /*2a5c0*/  IMAD.U32 R6, RZ, RZ, UR8 ;  /* 0x00000008ff067e24 */ /* 0x000fe4000f8e00ff */
[----:B------:R-:W-:-:S02]  /*2a5d0*/  IMAD.U32 R7, RZ, RZ, UR9 ;  /* 0x00000009ff077e24 */ /* 0x000fc4000f8e00ff */
[----:B------:R-:W-:Y:S02]  /*2a5e0*/  IMAD.U32 R10, RZ, RZ, UR4 ;  /* 0x00000004ff0a7e24 */ /* 0x000fe4000f8e00ff */
[----:B------:R-:W-:Y:S02]  /*2a5f0*/  IMAD.U32 R11, RZ, RZ, UR5 ;  /* 0x00000005ff0b7e24 */ /* 0x000fe4000f8e00ff */
[----:B------:R-:W-:Y:S02]  /*2a600*/  IMAD.MOV.U32 R8, RZ, RZ, 0x70 ;  /* 0x00000070ff087424 */ /* 0x000fe400078e00ff */
[----:B------:R-:W-:-:S07]  /*2a610*/  IMAD.MOV.U32 R13, RZ, RZ, RZ ;  /* 0x000000ffff0d7224 */ /* 0x000fce00078e00ff */
[----:B------:R-:W-:-:S07]  /*2a620*/  LEPC R20, `(.L_x_2569) ;  /* 0x000000001014794e */ /* 0x000fce0000000000 */
[----:B01----:R-:W-:Y:S05]  /*2a630*/  CALL.ABS.NOINC R2 ;  /* 0x0000000002007343 */ /* 0x003fea0003c00000 */
.L_x_2569:
[----:B------:R-:W-:Y:S05]  /*2a640*/  BSYNC B6 ;  /* 0x0000000000067941 */ /* 0x000fea0003800000 */
.L_x_2568:
        /* <DEDUP_REMOVED lines=10> */
[----:B------:R-:W1:Y:S01]  /*2a6f0*/  LDC.64 R2, c[0x4][R2] ;  /* 0x0100000002027b82 */ /* 0x000e620000000a00 */
        /* <DEDUP_REMOVED lines=8> */
[----:B01----:R-:W-:Y:S05]  /*2a780*/  CALL.ABS.NOINC R2 ;  /* 0x0000000002007343 */ /* 0x003fea0003c00000 */
.L_x_2571:
[----:B------:R-:W-:Y:S05]  /*2a790*/  BSYNC B6 ;  /* 0x0000000000067941 */ /* 0x000fea0003800000 */
.L_x_2570:
[----:B------:R-:W-:Y:S01]  /*2a7a0*/  LOP3.LUT P6, RZ, R17, 0x1, RZ, 0xc0, !PT ;  /* 0x0000000111ff7812 */ /* 0x000fe200078cc0ff */
[----:B------:R-:W-:-:S12]  /*2a7b0*/  BSSY B6, `(.L_x_2572) ;  /* 0x0000012000067945 */ /* 0x000fd80003800000 */
        /* <DEDUP_REMOVED lines=17> */
.L_x_2573:
[----:B------:R-:W-:Y:S05]  /*2a8d0*/  BSYNC B6 ;  /* 0x0000000000067941 */ /* 0x000fea0003800000 */
.L_x_2572:
[----:B------:R-:W2:Y:S01]  /*2a8e0*/  LDL.LU R2, [R1+0x24] ;  /* 0x0000240001027983 */ /* 0x000ea20000300800 */
[----:B------:R-:W-:-:S03]  /*2a8f0*/  ULDC.64 UR4, c[0x0][0x9f8] ;  /* 0x00027e0000047ab9 */ /* 0x000fc60000000a00 */
[----:B0-----:R-:W3:Y:S04]  /*2a900*/  LDL.LU R17, [R1+0x38] ;  /* 0x0000380001117983 */ /* 0x001ee80000300800 */
[----:B------:R-:W4:Y:S01]  /*2a910*/  LDL R8, [R1+0x8] ;  /* 0x0000080001087983 */ /* 0x000f220000100800 */
[----:B------:R-:W-:-:S04]  /*2a920*/  ISETP.NE.U32.AND P0, PT, RZ, UR4, PT ;  /* 0x00000004ff007c0c */ /* 0x000fc8000bf05070 */
[----:B------:R-:W-:-:S13]  /*2a930*/  ISETP.NE.AND.EX P0, PT, RZ, UR5, PT, P0 ;  /* 0x00000005ff007c0c */ /* 0x000fda000bf05300 */
[----:B--2---:R-:W-:-:S04]  /*2a940*/  @P0 IADD3 R2, P1, R2, UR4, RZ ;  /* 0x0000000402020c10 */ /* 0x004fc8000ff3e0ff */
[----:B---3--:R-:W-:Y:S01]  /*2a950*/  @P0 IADD3.X R3, R17, UR5, RZ, P1, !PT ;  /* 0x0000000511030c10 */ /* 0x008fe20008ffe4ff */
[----:B------:R-:W-:-:S04]  /*2a960*/  ULDC.64 UR4, c[0x0][0xa08] ;  /* 0x0002820000047ab9 */ /* 0x000fc80000000a00 */
[----:B----4-:R0:W2:Y:S02]  /*2a970*/  @P0 LDG.E R8, desc[UR54][R2.64] ;  /* 0x0000003602080981 */ /* 0x0100a4000c1e1900 */
[----:B0-----:R-:W0:Y:S01]  /*2a980*/  LDC.64 R2, c[0x0][0x418] ;  /* 0x00010600ff027b82 */ /* 0x001e220000000a00 */
[----:B--2---:R-:W-:Y:S01]  /*2a990*/  SHF.R.S32.HI R9, RZ, 0x1f, R8 ;  /* 0x0000001fff097819 */ /* 0x004fe20000011408 */
[----:B------:R1:W-:Y:S01]  /*2a9a0*/  @P0 STL [R1+0x8], R8 ;  /* 0x0000080801000387 */ /* 0x0003e20000100800 */
[----:B0-----:R-:W-:Y:S01]  /*2a9b0*/  LOP3.LUT P0, RZ, R2, UR4, RZ, 0xfc, !PT ;  /* 0x0000000402ff7c12 */ /* 0x001fe2000f80fcff */
[----:B------:R-:W-:Y:S02]  /*2a9c0*/  UMOV UR4, 0xffffffff ;  /* 0xffffffff00047882 */ /* 0x000fe40000000000 */
[----:B------:R1:W-:Y:S01]  /*2a9d0*/  STL [R1+0x24], R9 ;  /* 0x0000240901007387 */ /* 0x0003e20000100800 */
[----:B------:R-:W-:-:S04]  /*2a9e0*/  LOP3.LUT P0, RZ, R3, UR5, RZ, 0xfc, P0 ;  /* 0x0000000503ff7c12 */ /* 0x000fc8000800fcff */
[----:B------:R-:W-:Y:S01]  /*2a9f0*/  SEL R17, R8, RZ, !P0 ;  /* 0x000000ff08117207 */ /* 0x000fe20004000000 */
[----:B------:R-:W-:Y:S08]  /*2aa00*/  BRA.DIV UR4, `(.L_x_2574) ;  /* 0x0000007204f07947 */ /* 0x000ff0000b800000 */
[----:B------:R-:W0:Y:S02]  /*2aa10*/  S2R R0, SR_TID.X ;  /* 0x0000000000007919 */ /* 0x000e240000002100 */
[----:B0-----:R-:W-:-:S04]  /*2aa20*/  SHF.R.U32.HI R0, RZ, 0x5, R0 ;  /* 0x00000005ff007819 */ /* 0x001fc80000011600 */
[----:B------:R-:W-:-:S05]  /*2aa30*/  LOP3.LUT R0, R0, 0x3, RZ, 0xc0, !PT ;  /* 0x0000000300007812 */ /* 0x000fca00078ec0ff */
[----:B------:R0:W2:Y:S02]  /*2aa40*/  SHFL.IDX PT, R14, R0, RZ, 0x1f ;  /* 0x00001fff000e7589 */ /* 0x0000a400000e0000 */
.L_x_2784:
[----:B0-----:R-:W3:Y:S01]  /*2aa50*/  LDL.LU R0, [R1+0x14] ;  /* 0x0000140001007983 */ /* 0x001ee20000300800 */
[----:B------:R-:W-:Y:S02]  /*2aa60*/  PLOP3.LUT P1, PT, PT, PT, PT, 0x8, 0x0 ;  /* 0x000000000000781c */ /* 0x000fe40003f2e170 */
[----:B--2---:R-:W-:Y:S02]  /*2aa70*/  ISETP.NE.AND P0, PT, R14, RZ, PT ;  /* 0x000000ff0e00720c */ /* 0x004fe40003f05270 */
[----:B---3--:R-:W-:-:S09]  /*2aa80*/  LOP3.LUT R0, R0, 0xfffffffe, RZ, 0xc0, !PT ;  /* 0xfffffffe00007812 */ /* 0x008fd200078ec0ff */
[----:B------:R-:W-:-:S05]  /*2aa90*/  @P1 LOP3.LUT R0, R0, 0x1, RZ, 0xfc, !PT ;  /* 0x0000000100001812 */ /* 0x000fca00078efcff */
[----:B------:R0:W-:Y:S01]  /*2aaa0*/  STL [R1+0x14], R0 ;  /* 0x0000140001007387 */ /* 0x0001e20000100800 */
[----:B------:R-:W-:Y:S05]  /*2aab0*/  @P0 BRA `(.L_x_2575) ;  /* 0x00000004008c0947 */ /* 0x000fea0003800000 */
[----:B------:R-:W-:-:S03]  /*2aac0*/  UMOV UR4, 0xffffffff ;  /* 0xffffffff00047882 */ /* 0x000fc60000000000 */
[----:B------:R-:W-:Y:S05]  /*2aad0*/  BRA.DIV UR4, `(.L_x_2576) ;  /* 0x0000007204f07947 */ /* 0x000fea000b800000 */
[----:B------:R-:W-:-:S13]  /*2aae0*/  ELECT P6, URZ, PT ;  /* 0x00000000003f782f */ /* 0x000fda00038c0000 */
.L_x_2787:
[----:B------:R-:W-:Y:S05]  /*2aaf0*/  @!P6 BRA `(.L_x_2575) ;  /* 0x00000004007ce947 */ /* 0x000fea0003800000 */
[----:B0-----:R-:W2:Y:S01]  /*2ab00*/  LDL R0, [R1+0x48] ;  /* 0x0000480001007983 */ /* 0x001ea20000100800 */
[----:B------:R-:W-:-:S04]  /*2ab10*/  ISETP.NE.U32.AND P0, PT, R2, RZ, PT ;  /* 0x000000ff0200720c */ /* 0x000fc80003f05070 */
[----:B------:R-:W-:Y:S01]  /*2ab20*/  ISETP.NE.AND.EX P0, PT, R3, RZ, PT, P0 ;  /* 0x000000ff0300720c */ /* 0x000fe20003f05300 */
[----:B--2---:R-:W-:-:S12]  /*2ab30*/  VIADD R0, R0, 0xffffffff ;  /* 0xffffffff00007836 */ /* 0x004fd80000000000 */
        /* <DEDUP_REMOVED lines=13> */
[----:B------:R-:W-:-:S03]  /*2ac10*/  IMAD.WIDE.U32 R4, R8, UR4, R4 ;  /* 0x0000000408047c25 */ /* 0x000fc6000f8e0004 */
[----:B------:R-:W-:Y:S02]  /*2ac20*/  LEA R2, P0, R4, R2, 0x2 ;  /* 0x0000000204027211 */ /* 0x000fe400078010ff */
[----:B------:R-:W-:-:S04]  /*2ac30*/  IADD3 R5, R5, R6, RZ ;  /* 0x0000000605057210 */ /* 0x000fc80007ffe0ff */
[----:B------:R-:W-:-:S05]  /*2ac40*/  LEA.HI.X R3, R4, R3, R5, 0x2, P0 ;  /* 0x0000000304037211 */ /* 0x000fca00000f1405 */
[----:B------:R0:W5:Y:S02]  /*2ac50*/  LDG.E R17, desc[UR54][R2.64] ;  /* 0x0000003602117981 */ /* 0x000164000c1e1900 */
.L_x_2577:
[----:B0-----:R-:W2:Y:S01]  /*2ac60*/  LDL R3, [R1+0x18] ;  /* 0x0000180001037983 */ /* 0x001ea20000100800 */
[----:B------:R-:W-:Y:S01]  /*2ac70*/  IMAD R2, R19, 0x8, R18 ;  /* 0x0000000813027824 */ /* 0x000fe200078e0212 */
[----:B-1----:R-:W0:Y:S02]  /*2ac80*/  S2R R8, SR_TID.X ;  /* 0x0000000000087919 */ /* 0x002e240000002100 */
[----:B0-----:R-:W-:-:S04]  /*2ac90*/  LOP3.LUT R8, R8, 0x7f, RZ, 0xc0, !PT ;  /* 0x0000007f08087812 */ /* 0x001fc800078ec0ff */
[----:B------:R-:W-:Y:S02]  /*2aca0*/  ISETP.NE.AND P1, PT, R8, RZ, PT ;  /* 0x000000ff0800720c */ /* 0x000fe40003f25270 */
[----:B--2---:R-:W-:-:S04]  /*2acb0*/  SHF.L.U32 R3, R3, 0x1f, RZ ;  /* 0x0000001f03037819 */ /* 0x004fc800000006ff */
[----:B------:R-:W0:Y:S02]  /*2acc0*/  SYNCS.PHASECHK.TRANS64.TRYWAIT P0, [R2+URZ+0x29880], R3 ;  /* 0x02988003020075a7 */ /* 0x000e24000800017f */
[----:B0-----:R-:W-:Y:S05]  /*2acd0*/  @!P0 BRA `(.L_x_2578) ;  /* 0x0000007000908947 */ /* 0x001fea0003800000 */
.L_x_2788:
        /* <DEDUP_REMOVED lines=8> */
.L_x_2579:
[----:B------:R-:W2:Y:S01]  /*2ad60*/  LDL R5, [R1+0x28] ;  /* 0x0000280001057983 */ /* 0x000ea20000100800 */
[----:B------:R-:W-:Y:S01]  /*2ad70*/  IMAD R4, R19, 0x5000, R18 ;  /* 0x0000500013047824 */ /* 0x000fe200078e0212 */
        /* <DEDUP_REMOVED lines=11> */
[----:B--2---:R-:W-:-:S05]  /*2ae30*/  IMAD R0, R0, 0xa0, R5 ;  /* 0x000000a000007824 */ /* 0x004fca00078e0205 */
[----:B------:R-:W-:-:S13]  /*2ae40*/  R2UR UR11, R0 ;  /* 0x00000000000b72ca */ /* 0x000fda00000e0000 */
[----:B------:R1:W-:Y:S01]  /*2ae50*/  UTMALDG.4D [UR8], [UR4], desc[UR6] ;  /* 0x00000608040075b4 */ /* 0x0003e20008019000 */
[----:B------:R-:W2:Y:S02]  /*2ae60*/  SYNCS.PHASECHK.TRANS64.TRYWAIT P0, [R2+URZ+0x29840], R3 ;  /* 0x02984003020075a7 */ /* 0x000ea4000800017f */
[----:B-12---:R-:W-:Y:S05]  /*2ae70*/  @!P0 BRA `(.L_x_2580) ;  /* 0x00000070003c8947 */ /* 0x006fea0003800000 */
.L_x_2789:
        /* <DEDUP_REMOVED lines=8> */
.L_x_2581:
[----:B01----:R-:W2:Y:S01]  /*2af00*/  LDL.LU R3, [R1+0x14] ;  /* 0x0000140001037983 */ /* 0x003ea20000300800 */
        /* <DEDUP_REMOVED lines=30> */
.L_x_2575:
[----:B---3--:R-:W0:Y:S04]  /*2b0f0*/  LDL.LU R3, [R1+0x40] ;  /* 0x0000400001037983 */ /* 0x008e280000300800 */
[----:B------:R-:W2:Y:S04]  /*2b100*/  LDL.LU R5, [R1+0x34] ;  /* 0x0000340001057983 */ /* 0x000ea80000300800 */
[----:B------:R-:W3:Y:S01]  /*2b110*/  LDL.LU R4, [R1+0x58] ;  /* 0x0000580001047983 */ /* 0x000ee20000300800 */
        /* <DEDUP_REMOVED lines=9> */
[----:B0-----:R-:W-:Y:S02]  /*2b1b0*/  SHF.R.S32.HI R0, RZ, 0x1f, R3 ;  /* 0x0000001fff007819 */ /* 0x001fe40000011403 */
[----:B--2---:R-:W-:-:S03]  /*2b1c0*/  SEL R5, R5, RZ, !P0 ;  /* 0x000000ff05057207 */ /* 0x004fc60004000000 */
[----:B------:R-:W-:Y:S01]  /*2b1d0*/  IMAD R0, R0, UR4, RZ ;  /* 0x0000000400007c24 */ /* 0x000fe2000f8e02ff */
[----:B---3--:R-:W-:-:S03]  /*2b1e0*/  SEL R4, R4, RZ, !P0 ;  /* 0x000000ff04047207 */ /* 0x008fc60004000000 */
        /* <DEDUP_REMOVED lines=19> */
[----:B-1----:R-:W-:Y:S02]  /*2b320*/  IMAD.MOV.U32 R8, RZ, RZ, 0x70 ;  /* 0x00000070ff087424 */ /* 0x002fe400078e00ff */
[----:B------:R-:W-:Y:S02]  /*2b330*/  IMAD.MOV.U32 R12, RZ, RZ, 0x1 ;  /* 0x00000001ff0c7424 */ /* 0x000fe400078e00ff */
[----:B------:R-:W-:-:S07]  /*2b340*/  IMAD.MOV.U32 R13, RZ, RZ, RZ ;  /* 0x000000ffff0d7224 */ /* 0x000fce00078e00ff */
[----:B------:R-:W-:-:S07]  /*2b350*/  LEPC R20, `(.L_x_2583) ;  /* 0x000000001014794e */ /* 0x000fce0000000000 */
[----:B0-----:R-:W-:Y:S05]  /*2b360*/  CALL.ABS.NOINC R2 ;  /* 0x0000000002007343 */ /* 0x001fea0003c00000 */
.L_x_2583:
[----:B------:R-:W-:Y:S05]  /*2b370*/  BSYNC B6 ;  /* 0x0000000000067941 */ /* 0x000fea0003800000 */
.L_x_2582:
[----:B0-----:R-:W2:Y:S01]  /*2b380*/  LDL.LU R0, [R1+0x40] ;  /* 0x0000400001007983 */ /* 0x001ea20000300800 */
[----:B------:R-:W-:Y:S01]  /*2b390*/  ULDC.64 UR4, c[0x0][0x2d8] ;  /* 0x0000b60000047ab9 */ /* 0x000fe20000000a00 */
[----:B------:R-:W0:Y:S01]  /*2b3a0*/  LDC R7, c[0x0][0x448] ;  /* 0x00011200ff077b82 */ /* 0x000e220000000800 */
[----:B------:R-:W-:Y:S01]  /*2b3b0*/  ULDC.64 UR6, c[0x0][0x280] ;  /* 0x0000a00000067ab9 */ /* 0x000fe20000000a00 */
[----:B------:R-:W3:Y:S04]  /*2b3c0*/  LDL.LU R5, [R1+0x38] ;  /* 0x0000380001057983 */ /* 0x000ee80000300800 */
[----:B------:R-:W3:Y:S04]  /*2b3d0*/  LDL.LU.64 R2, [R1+0x50] ;  /* 0x0000500001027983 */ /* 0x000ee80000300a00 */
[----:B------:R-:W4:Y:S04]  /*2b3e0*/  LDL.LU R4, [R1+0x34] ;  /* 0x0000340001047983 */ /* 0x000f280000300800 */
[----:B------:R-:W4:Y:S01]  /*2b3f0*/  LDL R10, [R1+0x4] ;  /* 0x00000400010a7983 */ /* 0x000f220000100800 */
[----:B-1----:R-:W1:Y:S01]  /*2b400*/  S2R R8, SR_TID.X ;  /* 0x0000000000087919 */ /* 0x002e620000002100 */
[----:B0-----:R-:W-:-:S13]  /*2b410*/  ISETP.NE.AND P0, PT, R7, 0x1, PT ;  /* 0x000000010700780c */ /* 0x001fda0003f05270 */
[----:B------:R-:W0:Y:S01]  /*2b420*/  @P0 LDC R6, c[0x0][0x450] ;  /* 0x00011400ff060b82 */ /* 0x000e220000000800 */
[----:B-1----:R-:W-:-:S05]  /*2b430*/  IMAD.SHL.U32 R8, R8, 0x10, RZ ;  /* 0x0000001008087824 */ /* 0x002fca00078e00ff */
[----:B------:R-:W-:-:S04]  /*2b440*/  LOP3.LUT R8, R8, 0x30, RZ, 0xc0, !PT ;  /* 0x0000003008087812 */ /* 0x000fc800078ec0ff */
[C---:B------:R-:W-:Y:S02]  /*2b450*/  LOP3.LUT R11, R8.reuse, 0x40, RZ, 0xfc, !PT ;  /* 0x00000040080b7812 */ /* 0x040fe400078efcff */
[----:B------:R-:W-:Y:S01]  /*2b460*/  LOP3.LUT R8, R8, 0x80, RZ, 0xfc, !PT ;  /* 0x0000008008087812 */ /* 0x000fe200078efcff */
[----:B---3--:R-:W-:Y:S02]  /*2b470*/  IMAD.MOV.U32 R3, RZ, RZ, R5 ;  /* 0x000000ffff037224 */ /* 0x008fe400078e0005 */
[----:B------:R-:W1:Y:S01]  /*2b480*/  S2R R5, SR_TID.X ;  /* 0x0000000000057919 */ /* 0x000e620000002100 */
[----:B------:R-:W-:-:S04]  /*2b490*/  IMAD.WIDE.U32 R2, R16, UR4, R2 ;  /* 0x0000000410027c25 */ /* 0x000fc8000f8e0002 */
[----:B------:R-:W-:Y:S01]  /*2b4a0*/  IMAD R3, R16, UR5, R3 ;  /* 0x0000000510037c24 */ /* 0x000fe2000f8e0203 */
[----:B------:R-:W-:Y:S02]  /*2b4b0*/  ULDC.64 UR4, c[0x0][0x2e0] ;  /* 0x0000b80000047ab9 */ /* 0x000fe40000000a00 */
[----:B--2---:R-:W-:Y:S02]  /*2b4c0*/  IMAD R0, R0, UR4, RZ ;  /* 0x0000000400007c24 */ /* 0x004fe4000f8e02ff */
[----:B----4-:R-:W-:-:S04]  /*2b4d0*/  IMAD.WIDE.U32 R2, R4, UR4, R2 ;  /* 0x0000000404027c25 */ /* 0x010fc8000f8e0002 */
[----:B------:R-:W-:Y:S01]  /*2b4e0*/  IMAD R0, R4, UR5, R0 ;  /* 0x0000000504007c24 */ /* 0x000fe2000f8e0200 */
[----:B------:R-:W-:Y:S01]  /*2b4f0*/  ULDC.64 UR4, c[0x0][0x2d0] ;  /* 0x0000b40000047ab9 */ /* 0x000fe20000000a00 */
[----:B------:R-:W2:Y:S03]  /*2b500*/  S2R R4, SR_TID.X ;  /* 0x0000000000047919 */ /* 0x000ea60000002100 */
[----:B------:R-:W-:Y:S02]  /*2b510*/  IADD3 R3, R3, R0, RZ ;  /* 0x0000000003037210 */ /* 0x000fe40007ffe0ff */
[----:B-1----:R-:W-:-:S04]  /*2b520*/  LOP3.LUT R5, R5, 0x7f, RZ, 0xc0, !PT ;  /* 0x0000007f05057812 */ /* 0x002fc800078ec0ff */
[----:B------:R-:W-:Y:S01]  /*2b530*/  SHF.R.U32.HI R5, RZ, 0x2, R5 ;  /* 0x00000002ff057819 */ /* 0x000fe20000011605 */
[----:B--2---:R-:W-:-:S05]  /*2b540*/  IMAD.SHL.U32 R4, R4, 0x20, RZ ;  /* 0x0000002004047824 */ /* 0x004fca00078e00ff */
[----:B------:R-:W-:Y:S02]  /*2b550*/  LOP3.LUT R4, R5, 0x60, R4, 0xf8, !PT ;  /* 0x0000006005047812 */ /* 0x000fe400078ef804 */
[----:B------:R-:W1:Y:S03]  /*2b560*/  @P0 LDC R5, c[0x0][0x44c] ;  /* 0x00011300ff050b82 */ /* 0x000e660000000800 */
[----:B------:R-:W-:-:S04]  /*2b570*/  IMAD R4, R10, 0x80, R4 ;  /* 0x000000800a047824 */ /* 0x000fc800078e0204 */
[----:B------:R-:W-:Y:S02]  /*2b580*/  IMAD.MOV.U32 R0, RZ, RZ, R4 ;  /* 0x000000ffff007224 */ /* 0x000fe400078e0004 */
[----:B-1----:R-:W-:-:S05]  /*2b590*/  @P0 IMAD.HI.U32 R5, R4, R5, RZ ;  /* 0x0000000504050227 */ /* 0x002fca00078e00ff */
[----:B0-----:R-:W-:-:S05]  /*2b5a0*/  @P0 SHF.R.U32.HI R0, RZ, R6, R5 ;  /* 0x00000006ff000219 */ /* 0x001fca0000011605 */
[----:B------:R-:W-:Y:S02]  /*2b5b0*/  IMAD.MOV R5, RZ, RZ, -R0 ;  /* 0x000000ffff057224 */ /* 0x000fe400078e0a00 */
[----:B------:R-:W-:-:S04]  /*2b5c0*/  IMAD.WIDE.U32 R2, R0, UR4, R2 ;  /* 0x0000000400027c25 */ /* 0x000fc8000f8e0002 */
[----:B------:R-:W-:Y:S01]  /*2b5d0*/  IMAD R4, R7, R5, R4 ;  /* 0x0000000507047224 */ /* 0x000fe200078e0204 */
[----:B------:R-:W-:-:S05]  /*2b5e0*/  SHF.R.S32.HI R5, RZ, 0x1f, R0 ;  /* 0x0000001fff057819 */ /* 0x000fca0000011400 */
[----:B------:R-:W-:-:S04]  /*2b5f0*/  IMAD R5, R5, UR4, RZ ;  /* 0x0000000405057c24 */ /* 0x000fc8000f8e02ff */
[----:B------:R-:W-:Y:S01]  /*2b600*/  IMAD R0, R0, UR5, R5 ;  /* 0x0000000500007c24 */ /* 0x000fe2000f8e0205 */
[----:B------:R-:W-:Y:S01]  /*2b610*/  ULDC.64 UR4, c[0x0][0x2c8] ;  /* 0x0000b20000047ab9 */ /* 0x000fe20000000a00 */
[----:B------:R-:W0:Y:S02]  /*2b620*/  S2R R5, SR_TID.X ;  /* 0x0000000000057919 */ /* 0x000e240000002100 */
[----:B------:R-:W-:Y:S01]  /*2b630*/  IMAD.IADD R3, R3, 0x1, R0 ;  /* 0x0000000103037824 */ /* 0x000fe200078e0200 */
[----:B------:R-:W-:Y:S01]  /*2b640*/  SHF.R.S32.HI R0, RZ, 0x1f, R4 ;  /* 0x0000001fff007819 */ /* 0x000fe20000011404 */
[----:B------:R-:W-:-:S04]  /*2b650*/  IMAD.WIDE.U32 R2, R4, UR4, R2 ;  /* 0x0000000404027c25 */ /* 0x000fc8000f8e0002 */
[----:B------:R-:W-:Y:S01]  /*2b660*/  IMAD R0, R0, UR4, RZ ;  /* 0x0000000400007c24 */ /* 0x000fe2000f8e02ff */
[----:B------:R-:W-:Y:S02]  /*2b670*/  ULDC UR4, c[0x0][0x2b8] ;  /* 0x0000ae0000047ab9 */ /* 0x000fe40000000800 */
[----:B------:R-:W-:Y:S01]  /*2b680*/  ISETP.GE.AND P2, PT, R8, UR4, PT ;  /* 0x0000000408007c0c */ /* 0x000fe2000bf46270 */
[----:B------:R-:W-:Y:S01]  /*2b690*/  IMAD R0, R4, UR5, R0 ;  /* 0x0000000504007c24 */ /* 0x000fe2000f8e0200 */
[----:B------:R1:W5:Y:S01]  /*2b6a0*/  LDL R8, [R1+0x3c] ;  /* 0x00003c0001087983 */ /* 0x0003620000100800 */
[----:B------:R-:W-:Y:S02]  /*2b6b0*/  IADD3 R4, P3, R2, UR6, RZ ;  /* 0x0000000602047c10 */ /* 0x000fe4000ff7e0ff */
[----:B------:R-:W-:Y:S02]  /*2b6c0*/  ISETP.GE.AND P1, PT, R11, UR4, PT ;  /* 0x000000040b007c0c */ /* 0x000fe4000bf26270 */
[----:B------:R-:W-:Y:S01]  /*2b6d0*/  IADD3.X R3, R3, UR7, R0, P3, !PT ;  /* 0x0000000703037c10 */ /* 0x000fe20009ffe400 */
[----:B0-----:R-:W-:-:S05]  /*2b6e0*/  IMAD.SHL.U32 R9, R5, 0x10, RZ ;  /* 0x0000001005097824 */ /* 0x001fca00078e00ff */
[----:B------:R-:W-:-:S04]  /*2b6f0*/  LOP3.LUT R9, R9, 0x30, RZ, 0xc0, !PT ;  /* 0x0000003009097812 */ /* 0x000fc800078ec0ff */
[----:B------:R-:W-:Y:S01]  /*2b700*/  ISETP.GE.AND P0, PT, R9, UR4, PT ;  /* 0x0000000409007c0c */ /* 0x000fe2000bf06270 */
[----:B------:R-:W-:-:S03]  /*2b710*/  UMOV UR4, 0xffffffff ;  /* 0xffffffff00047882 */ /* 0x000fc60000000000 */
[----:B-1----:R-:W-:Y:S09]  /*2b720*/  BRA.DIV UR4, `(.L_x_2584) ;  /* 0x0000006a04247947 */ /* 0x002ff2000b800000 */
[----:B------:R-:W0:Y:S02]  /*2b730*/  S2R R6, SR_TID.X ;  /* 0x0000000000067919 */ /* 0x000e240000002100 */
[----:B0-----:R-:W-:Y:S02]  /*2b740*/  LOP3.LUT R11, R6, 0x7f, RZ, 0xc0, !PT ;  /* 0x0000007f060b7812 */ /* 0x001fe400078ec0ff */
[----:B------:R-:W2:Y:S02]  /*2b750*/  LDL.LU R6, [R1+0x44] ;  /* 0x0000440001067983 */ /* 0x000ea40000300800 */
[----:B------:R-:W-:-:S04]  /*2b760*/  SHF.R.U32.HI R11, RZ, 0x2, R11 ;  /* 0x00000002ff0b7819 */ /* 0x000fc8000001160b */
[----:B------:R-:W-:-:S05]  /*2b770*/  LEA R0, R10, R11, 0x7 ;  /* 0x0000000b0a007211 */ /* 0x000fca00078e38ff */
[----:B------:R-:W-:Y:S02]  /*2b780*/  VIADD R5, R0, 0x20 ;  /* 0x0000002000057836 */ /* 0x000fe40000000000 */
[----:B--2---:R-:W-:Y:S02]  /*2b790*/  IMAD R2, R6, R7, RZ ;  /* 0x0000000706027224 */ /* 0x004fe400078e02ff */
[----:B------:R-:W0:Y:S03]  /*2b7a0*/  SHFL.IDX PT, R7, R4, RZ, 0x1c1f ;  /* 0x001c1fff04077589 */ /* 0x000e2600000e0000 */
[----:B------:R-:W-:Y:S01]  /*2b7b0*/  ISETP.GE.AND P4, PT, R0, R2, PT ;  /* 0x000000020000720c */ /* 0x000fe20003f86270 */
[----:B------:R-:W1:-:S12]  /*2b7c0*/  SHFL.IDX PT, R6, R3, RZ, 0x1c1f ;  /* 0x001c1fff03067589 */ /* 0x000e5800000e0000 */
        /* <DEDUP_REMOVED lines=31> */
.L_x_2798:
        /* <DEDUP_REMOVED lines=12> */
.L_x_2586:
[----:B------:R-:W-:Y:S05]  /*2ba80*/  BSYNC B0 ;  /* 0x0000000000007941 */ /* 0x000fea0003800000 */
.L_x_2585:
[----:B------:R-:W-:Y:S01]  /*2ba90*/  NOP ;  /* 0x0000000000007918 */ /* 0x000fe20000000000 */
[----:B------:R-:W-:-:S13]  /*2baa0*/  PLOP3.LUT P0, PT, PT, PT, PT, 0x80, 0x0 ;  /* 0x000000000000781c */ /* 0x000fda0003f0f070 */
.L_x_2587:
        /* <DEDUP_REMOVED lines=18> */
.L_x_2799:
[----:B------:R-:W-:Y:S05]  /*2bbd0*/  BSYNC B0 ;  /* 0x0000000000007941 */ /* 0x000fea0003800000 */
.L_x_2588:
[----:B------:R-:W5:Y:S04]  /*2bbe0*/  LDL.LU R2, [R1+0x48] ;  /* 0x0000480001027983 */ /* 0x000f680000300800 */
[----:B-1-3--:R-:W3:Y:S01]  /*2bbf0*/  LDL R3, [R1+0x20] ;  /* 0x0000200001037983 */ /* 0x00aee20000100800 */
[----:B-----5:R-:W-:-:S05]  /*2bc00*/  VIADD R2, R2, 0xfffffffe ;  /* 0xfffffffe02027836 */ /* 0x020fca0000000000 */
[----:B---3--:R-:W-:-:S13]  /*2bc10*/  ISETP.GE.AND P0, PT, R2, R3, PT ;  /* 0x000000030200720c */ /* 0x008fda0003f06270 */
[----:B------:R-:W-:Y:S05]  /*2bc20*/  @!P0 BRA `(.L_x_2590) ;  /* 0x0000001000048947 */ /* 0x000fea0003800000 */
[----:B------:R1:W5:Y:S01]  /*2bc30*/  LDL.LU R3, [R1+0x18] ;  /* 0x0000180001037983 */ /* 0x0003620000300800 */
[----:B----4-:R-:W-:-:S07]  /*2bc40*/  IMAD.MOV.U32 R0, RZ, RZ, R19 ;  /* 0x000000ffff007224 */ /* 0x010fce00078e0013 */
.L_x_2612:
[----:B------:R-:W3:Y:S01]  /*2bc50*/  LDL R4, [R1+0x14] ;  /* 0x0000140001047983 */ /* 0x000ee20000100800 */
[----:B------:R-:W-:Y:S01]  /*2bc60*/  IADD3 R19, R0, 0x1, RZ ;  /* 0x0000000100137810 */ /* 0x000fe20007ffe0ff */
[----:B------:R-:W-:Y:S05]  /*2bc70*/  YIELD ;  /* 0x0000000000007946 */ /* 0x000fea0003800000 */
[C---:B------:R-:W-:Y:S01]  /*2bc80*/  ISETP.NE.AND P0, PT, R19.reuse, 0x2, PT ;  /* 0x000000021300780c */ /* 0x040fe20003f05270 */
[----:B------:R-:W-:Y:S03]  /*2bc90*/  BSSY B0, `(.L_x_2591) ;  /* 0x0000089000007945 */ /* 0x000fe60003800000 */
[----:B------:R-:W-:-:S02]  /*2bca0*/  SEL R19, R19, RZ, P0 ;  /* 0x000000ff13137207 */ /* 0x000fc40000000000 */
[----:B---3--:R-:W-:Y:S02]  /*2bcb0*/  LOP3.LUT P1, RZ, R4, 0x1, RZ, 0xc0, !PT ;  /* 0x0000000104ff7812 */ /* 0x008fe4000782c0ff */
[----:B------:R-:W-:-:S04]  /*2bcc0*/  SEL R4, RZ, 0x1, P0 ;  /* 0x00000001ff047807 */ /* 0x000fc80000000000 */
[----:B--2--5:R-:W-:-:S05]  /*2bcd0*/  LOP3.LUT R9, R3, R4, RZ, 0x3c, !PT ;  /* 0x0000000403097212 */ /* 0x024fca00078e3cff */
[----:B------:R3:W-:Y:S02]  /*2bce0*/  STL [R1+0x18], R9 ;  /* 0x0000180901007387 */ /* 0x0007e40000100800 */
[----:B------:R-:W-:Y:S05]  /*2bcf0*/  @!P1 BRA `(.L_x_2592) ;  /* 0x0000000800089947 */ /* 0x000fea0003800000 */
[----:B------:R-:W-:Y:S01]  /*2bd00*/  ULDC.64 UR4, c[0x0][0x418] ;  /* 0x0001060000047ab9 */ /* 0x000fe20000000a00 */
[----:B0-----:R-:W-:Y:S01]  /*2bd10*/  IMAD.MOV.U32 R8, RZ, RZ, R2 ;  /* 0x000000ffff087224 */ /* 0x001fe200078e0002 */
[----:B------:R-:W-:-:S04]  /*2bd20*/  ISETP.NE.U32.AND P0, PT, RZ, UR4, PT ;  /* 0x00000004ff007c0c */ /* 0x000fc8000bf05070 */
[----:B------:R-:W-:-:S13]  /*2bd30*/  ISETP.NE.AND.EX P0, PT, RZ, UR5, PT, P0 ;  /* 0x00000005ff007c0c */ /* 0x000fda000bf05300 */
[----:B------:R-:W-:Y:S05]  /*2bd40*/  @!P0 BRA `(.L_x_2593) ;  /* 0x00000000004c8947 */ /* 0x000fea0003800000 */
[----:B------:R-:W4:Y:S01]  /*2bd50*/  LDL R11, [R1+0x24] ;  /* 0x00002400010b7983 */ /* 0x000f220000100800 */
[----:B------:R-:W0:Y:S01]  /*2bd60*/  LDC R7, c[0x0][0x43c] ;  /* 0x00010f00ff077b82 */ /* 0x000e220000000800 */
[----:B------:R-:W-:Y:S02]  /*2bd70*/  ULDC.64 UR6, c[0x0][0x428] ;  /* 0x00010a0000067ab9 */ /* 0x000fe40000000a00 */
[----:B------:R-:W3:Y:S01]  /*2bd80*/  LDL R10, [R1+0x8] ;  /* 0x00000800010a7983 */ /* 0x000ee20000100800 */
[----:B0-----:R-:W-:-:S13]  /*2bd90*/  ISETP.NE.AND P0, PT, R7, 0x1, PT ;  /* 0x000000010700780c */ /* 0x001fda0003f05270 */
[----:B--2---:R-:W0:Y:S02]  /*2bda0*/  @P0 LDC.64 R4, c[0x0][0x440] ;  /* 0x00011000ff040b82 */ /* 0x004e240000000a00 */
[----:B0-----:R-:W-:-:S04]  /*2bdb0*/  @P0 IMAD.HI.U32 R6, R2, R4, RZ ;  /* 0x0000000402060227 */ /* 0x001fc800078e00ff */
[----:B------:R-:W-:Y:S01]  /*2bdc0*/  IMAD.MOV.U32 R4, RZ, RZ, R2 ;  /* 0x000000ffff047224 */ /* 0x000fe200078e0002 */
[----:B------:R-:W-:-:S04]  /*2bdd0*/  @P0 SHF.R.U32.HI R4, RZ, R5, R6 ;  /* 0x00000005ff040219 */ /* 0x000fc80000011606 */
[--C-:B------:R-:W-:Y:S01]  /*2bde0*/  SHF.R.S32.HI R5, RZ, 0x1f, R4.reuse ;  /* 0x0000001fff057819 */ /* 0x100fe20000011404 */
[----:B------:R-:W-:-:S04]  /*2bdf0*/  IMAD.MOV R8, RZ, RZ, -R4 ;  /* 0x000000ffff087224 */ /* 0x000fc800078e0a04 */
[----:B------:R-:W-:Y:S02]  /*2be00*/  IMAD R8, R7, R8, R2 ;  /* 0x0000000807087224 */ /* 0x000fe400078e0202 */
[----:B----4-:R-:W-:-:S04]  /*2be10*/  IMAD R6, R11, UR6, RZ ;  /* 0x000000060b067c24 */ /* 0x010fc8000f8e02ff */
[C---:B---3--:R-:W-:Y:S02]  /*2be20*/  IMAD R6, R10.reuse, UR7, R6 ;  /* 0x000000070a067c24 */ /* 0x048fe4000f8e0206 */
[----:B------:R-:W-:-:S04]  /*2be30*/  IMAD.WIDE.U32 R4, R10, UR6, R4 ;  /* 0x000000060a047c25 */ /* 0x000fc8000f8e0004 */
[----:B------:R-:W-:Y:S01]  /*2be40*/  IMAD.IADD R5, R6, 0x1, R5 ;  /* 0x0000000106057824 */ /* 0x000fe200078e0205 */
[----:B------:R-:W-:-:S04]  /*2be50*/  LEA R6, P0, R4, UR4, 0x2 ;  /* 0x0000000404067c11 */ /* 0x000fc8000f8010ff */
[----:B------:R-:W-:-:S05]  /*2be60*/  LEA.HI.X R7, R4, UR5, R5, 0x2, P0 ;  /* 0x0000000504077c11 */ /* 0x000fca00080f1405 */
[----:B------:R0:W5:Y:S04]  /*2be70*/  LDG.E R17, desc[UR54][R6.64] ;  /* 0x0000003606117981 */ /* 0x000168000c1e1900 */
.L_x_2593:
[----:B------:R-:W0:Y:S01]  /*2be80*/  S2R R4, SR_TID.X ;  /* 0x0000000000047919 */ /* 0x000e220000002100 */
[----:B--2---:R-:W-:Y:S01]  /*2be90*/  IMAD R5, R19, 0x8, R18 ;  /* 0x0000000813057824 */ /* 0x004fe200078e0212 */
[----:B------:R-:W-:Y:S01]  /*2bea0*/  BSSY B1, `(.L_x_2594) ;  /* 0x0000006000017945 */ /* 0x000fe20003800000 */
[----:B0-----:R-:W-:Y:S02]  /*2beb0*/  LOP3.LUT R6, R4, 0x7f, RZ, 0xc0, !PT ;  /* 0x0000007f04067812 */ /* 0x001fe400078ec0ff */
[----:B------:R-:W-:Y:S02]  /*2bec0*/  SHF.L.U32 R4, R9, 0x1f, RZ ;  /* 0x0000001f09047819 */ /* 0x000fe400000006ff */
[----:B------:R-:W-:Y:S02]  /*2bed0*/  ISETP.NE.AND P1, PT, R6, RZ, PT ;  /* 0x000000ff0600720c */ /* 0x000fe40003f25270 */
[----:B------:R-:W0:Y:S02]  /*2bee0*/  SYNCS.PHASECHK.TRANS64.TRYWAIT P0, [R5+URZ+0x29880], R4 ;  /* 0x02988004050075a7 */ /* 0x000e24000800017f */
[----:B0-----:R-:W-:Y:S09]  /*2bef0*/  @!P0 BRA `(.L_x_2595) ;  /* 0x0000006400b08947 */ /* 0x001ff20003800000 */
.L_x_2800:
[----:B------:R-:W-:Y:S05]  /*2bf00*/  BSYNC B1 ;  /* 0x0000000000017941 */ /* 0x000fea0003800000 */
.L_x_2594:
        /* <DEDUP_REMOVED lines=9> */
.L_x_2597:
[----:B------:R-:W-:Y:S05]  /*2bfa0*/  BSYNC B1 ;  /* 0x0000000000017941 */ /* 0x000fea0003800000 */
.L_x_2596:
[----:B------:R-:W2:Y:S01]  /*2bfb0*/  LDL R6, [R1+0x28] ;  /* 0x0000280001067983 */ /* 0x000ea20000100800 */
[----:B------:R-:W-:Y:S01]  /*2bfc0*/  IMAD.MOV.U32 R10, RZ, RZ, RZ ;  /* 0x000000ffff0a7224 */ /* 0x000fe200078e00ff */
[----:B------:R-:W-:Y:S01]  /*2bfd0*/  UIADD3 UR4, UP0, UR40, 0x470, URZ ;  /* 0x0000047028047890 */ /* 0x000fe2000ff1e03f */
[----:B------:R-:W-:Y:S01]  /*2bfe0*/  IMAD R7, R19, 0x5000, R18 ;  /* 0x0000500013077824 */ /* 0x000fe200078e0212 */
[----:B------:R-:W-:Y:S01]  /*2bff0*/  PLOP3.LUT P0, PT, PT, PT, PT, 0x80, 0x0 ;  /* 0x000000000000781c */ /* 0x000fe20003f0f070 */
[----:B------:R-:W-:Y:S01]  /*2c000*/  UMOV UR6, 0x0 ;  /* 0x0000000000067882 */ /* 0x000fe20000000000 */
[----:B------:R-:W-:Y:S01]  /*2c010*/  R2UR UR10, R10 ;  /* 0x000000000a0a72ca */ /* 0x000fe200000e0000 */
[----:B------:R-:W-:Y:S01]  /*2c020*/  UIADD3.X UR5, URZ, UR41, URZ, UP0, !UPT ;  /* 0x000000293f057290 */ /* 0x000fe200087fe43f */
[----:B------:R-:W-:Y:S01]  /*2c030*/  IADD3 R7, R7, 0xa400, RZ ;  /* 0x0000a40007077810 */ /* 0x000fe20007ffe0ff */
[----:B------:R-:W-:Y:S01]  /*2c040*/  UMOV UR7, 0x14f00000 ;  /* 0x14f0000000077882 */ /* 0x000fe20000000000 */
[----:B--2---:R-:W-:-:S02]  /*2c050*/  IMAD R6, R8, 0xa0, R6 ;  /* 0x000000a008067824 */ /* 0x004fc400078e0206 */
[----:B------:R-:W-:-:S09]  /*2c060*/  VIADD R8, R5, 0x29870 ;  /* 0x0002987005087836 */ /* 0x000fd20000000000 */
.L_x_2598:
        /* <DEDUP_REMOVED lines=13> */
.L_x_2801:
[----:B------:R-:W-:Y:S05]  /*2c140*/  BSYNC B1 ;  /* 0x0000000000017941 */ /* 0x000fea0003800000 */
.L_x_2599:
[----:B------:R-:W-:Y:S01]  /*2c150*/  BSSY B1, `(.L_x_2601) ;  /* 0x000000b000017945 */ /* 0x000fe20003800000 */
[----:B------:R-:W-:Y:S02]  /*2c160*/  IMAD.MOV.U32 R8, RZ, RZ, 0x0 ;  /* 0x00000000ff087424 */ /* 0x000fe400078e00ff */
[----:B---3--:R-:W-:Y:S01]  /*2c170*/  IMAD.MOV.U32 R9, RZ, RZ, 0x14f00000 ;  /* 0x14f00000ff097424 */ /* 0x008fe200078e00ff */
        /* <DEDUP_REMOVED lines=8> */
.L_x_2602:
[----:B------:R-:W-:Y:S05]  /*2c200*/  BSYNC B1 ;  /* 0x0000000000017941 */ /* 0x000fea0003800000 */
.L_x_2601:
[----:B------:R-:W-:Y:S01]  /*2c210*/  R2UR UR10, R10 ;  /* 0x000000000a0a72ca */ /* 0x000fe200000e0000 */
[----:B0-2---:R-:W-:Y:S01]  /*2c220*/  IMAD R4, R19, 0x7800, R18 ;  /* 0x0000780013047824 */ /* 0x005fe200078e0212 */
[----:B------:R-:W-:Y:S01]  /*2c230*/  R2UR UR6, R8 ;  /* 0x00000000080672ca */ /* 0x000fe200000e0000 */
[----:B------:R-:W-:Y:S01]  /*2c240*/  UIADD3 UR4, UP0, UR40, 0x370, URZ ;  /* 0x0000037028047890 */ /* 0x000fe2000ff1e03f */
[----:B------:R-:W-:Y:S01]  /*2c250*/  R2UR UR7, R9 ;  /* 0x00000000090772ca */ /* 0x000fe200000e0000 */
[----:B------:R-:W-:Y:S01]  /*2c260*/  VIADD R5, R5, 0x29830 ;  /* 0x0002983005057836 */ /* 0x000fe20000000000 */
[----:B------:R-:W-:Y:S01]  /*2c270*/  PLOP3.LUT P0, PT, PT, PT, PT, 0x80, 0x0 ;  /* 0x000000000000781c */ /* 0x000fe20003f0f070 */
[----:B------:R-:W-:Y:S01]  /*2c280*/  VIADD R7, R4, 0x1a400 ;  /* 0x0001a40004077836 */ /* 0x000fe20000000000 */
[----:B------:R-:W-:-:S12]  /*2c290*/  UIADD3.X UR5, URZ, UR41, URZ, UP0, !UPT ;  /* 0x000000293f057290 */ /* 0x000fd800087fe43f */
.L_x_2603:
        /* <DEDUP_REMOVED lines=15> */
.L_x_2604:
        /* <DEDUP_REMOVED lines=11> */
[----:B------:R-:W-:Y:S01]  /*2c440*/  UMOV UR10, 0x80 ;  /* 0x00000080000a7882 */ /* 0x000fe20000000000 */
[----:B------:R-:W-:Y:S02]  /*2c450*/  R2UR UR7, R9 ;  /* 0x00000000090772ca */ /* 0x000fe400000e0000 */
[----:B------:R-:W-:Y:S02]  /*2c460*/  PLOP3.LUT P0, PT, PT, PT, PT, 0x80, 0x0 ;  /* 0x000000000000781c */ /* 0x000fe40003f0f070 */
[----:B------:R-:W-:-:S11]  /*2c470*/  IADD3 R4, R4, 0x1f400, RZ ;  /* 0x0001f40004047810 */ /* 0x000fd60007ffe0ff */
.L_x_2605:
        /* <DEDUP_REMOVED lines=9> */
[----:B----4-:R-:W-:Y:S05]  /*2c510*/  @P0 BRA.U.ANY `(.L_x_2605) ;  /* 0xfffffffd00d80947 */ /* 0x010fea000393ffff */
.L_x_2592:
[----:B------:R-:W-:Y:S05]  /*2c520*/  BSYNC B0 ;  /* 0x0000000000007941 */ /* 0x000fea0003800000 */
.L_x_2591:
[----:B------:R-:W-:-:S06]  /*2c530*/  UISETP.NE.AND UP0, UPT, UR37, 0x3, UPT ;  /* 0x000000032500788c */ /* 0x000fcc000bf05270 */
[----:B------:R-:W-:-:S13]  /*2c540*/  PLOP3.LUT P0, PT, PT, PT, UP0, 0x80, 0x0 ;  /* 0x000000000000781c */ /* 0x000fda0003f0f008 */
[----:B------:R-:W-:Y:S05]  /*2c550*/  @!P0 BRA `(.L_x_2606) ;  /* 0x0000000000048947 */ /* 0x000fea0003800000 */
[----:B------:R-:W-:Y:S01]  /*2c560*/  BPT.TRAP 0x1 ;  /* 0x000000040000795c */ /* 0x000fe20000300000 */
.L_x_2606:
[----:B------:R-:W-:Y:S01]  /*2c570*/  IMAD.U32 R4, RZ, RZ, UR39 ;  /* 0x00000027ff047e24 */ /* 0x000fe2000f8e00ff */
[----:B------:R-:W-:Y:S01]  /*2c580*/  BSSY B0, `(.L_x_2607) ;  /* 0x0000007000007945 */ /* 0x000fe20003800000 */
[----:B------:R-:W-:-:S03]  /*2c590*/  IMAD R20, R0, 0x8, R18 ;  /* 0x0000000800147824 */ /* 0x000fc600078e0212 */
[----:B------:R-:W-:Y:S02]  /*2c5a0*/  ISETP.NE.AND P1, PT, R4, 0x3, PT ;  /* 0x000000030400780c */ /* 0x000fe40003f25270 */
[----:B------:R-:W-:-:S04]  /*2c5b0*/  LOP3.LUT R4, R3, 0x1, RZ, 0x3c, !PT ;  /* 0x0000000103047812 */ /* 0x000fc800078e3cff */
[----:B------:R-:W-:-:S04]  /*2c5c0*/  SHF.L.U32 R4, R4, 0x1f, RZ ;  /* 0x0000001f04047819 */ /* 0x000fc800000006ff */
[----:B------:R-:W4:Y:S02]  /*2c5d0*/  SYNCS.PHASECHK.TRANS64.TRYWAIT P0, [R20+URZ+0x29870], R4 ;  /* 0x02987004140075a7 */ /* 0x000f24000800017f */
[----:B----4-:R-:W-:Y:S05]  /*2c5e0*/  @!P0 BRA `(.L_x_2608) ;  /* 0x00000060001c8947 */ /* 0x010fea0003800000 */
.L_x_2802:
[----:B------:R-:W-:Y:S05]  /*2c5f0*/  BSYNC B0 ;  /* 0x0000000000007941 */ /* 0x000fea0003800000 */
.L_x_2607:
[----:B------:R-:W-:Y:S05]  /*2c600*/  @!P1 BRA `(.L_x_2609) ;  /* 0x0000000000049947 */ /* 0x000fea0003800000 */
[----:B------:R-:W-:Y:S01]  /*2c610*/  BPT.TRAP 0x1 ;  /* 0x000000040000795c */ /* 0x000fe20000300000 */
.L_x_2609:
[----:B------:R-:W-:Y:S01]  /*2c620*/  SHF.L.U32 R3, R3, 0x1f, RZ ;  /* 0x0000001f03037819 */ /* 0x000fe200000006ff */
[----:B------:R-:W-:-:S03]  /*2c630*/  IMAD R12, R0, 0x5000, RZ ;  /* 0x00005000000c7824 */ /* 0x000fc600078e02ff */
[----:B------:R-:W5:Y:S02]  /*2c640*/  SYNCS.PHASECHK.TRANS64.TRYWAIT P0, [R20+URZ+0x29860], R3 ;  /* 0x02986003140075a7 */ /* 0x000f64000800017f */
[----:B-----5:R-:W-:Y:S05]  /*2c650*/  @!P0 BRA `(.L_x_2610) ;  /* 0x0000006000148947 */ /* 0x020fea0003800000 */
.L_x_2803:
[----:B------:R-:W5:Y:S04]  /*2c660*/  LDL R0, [R1+0x30] ;  /* 0x0000300001007983 */ /* 0x000f680000100800 */
[----:B------:R-:W2:Y:S01]  /*2c670*/  LDL R13, [R1+0x2c] ;  /* 0x00002c00010d7983 */ /* 0x000ea20000100800 */
[----:B------:R-:W-:Y:S05]  /*2c680*/  WARPSYNC.ALL ;  /* 0x0000000000007948 */ /* 0x000fea0003800000 */
[----:B---3--:R-:W3:Y:S01]  /*2c690*/  S2R R9, SR_TID.X ;  /* 0x0000000000097919 */ /* 0x008ee20000002100 */
[----:B------:R-:W-:Y:S01]  /*2c6a0*/  IMAD.MOV.U32 R14, RZ, RZ, 0x40 ;  /* 0x00000040ff0e7424 */ /* 0x000fe200078e00ff */
[----:B---3--:R-:W-:-:S04]  /*2c6b0*/  LOP3.LUT P0, RZ, R9, 0x4, RZ, 0xc0, !PT ;  /* 0x0000000409ff7812 */ /* 0x008fc8000780c0ff */
[----:B------:R-:W-:Y:S02]  /*2c6c0*/  SEL R14, R14, 0xffffffc0, !P0 ;  /* 0xffffffc00e0e7807 */ /* 0x000fe40004000000 */
[C---:B-----5:R-:W-:Y:S02]  /*2c6d0*/  LOP3.LUT R0, R12.reuse, R0, RZ, 0xfc, !PT ;  /* 0x000000000c007212 */ /* 0x060fe400078efcff */
[----:B--2---:R-:W-:-:S03]  /*2c6e0*/  LOP3.LUT R21, R12, R13, RZ, 0xfc, !PT ;  /* 0x0000000d0c157212 */ /* 0x004fc600078efcff */
[----:B------:R-:W-:-:S04]  /*2c6f0*/  IMAD.IADD R0, R18, 0x1, R0 ;  /* 0x0000000112007824 */ /* 0x000fc800078e0200 */
[----:B------:R-:W-:Y:S01]  /*2c700*/  IMAD.IADD R3, R14, 0x1, R0 ;  /* 0x000000010e037824 */ /* 0x000fe200078e0200 */
[----:B0---4-:R-:W0:Y:S01]  /*2c710*/  LDSM.16.MT88.4 R4, [R0+0xa400] ;  /* 0x00a400000004783b */ /* 0x011e220000004200 */
        /* <DEDUP_REMOVED lines=68> */
.L_x_2611:
        /* <DEDUP_REMOVED lines=11> */
[----:B------:R-:W-:Y:S01]  /*2cc10*/  IMAD.MOV.U32 R0, RZ, RZ, R19 ;  /* 0x000000ffff007224 */ /* 0x000fe200078e0013 */
[----:B------:R-:W-:-:S11]  /*2cc20*/  IADD3 R2, R2, -0x1, RZ ;  /* 0xffffffff02027810 */ /* 0x000fd60007ffe0ff */
[----:B----4-:R-:W-:Y:S05]  /*2cc30*/  @P0 BRA `(.L_x_2612) ;  /* 0xfffffff000040947 */ /* 0x010fea000383ffff */
.L_x_2590:
        /* <DEDUP_REMOVED lines=18> */
.L_x_2614:
[----:B------:R-:W-:Y:S05]  /*2cd60*/  BSYNC B0 ;  /* 0x0000000000007941 */ /* 0x000fea0003800000 */
.L_x_2613:
[----:B------:R-:W-:-:S06]  /*2cd70*/  UISETP.NE.AND UP0, UPT, UR37, 0x3, UPT ;  /* 0x000000032500788c */ /* 0x000fcc000bf05270 */
[----:B------:R-:W-:-:S13]  /*2cd80*/  PLOP3.LUT P1, PT, PT, PT, UP0, 0x80, 0x0 ;  /* 0x000000000000781c */ /* 0x000fda0003f2f008 */
[----:B------:R-:W-:Y:S05]  /*2cd90*/  @!P1 BRA `(.L_x_2615) ;  /* 0x0000000000049947 */ /* 0x000fea0003800000 */
[----:B------:R-:W-:Y:S01]  /*2cda0*/  BPT.TRAP 0x1 ;  /* 0x000000040000795c */ /* 0x000fe20000300000 */
.L_x_2615:
        /* <DEDUP_REMOVED lines=9> */
.L_x_2804:
[----:B------:R-:W-:Y:S05]  /*2ce40*/  BSYNC B0 ;  /* 0x0000000000007941 */ /* 0x000fea0003800000 */
.L_x_2616:
[----:B------:R-:W-:Y:S05]  /*2ce50*/  @!P2 BRA `(.L_x_2618) ;  /* 0x000000000004a947 */ /* 0x000fea0003800000 */
[----:B------:R-:W-:Y:S01]  /*2ce60*/  BPT.TRAP 0x1 ;  /* 0x000000040000795c */ /* 0x000fe20000300000 */
.L_x_2618:
[----:B--2---:R-:W2:Y:S02]  /*2ce70*/  LDL R0, [R1+0x18] ;  /* 0x0000180001007983 */ /* 0x004ea40000100800 */
[----:B--2---:R-:W-:-:S04]  /*2ce80*/  SHF.L.U32 R0, R0, 0x1f, RZ ;  /* 0x0000001f00007819 */ /* 0x004fc800000006ff */
[----:B------:R-:W2:Y:S02]  /*2ce90*/  SYNCS.PHASECHK.TRANS64.TRYWAIT P1, [R16+URZ+0x29860], R0 ;  /* 0x02986000100075a7 */ /* 0x000ea4000802017f */
[----:B--2---:R-:W-:Y:S05]  /*2cea0*/  @!P1 BRA `(.L_x_2619) ;  /* 0x0000005800289947 */ /* 0x004fea0003800000 */
.L_x_2805:
[----:B------:R-:W3:Y:S04]  /*2ceb0*/  LDL R2, [R1+0x30] ;  /* 0x0000300001027983 */ /* 0x000ee80000100800 */
[----:B------:R-:W4:Y:S01]  /*2cec0*/  LDL R12, [R1+0x2c] ;  /* 0x00002c00010c7983 */ /* 0x000f220000100800 */
[----:B--2---:R-:W-:Y:S01]  /*2ced0*/  IMAD R0, R19, 0x5000, RZ ;  /* 0x0000500013007824 */ /* 0x004fe200078e02ff */
[----:B------:R-:W-:Y:S05]  /*2cee0*/  WARPSYNC.ALL ;  /* 0x0000000000007948 */ /* 0x000fea0003800000 */
[----:B-----5:R-:W2:Y:S02]  /*2cef0*/  S2R R3, SR_TID.X ;  /* 0x0000000000037919 */ /* 0x020ea40000002100 */
[----:B--2---:R-:W-:Y:S01]  /*2cf00*/  LOP3.LUT P1, RZ, R3, 0x4, RZ, 0xc0, !PT ;  /* 0x0000000403ff7812 */ /* 0x004fe2000782c0ff */
[----:B------:R-:W-:-:S05]  /*2cf10*/  IMAD.MOV.U32 R3, RZ, RZ, 0x40 ;  /* 0x00000040ff037424 */ /* 0x000fca00078e00ff */
[----:B------:R-:W-:Y:S02]  /*2cf20*/  SEL R3, R3, 0xffffffc0, !P1 ;  /* 0xffffffc003037807 */ /* 0x000fe40004800000 */
[C---:B---3--:R-:W-:Y:S02]  /*2cf30*/  LOP3.LUT R2, R0.reuse, R2, RZ, 0xfc, !PT ;  /* 0x0000000200027212 */ /* 0x048fe400078efcff */
[----:B----4-:R-:W-:-:S03]  /*2cf40*/  LOP3.LUT R0, R0, R12, RZ, 0xfc, !PT ;  /* 0x0000000c00007212 */ /* 0x010fc600078efcff */
[----:B------:R-:W-:-:S04]  /*2cf50*/  IMAD.IADD R2, R18, 0x1, R2 ;  /* 0x0000000112027824 */ /* 0x000fc800078e0202 */
[----:B------:R-:W-:Y:S01]  /*2cf60*/  IMAD.IADD R3, R3, 0x1, R2 ;  /* 0x0000000103037824 */ /* 0x000fe200078e0202 */
        /* <DEDUP_REMOVED lines=69> */
.L_x_2620:
[----:B------:R-:W3:Y:S01]  /*2d3c0*/  LDL.LU R2, [R1+0x18] ;  /* 0x0000180001027983 */ /* 0x000ee20000300800 */
[----:B0-----:R0:W-:Y:S01]  /*2d3d0*/  SYNCS.ARRIVE.TRANS64.A1T0 RZ, [R16+URZ+0x29850], RZ ;  /* 0x029850ff10ff79a7 */ /* 0x0011e2000810003f */
[----:B------:R-:W-:Y:S01]  /*2d3e0*/  VIADD R19, R19, 0x1 ;  /* 0x0000000113137836 */ /* 0x000fe20000000000 */
[----:B0-----:R-:W-:-:S04]  /*2d3f0*/  @!P0 IADD3 R16, R16, 0x29880, RZ ;  /* 0x0002988010108810 */ /* 0x001fc80007ffe0ff */
        /* <DEDUP_REMOVED lines=8> */
.L_x_2565:
        /* <DEDUP_REMOVED lines=8> */
[----:B------:R-:W-:-:S05]  /*2d500*/  IMAD.U32 R18, RZ, RZ, UR4 ;  /* 0x00000004ff127e24 */ /* 0x000fca000f8e00ff */
[----:B------:R-:W2:Y:S04]  /*2d510*/  LDS.128 R4, [R18+0x298d0] ;  /* 0x0298d00012047984 */ /* 0x000ea80000000c00 */
[----:B--2---:R2:W-:Y:S04]  /*2d520*/  STL.64 [R1], R4 ;  /* 0x0000000401007387 */ /* 0x0045e80000100a00 */
[----:B------:R2:W-:Y:S01]  /*2d530*/  STL.64 [R1+0x8], R6 ;  /* 0x0000080601007387 */ /* 0x0005e20000100a00 */
[----:B------:R-:W-:Y:S06]  /*2d540*/  BAR.ARV 0x4, 0x180 ;  /* 0x0106000000007b1d */ /* 0x000fec0000002000 */
[----:B------:R-:W-:Y:S05]  /*2d550*/  BRA `(.L_x_2622) ;  /* 0x00000010003c7947 */ /* 0x000fea0003800000 */
.L_x_2621:
        /* <DEDUP_REMOVED lines=12> */
[----:B------:R-:W2:Y:S01]  /*2d620*/  @!P1 LDC.64 R6, c[0x0][0xc78] ;  /* 0x00031e00ff069b82 */ /* 0x000ea20000000a00 */
[----:B0-----:R-:W-:-:S05]  /*2d630*/  @!P1 IMAD.WIDE R2, R0, 0x4, R2 ;  /* 0x0000000400029825 */ /* 0x001fca00078e0202 */
[----:B------:R2:W3:Y:S02]  /*2d640*/  @!P1 LDG.E R8, desc[UR54][R2.64] ;  /* 0x0000003602089981 */ /* 0x0004e4000c1e1900 */
[----:B--2---:R-:W-:-:S06]  /*2d650*/  @!P1 IMAD.WIDE R2, R0, 0x4, R6 ;  /* 0x0000000400029825 */ /* 0x004fcc00078e0206 */
[----:B------:R-:W2:Y:S01]  /*2d660*/  @!P1 LDG.E R2, desc[UR54][R2.64] ;  /* 0x0000003602029981 */ /* 0x000ea2000c1e1900 */
[----:B------:R-:W-:Y:S01]  /*2d670*/  IMAD.MOV.U32 R6, RZ, RZ, RZ ;  /* 0x000000ffff067224 */ /* 0x000fe200078e00ff */
[C---:B------:R-:W-:Y:S01]  /*2d680*/  ISETP.GE.U32.AND P2, PT, R16.reuse, 0x2, PT ;  /* 0x000000021000780c */ /* 0x040fe20003f46070 */
[----:B------:R-:W-:Y:S01]  /*2d690*/  IMAD.MOV.U32 R4, RZ, RZ, RZ ;  /* 0x000000ffff047224 */ /* 0x000fe200078e00ff */
[C---:B------:R-:W-:Y:S01]  /*2d6a0*/  ISETP.GE.U32.AND P3, PT, R16.reuse, 0x4, PT ;  /* 0x000000041000780c */ /* 0x040fe20003f66070 */
[----:B------:R-:W-:Y:S01]  /*2d6b0*/  SHFL.IDX PT, R5, R10, RZ, 0x1f ;  /* 0x00001fff0a057589 */ /* 0x000fe200000e0000 */
[C---:B------:R-:W-:Y:S02]  /*2d6c0*/  ISETP.GE.U32.AND P4, PT, R16.reuse, 0x8, PT ;  /* 0x000000081000780c */ /* 0x040fe40003f86070 */
[----:B------:R-:W-:Y:S01]  /*2d6d0*/  ISETP.GE.U32.AND P5, PT, R16, 0x10, PT ;  /* 0x000000101000780c */ /* 0x000fe20003fa6070 */
[----:B------:R-:W-:Y:S01]  /*2d6e0*/  SHFL.IDX PT, R0, R10, 0x1, 0x1f ;  /* 0x00201f000a007f89 */ /* 0x000fe200000e0000 */
[----:B---3--:R-:W-:-:S02]  /*2d6f0*/  @!P1 IMAD.MOV.U32 R4, RZ, RZ, R8 ;  /* 0x000000ffff049224 */ /* 0x008fc400078e0008 */
[----:B------:R-:W-:Y:S01]  /*2d700*/  IMAD.MOV.U32 R8, RZ, RZ, RZ ;  /* 0x000000ffff087224 */ /* 0x000fe200078e00ff */
[----:B--2---:R-:W-:Y:S02]  /*2d710*/  @!P1 MOV R6, R2 ;  /* 0x0000000200069202 */ /* 0x004fe40000000f00 */
        /* <DEDUP_REMOVED lines=17> */
[----:B------:R0:W2:Y:S02]  /*2d830*/  SHFL.IDX PT, R9, R3, 0x1f, 0x1f ;  /* 0x03e01f0003097f89 */ /* 0x0000a400000e0000 */
.L_x_2815:
[----:B------:R-:W-:Y:S01]  /*2d840*/  ULDC UR4, c[0x0][0xc38] ;  /* 0x00030e0000047ab9 */ /* 0x000fe20000000800 */
[----:B------:R-:W-:Y:S02]  /*2d850*/  IMAD.MOV.U32 R7, RZ, RZ, R3 ;  /* 0x000000ffff077224 */ /* 0x000fe400078e0003 */
[----:B------:R-:W-:-:S04]  /*2d860*/  IMAD.U32 R2, RZ, RZ, UR4 ;  /* 0x00000004ff027e24 */ /* 0x000fc8000f8e00ff */
[----:B--2---:R-:W-:-:S05]  /*2d870*/  IMAD R9, R9, R2, RZ ;  /* 0x0000000209097224 */ /* 0x004fca00078e02ff */
[----:B------:R-:W-:-:S04]  /*2d880*/  IADD3 R0, R0, R9, RZ ;  /* 0x0000000900007210 */ /* 0x000fc80007ffe0ff */
[----:B------:R-:W-:-:S13]  /*2d890*/  ISETP.GT.AND P6, PT, R0, R5, PT ;  /* 0x000000050000720c */ /* 0x000fda0003fc4270 */
[----:B------:R-:W-:Y:S05]  /*2d8a0*/  @P6 BRA `(.L_x_2624) ;  /* 0x0000000000ac6947 */ /* 0x000fea0003800000 */
.L_x_2627:
        /* <DEDUP_REMOVED lines=11> */
[----:B--2---:R-:W0:Y:S02]  /*2d960*/  @!P6 LDC.64 R2, c[0x0][0xc80] ;  /* 0x00032000ff02eb82 */ /* 0x004e240000000a00 */
        /* <DEDUP_REMOVED lines=24> */
[----:B------:R0:W2:Y:S02]  /*2daf0*/  SHFL.IDX PT, R9, R7, 0x1f, 0x1f ;  /* 0x03e01f0007097f89 */ /* 0x0000a400000e0000 */
.L_x_2823:
[----:B------:R-:W-:Y:S02]  /*2db00*/  ULDC UR4, c[0x0][0xc38] ;  /* 0x00030e0000047ab9 */ /* 0x000fe40000000800 */
[----:B------:R-:W-:-:S04]  /*2db10*/  IMAD.U32 R2, RZ, RZ, UR4 ;  /* 0x00000004ff027e24 */ /* 0x000fc8000f8e00ff */
[----:B--2---:R-:W-:-:S04]  /*2db20*/  IMAD R9, R9, R2, RZ ;  /* 0x0000000209097224 */ /* 0x004fc800078e02ff */
[----:B------:R-:W-:-:S05]  /*2db30*/  IMAD.IADD R0, R9, 0x1, R0 ;  /* 0x0000000109007824 */ /* 0x000fca00078e0200 */
[----:B------:R-:W-:-:S13]  /*2db40*/  ISETP.GT.AND P6, PT, R0, R5, PT ;  /* 0x000000050000720c */ /* 0x000fda0003fc4270 */
[----:B------:R-:W-:Y:S05]  /*2db50*/  @!P6 BRA `(.L_x_2627) ;  /* 0xfffffffc0054e947 */ /* 0x000fea000383ffff */
.L_x_2624:
[----:B------:R-:W-:Y:S01]  /*2db60*/  IMAD.IADD R9, R0, 0x1, -R9 ;  /* 0x0000000100097824 */ /* 0x000fe200078e0a09 */
[----:B------:R-:W-:-:S03]  /*2db70*/  UMOV UR4, 0xffffffff ;  /* 0xffffffff00047882 */ /* 0x000fc60000000000 */
[----:B------:R-:W-:-:S05]  /*2db80*/  IMAD R0, R7, R2, R9 ;  /* 0x0000000207007224 */ /* 0x000fca00078e0209 */
[----:B------:R-:W-:Y:S01]  /*2db90*/  ISETP.GT.AND P6, PT, R0, R5, PT ;  /* 0x000000050000720c */ /* 0x000fe20003fc4270 */
[----:B------:R-:W-:-:S12]  /*2dba0*/  BRA.DIV UR4, `(.L_x_2628) ;  /* 0x0000005604347947 */ /* 0x000fd8000b800000 */
[----:B------:R-:W2:Y:S01]  /*2dbb0*/  LDL.LU R10, [R1+0xc] ;  /* 0x00000c00010a7983 */ /* 0x000ea20000300800 */
[----:B0-----:R-:W-:-:S04]  /*2dbc0*/  VOTE.ANY R3, PT, !P6 ;  /* 0x0000000000037806 */ /* 0x001fc800070e0100 */
[----:B------:R-:W0:Y:S02]  /*2dbd0*/  POPC R0, R3 ;  /* 0x0000000300007309 */ /* 0x000e240000000000 */
[----:B0-----:R3:W4:Y:S04]  /*2dbe0*/  SHFL.IDX PT, R4, R4, R0, 0x1f ;  /* 0x00001f0004047589 */ /* 0x00172800000e0000 */
[----:B------:R3:W0:Y:S01]  /*2dbf0*/  SHFL.IDX PT, R6, R6, R0, 0x1f ;  /* 0x00001f0006067589 */ /* 0x00062200000e0000 */
[----:B--2---:R-:W-:-:S05]  /*2dc00*/  IMAD.IADD R10, R0, 0x1, R10 ;  /* 0x00000001000a7824 */ /* 0x004fca00078e020a */
[----:B0---4-:R3:W-:Y:S02]  /*2dc10*/  STL [R1+0xc], R10 ;  /* 0x00000c0a01007387 */ /* 0x0117e40000100800 */
.L_x_2828:
[----:B------:R-:W-:-:S13]  /*2dc20*/  ISETP.NE.AND P0, PT, R3, RZ, PT ;  /* 0x000000ff0300720c */ /* 0x000fda0003f05270 */
[----:B------:R-:W-:Y:S05]  /*2dc30*/  @!P0 BRA `(.L_x_2629) ;  /* 0x0000000000148947 */ /* 0x000fea0003800000 */
[----:B------:R-:W-:Y:S01]  /*2dc40*/  UMOV UR4, 0xffffffff ;  /* 0xffffffff00047882 */ /* 0x000fe20000000000 */
[----:B---3--:R-:W-:Y:S02]  /*2dc50*/  VIADD R0, R0, 0xffffffff ;  /* 0xffffffff00007836 */ /* 0x008fe40000000000 */
[----:B------:R-:W-:Y:S05]  /*2dc60*/  BRA.DIV UR4, `(.L_x_2630) ;  /* 0x00000056046c7947 */ /* 0x000fea000b800000 */
[----:B------:R2:W3:Y:S02]  /*2dc70*/  SHFL.IDX PT, R0, R7, R0, 0x1f ;  /* 0x00001f0007007589 */ /* 0x0004e400000e0000 */
.L_x_2831:
[----:B---3--:R-:W-:-:S07]  /*2dc80*/  MOV R8, R0 ;  /* 0x0000000000087202 */ /* 0x008fce0000000f00 */
.L_x_2629:
[----:B------:R-:W-:Y:S01]  /*2dc90*/  ISETP.NE.AND P0, PT, R6, 0x1, PT ;  /* 0x000000010600780c */ /* 0x000fe20003f05270 */
[----:B---3--:R-:W-:-:S05]  /*2dca0*/  IMAD R0, R8, R2, R9 ;  /* 0x0000000208007224 */ /* 0x008fca00078e0209 */
[----:B------:R3:W-:Y:S02]  /*2dcb0*/  STL [R1], R0 ;  /* 0x0000000001007387 */ /* 0x0007e40000100800 */
[----:B---3--:R-:W-:-:S05]  /*2dcc0*/  IMAD.IADD R0, R5, 0x1, -R0 ;  /* 0x0000000105007824 */ /* 0x008fca00078e0a00 */
[----:B------:R-:W-:Y:S05]  /*2dcd0*/  @!P0 BRA `(.L_x_2631) ;  /* 0x0000000000e48947 */ /* 0x000fea0003800000 */
[----:B------:R-:W-:-:S04]  /*2dce0*/  IABS R5, R4 ;  /* 0x0000000400057213 */ /* 0x000fc80000000000 */
[----:B------:R-:W3:Y:S08]  /*2dcf0*/  I2F.RP R2, R5 ;  /* 0x0000000500027306 */ /* 0x000ef00000209400 */
[----:B---3--:R-:W3:Y:S02]  /*2dd00*/  MUFU.RCP R2, R2 ;  /* 0x0000000200027308 */ /* 0x008ee40000001000 */
[----:B---3--:R-:W-:-:S06]  /*2dd10*/  VIADD R2, R2, 0xffffffe ;  /* 0x0ffffffe02027836 */ /* 0x008fcc0000000000 */
[----:B------:R-:W3:Y:S02]  /*2dd20*/  F2I.FTZ.U32.TRUNC.NTZ R3, R2 ;  /* 0x0000000200037305 */ /* 0x000ee4000021f000 */
[----:B---3--:R-:W-:-:S04]  /*2dd30*/  IMAD.MOV R2, RZ, RZ, -R3 ;  /* 0x000000ffff027224 */ /* 0x008fc800078e0a03 */
        /* <DEDUP_REMOVED lines=14> */
[----:B------:R-:W3:Y:S07]  /*2de20*/  I2F.RP R2, R5 ;  /* 0x0000000500027306 */ /* 0x000eee0000209400 */
[----:B------:R-:W-:Y:S01]  /*2de30*/  @P0 VIADD R8, R8, 0x1 ;  /* 0x0000000108080836 */ /* 0x000fe20000000000 */
[----:B---3--:R-:W3:Y:S02]  /*2de40*/  MUFU.RCP R2, R2 ;  /* 0x0000000200027308 */ /* 0x008ee40000001000 */
[----:B---3--:R-:W-:-:S06]  /*2de50*/  VIADD R2, R2, 0xffffffe ;  /* 0x0ffffffe02027836 */ /* 0x008fcc0000000000 */
[----:B------:R-:W3:Y:S02]  /*2de60*/  F2I.FTZ.U32.TRUNC.NTZ R3, R2 ;  /* 0x0000000200037305 */ /* 0x000ee4000021f000 */
[----:B---3--:R-:W-:-:S05]  /*2de70*/  IADD3 R2, RZ, -R3, RZ ;  /* 0x80000003ff027210 */ /* 0x008fca0007ffe0ff */
[----:B--2---:R-:W-:Y:S02]  /*2de80*/  IMAD R7, R2, R5, RZ ;  /* 0x0000000502077224 */ /* 0x004fe400078e02ff */
        /* <DEDUP_REMOVED lines=17> */
[----:B------:R-:W-:-:S05]  /*2dfa0*/  IADD3 R2, -R3, RZ, RZ ;  /* 0x000000ff03027210 */ /* 0x000fca0007ffe1ff */
[----:B------:R-:W-:Y:S01]  /*2dfb0*/  IMAD R0, R4, R2, R0 ;  /* 0x0000000204007224 */ /* 0x000fe200078e0200 */
[----:B------:R-:W-:-:S04]  /*2dfc0*/  LOP3.LUT R2, R3, R6, RZ, 0x3c, !PT ;  /* 0x0000000603027212 */ /* 0x000fc800078e3cff */
[----:B------:R-:W-:Y:S01]  /*2dfd0*/  ISETP.GE.AND P2, PT, R2, RZ, PT ;  /* 0x000000ff0200720c */ /* 0x000fe20003f46270 */
[----:B------:R-:W-:-:S12]  /*2dfe0*/  @P0 VIADD R7, R7, 0x1 ;  /* 0x0000000107070836 */ /* 0x000fd80000000000 */
        /* <DEDUP_REMOVED lines=8> */
.L_x_2631:
[----:B------:R-:W3:Y:S01]  /*2e070*/  LDL R3, [R1+0xc] ;  /* 0x00000c0001037983 */ /* 0x000ee20000100800 */
[----:B--2---:R-:W3:Y:S02]  /*2e080*/  LDC.64 R6, c[0x0][0xc90] ;  /* 0x00032400ff067b82 */ /* 0x004ee40000000a00 */
[----:B---3--:R-:W-:-:S05]  /*2e090*/  IMAD.WIDE R6, R3, 0x4, R6 ;  /* 0x0000000403067825 */ /* 0x008fca00078e0206 */
[----:B------:R-:W2:Y:S02]  /*2e0a0*/  LDG.E R3, desc[UR54][R6.64] ;  /* 0x0000003606037981 */ /* 0x000ea4000c1e1900 */
[----:B--2---:R-:W-:-:S05]  /*2e0b0*/  IMAD R5, R4, R3, RZ ;  /* 0x0000000304057224 */ /* 0x004fca00078e02ff */
[----:B------:R-:W-:-:S04]  /*2e0c0*/  IABS R8, R5 ;  /* 0x0000000500087213 */ /* 0x000fc80000000000 */
[----:B------:R-:W2:Y:S08]  /*2e0d0*/  I2F.RP R6, R8 ;  /* 0x0000000800067306 */ /* 0x000eb00000209400 */
[----:B--2---:R-:W2:Y:S02]  /*2e0e0*/  MUFU.RCP R6, R6 ;  /* 0x0000000600067308 */ /* 0x004ea40000001000 */
[----:B--2---:R-:W-:-:S06]  /*2e0f0*/  VIADD R6, R6, 0xffffffe ;  /* 0x0ffffffe06067836 */ /* 0x004fcc0000000000 */
[----:B------:R-:W2:Y:S02]  /*2e100*/  F2I.FTZ.U32.TRUNC.NTZ R7, R6 ;  /* 0x0000000600077305 */ /* 0x000ea4000021f000 */
[----:B--2---:R-:W-:-:S05]  /*2e110*/  IADD3 R6, RZ, -R7, RZ ;  /* 0x80000007ff067210 */ /* 0x004fca0007ffe0ff */
        /* <DEDUP_REMOVED lines=20> */
[----:B------:R-:W-:-:S03]  /*2e260*/  IMAD.MOV R6, RZ, RZ, -R6 ;  /* 0x000000ffff067224 */ /* 0x000fc600078e0a06 */
[----:B------:R-:W-:Y:S01]  /*2e270*/  IADD3 R8, -R7, RZ, RZ ;  /* 0x000000ff07087210 */ /* 0x000fe20007ffe1ff */
[----:B------:R-:W-:-:S03]  /*2e280*/  IMAD R6, R5, R6, R0 ;  /* 0x0000000605067224 */ /* 0x000fc600078e0200 */
[----:B------:R-:W-:-:S04]  /*2e290*/  VIADDMNMX R8, R8, R2, R3, PT ;  /* 0x0000000208087246 */ /* 0x000fc80003800103 */
[----:B------:R-:W-:-:S04]  /*2e2a0*/  IABS R9, R8 ;  /* 0x0000000800097213 */ /* 0x000fc80000000000 */
[----:B------:R-:W2:Y:S08]  /*2e2b0*/  I2F.RP R2, R9 ;  /* 0x0000000900027306 */ /* 0x000eb00000209400 */
[----:B--2---:R-:W2:Y:S02]  /*2e2c0*/  MUFU.RCP R2, R2 ;  /* 0x0000000200027308 */ /* 0x004ea40000001000 */
[----:B--2---:R-:W-:-:S06]  /*2e2d0*/  VIADD R2, R2, 0xffffffe ;  /* 0x0ffffffe02027836 */ /* 0x004fcc0000000000 */
[----:B------:R2:W3:Y:S02]  /*2e2e0*/  F2I.FTZ.U32.TRUNC.NTZ R3, R2 ;  /* 0x0000000200037305 */ /* 0x0004e4000021f000 */
[----:B--2---:R-:W-:Y:S02]  /*2e2f0*/  IMAD.MOV.U32 R2, RZ, RZ, RZ ;  /* 0x000000ffff027224 */ /* 0x004fe400078e00ff */
        /* <DEDUP_REMOVED lines=16> */
[----:B------:R-:W-:-:S05]  /*2e400*/  @P0 IADD3 R2, R2, 0x1, RZ ;  /* 0x0000000102020810 */ /* 0x000fca0007ffe0ff */
[----:B------:R-:W-:-:S04]  /*2e410*/  IMAD.MOV.U32 R0, RZ, RZ, R2 ;  /* 0x000000ffff007224 */ /* 0x000fc800078e0002 */
[----:B------:R-:W-:Y:S01]  /*2e420*/  @!P2 IMAD.MOV R0, RZ, RZ, -R0 ;  /* 0x000000ffff00a224 */ /* 0x000fe200078e0a00 */
[----:B------:R-:W-:Y:S01]  /*2e430*/  @!P1 LOP3.LUT R0, RZ, R8, RZ, 0x33, !PT ;  /* 0x00000008ff009212 */ /* 0x000fe200078e33ff */
[----:B------:R-:W-:-:S04]  /*2e440*/  IMAD.MOV R8, RZ, RZ, -R8 ;  /* 0x000000ffff087224 */ /* 0x000fc800078e0a08 */
[----:B------:R-:W-:-:S05]  /*2e450*/  IMAD R2, R0, R8, R6 ;  /* 0x0000000800027224 */ /* 0x000fca00078e0206 */
[----:B------:R3:W-:Y:S02]  /*2e460*/  STL [R1+0x8], R2 ;  /* 0x0000080201007387 */ /* 0x0007e40000100800 */
.L_x_2632:
[----:B------:R-:W-:-:S05]  /*2e470*/  LOP3.LUT R0, RZ, R0, RZ, 0x33, !PT ;  /* 0x00000000ff007212 */ /* 0x000fca00078e33ff */
[----:B------:R-:W-:-:S05]  /*2e480*/  IMAD.IADD R0, R4, 0x1, R0 ;  /* 0x0000000104007824 */ /* 0x000fca00078e0200 */
[----:B------:R4:W-:Y:S01]  /*2e490*/  STL [R1+0x4], R0 ;  /* 0x0000040001007387 */ /* 0x0009e20000100800 */
[----:B------:R-:W-:Y:S05]  /*2e4a0*/  BRA `(.L_x_2633) ;  /* 0x0000000000287947 */ /* 0x000fea0003800000 */
.L_x_2625:
        /* <DEDUP_REMOVED lines=10> */
.L_x_2633:
[----:B0-23--:R-:W2:Y:S04]  /*2e550*/  LDL R2, [R1+0xc] ;  /* 0x00000c0001027983 */ /* 0x00dea80000100800 */
[----:B------:R-:W3:Y:S04]  /*2e560*/  LDL R3, [R1+0x8] ;  /* 0x0000080001037983 */ /* 0x000ee80000100800 */
[----:B------:R-:W5:Y:S04]  /*2e570*/  LDL R4, [R1] ;  /* 0x0000000001047983 */ /* 0x000f680000100800 */
[----:B------:R-:W5:Y:S01]  /*2e580*/  LDL R5, [R1+0x4] ;  /* 0x0000040001057983 */ /* 0x000f620000100800 */
[----:B----4-:R-:W0:Y:S01]  /*2e590*/  S2R R0, SR_TID.X ;  /* 0x0000000000007919 */ /* 0x010e220000002100 */
[----:B------:R-:W-:Y:S05]  /*2e5a0*/  WARPSYNC.ALL ;  /* 0x0000000000007948 */ /* 0x000fea0003800000 */
[----:B0-----:R-:W-:Y:S01]  /*2e5b0*/  LOP3.LUT R0, R0, 0x1f, RZ, 0xc0, !PT ;  /* 0x0000001f00007812 */ /* 0x001fe200078ec0ff */
[----:B------:R-:W-:Y:S03]  /*2e5c0*/  BAR.SYNC.DEFER_BLOCKING 0x4, 0x180 ;  /* 0x0106000000007b1d */ /* 0x000fe60000010000 */
[----:B------:R-:W-:-:S13]  /*2e5d0*/  ISETP.NE.AND P0, PT, R0, RZ, PT ;  /* 0x000000ff0000720c */ /* 0x000fda0003f05270 */
[----:B------:R-:W0:Y:S01]  /*2e5e0*/  @!P0 S2R R0, SR_CgaCtaId ;  /* 0x0000000000008919 */ /* 0x000e220000008800 */
[----:B--2---:R-:W-:Y:S01]  /*2e5f0*/  IMAD.MOV.U32 R7, RZ, RZ, R2 ;  /* 0x000000ffff077224 */ /* 0x004fe200078e0002 */
[----:B------:R-:W-:Y:S02]  /*2e600*/  @!P0 MOV R2, 0x400 ;  /* 0x0000040000028802 */ /* 0x000fe40000000f00 */
[----:B---3--:R-:W-:Y:S02]  /*2e610*/  MOV R6, R3 ;  /* 0x0000000300067202 */ /* 0x008fe40000000f00 */
[----:B0-----:R-:W-:-:S05]  /*2e620*/  @!P0 LEA R18, R0, R2, 0x18 ;  /* 0x0000000200128211 */ /* 0x001fca00078ec0ff */
[----:B-----5:R0:W-:Y:S01]  /*2e630*/  @!P0 STS.128 [R18+0x298d0], R4 ;  /* 0x0298d00412008388 */ /* 0x0201e20000000c00 */
[----:B------:R-:W-:Y:S06]  /*2e640*/  BAR.ARV 0x5, 0x180 ;  /* 0x0146000000007b1d */ /* 0x000fec0000002000 */
.L_x_2622:
[----:B------:R-:W3:Y:S01]  /*2e650*/  LDL R0, [R1+0xc] ;  /* 0x00000c0001007983 */ /* 0x000ee20000100800 */
[----:B------:R-:W-:Y:S02]  /*2e660*/  ULDC UR4, c[0x0][0xc3c] ;  /* 0x00030f0000047ab9 */ /* 0x000fe40000000800 */
[----:B---3--:R-:W-:-:S13]  /*2e670*/  ISETP.GE.AND P0, PT, R0, UR4, PT ;  /* 0x0000000400007c0c */ /* 0x008fda000bf06270 */
[----:B------:R-:W-:Y:S05]  /*2e680*/  @!P0 BRA `(.L_x_2634) ;  /* 0xffffff9c002c8947 */ /* 0x000fea000383ffff */
[----:B------:R-:W-:Y:S05]  /*2e690*/  BSYNC B7 ;  /* 0x0000000000077941 */ /* 0x000fea0003800000 */
.L_x_2520:
[----:B--2---:R-:W2:Y:S01]  /*2e6a0*/  LDL.LU R0, [R1+0x60] ;  /* 0x0000600001007983 */ /* 0x004ea20000300800 */
        /* <DEDUP_REMOVED lines=11> */
.L_x_2832:
[----:B------:R-:W-:Y:S05]  /*2e760*/  BSYNC B0 ;  /* 0x0000000000007941 */ /* 0x000fea0003800000 */
.L_x_2635:
[----:B------:R-:W-:-:S03]  /*2e770*/  UMOV UR4, 0xffffffff ;  /* 0xffffffff00047882 */ /* 0x000fc60000000000 */
[----:B------:R-:W-:Y:S05]  /*2e780*/  BRA.DIV UR4, `(.L_x_2637) ;  /* 0x0000004a04e47947 */ /* 0x000fea000b800000 */
[----:B------:R-:W1:Y:S02]  /*2e790*/  S2R R2, SR_TID.X ;  /* 0x0000000000027919 */ /* 0x000e640000002100 */
[----:B-1----:R-:W-:-:S04]  /*2e7a0*/  SHF.R.U32.HI R2, RZ, 0x5, R2 ;  /* 0x00000005ff027819 */ /* 0x002fc80000011602 */
[----:B------:R-:W-:-:S05]  /*2e7b0*/  LOP3.LUT R2, R2, 0x3, RZ, 0xc0, !PT ;  /* 0x0000000302027812 */ /* 0x000fca00078ec0ff */
[----:B------:R1:W2:Y:S02]  /*2e7c0*/  SHFL.IDX PT, R14, R2, RZ, 0x1f ;  /* 0x00001fff020e7589 */ /* 0x0002a400000e0000 */
.L_x_2835:
[----:B--2---:R-:W-:-:S13]  /*2e7d0*/  ISETP.NE.AND P0, PT, R14, RZ, PT ;  /* 0x000000ff0e00720c */ /* 0x004fda0003f05270 */
[----:B------:R-:W-:Y:S05]  /*2e7e0*/  @P0 BRA `(.L_x_2294) ;  /* 0x0000000000a80947 */ /* 0x000fea0003800000 */
[----:B------:R-:W-:-:S03]  /*2e7f0*/  UMOV UR4, 0xffffffff ;  /* 0xffffffff00047882 */ /* 0x000fc60000000000 */
[----:B------:R-:W-:Y:S05]  /*2e800*/  BRA.DIV UR4, `(.L_x_2638) ;  /* 0x0000004a04f87947 */ /* 0x000fea000b800000 */
[----:B------:R-:W-:-:S13]  /*2e810*/  ELECT P6, URZ, PT ;  /* 0x00000000003f782f */ /* 0x000fda00038c0000 */
.L_x_2838:
[----:B------:R-:W-:Y:S05]  /*2e820*/  @!P6 BRA `(.L_x_2294) ;  /* 0x000000000098e947 */ /* 0x000fea0003800000 */
[----:B------:R-:W-:-:S06]  /*2e830*/  ULOP3.LUT UR4, UR36, 0x2, URZ, 0xfc, !UPT ;  /* 0x0000000224047892 */ /* 0x000fcc000f8efc3f */
[----:B-1----:R-:W-:-:S05]  /*2e840*/  IMAD.U32 R2, RZ, RZ, UR4 ;  /* 0x00000004ff027e24 */ /* 0x002fca000f8e00ff */
[----:B------:R-:W-:-:S13]  /*2e850*/  ISETP.NE.AND P0, PT, R2, 0x3, PT ;  /* 0x000000030200780c */ /* 0x000fda0003f05270 */
[----:B------:R-:W-:Y:S05]  /*2e860*/  @!P0 BRA `(.L_x_2639) ;  /* 0x0000000000048947 */ /* 0x000fea0003800000 */
[----:B------:R-:W-:Y:S01]  /*2e870*/  BPT.TRAP 0x1 ;  /* 0x000000040000795c */ /* 0x000fe20000300000 */
.L_x_2639:
[----:B------:R-:W2:Y:S01]  /*2e880*/  LDL.LU R7, [R1+0x18] ;  /* 0x0000180001077983 */ /* 0x000ea20000300800 */
[----:B------:R-:W-:Y:S02]  /*2e890*/  VIADD R2, R0, 0x29840 ;  /* 0x0002984000027836 */ /* 0x000fe40000000000 */
[C---:B0-----:R-:W-:Y:S02]  /*2e8a0*/  VIADD R3, R19.reuse, 0x1 ;  /* 0x0000000113037836 */ /* 0x041fe40000000000 */
[----:B------:R-:W-:-:S03]  /*2e8b0*/  IMAD R6, R19, 0x8, R2 ;  /* 0x0000000813067824 */ /* 0x000fc600078e0202 */
[----:B------:R-:W-:-:S04]  /*2e8c0*/  ISETP.NE.AND P2, PT, R3, 0x2, PT ;  /* 0x000000020300780c */ /* 0x000fc80003f45270 */
[----:B------:R-:W-:Y:S02]  /*2e8d0*/  SEL R4, RZ, 0x1, P2 ;  /* 0x00000001ff047807 */ /* 0x000fe40001000000 */
[----:B------:R-:W-:Y:S02]  /*2e8e0*/  SEL R3, R3, RZ, P2 ;  /* 0x000000ff03037207 */ /* 0x000fe40001000000 */
[C---:B--2---:R-:W-:Y:S02]  /*2e8f0*/  SHF.L.U32 R5, R7.reuse, 0x1f, RZ ;  /* 0x0000001f07057819 */ /* 0x044fe400000006ff */
[----:B------:R-:W-:Y:S02]  /*2e900*/  LOP3.LUT R4, R7, R4, RZ, 0x3c, !PT ;  /* 0x0000000407047212 */ /* 0x000fe400078e3cff */
[----:B------:R-:W0:Y:S01]  /*2e910*/  SYNCS.PHASECHK.TRANS64.TRYWAIT P1, [R6+URZ], R5 ;  /* 0x00000005060075a7 */ /* 0x000e22000802017f */
[----:B------:R-:W-:Y:S02]  /*2e920*/  LEA R7, R3, R2, 0x3 ;  /* 0x0000000203077211 */ /* 0x000fe400078e18ff */
[----:B------:R-:W-:Y:S01]  /*2e930*/  SHF.L.U32 R2, R4, 0x1f, RZ ;  /* 0x0000001f04027819 */ /* 0x000fe200000006ff */
[----:B0-----:R-:W-:Y:S06]  /*2e940*/  @!P1 BRA `(.L_x_2640) ;  /* 0x0000004800c89947 */ /* 0x001fec0003800000 */
.L_x_2839:
[----:B------:R-:W1:Y:S02]  /*2e950*/  SYNCS.PHASECHK.TRANS64.TRYWAIT P1, [R7+URZ], R2 ;  /* 0x00000002070075a7 */ /* 0x000e64000802017f */
[----:B-1----:R-:W-:Y:S05]  /*2e960*/  @!P1 BRA `(.L_x_2641) ;  /* 0x0000004800d49947 */ /* 0x002fea0003800000 */
.L_x_2840:
[----:B------:R-:W-:Y:S05]  /*2e970*/  @!P0 BRA `(.L_x_2642) ;  /* 0x0000000000048947 */ /* 0x000fea0003800000 */
[----:B------:R-:W-:Y:S01]  /*2e980*/  BPT.TRAP 0x1 ;  /* 0x000000040000795c */ /* 0x000fe20000300000 */
.L_x_2642:
[----:B------:R-:W-:-:S04]  /*2e990*/  IMAD R4, R19, 0x8, R0 ;  /* 0x0000000813047824 */ /* 0x000fc800078e0200 */
[----:B------:R-:W2:Y:S02]  /*2e9a0*/  SYNCS.PHASECHK.TRANS64.TRYWAIT P1, [R4+URZ+0x29860], R5 ;  /* 0x02986005040075a7 */ /* 0x000ea4000802017f */
[----:B--2---:R-:W-:Y:S05]  /*2e9b0*/  @!P1 BRA `(.L_x_2643) ;  /* 0x0000004800d49947 */ /* 0x004fea0003800000 */
.L_x_2841:
[----:B------:R-:W-:Y:S05]  /*2e9c0*/  @!P0 BRA `(.L_x_2644) ;  /* 0x0000000000048947 */ /* 0x000fea0003800000 */
[----:B------:R-:W-:Y:S01]  /*2e9d0*/  BPT.TRAP 0x1 ;  /* 0x000000040000795c */ /* 0x000fe20000300000 */
.L_x_2644:
[----:B------:R-:W-:-:S04]  /*2e9e0*/  IMAD R3, R3, 0x8, R0 ;  /* 0x0000000803037824 */ /* 0x000fc800078e0200 */
[----:B------:R-:W3:Y:S02]  /*2e9f0*/  SYNCS.PHASECHK.TRANS64.TRYWAIT P1, [R3+URZ+0x29860], R2 ;  /* 0x02986002030075a7 */ /* 0x000ee4000802017f */
[----:B---3--:R-:W-:Y:S05]  /*2ea00*/  @!P1 BRA `(.L_x_2645) ;  /* 0x0000004800d49947 */ /* 0x008fea0003800000 */
.L_x_2842:
[----:B------:R-:W-:Y:S05]  /*2ea10*/  @!P0 BRA `(.L_x_2646) ;  /* 0x0000000000048947 */ /* 0x000fea0003800000 */
[----:B------:R-:W-:Y:S01]  /*2ea20*/  BPT.TRAP 0x1 ;  /* 0x000000040000795c */ /* 0x000fe20000300000 */
.L_x_2646:
[----:B------:R-:W4:Y:S02]  /*2ea30*/  SYNCS.PHASECHK.TRANS64.TRYWAIT P0, [R4+URZ+0x29880], R5 ;  /* 0x02988005040075a7 */ /* 0x000f24000800017f */
[----:B----4-:R-:W-:Y:S05]  /*2ea40*/  @!P0 BRA `(.L_x_2647) ;  /* 0x0000004800d88947 */ /* 0x010fea0003800000 */
.L_x_2648:
[----:B------:R0:W0:Y:S02]  /*2ea50*/  SYNCS.PHASECHK.TRANS64.TRYWAIT P0, [R3+URZ+0x29880], R2 ;  /* 0x02988002030075a7 */ /* 0x000024000800017f */
[----:B0-----:R-:W-:Y:S05]  /*2ea60*/  @!P0 NANOSLEEP.SYNCS 0x989680 ;  /* 0x009896800000895d */ /* 0x001fea0003900000 */
[----:B------:R-:W0:Y:S02]  /*2ea70*/  @!P0 SYNCS.PHASECHK.TRANS64 P0, [R3+URZ+0x29880], R2 ;  /* 0x02988002030085a7 */ /* 0x000e24000800007f */
[----:B0-----:R-:W-:Y:S05]  /*2ea80*/  @!P0 BRA `(.L_x_2648) ;  /* 0xfffffffc00f08947 */ /* 0x001fea000383ffff */
.L_x_2294:
[----:B------:R-:W-:Y:S05]  /*2ea90*/  BSYNC B8 ;  /* 0x0000000000087941 */ /* 0x000fea0003800000 */
.L_x_2291:
[----:B------:R-:W-:Y:S05]  /*2eaa0*/  EXIT ;  /* 0x000000000000794d */ /* 0x000fea0003800000 */
.L_x_2314:
[----:B---3--:R3:W4:Y:S02]  /*2eab0*/  SYNCS.PHASECHK.TRANS64.TRYWAIT P5, [R97+URZ+0x29890], R98 ;  /* 0x02989062610075a7 */ /* 0x00872400080a017f */
[----:B----4-:R-:W-:Y:S05]  /*2eac0*/  @!P5 NANOSLEEP.SYNCS 0x989680 ;  /* 0x009896800000d95d */ /* 0x010fea0003900000 */
[----:B------:R-:W4:Y:S02]  /*2ead0*/  @!P5 SYNCS.PHASECHK.TRANS64 P5, [R97+URZ+0x29890], R98 ;  /* 0x029890626100d5a7 */ /* 0x000f2400080a007f */
[----:B----4-:R-:W-:Y:S05]  /*2eae0*/  @!P5 BRA `(.L_x_2314) ;  /* 0xfffffffc00f0d947 */ /* 0x010fea000383ffff */
[----:B------:R-:W-:Y:S05]  /*2eaf0*/  BRA `(.L_x_2649) ;  /* 0xfffffd4c00d07947 */ /* 0x000fea000383ffff */
.L_x_2368:
[----:B--2---:R2:W3:Y:S02]  /*2eb00*/  SYNCS.PHASECHK.TRANS64.TRYWAIT P5, [R97+URZ+0x29890], R98 ;  /* 0x02989062610075a7 */ /* 0x0044e400080a017f */
[----:B---3--:R-:W-:Y:S05]  /*2eb10*/  @!P5 NANOSLEEP.SYNCS 0x989680 ;  /* 0x009896800000d95d */ /* 0x008fea0003900000 */
[----:B------:R-:W3:Y:S02]  /*2eb20*/  @!P5 SYNCS.PHASECHK.TRANS64 P5, [R97+URZ+0x29890], R98 ;  /* 0x029890626100d5a7 */ /* 0x000ee400080a007f */
[----:B---3--:R-:W-:Y:S05]  /*2eb30*/  @!P5 BRA `(.L_x_2368) ;  /* 0xfffffffc00f0d947 */ /* 0x008fea000383ffff */
[----:B------:R-:W-:Y:S05]  /*2eb40*/  BRA `(.L_x_2650) ;  /* 0xfffffdac00287947 */ /* 0x000fea000383ffff */
.L_x_2393:
[----:B-1----:R1:W2:Y:S02]  /*2eb50*/  SYNCS.PHASECHK.TRANS64.TRYWAIT P2, [R97+URZ+0x29890], R98 ;  /* 0x02989062610075a7 */ /* 0x0022a4000804017f */
[----:B--2---:R-:W-:Y:S05]  /*2eb60*/  @!P2 NANOSLEEP.SYNCS 0x989680 ;  /* 0x009896800000a95d */ /* 0x004fea0003900000 */
[----:B------:R-:W2:Y:S02]  /*2eb70*/  @!P2 SYNCS.PHASECHK.TRANS64 P2, [R97+URZ+0x29890], R98 ;  /* 0x029890626100a5a7 */ /* 0x000ea4000804007f */
[----:B--2---:R-:W-:Y:S05]  /*2eb80*/  @!P2 BRA `(.L_x_2393) ;  /* 0xfffffffc00f0a947 */ /* 0x004fea000383ffff */
[----:B------:R-:W-:Y:S05]  /*2eb90*/  BRA `(.L_x_2651) ;  /* 0xfffffe0800ec7947 */ /* 0x000fea000383ffff */
.L_x_2399:
[----:B-1----:R1:W2:Y:S02]  /*2eba0*/  SYNCS.PHASECHK.TRANS64.TRYWAIT P1, [R97+URZ+0x298b0], R98 ;  /* 0x0298b062610075a7 */ /* 0x0022a4000802017f */
[----:B--2---:R-:W-:Y:S05]  /*2ebb0*/  @!P1 NANOSLEEP.SYNCS 0x989680 ;  /* 0x009896800000995d */ /* 0x004fea0003900000 */
[----:B------:R-:W2:Y:S02]  /*2ebc0*/  @!P1 SYNCS.PHASECHK.TRANS64 P1, [R97+URZ+0x298b0], R98 ;  /* 0x0298b062610095a7 */ /* 0x000ea4000802007f */
[----:B--2---:R-:W-:Y:S05]  /*2ebd0*/  @!P1 BRA `(.L_x_2399) ;  /* 0xfffffffc00f09947 */ /* 0x004fea000383ffff */
[----:B------:R-:W-:Y:S05]  /*2ebe0*/  BRA `(.L_x_2652) ;  /* 0xfffffe0c00ec7947 */ /* 0x000fea000383ffff */
.L_x_2409:
[----:B------:R-:W0:Y:S01]  /*2ebf0*/  S2R R3, SR_TID.X ;  /* 0x0000000000037919 */ /* 0x000e220000002100 */
[----:B------:R-:W-:Y:S01]  /*2ec00*/  BSSY B0, `(.L_x_2653) ;  /* 0x000000d000007945 */ /* 0x000fe20003800000 */
[----:B------:R-:W-:Y:S01]  /*2ec10*/  IMAD.MOV.U32 R12, RZ, RZ, RZ ;  /* 0x000000ffff0c7224 */ /* 0x000fe200078e00ff */
[----:B------:R-:W-:Y:S01]  /*2ec20*/  MOV R15, 0xffffffff ;  /* 0xffffffff000f7802 */ /* 0x000fe20000000f00 */
[----:B------:R-:W-:Y:S02]  /*2ec30*/  IMAD.MOV.U32 R11, RZ, RZ, 0x1f ;  /* 0x0000001fff0b7424 */ /* 0x000fe400078e00ff */
[C---:B0-----:R-:W-:Y:S02]  /*2ec40*/  VIADD R4, R3.reuse, 0xffffff80 ;  /* 0xffffff8003047836 */ /* 0x041fe40000000000 */
[----:B------:R-:W-:-:S05]  /*2ec50*/  VIADD R3, R3, 0xffffff80 ;  /* 0xffffff8003037836 */ /* 0x000fca0000000000 */
[----:B------:R-:W-:-:S04]  /*2ec60*/  SHF.R.S32.HI R3, RZ, 0x1f, R3 ;  /* 0x0000001fff037819 */ /* 0x000fc80000011403 */
[----:B------:R-:W-:-:S04]  /*2ec70*/  LEA.HI R3, R3, R4, RZ, 0x7 ;  /* 0x0000000403037211 */ /* 0x000fc800078f38ff */
[----:B------:R-:W-:-:S05]  /*2ec80*/  SHF.R.S32.HI R3, RZ, 0x7, R3 ;  /* 0x00000007ff037819 */ /* 0x000fca0000011403 */
[----:B------:R-:W-:-:S07]  /*2ec90*/  IMAD.MOV.U32 R13, RZ, RZ, R3 ;  /* 0x000000ffff0d7224 */ /* 0x000fce00078e0003 */
[----:B-----5:R-:W-:Y:S05]  /*2eca0*/  WARPSYNC.COLLECTIVE R15, `(.L_x_2654) ;  /* 0x000000000f087348 */ /* 0x020fea0003c00000 */
[----:B------:R0:W1:Y:S02]  /*2ecb0*/  SHFL.IDX P6, R14, R13, R12, R11 ;  /* 0x0000000c0d0e7389 */ /* 0x00006400000c000b */
[----:B01---5:R-:W-:Y:S01]  /*2ecc0*/  ENDCOLLECTIVE ;  /* 0x000000000000791b */ /* 0x023fe20003800000 */
.L_x_2654:
[----:B------:R-:W-:Y:S05]  /*2ecd0*/  BSYNC B0 ;  /* 0x0000000000007941 */ /* 0x000fea0003800000 */
.L_x_2653:
[----:B------:R-:W-:Y:S01]  /*2ece0*/  IMAD.MOV.U32 R197, RZ, RZ, R14 ;  /* 0x000000ffffc57224 */ /* 0x000fe200078e000e */
[----:B------:R-:W-:Y:S06]  /*2ecf0*/  BRA `(.L_x_2655) ;  /* 0xfffffe1c00087947 */ /* 0x000fec000383ffff */
.L_x_2419:
[----:B------:R-:W-:Y:S01]  /*2ed00*/  BSSY B1, `(.L_x_2656) ;  /* 0x0000007000017945 */ /* 0x000fe20003800000 */
[----:B------:R-:W-:Y:S02]  /*2ed10*/  IMAD.MOV.U32 R12, RZ, RZ, RZ ;  /* 0x000000ffff0c7224 */ /* 0x000fe400078e00ff */
[----:B------:R-:W-:Y:S02]  /*2ed20*/  IMAD.MOV.U32 R11, RZ, RZ, 0x1e1f ;  /* 0x00001e1fff0b7424 */ /* 0x000fe400078e00ff */
[----:B------:R-:W-:-:S07]  /*2ed30*/  IMAD.MOV.U32 R15, RZ, RZ, -0x1 ;  /* 0xffffffffff0f7424 */ /* 0x000fce00078e00ff */
[----:B------:R-:W-:Y:S05]  /*2ed40*/  WARPSYNC.COLLECTIVE R15, `(.L_x_2657) ;  /* 0x000000000f087348 */ /* 0x000fea0003c00000 */
[----:B------:R0:W1:Y:S02]  /*2ed50*/  SHFL.IDX P6, R14, R13, R12, R11 ;  /* 0x0000000c0d0e7389 */ /* 0x00006400000c000b */
[----:B01----:R-:W-:Y:S01]  /*2ed60*/  ENDCOLLECTIVE ;  /* 0x000000000000791b */ /* 0x003fe20003800000 */
.L_x_2657:
[----:B------:R-:W-:Y:S05]  /*2ed70*/  BSYNC B1 ;  /* 0x0000000000017941 */ /* 0x000fea0003800000 */
.L_x_2656:
[----:B------:R-:W-:Y:S01]  /*2ed80*/  IMAD.MOV.U32 R13, RZ, RZ, R3 ;  /* 0x000000ffff0d7224 */ /* 0x000fe200078e0003 */
[----:B------:R-:W-:Y:S01]  /*2ed90*/  MOV R11, 0x1e1f ;  /* 0x00001e1f000b7802 */ /* 0x000fe20000000f00 */
[----:B------:R-:W-:Y:S02]  /*2eda0*/  IMAD.MOV.U32 R12, RZ, RZ, RZ ;  /* 0x000000ffff0c7224 */ /* 0x000fe400078e00ff */
[----:B------:R-:W-:Y:S02]  /*2edb0*/  IMAD.MOV.U32 R15, RZ, RZ, -0x1 ;  /* 0xffffffffff0f7424 */ /* 0x000fe400078e00ff */
[----:B------:R-:W-:-:S07]  /*2edc0*/  IMAD.MOV.U32 R0, RZ, RZ, R14 ;  /* 0x000000ffff007224 */ /* 0x000fce00078e000e */
[----:B------:R-:W-:Y:S05]  /*2edd0*/  WARPSYNC.COLLECTIVE R15, `(.L_x_2658) ;  /* 0x000000000f087348 */ /* 0x000fea0003c00000 */
[----:B------:R0:W1:Y:S02]  /*2ede0*/  SHFL.IDX P6, R14, R13, R12, R11 ;  /* 0x0000000c0d0e7389 */ /* 0x00006400000c000b */
[----:B01----:R-:W-:Y:S01]  /*2edf0*/  ENDCOLLECTIVE ;  /* 0x000000000000791b */ /* 0x003fe20003800000 */
.L_x_2658:
[----:B------:R-:W-:Y:S02]  /*2ee00*/  IMAD.MOV.U32 R13, RZ, RZ, R4 ;  /* 0x000000ffff0d7224 */ /* 0x000fe400078e0004 */
[----:B------:R-:W-:-:S07]  /*2ee10*/  IMAD.MOV.U32 R3, RZ, RZ, R14 ;  /* 0x000000ffff037224 */ /* 0x000fce00078e000e */
[----:B------:R-:W-:Y:S05]  /*2ee20*/  WARPSYNC.COLLECTIVE R15, `(.L_x_2659) ;  /* 0x000000000f087348 */ /* 0x000fea0003c00000 */
[----:B------:R0:W1:Y:S02]  /*2ee30*/  SHFL.IDX P6, R14, R13, R12, R11 ;  /* 0x0000000c0d0e7389 */ /* 0x00006400000c000b */
[----:B01----:R-:W-:Y:S01]  /*2ee40*/  ENDCOLLECTIVE ;  /* 0x000000000000791b */ /* 0x003fe20003800000 */
.L_x_2659:
[----:B------:R-:W-:Y:S02]  /*2ee50*/  IMAD.MOV.U32 R13, RZ, RZ, R5 ;  /* 0x000000ffff0d7224 */ /* 0x000fe400078e0005 */
[----:B------:R-:W-:-:S07]  /*2ee60*/  IMAD.MOV.U32 R4, RZ, RZ, R14 ;  /* 0x000000ffff047224 */ /* 0x000fce00078e000e */
[----:B------:R-:W-:Y:S05]  /*2ee70*/  WARPSYNC.COLLECTIVE R15, `(.L_x_2660) ;  /* 0x000000000f087348 */ /* 0x000fea0003c00000 */
[----:B------:R0:W1:Y:S02]  /*2ee80*/  SHFL.IDX P6, R14, R13, R12, R11 ;  /* 0x0000000c0d0e7389 */ /* 0x00006400000c000b */
[----:B01----:R-:W-:Y:S01]  /*2ee90*/  ENDCOLLECTIVE ;  /* 0x000000000000791b */ /* 0x003fe20003800000 */
.L_x_2660:
[----:B------:R-:W-:Y:S05]  /*2eea0*/  BRA `(.L_x_2661) ;  /* 0xfffffe2000587947 */ /* 0x000fea000383ffff */
.L_x_2423:
[----:B0-----:R0:W2:Y:S02]  /*2eeb0*/  SYNCS.PHASECHK.TRANS64.TRYWAIT P0, [R16+URZ+0x29800], R5 ;  /* 0x02980005100075a7 */ /* 0x0010a4000800017f */
[----:B--2---:R-:W-:Y:S05]  /*2eec0*/  @!P0 NANOSLEEP.SYNCS 0x989680 ;  /* 0x009896800000895d */ /* 0x004fea0003900000 */
[----:B------:R-:W2:Y:S02]  /*2eed0*/  @!P0 SYNCS.PHASECHK.TRANS64 P0, [R16+URZ+0x29800], R5 ;  /* 0x02980005100085a7 */ /* 0x000ea4000800007f */
[----:B--2---:R-:W-:Y:S05]  /*2eee0*/  @!P0 BRA `(.L_x_2423) ;  /* 0xfffffffc00f08947 */ /* 0x004fea000383ffff */
[----:B------:R-:W-:Y:S05]  /*2eef0*/  BRA `(.L_x_2662) ;  /* 0xfffffe2400a47947 */ /* 0x000fea000383ffff */
.L_x_2435:
[----:B------:R-:W-:Y:S01]  /*2ef00*/  BSSY B1, `(.L_x_2663) ;  /* 0x0000007000017945 */ /* 0x000fe20003800000 */
[----:B------:R-:W-:Y:S01]  /*2ef10*/  IMAD.MOV.U32 R12, RZ, RZ, RZ ;  /* 0x000000ffff0c7224 */ /* 0x000fe200078e00ff */
[----:B------:R-:W-:Y:S01]  /*2ef20*/  MOV R15, 0xffffffff ;  /* 0xffffffff000f7802 */ /* 0x000fe20000000f00 */
[----:B------:R-:W-:-:S07]  /*2ef30*/  IMAD.MOV.U32 R11, RZ, RZ, 0x1e1f ;  /* 0x00001e1fff0b7424 */ /* 0x000fce00078e00ff */
[----:B------:R-:W-:Y:S05]  /*2ef40*/  WARPSYNC.COLLECTIVE R15, `(.L_x_2664) ;  /* 0x000000000f087348 */ /* 0x000fea0003c00000 */
[----:B------:R0:W1:Y:S02]  /*2ef50*/  SHFL.IDX P6, R14, R13, R12, R11 ;  /* 0x0000000c0d0e7389 */ /* 0x00006400000c000b */
[----:B01----:R-:W-:Y:S01]  /*2ef60*/  ENDCOLLECTIVE ;  /* 0x000000000000791b */ /* 0x003fe20003800000 */
.L_x_2664:
[----:B------:R-:W-:Y:S05]  /*2ef70*/  BSYNC B1 ;  /* 0x0000000000017941 */ /* 0x000fea0003800000 */
.L_x_2663:
        /* <DEDUP_REMOVED lines=8> */
.L_x_2665:
[----:B------:R-:W-:Y:S02]  /*2f000*/  IMAD.MOV.U32 R13, RZ, RZ, R20 ;  /* 0x000000ffff0d7224 */ /* 0x000fe400078e0014 */
[----:B------:R-:W-:-:S07]  /*2f010*/  IMAD.MOV.U32 R3, RZ, RZ, R14 ;  /* 0x000000ffff037224 */ /* 0x000fce00078e000e */
[----:B------:R-:W-:Y:S05]  /*2f020*/  WARPSYNC.COLLECTIVE R15, `(.L_x_2666) ;  /* 0x000000000f087348 */ /* 0x000fea0003c00000 */
[----:B------:R0:W1:Y:S02]  /*2f030*/  SHFL.IDX P6, R14, R13, R12, R11 ;  /* 0x0000000c0d0e7389 */ /* 0x00006400000c000b */
[----:B01----:R-:W-:Y:S01]  /*2f040*/  ENDCOLLECTIVE ;  /* 0x000000000000791b */ /* 0x003fe20003800000 */
.L_x_2666:
[----:B------:R-:W-:Y:S01]  /*2f050*/  IMAD.MOV.U32 R13, RZ, RZ, R21 ;  /* 0x000000ffff0d7224 */ /* 0x000fe200078e0015 */
[----:B------:R-:W-:-:S07]  /*2f060*/  MOV R20, R14 ;  /* 0x0000000e00147202 */ /* 0x000fce0000000f00 */
[----:B------:R-:W-:Y:S05]  /*2f070*/  WARPSYNC.COLLECTIVE R15, `(.L_x_2667) ;  /* 0x000000000f087348 */ /* 0x000fea0003c00000 */
[----:B------:R0:W1:Y:S02]  /*2f080*/  SHFL.IDX P6, R14, R13, R12, R11 ;  /* 0x0000000c0d0e7389 */ /* 0x00006400000c000b */
[----:B01----:R-:W-:Y:S01]  /*2f090*/  ENDCOLLECTIVE ;  /* 0x000000000000791b */ /* 0x003fe20003800000 */
.L_x_2667:
[----:B------:R-:W-:Y:S01]  /*2f0a0*/  IMAD.MOV.U32 R21, RZ, RZ, R14 ;  /* 0x000000ffff157224 */ /* 0x000fe200078e000e */
[----:B------:R-:W-:Y:S06]  /*2f0b0*/  BRA `(.L_x_2668) ;  /* 0xfffffe54006c7947 */ /* 0x000fec000383ffff */
.L_x_2439:
[----:B--2---:R2:W4:Y:S02]  /*2f0c0*/  SYNCS.PHASECHK.TRANS64.TRYWAIT P0, [R16+URZ+0x29800], R21 ;  /* 0x02980015100075a7 */ /* 0x004524000800017f */
[----:B----4-:R-:W-:Y:S05]  /*2f0d0*/  @!P0 NANOSLEEP.SYNCS 0x989680 ;  /* 0x009896800000895d */ /* 0x010fea0003900000 */
[----:B------:R-:W4:Y:S02]  /*2f0e0*/  @!P0 SYNCS.PHASECHK.TRANS64 P0, [R16+URZ+0x29800], R21 ;  /* 0x02980015100085a7 */ /* 0x000f24000800007f */
[----:B----4-:R-:W-:Y:S05]  /*2f0f0*/  @!P0 BRA `(.L_x_2439) ;  /* 0xfffffffc00f08947 */ /* 0x010fea000383ffff */
[----:B------:R-:W-:Y:S05]  /*2f100*/  BRA `(.L_x_2669) ;  /* 0xfffffe5800707947 */ /* 0x000fea000383ffff */
.L_x_2447:
[----:B-1----:R1:W2:Y:S02]  /*2f110*/  SYNCS.PHASECHK.TRANS64.TRYWAIT P0, [R3+URZ+0x29830], R0 ;  /* 0x02983000030075a7 */ /* 0x0022a4000800017f */
[----:B--2---:R-:W-:Y:S05]  /*2f120*/  @!P0 NANOSLEEP.SYNCS 0x989680 ;  /* 0x009896800000895d */ /* 0x004fea0003900000 */
[----:B------:R-:W2:Y:S02]  /*2f130*/  @!P0 SYNCS.PHASECHK.TRANS64 P0, [R3+URZ+0x29830], R0 ;  /* 0x02983000030085a7 */ /* 0x000ea4000800007f */
[----:B--2---:R-:W-:Y:S05]  /*2f140*/  @!P0 BRA `(.L_x_2447) ;  /* 0xfffffffc00f08947 */ /* 0x004fea000383ffff */
[----:B------:R-:W-:Y:S05]  /*2f150*/  BRA `(.L_x_2446) ;  /* 0xfffffe8800b87947 */ /* 0x000fea000383ffff */
.L_x_2453:
[----:B-1----:R1:W2:Y:S02]  /*2f160*/  SYNCS.PHASECHK.TRANS64.TRYWAIT P3, [R11+URZ+0x29830], R0 ;  /* 0x029830000b0075a7 */ /* 0x0022a4000806017f */
[----:B--2---:R-:W-:Y:S05]  /*2f170*/  @!P3 NANOSLEEP.SYNCS 0x989680 ;  /* 0x009896800000b95d */ /* 0x004fea0003900000 */
[----:B------:R-:W2:Y:S02]  /*2f180*/  @!P3 SYNCS.PHASECHK.TRANS64 P3, [R11+URZ+0x29830], R0 ;  /* 0x029830000b00b5a7 */ /* 0x000ea4000806007f */
[----:B--2---:R-:W-:Y:S05]  /*2f190*/  @!P3 BRA `(.L_x_2453) ;  /* 0xfffffffc00f0b947 */ /* 0x004fea000383ffff */
[----:B------:R-:W-:Y:S05]  /*2f1a0*/  BRA `(.L_x_2452) ;  /* 0xfffffec000b87947 */ /* 0x000fea000383ffff */
.L_x_2457:
[----:B-1----:R1:W2:Y:S02]  /*2f1b0*/  SYNCS.PHASECHK.TRANS64.TRYWAIT P2, [R10+URZ+0x29850], R0 ;  /* 0x029850000a0075a7 */ /* 0x0022a4000804017f */
[----:B--2---:R-:W-:Y:S05]  /*2f1c0*/  @!P2 NANOSLEEP.SYNCS 0x989680 ;  /* 0x009896800000a95d */ /* 0x004fea0003900000 */
[----:B------:R-:W2:Y:S02]  /*2f1d0*/  @!P2 SYNCS.PHASECHK.TRANS64 P2, [R10+URZ+0x29850], R0 ;  /* 0x029850000a00a5a7 */ /* 0x000ea4000804007f */
[----:B--2---:R-:W-:Y:S05]  /*2f1e0*/  @!P2 BRA `(.L_x_2457) ;  /* 0xfffffffc00f0a947 */ /* 0x004fea000383ffff */
[----:B------:R-:W-:Y:S05]  /*2f1f0*/  BRA `(.L_x_2454) ;  /* 0xfffffed000f47947 */ /* 0x000fea000383ffff */
.L_x_2465:
[----:B-1----:R1:W2:Y:S02]  /*2f200*/  SYNCS.PHASECHK.TRANS64.TRYWAIT P0, [R0+URZ+0x29830], R11 ;  /* 0x0298300b000075a7 */ /* 0x0022a4000800017f */
[----:B--2---:R-:W-:Y:S05]  /*2f210*/  @!P0 NANOSLEEP.SYNCS 0x989680 ;  /* 0x009896800000895d */ /* 0x004fea0003900000 */
[----:B------:R-:W2:Y:S02]  /*2f220*/  @!P0 SYNCS.PHASECHK.TRANS64 P0, [R0+URZ+0x29830], R11 ;  /* 0x0298300b000085a7 */ /* 0x000ea4000800007f */
[----:B--2---:R-:W-:Y:S05]  /*2f230*/  @!P0 BRA `(.L_x_2465) ;  /* 0xfffffffc00f08947 */ /* 0x004fea000383ffff */
[----:B------:R-:W-:Y:S05]  /*2f240*/  BRA `(.L_x_2464) ;  /* 0xfffffefc00f87947 */ /* 0x000fea000383ffff */
.L_x_2469:
[----:B-1----:R1:W2:Y:S02]  /*2f250*/  SYNCS.PHASECHK.TRANS64.TRYWAIT P0, [R8+URZ+0x29850], R0 ;  /* 0x02985000080075a7 */ /* 0x0022a4000800017f */
[----:B--2---:R-:W-:Y:S05]  /*2f260*/  @!P0 NANOSLEEP.SYNCS 0x989680 ;  /* 0x009896800000895d */ /* 0x004fea0003900000 */
[----:B------:R-:W2:Y:S02]  /*2f270*/  @!P0 SYNCS.PHASECHK.TRANS64 P0, [R8+URZ+0x29850], R0 ;  /* 0x02985000080085a7 */ /* 0x000ea4000800007f */
[----:B--2---:R-:W-:Y:S05]  /*2f280*/  @!P0 BRA `(.L_x_2469) ;  /* 0xfffffffc00f08947 */ /* 0x004fea000383ffff */
[----:B------:R-:W-:Y:S05]  /*2f290*/  BRA `(.L_x_2466) ;  /* 0xffffff1000287947 */ /* 0x000fea000383ffff */
.L_x_2475:
[----:B-1----:R1:W2:Y:S02]  /*2f2a0*/  SYNCS.PHASECHK.TRANS64.TRYWAIT P0, [R20+URZ+0x29850], R5 ;  /* 0x02985005140075a7 */ /* 0x0022a4000800017f */
[----:B--2---:R-:W-:Y:S05]  /*2f2b0*/  @!P0 NANOSLEEP.SYNCS 0x989680 ;  /* 0x009896800000895d */ /* 0x004fea0003900000 */
[----:B------:R-:W2:Y:S02]  /*2f2c0*/  @!P0 SYNCS.PHASECHK.TRANS64 P0, [R20+URZ+0x29850], R5 ;  /* 0x02985005140085a7 */ /* 0x000ea4000800007f */
[----:B--2---:R-:W-:Y:S05]  /*2f2d0*/  @!P0 BRA `(.L_x_2475) ;  /* 0xfffffffc00f08947 */ /* 0x004fea000383ffff */
[----:B------:R-:W-:Y:S05]  /*2f2e0*/  BRA `(.L_x_2474) ;  /* 0xffffff3000387947 */ /* 0x000fea000383ffff */
.L_x_2479:
        /* <DEDUP_REMOVED lines=15> */
[----:B------:R-:W-:Y:S01]  /*2f3e0*/  SEL R35, R71, R12, P0 ;  /* 0x0000000c47237207 */ /* 0x000fe20000000000 */
[----:B-----5:R-:W-:Y:S01]  /*2f3f0*/  IMAD.MOV.U32 R12, RZ, RZ, R9 ;  /* 0x000000ffff0c7224 */ /* 0x020fe200078e0009 */
[----:B------:R-:W-:Y:S02]  /*2f400*/  SEL R44, R117, R98, P0 ;  /* 0x00000062752c7207 */ /* 0x000fe40000000000 */
[----:B------:R-:W-:-:S07]  /*2f410*/  SEL R117, R98, R117, P0 ;  /* 0x0000007562757207 */ /* 0x000fce0000000000 */
[----:B-1----:R-:W-:Y:S05]  /*2f420*/  WARPSYNC.COLLECTIVE R15, `(.L_x_2670) ;  /* 0x000000000f087348 */ /* 0x002fea0003c00000 */
[----:B------:R0:W2:Y:S02]  /*2f430*/  SHFL.IDX P6, R14, R13, R12, R11 ;  /* 0x0000000c0d0e7389 */ /* 0x0000a400000c000b */
[----:B012---:R-:W-:Y:S01]  /*2f440*/  ENDCOLLECTIVE ;  /* 0x000000000000791b */ /* 0x007fe20003800000 */
.L_x_2670:
        /* <DEDUP_REMOVED lines=18> */
.L_x_2671:
        /* <DEDUP_REMOVED lines=13> */
[----:B------:R-:W-:-:S02]  /*2f640*/  SEL R101, R94, R101, P0 ;  /* 0x000000655e657207 */ /* 0x000fc40000000000 */
[----:B------:R-:W-:-:S07]  /*2f650*/  MOV R100, R14 ;  /* 0x0000000e00647202 */ /* 0x000fce0000000f00 */
[----:B------:R-:W-:Y:S05]  /*2f660*/  WARPSYNC.COLLECTIVE R15, `(.L_x_2672) ;  /* 0x000000000f087348 */ /* 0x000fea0003c00000 */
[----:B------:R0:W1:Y:S02]  /*2f670*/  SHFL.IDX P6, R14, R13, R12, R11 ;  /* 0x0000000c0d0e7389 */ /* 0x00006400000c000b */
[----:B01----:R-:W-:Y:S01]  /*2f680*/  ENDCOLLECTIVE ;  /* 0x000000000000791b */ /* 0x003fe20003800000 */
.L_x_2672:
        /* <DEDUP_REMOVED lines=18> */
.L_x_2673:
        /* <DEDUP_REMOVED lines=15> */
.L_x_2674:
[----:B------:R-:W-:Y:S02]  /*2f8a0*/  SEL R102, R100, R51, P0 ;  /* 0x0000003364667207 */ /* 0x000fe40000000000 */
[----:B------:R-:W-:Y:S01]  /*2f8b0*/  SEL R100, R51, R100, P0 ;  /* 0x0000006433647207 */ /* 0x000fe20000000000 */
[----:B------:R-:W-:Y:S01]  /*2f8c0*/  IMAD.MOV.U32 R13, RZ, RZ, R78 ;  /* 0x000000ffff0d7224 */ /* 0x000fe200078e004e */
[----:B------:R-:W-:-:S07]  /*2f8d0*/  MOV R77, R14 ;  /* 0x0000000e004d7202 */ /* 0x000fce0000000f00 */
[----:B------:R-:W-:Y:S05]  /*2f8e0*/  WARPSYNC.COLLECTIVE R15, `(.L_x_2675) ;  /* 0x000000000f087348 */ /* 0x000fea0003c00000 */
[----:B------:R0:W1:Y:S02]  /*2f8f0*/  SHFL.IDX P6, R14, R13, R12, R11 ;  /* 0x0000000c0d0e7389 */ /* 0x00006400000c000b */
[----:B01----:R-:W-:Y:S01]  /*2f900*/  ENDCOLLECTIVE ;  /* 0x000000000000791b */ /* 0x003fe20003800000 */
.L_x_2675:
[----:B------:R-:W-:Y:S02]  /*2f910*/  IMAD.MOV.U32 R13, RZ, RZ, R97 ;  /* 0x000000ffff0d7224 */ /* 0x000fe400078e0061 */
[----:B------:R-:W-:Y:S02]  /*2f920*/  IMAD.MOV.U32 R12, RZ, RZ, R10 ;  /* 0x000000ffff0c7224 */ /* 0x000fe400078e000a */
[----:B------:R-:W-:-:S07]  /*2f930*/  IMAD.MOV.U32 R78, RZ, RZ, R14 ;  /* 0x000000ffff4e7224 */ /* 0x000fce00078e000e */
[----:B------:R-:W-:Y:S05]  /*2f940*/  WARPSYNC.COLLECTIVE R15, `(.L_x_2676) ;  /* 0x000000000f087348 */ /* 0x000fea0003c00000 */
[----:B------:R0:W1:Y:S02]  /*2f950*/  SHFL.IDX P6, R14, R13, R12, R11 ;  /* 0x0000000c0d0e7389 */ /* 0x00006400000c000b */
[----:B01----:R-:W-:Y:S01]  /*2f960*/  ENDCOLLECTIVE ;  /* 0x000000000000791b */ /* 0x003fe20003800000 */
.L_x_2676:
[----:B------:R-:W-:Y:S02]  /*2f970*/  IMAD.MOV.U32 R13, RZ, RZ, R49 ;  /* 0x000000ffff0d7224 */ /* 0x000fe400078e0031 */
[----:B------:R-:W-:-:S07]  /*2f980*/  IMAD.MOV.U32 R2, RZ, RZ, R14 ;  /* 0x000000ffff027224 */ /* 0x000fce00078e000e */
[----:B------:R-:W-:Y:S05]  /*2f990*/  WARPSYNC.COLLECTIVE R15, `(.L_x_2677) ;  /* 0x000000000f087348 */ /* 0x000fea0003c00000 */
[----:B------:R0:W1:Y:S02]  /*2f9a0*/  SHFL.IDX P6, R14, R13, R12, R11 ;  /* 0x0000000c0d0e7389 */ /* 0x00006400000c000b */
[----:B01----:R-:W-:Y:S01]  /*2f9b0*/  ENDCOLLECTIVE ;  /* 0x000000000000791b */ /* 0x003fe20003800000 */
.L_x_2677:
        /* <DEDUP_REMOVED lines=8> */
.L_x_2678:
[----:B------:R-:W-:Y:S02]  /*2fa40*/  SEL R97, R78, R49, P0 ;  /* 0x000000314e617207 */ /* 0x000fe40000000000 */
[----:B------:R-:W-:Y:S01]  /*2fa50*/  SEL R78, R49, R78, P0 ;  /* 0x0000004e314e7207 */ /* 0x000fe20000000000 */
[----:B------:R-:W-:Y:S02]  /*2fa60*/  IMAD.MOV.U32 R13, RZ, RZ, R4 ;  /* 0x000000ffff0d7224 */ /* 0x000fe400078e0004 */
[----:B------:R-:W-:-:S07]  /*2fa70*/  IMAD.MOV.U32 R0, RZ, RZ, R14 ;  /* 0x000000ffff007224 */ /* 0x000fce00078e000e */
[----:B------:R-:W-:Y:S05]  /*2fa80*/  WARPSYNC.COLLECTIVE R15, `(.L_x_2679) ;  /* 0x000000000f087348 */ /* 0x000fea0003c00000 */
[----:B------:R0:W1:Y:S02]  /*2fa90*/  SHFL.IDX P6, R14, R13, R12, R11 ;  /* 0x0000000c0d0e7389 */ /* 0x00006400000c000b */
[----:B01----:R-:W-:Y:S01]  /*2faa0*/  ENDCOLLECTIVE ;  /* 0x000000000000791b */ /* 0x003fe20003800000 */
.L_x_2679:
[----:B------:R-:W-:Y:S02]  /*2fab0*/  IMAD.MOV.U32 R13, RZ, RZ, R21 ;  /* 0x000000ffff0d7224 */ /* 0x000fe400078e0015 */
[----:B------:R-:W-:Y:S02]  /*2fac0*/  IMAD.MOV.U32 R12, RZ, RZ, R10 ;  /* 0x000000ffff0c7224 */ /* 0x000fe400078e000a */
[----:B------:R-:W-:-:S07]  /*2fad0*/  IMAD.MOV.U32 R3, RZ, RZ, R14 ;  /* 0x000000ffff037224 */ /* 0x000fce00078e000e */
[----:B------:R-:W-:Y:S05]  /*2fae0*/  WARPSYNC.COLLECTIVE R15, `(.L_x_2680) ;  /* 0x000000000f087348 */ /* 0x000fea0003c00000 */
[----:B------:R0:W1:Y:S02]  /*2faf0*/  SHFL.IDX P6, R14, R13, R12, R11 ;  /* 0x0000000c0d0e7389 */ /* 0x00006400000c000b */
[----:B01----:R-:W-:Y:S01]  /*2fb00*/  ENDCOLLECTIVE ;  /* 0x000000000000791b */ /* 0x003fe20003800000 */
.L_x_2680:
[----:B------:R-:W-:Y:S01]  /*2fb10*/  MOV R13, R79 ;  /* 0x0000004f000d7202 */ /* 0x000fe20000000f00 */
[----:B------:R-:W-:-:S07]  /*2fb20*/  IMAD.MOV.U32 R21, RZ, RZ, R14 ;  /* 0x000000ffff157224 */ /* 0x000fce00078e000e */
[----:B------:R-:W-:Y:S05]  /*2fb30*/  WARPSYNC.COLLECTIVE R15, `(.L_x_2681) ;  /* 0x000000000f087348 */ /* 0x000fea0003c00000 */
[----:B------:R0:W1:Y:S02]  /*2fb40*/  SHFL.IDX P6, R14, R13, R12, R11 ;  /* 0x0000000c0d0e7389 */ /* 0x00006400000c000b */
[----:B01----:R-:W-:Y:S01]  /*2fb50*/  ENDCOLLECTIVE ;  /* 0x000000000000791b */ /* 0x003fe20003800000 */
.L_x_2681:
        /* <DEDUP_REMOVED lines=8> */
.L_x_2682:
[----:B------:R-:W-:Y:S02]  /*2fbe0*/  SEL R2, R3, R4, P0 ;  /* 0x0000000403027207 */ /* 0x000fe40000000000 */
[----:B------:R-:W-:Y:S01]  /*2fbf0*/  SEL R3, R4, R3, P0 ;  /* 0x0000000304037207 */ /* 0x000fe20000000000 */
[----:B------:R-:W-:Y:S02]  /*2fc00*/  IMAD.MOV.U32 R13, RZ, RZ, R40 ;  /* 0x000000ffff0d7224 */ /* 0x000fe400078e0028 */
[----:B------:R-:W-:-:S07]  /*2fc10*/  IMAD.MOV.U32 R20, RZ, RZ, R14 ;  /* 0x000000ffff147224 */ /* 0x000fce00078e000e */
[----:B------:R-:W-:Y:S05]  /*2fc20*/  WARPSYNC.COLLECTIVE R15, `(.L_x_2683) ;  /* 0x000000000f087348 */ /* 0x000fea0003c00000 */
[----:B------:R0:W1:Y:S02]  /*2fc30*/  SHFL.IDX P6, R14, R13, R12, R11 ;  /* 0x0000000c0d0e7389 */ /* 0x00006400000c000b */
[----:B01----:R-:W-:Y:S01]  /*2fc40*/  ENDCOLLECTIVE ;  /* 0x000000000000791b */ /* 0x003fe20003800000 */
.L_x_2683:
[----:B------:R-:W-:Y:S01]  /*2fc50*/  IMAD.MOV.U32 R13, RZ, RZ, R41 ;  /* 0x000000ffff0d7224 */ /* 0x000fe200078e0029 */
[----:B------:R-:W-:Y:S01]  /*2fc60*/  MOV R12, R10 ;  /* 0x0000000a000c7202 */ /* 0x000fe20000000f00 */
[----:B------:R-:W-:-:S07]  /*2fc70*/  IMAD.MOV.U32 R40, RZ, RZ, R14 ;  /* 0x000000ffff287224 */ /* 0x000fce00078e000e */
[----:B------:R-:W-:Y:S05]  /*2fc80*/  WARPSYNC.COLLECTIVE R15, `(.L_x_2684) ;  /* 0x000000000f087348 */ /* 0x000fea0003c00000 */
[----:B------:R0:W1:Y:S02]  /*2fc90*/  SHFL.IDX P6, R14, R13, R12, R11 ;  /* 0x0000000c0d0e7389 */ /* 0x00006400000c000b */
[----:B01----:R-:W-:Y:S01]  /*2fca0*/  ENDCOLLECTIVE ;  /* 0x000000000000791b */ /* 0x003fe20003800000 */
.L_x_2684:
[----:B------:R-:W-:Y:S02]  /*2fcb0*/  IMAD.MOV.U32 R13, RZ, RZ, R121 ;  /* 0x000000ffff0d7224 */ /* 0x000fe400078e0079 */
[----:B------:R-:W-:-:S07]  /*2fcc0*/  IMAD.MOV.U32 R41, RZ, RZ, R14 ;  /* 0x000000ffff297224 */ /* 0x000fce00078e000e */
[----:B------:R-:W-:Y:S05]  /*2fcd0*/  WARPSYNC.COLLECTIVE R15, `(.L_x_2685) ;  /* 0x000000000f087348 */ /* 0x000fea0003c00000 */
[----:B------:R0:W1:Y:S02]  /*2fce0*/  SHFL.IDX P6, R14, R13, R12, R11 ;  /* 0x0000000c0d0e7389 */ /* 0x00006400000c000b */
[----:B01----:R-:W-:Y:S01]  /*2fcf0*/  ENDCOLLECTIVE ;  /* 0x000000000000791b */ /* 0x003fe20003800000 */
.L_x_2685:
        /* <DEDUP_REMOVED lines=8> */
.L_x_2686:
[----:B------:R-:W-:Y:S02]  /*2fd80*/  SEL R21, R40, R121, P0 ;  /* 0x0000007928157207 */ /* 0x000fe40000000000 */
[----:B------:R-:W-:Y:S01]  /*2fd90*/  SEL R40, R121, R40, P0 ;  /* 0x0000002879287207 */ /* 0x000fe20000000000 */
[----:B------:R-:W-:Y:S02]  /*2fda0*/  IMAD.MOV.U32 R13, RZ, RZ, R44 ;  /* 0x000000ffff0d7224 */ /* 0x000fe400078e002c */
[----:B------:R-:W-:-:S07]  /*2fdb0*/  IMAD.MOV.U32 R42, RZ, RZ, R14 ;  /* 0x000000ffff2a7224 */ /* 0x000fce00078e000e */
[----:B------:R-:W-:Y:S05]  /*2fdc0*/  WARPSYNC.COLLECTIVE R15, `(.L_x_2687) ;  /* 0x000000000f087348 */ /* 0x000fea0003c00000 */
[----:B------:R0:W1:Y:S02]  /*2fdd0*/  SHFL.IDX P6, R14, R13, R12, R11 ;  /* 0x0000000c0d0e7389 */ /* 0x00006400000c000b */
[----:B01----:R-:W-:Y:S01]  /*2fde0*/  ENDCOLLECTIVE ;  /* 0x000000000000791b */ /* 0x003fe20003800000 */
.L_x_2687:
[----:B------:R-:W-:Y:S02]  /*2fdf0*/  IMAD.MOV.U32 R13, RZ, RZ, R119 ;  /* 0x000000ffff0d7224 */ /* 0x000fe400078e0077 */
[----:B------:R-:W-:Y:S01]  /*2fe00*/  IMAD.MOV.U32 R12, RZ, RZ, R10 ;  /* 0x000000ffff0c7224 */ /* 0x000fe200078e000a */
[----:B------:R-:W-:-:S07]  /*2fe10*/  MOV R44, R14 ;  /* 0x0000000e002c7202 */ /* 0x000fce0000000f00 */
[----:B------:R-:W-:Y:S05]  /*2fe20*/  WARPSYNC.COLLECTIVE R15, `(.L_x_2688) ;  /* 0x000000000f087348 */ /* 0x000fea0003c00000 */
[----:B------:R0:W1:Y:S02]  /*2fe30*/  SHFL.IDX P6, R14, R13, R12, R11 ;  /* 0x0000000c0d0e7389 */ /* 0x00006400000c000b */
[----:B01----:R-:W-:Y:S01]  /*2fe40*/  ENDCOLLECTIVE ;  /* 0x000000000000791b */ /* 0x003fe20003800000 */
.L_x_2688:
[----:B------:R-:W-:Y:S02]  /*2fe50*/  IMAD.MOV.U32 R13, RZ, RZ, R117 ;  /* 0x000000ffff0d7224 */ /* 0x000fe400078e0075 */
[----:B------:R-:W-:-:S07]  /*2fe60*/  IMAD.MOV.U32 R119, RZ, RZ, R14 ;  /* 0x000000ffff777224 */ /* 0x000fce00078e000e */
[----:B------:R-:W-:Y:S05]  /*2fe70*/  WARPSYNC.COLLECTIVE R15, `(.L_x_2689) ;  /* 0x000000000f087348 */ /* 0x000fea0003c00000 */
[----:B------:R0:W1:Y:S02]  /*2fe80*/  SHFL.IDX P6, R14, R13, R12, R11 ;  /* 0x0000000c0d0e7389 */ /* 0x00006400000c000b */
[----:B01----:R-:W-:Y:S01]  /*2fe90*/  ENDCOLLECTIVE ;  /* 0x000000000000791b */ /* 0x003fe20003800000 */
.L_x_2689:
        /* <DEDUP_REMOVED lines=8> */
.L_x_2690:
[----:B------:R-:W-:Y:S01]  /*2ff20*/  IMAD.MOV.U32 R13, RZ, RZ, R48 ;  /* 0x000000ffff0d7224 */ /* 0x000fe200078e0030 */
[----:B------:R-:W-:-:S07]  /*2ff30*/  MOV R46, R14 ;  /* 0x0000000e002e7202 */ /* 0x000fce0000000f00 */
[----:B------:R-:W-:Y:S05]  /*2ff40*/  WARPSYNC.COLLECTIVE R15, `(.L_x_2691) ;  /* 0x000000000f087348 */ /* 0x000fea0003c00000 */
[----:B------:R0:W1:Y:S02]  /*2ff50*/  SHFL.IDX P6, R14, R13, R12, R11 ;  /* 0x0000000c0d0e7389 */ /* 0x00006400000c000b */
[----:B01----:R-:W-:Y:S01]  /*2ff60*/  ENDCOLLECTIVE ;  /* 0x000000000000791b */ /* 0x003fe20003800000 */
.L_x_2691:
[----:B------:R-:W-:Y:S02]  /*2ff70*/  IMAD.MOV.U32 R13, RZ, RZ, R115 ;  /* 0x000000ffff0d7224 */ /* 0x000fe400078e0073 */
[----:B------:R-:W-:Y:S02]  /*2ff80*/  IMAD.MOV.U32 R12, RZ, RZ, R10 ;  /* 0x000000ffff0c7224 */ /* 0x000fe400078e000a */
[----:B------:R-:W-:-:S07]  /*2ff90*/  IMAD.MOV.U32 R48, RZ, RZ, R14 ;  /* 0x000000ffff307224 */ /* 0x000fce00078e000e */
[----:B------:R-:W-:Y:S05]  /*2ffa0*/  WARPSYNC.COLLECTIVE R15, `(.L_x_2692) ;  /* 0x000000000f087348 */ /* 0x000fea0003c00000 */
[----:B------:R0:W1:Y:S02]  /*2ffb0*/  SHFL.IDX P6, R14, R13, R12, R11 ;  /* 0x0000000c0d0e7389 */ /* 0x00006400000c000b */
[----:B01----:R-:W-:Y:S01]  /*2ffc0*/  ENDCOLLECTIVE ;  /* 0x000000000000791b */ /* 0x003fe20003800000 */
.L_x_2692:
[----:B------:R-:W-:Y:S02]  /*2ffd0*/  IMAD.MOV.U32 R13, RZ, RZ, R113 ;  /* 0x000000ffff0d7224 */ /* 0x000fe400078e0071 */
[----:B------:R-:W-:-:S07]  /*2ffe0*/  IMAD.MOV.U32 R115, RZ, RZ, R14 ;  /* 0x000000ffff737224 */ /* 0x000fce00078e000e */
[----:B------:R-:W-:Y:S05]  /*2fff0*/  WARPSYNC.COLLECTIVE R15, `(.L_x_2693) ;  /* 0x000000000f087348 */ /* 0x000fea0003c00000 */
[----:B------:R0:W1:Y:S02]  /*30000*/  SHFL.IDX P6, R14, R13, R12, R11 ;  /* 0x0000000c0d0e7389 */ /* 0x00006400000c000b */
[----:B01----:R-:W-:Y:S01]  /*30010*/  ENDCOLLECTIVE ;  /* 0x000000000000791b */ /* 0x003fe20003800000 */
.L_x_2693:
[----:B------:R-:W-:Y:S01]  /*30020*/  MOV R13, R50 ;  /* 0x00000032000d7202 */ /* 0x000fe20000000f00 */
[----:B------:R-:W-:Y:S02]  /*30030*/  IMAD.MOV.U32 R12, RZ, RZ, R9 ;  /* 0x000000ffff0c7224 */ /* 0x000fe400078e0009 */
[----:B------:R-:W-:-:S07]  /*30040*/  IMAD.MOV.U32 R113, RZ, RZ, R14 ;  /* 0x000000ffff717224 */ /* 0x000fce00078e000e */
[----:B------:R-:W-:Y:S05]  /*30050*/  WARPSYNC.COLLECTIVE R15, `(.L_x_2694) ;  /* 0x000000000f087348 */ /* 0x000fea0003c00000 */
[----:B------:R0:W1:Y:S02]  /*30060*/  SHFL.IDX P6, R14, R13, R12, R11 ;  /* 0x0000000c0d0e7389 */ /* 0x00006400000c000b */
[----:B01----:R-:W-:Y:S01]  /*30070*/  ENDCOLLECTIVE ;  /* 0x000000000000791b */ /* 0x003fe20003800000 */
.L_x_2694:
[----:B------:R-:W-:Y:S02]  /*30080*/  SEL R47, R48, R113, P0 ;  /* 0x00000071302f7207 */ /* 0x000fe40000000000 */
[----:B------:R-:W-:Y:S01]  /*30090*/  SEL R48, R113, R48, P0 ;  /* 0x0000003071307207 */ /* 0x000fe20000000000 */
[----:B------:R-:W-:Y:S02]  /*300a0*/  IMAD.MOV.U32 R13, RZ, RZ, R80 ;  /* 0x000000ffff0d7224 */ /* 0x000fe400078e0050 */
[----:B------:R-:W-:-:S07]  /*300b0*/  IMAD.MOV.U32 R50, RZ, RZ, R14 ;  /* 0x000000ffff327224 */ /* 0x000fce00078e000e */
[----:B------:R-:W-:Y:S05]  /*300c0*/  WARPSYNC.COLLECTIVE R15, `(.L_x_2695) ;  /* 0x000000000f087348 */ /* 0x000fea0003c00000 */
[----:B------:R0:W1:Y:S02]  /*300d0*/  SHFL.IDX P6, R14, R13, R12, R11 ;  /* 0x0000000c0d0e7389 */ /* 0x00006400000c000b */
[----:B01----:R-:W-:Y:S01]  /*300e0*/  ENDCOLLECTIVE ;  /* 0x000000000000791b */ /* 0x003fe20003800000 */
.L_x_2695:
[----:B------:R-:W-:Y:S02]  /*300f0*/  IMAD.MOV.U32 R13, RZ, RZ, R111 ;  /* 0x000000ffff0d7224 */ /* 0x000fe400078e006f */
[----:B------:R-:W-:Y:S02]  /*30100*/  IMAD.MOV.U32 R12, RZ, RZ, R10 ;  /* 0x000000ffff0c7224 */ /* 0x000fe400078e000a */
[----:B------:R-:W-:-:S07]  /*30110*/  IMAD.MOV.U32 R80, RZ, RZ, R14 ;  /* 0x000000ffff507224 */ /* 0x000fce00078e000e */
[----:B------:R-:W-:Y:S05]  /*30120*/  WARPSYNC.COLLECTIVE R15, `(.L_x_2696) ;  /* 0x000000000f087348 */ /* 0x000fea0003c00000 */
[----:B------:R0:W1:Y:S02]  /*30130*/  SHFL.IDX P6, R14, R13, R12, R11 ;  /* 0x0000000c0d0e7389 */ /* 0x00006400000c000b */
[----:B01----:R-:W-:Y:S01]  /*30140*/  ENDCOLLECTIVE ;  /* 0x000000000000791b */ /* 0x003fe20003800000 */
.L_x_2696:
[----:B------:R-:W-:Y:S01]  /*30150*/  MOV R13, R101 ;  /* 0x00000065000d7202 */ /* 0x000fe20000000f00 */
[----:B------:R-:W-:-:S07]  /*30160*/  IMAD.MOV.U32 R111, RZ, RZ, R14 ;  /* 0x000000ffff6f7224 */ /* 0x000fce00078e000e */
[----:B------:R-:W-:Y:S05]  /*30170*/  WARPSYNC.COLLECTIVE R15, `(.L_x_2697) ;  /* 0x000000000f087348 */ /* 0x000fea0003c00000 */
[----:B------:R0:W1:Y:S02]  /*30180*/  SHFL.IDX P6, R14, R13, R12, R11 ;  /* 0x0000000c0d0e7389 */ /* 0x00006400000c000b */
[----:B01----:R-:W-:Y:S01]  /*30190*/  ENDCOLLECTIVE ;  /* 0x000000000000791b */ /* 0x003fe20003800000 */
.L_x_2697:
        /* <DEDUP_REMOVED lines=8> */
.L_x_2698:
[----:B------:R-:W-:Y:S02]  /*30220*/  SEL R51, R80, R101, P0 ;  /* 0x0000006550337207 */ /* 0x000fe40000000000 */
[----:B------:R-:W-:Y:S01]  /*30230*/  SEL R80, R101, R80, P0 ;  /* 0x0000005065507207 */ /* 0x000fe20000000000 */
[----:B------:R-:W-:Y:S02]  /*30240*/  IMAD.MOV.U32 R101, RZ, RZ, RZ ;  /* 0x000000ffff657224 */ /* 0x000fe400078e00ff */
[----:B------:R-:W-:Y:S02]  /*30250*/  IMAD.MOV.U32 R13, RZ, RZ, R84 ;  /* 0x000000ffff0d7224 */ /* 0x000fe400078e0054 */
[----:B------:R-:W-:-:S07]  /*30260*/  IMAD.MOV.U32 R82, RZ, RZ, R14 ;  /* 0x000000ffff527224 */ /* 0x000fce00078e000e */
[----:B------:R-:W-:Y:S05]  /*30270*/  WARPSYNC.COLLECTIVE R15, `(.L_x_2699) ;  /* 0x000000000f087348 */ /* 0x000fea0003c00000 */
[----:B------:R0:W1:Y:S02]  /*30280*/  SHFL.IDX P6, R14, R13, R12, R11 ;  /* 0x0000000c0d0e7389 */ /* 0x00006400000c000b */
[----:B01----:R-:W-:Y:S01]  /*30290*/  ENDCOLLECTIVE ;  /* 0x000000000000791b */ /* 0x003fe20003800000 */
.L_x_2699:
[----:B------:R-:W-:Y:S01]  /*302a0*/  IMAD.MOV.U32 R13, RZ, RZ, R85 ;  /* 0x000000ffff0d7224 */ /* 0x000fe200078e0055 */
[----:B------:R-:W-:Y:S01]  /*302b0*/  MOV R12, R10 ;  /* 0x0000000a000c7202 */ /* 0x000fe20000000f00 */
[----:B------:R-:W-:-:S07]  /*302c0*/  IMAD.MOV.U32 R84, RZ, RZ, R14 ;  /* 0x000000ffff547224 */ /* 0x000fce00078e000e */
[----:B------:R-:W-:Y:S05]  /*302d0*/  WARPSYNC.COLLECTIVE R15, `(.L_x_2700) ;  /* 0x000000000f087348 */ /* 0x000fea0003c00000 */
[----:B------:R0:W1:Y:S02]  /*302e0*/  SHFL.IDX P6, R14, R13, R12, R11 ;  /* 0x0000000c0d0e7389 */ /* 0x00006400000c000b */
[----:B01----:R-:W-:Y:S01]  /*302f0*/  ENDCOLLECTIVE ;  /* 0x000000000000791b */ /* 0x003fe20003800000 */
.L_x_2700:
[----:B------:R-:W-:Y:S02]  /*30300*/  IMAD.MOV.U32 R13, RZ, RZ, R83 ;  /* 0x000000ffff0d7224 */ /* 0x000fe400078e0053 */
[----:B------:R-:W-:-:S07]  /*30310*/  IMAD.MOV.U32 R85, RZ, RZ, R14 ;  /* 0x000000ffff557224 */ /* 0x000fce00078e000e */
[----:B------:R-:W-:Y:S05]  /*30320*/  WARPSYNC.COLLECTIVE R15, `(.L_x_2701) ;  /* 0x000000000f087348 */ /* 0x000fea0003c00000 */
[----:B------:R0:W1:Y:S02]  /*30330*/  SHFL.IDX P6, R14, R13, R12, R11 ;  /* 0x0000000c0d0e7389 */ /* 0x00006400000c000b */
[----:B01----:R-:W-:Y:S01]  /*30340*/  ENDCOLLECTIVE ;  /* 0x000000000000791b */ /* 0x003fe20003800000 */
.L_x_2701:
[----:B------:R-:W-:Y:S02]  /*30350*/  IMAD.MOV.U32 R13, RZ, RZ, R86 ;  /* 0x000000ffff0d7224 */ /* 0x000fe400078e0056 */
[----:B------:R-:W-:Y:S02]  /*30360*/  IMAD.MOV.U32 R12, RZ, RZ, R9 ;  /* 0x000000ffff0c7224 */ /* 0x000fe400078e0009 */
[----:B------:R-:W-:-:S07]  /*30370*/  IMAD.MOV.U32 R123, RZ, RZ, R14 ;  /* 0x000000ffff7b7224 */ /* 0x000fce00078e000e */
[----:B------:R-:W-:Y:S05]  /*30380*/  WARPSYNC.COLLECTIVE R15, `(.L_x_2702) ;  /* 0x000000000f087348 */ /* 0x000fea0003c00000 */
[----:B------:R0:W1:Y:S02]  /*30390*/  SHFL.IDX P6, R14, R13, R12, R11 ;  /* 0x0000000c0d0e7389 */ /* 0x00006400000c000b */
[----:B01----:R-:W-:Y:S01]  /*303a0*/  ENDCOLLECTIVE ;  /* 0x000000000000791b */ /* 0x003fe20003800000 */
.L_x_2702:
[----:B------:R-:W-:Y:S02]  /*303b0*/  SEL R83, R84, R123, P0 ;  /* 0x0000007b54537207 */ /* 0x000fe40000000000 */
[----:B------:R-:W-:Y:S01]  /*303c0*/  SEL R84, R123, R84, P0 ;  /* 0x000000547b547207 */ /* 0x000fe20000000000 */
[----:B------:R-:W-:Y:S02]  /*303d0*/  IMAD.MOV.U32 R13, RZ, RZ, R54 ;  /* 0x000000ffff0d7224 */ /* 0x000fe400078e0036 */
[----:B------:R-:W-:-:S07]  /*303e0*/  IMAD.MOV.U32 R86, RZ, RZ, R14 ;  /* 0x000000ffff567224 */ /* 0x000fce00078e000e */
[----:B------:R-:W-:Y:S05]  /*303f0*/  WARPSYNC.COLLECTIVE R15, `(.L_x_2703) ;  /* 0x000000000f087348 */ /* 0x000fea0003c00000 */
[----:B------:R0:W1:Y:S02]  /*30400*/  SHFL.IDX P6, R14, R13, R12, R11 ;  /* 0x0000000c0d0e7389 */ /* 0x00006400000c000b */
[----:B01----:R-:W-:Y:S01]  /*30410*/  ENDCOLLECTIVE ;  /* 0x000000000000791b */ /* 0x003fe20003800000 */
.L_x_2703:
[----:B------:R-:W-:Y:S01]  /*30420*/  IMAD.MOV.U32 R13, RZ, RZ, R81 ;  /* 0x000000ffff0d7224 */ /* 0x000fe200078e0051 */
[----:B------:R-:W-:Y:S01]  /*30430*/  SEL R81, R82, R85, P0 ;  /* 0x0000005552517207 */ /* 0x000fe20000000000 */
[----:B------:R-:W-:Y:S01]  /*30440*/  IMAD.MOV.U32 R12, RZ, RZ, R10 ;  /* 0x000000ffff0c7224 */ /* 0x000fe200078e000a */
[----:B------:R-:W-:Y:S02]  /*30450*/  SEL R82, R85, R82, P0 ;  /* 0x0000005255527207 */ /* 0x000fe40000000000 */
[----:B------:R-:W-:-:S07]  /*30460*/  MOV R54, R14 ;  /* 0x0000000e00367202 */ /* 0x000fce0000000f00 */
[----:B------:R-:W-:Y:S05]  /*30470*/  WARPSYNC.COLLECTIVE R15, `(.L_x_2704) ;  /* 0x000000000f087348 */ /* 0x000fea0003c00000 */
[----:B------:R0:W1:Y:S02]  /*30480*/  SHFL.IDX P6, R14, R13, R12, R11 ;  /* 0x0000000c0d0e7389 */ /* 0x00006400000c000b */
[----:B01----:R-:W-:Y:S01]  /*30490*/  ENDCOLLECTIVE ;  /* 0x000000000000791b */ /* 0x003fe20003800000 */
.L_x_2704:
[----:B------:R-:W-:Y:S01]  /*304a0*/  IMAD.MOV.U32 R13, RZ, RZ, R45 ;  /* 0x000000ffff0d7224 */ /* 0x000fe200078e002d */
[----:B------:R-:W-:Y:S02]  /*304b0*/  SEL R45, R46, R115, P0 ;  /* 0x000000732e2d7207 */ /* 0x000fe40000000000 */
[----:B------:R-:W-:Y:S01]  /*304c0*/  SEL R46, R115, R46, P0 ;  /* 0x0000002e732e7207 */ /* 0x000fe20000000000 */
[----:B------:R-:W-:-:S07]  /*304d0*/  IMAD.MOV.U32 R125, RZ, RZ, R14 ;  /* 0x000000ffff7d7224 */ /* 0x000fce00078e000e */
[----:B------:R-:W-:Y:S05]  /*304e0*/  WARPSYNC.COLLECTIVE R15, `(.L_x_2705) ;  /* 0x000000000f087348 */ /* 0x000fea0003c00000 */
[----:B------:R0:W1:Y:S02]  /*304f0*/  SHFL.IDX P6, R14, R13, R12, R11 ;  /* 0x0000000c0d0e7389 */ /* 0x00006400000c000b */
[----:B01----:R-:W-:Y:S01]  /*30500*/  ENDCOLLECTIVE ;  /* 0x000000000000791b */ /* 0x003fe20003800000 */
.L_x_2705:
        /* <DEDUP_REMOVED lines=8> */
.L_x_2706:
[----:B------:R-:W-:Y:S01]  /*30590*/  IMAD.MOV.U32 R13, RZ, RZ, R56 ;  /* 0x000000ffff0d7224 */ /* 0x000fe200078e0038 */
[----:B------:R-:W-:-:S07]  /*305a0*/  MOV R58, R14 ;  /* 0x0000000e003a7202 */ /* 0x000fce0000000f00 */
[----:B------:R-:W-:Y:S05]  /*305b0*/  WARPSYNC.COLLECTIVE R15, `(.L_x_2707) ;  /* 0x000000000f087348 */ /* 0x000fea0003c00000 */
[----:B------:R0:W1:Y:S02]  /*305c0*/  SHFL.IDX P6, R14, R13, R12, R11 ;  /* 0x0000000c0d0e7389 */ /* 0x00006400000c000b */
[----:B01----:R-:W-:Y:S01]  /*305d0*/  ENDCOLLECTIVE ;  /* 0x000000000000791b */ /* 0x003fe20003800000 */
.L_x_2707:
        /* <DEDUP_REMOVED lines=8> */
.L_x_2708:
[----:B------:R-:W-:Y:S02]  /*30660*/  IMAD.MOV.U32 R13, RZ, RZ, R55 ;  /* 0x000000ffff0d7224 */ /* 0x000fe400078e0037 */
[----:B------:R-:W-:-:S07]  /*30670*/  IMAD.MOV.U32 R129, RZ, RZ, R14 ;  /* 0x000000ffff817224 */ /* 0x000fce00078e000e */
[----:B------:R-:W-:Y:S05]  /*30680*/  WARPSYNC.COLLECTIVE R15, `(.L_x_2709) ;  /* 0x000000000f087348 */ /* 0x000fea0003c00000 */
[----:B------:R0:W1:Y:S02]  /*30690*/  SHFL.IDX P6, R14, R13, R12, R11 ;  /* 0x0000000c0d0e7389 */ /* 0x00006400000c000b */
[----:B01----:R-:W-:Y:S01]  /*306a0*/  ENDCOLLECTIVE ;  /* 0x000000000000791b */ /* 0x003fe20003800000 */
.L_x_2709:
[----:B------:R-:W-:Y:S02]  /*306b0*/  SEL R55, R129, R58, P0 ;  /* 0x0000003a81377207 */ /* 0x000fe40000000000 */
[----:B------:R-:W-:Y:S01]  /*306c0*/  MOV R13, R62 ;  /* 0x0000003e000d7202 */ /* 0x000fe20000000f00 */
[----:B------:R-:W-:Y:S02]  /*306d0*/  IMAD.MOV.U32 R12, RZ, RZ, R9 ;  /* 0x000000ffff0c7224 */ /* 0x000fe400078e0009 */
[----:B------:R-:W-:-:S07]  /*306e0*/  IMAD.MOV.U32 R66, RZ, RZ, R14 ;  /* 0x000000ffff427224 */ /* 0x000fce00078e000e */
[----:B------:R-:W-:Y:S05]  /*306f0*/  WARPSYNC.COLLECTIVE R15, `(.L_x_2710) ;  /* 0x000000000f087348 */ /* 0x000fea0003c00000 */
[----:B------:R0:W1:Y:S02]  /*30700*/  SHFL.IDX P6, R14, R13, R12, R11 ;  /* 0x0000000c0d0e7389 */ /* 0x00006400000c000b */
[----:B01----:R-:W-:Y:S01]  /*30710*/  ENDCOLLECTIVE ;  /* 0x000000000000791b */ /* 0x003fe20003800000 */
.L_x_2710:
[----:B------:R-:W-:Y:S01]  /*30720*/  SEL R56, R65, R66, P0 ;  /* 0x0000004241387207 */ /* 0x000fe20000000000 */
[----:B------:R-:W-:Y:S01]  /*30730*/  IMAD.MOV.U32 R13, RZ, RZ, R52 ;  /* 0x000000ffff0d7224 */ /* 0x000fe200078e0034 */
[----:B------:R-:W-:Y:S01]  /*30740*/  SEL R52, R54, R127, P0 ;  /* 0x0000007f36347207 */ /* 0x000fe20000000000 */
[----:B------:R-:W-:-:S07]  /*30750*/  IMAD.MOV.U32 R62, RZ, RZ, R14 ;  /* 0x000000ffff3e7224 */ /* 0x000fce00078e000e */
[----:B------:R-:W-:Y:S05]  /*30760*/  WARPSYNC.COLLECTIVE R15, `(.L_x_2711) ;  /* 0x000000000f087348 */ /* 0x000fea0003c00000 */
[----:B------:R0:W1:Y:S02]  /*30770*/  SHFL.IDX P6, R14, R13, R12, R11 ;  /* 0x0000000c0d0e7389 */ /* 0x00006400000c000b */
[----:B01----:R-:W-:Y:S01]  /*30780*/  ENDCOLLECTIVE ;  /* 0x000000000000791b */ /* 0x003fe20003800000 */
.L_x_2711:
[----:B------:R-:W-:Y:S02]  /*30790*/  IMAD.MOV.U32 R13, RZ, RZ, R63 ;  /* 0x000000ffff0d7224 */ /* 0x000fe400078e003f */
[----:B------:R-:W-:Y:S02]  /*307a0*/  IMAD.MOV.U32 R12, RZ, RZ, R10 ;  /* 0x000000ffff0c7224 */ /* 0x000fe400078e000a */
[----:B------:R-:W-:-:S07]  /*307b0*/  IMAD.MOV.U32 R67, RZ, RZ, R14 ;  /* 0x000000ffff437224 */ /* 0x000fce00078e000e */
[----:B------:R-:W-:Y:S05]  /*307c0*/  WARPSYNC.COLLECTIVE R15, `(.L_x_2712) ;  /* 0x000000000f087348 */ /* 0x000fea0003c00000 */
[----:B------:R0:W1:Y:S02]  /*307d0*/  SHFL.IDX P6, R14, R13, R12, R11 ;  /* 0x0000000c0d0e7389 */ /* 0x00006400000c000b */
[----:B01----:R-:W-:Y:S01]  /*307e0*/  ENDCOLLECTIVE ;  /* 0x000000000000791b */ /* 0x003fe20003800000 */
.L_x_2712:
[----:B------:R-:W-:Y:S02]  /*307f0*/  MOV R13, R53 ;  /* 0x00000035000d7202 */ /* 0x000fe40000000f00 */
[----:B------:R-:W-:Y:S02]  /*30800*/  SEL R53, R127, R54, P0 ;  /* 0x000000367f357207 */ /* 0x000fe40000000000 */
[----:B------:R-:W-:Y:S01]  /*30810*/  SEL R54, R58, R129, P0 ;  /* 0x000000813a367207 */ /* 0x000fe20000000000 */
[----:B------:R-:W-:-:S07]  /*30820*/  IMAD.MOV.U32 R63, RZ, RZ, R14 ;  /* 0x000000ffff3f7224 */ /* 0x000fce00078e000e */
[----:B------:R-:W-:Y:S05]  /*30830*/  WARPSYNC.COLLECTIVE R15, `(.L_x_2713) ;  /* 0x000000000f087348 */ /* 0x000fea0003c00000 */
[----:B------:R0:W1:Y:S02]  /*30840*/  SHFL.IDX P6, R14, R13, R12, R11 ;  /* 0x0000000c0d0e7389 */ /* 0x00006400000c000b */
[----:B01----:R-:W-:Y:S01]  /*30850*/  ENDCOLLECTIVE ;  /* 0x000000000000791b */ /* 0x003fe20003800000 */
.L_x_2713:
[----:B------:R-:W-:Y:S01]  /*30860*/  SEL R58, R62, R63, P0 ;  /* 0x0000003f3e3a7207 */ /* 0x000fe20000000000 */
[----:B------:R-:W-:Y:S02]  /*30870*/  IMAD.MOV.U32 R13, RZ, RZ, R38 ;  /* 0x000000ffff0d7224 */ /* 0x000fe400078e0026 */
[----:B------:R-:W-:Y:S02]  /*30880*/  IMAD.MOV.U32 R12, RZ, RZ, R9 ;  /* 0x000000ffff0c7224 */ /* 0x000fe400078e0009 */
[----:B------:R-:W-:-:S07]  /*30890*/  IMAD.MOV.U32 R68, RZ, RZ, R14 ;  /* 0x000000ffff447224 */ /* 0x000fce00078e000e */
[----:B------:R-:W-:Y:S05]  /*308a0*/  WARPSYNC.COLLECTIVE R15, `(.L_x_2714) ;  /* 0x000000000f087348 */ /* 0x000fea0003c00000 */
[----:B------:R0:W1:Y:S02]  /*308b0*/  SHFL.IDX P6, R14, R13, R12, R11 ;  /* 0x0000000c0d0e7389 */ /* 0x00006400000c000b */
[----:B01----:R-:W-:Y:S01]  /*308c0*/  ENDCOLLECTIVE ;  /* 0x000000000000791b */ /* 0x003fe20003800000 */
.L_x_2714:
[----:B------:R-:W-:Y:S02]  /*308d0*/  IMAD.MOV.U32 R13, RZ, RZ, R36 ;  /* 0x000000ffff0d7224 */ /* 0x000fe400078e0024 */
[----:B------:R-:W-:-:S07]  /*308e0*/  IMAD.MOV.U32 R69, RZ, RZ, R14 ;  /* 0x000000ffff457224 */ /* 0x000fce00078e000e */
[----:B------:R-:W-:Y:S05]  /*308f0*/  WARPSYNC.COLLECTIVE R15, `(.L_x_2715) ;  /* 0x000000000f087348 */ /* 0x000fea0003c00000 */
[----:B------:R0:W1:Y:S02]  /*30900*/  SHFL.IDX P6, R14, R13, R12, R11 ;  /* 0x0000000c0d0e7389 */ /* 0x00006400000c000b */
[----:B01----:R-:W-:Y:S01]  /*30910*/  ENDCOLLECTIVE ;  /* 0x000000000000791b */ /* 0x003fe20003800000 */
.L_x_2715:
[----:B------:R-:W-:Y:S01]  /*30920*/  IMAD.MOV.U32 R13, RZ, RZ, R33 ;  /* 0x000000ffff0d7224 */ /* 0x000fe200078e0021 */
[----:B------:R-:W-:Y:S01]  /*30930*/  MOV R12, R10 ;  /* 0x0000000a000c7202 */ /* 0x000fe20000000f00 */
[----:B------:R-:W-:-:S07]  /*30940*/  IMAD.MOV.U32 R71, RZ, RZ, R14 ;  /* 0x000000ffff477224 */ /* 0x000fce00078e000e */
[----:B------:R-:W-:Y:S05]  /*30950*/  WARPSYNC.COLLECTIVE R15, `(.L_x_2716) ;  /* 0x000000000f087348 */ /* 0x000fea0003c00000 */
[----:B------:R0:W1:Y:S02]  /*30960*/  SHFL.IDX P6, R14, R13, R12, R11 ;  /* 0x0000000c0d0e7389 */ /* 0x00006400000c000b */
[----:B01----:R-:W-:Y:S01]  /*30970*/  ENDCOLLECTIVE ;  /* 0x000000000000791b */ /* 0x003fe20003800000 */
.L_x_2716:
[----:B------:R-:W-:Y:S02]  /*30980*/  IMAD.MOV.U32 R13, RZ, RZ, R31 ;  /* 0x000000ffff0d7224 */ /* 0x000fe400078e001f */
[----:B------:R-:W-:-:S07]  /*30990*/  IMAD.MOV.U32 R36, RZ, RZ, R14 ;  /* 0x000000ffff247224 */ /* 0x000fce00078e000e */
[----:B------:R-:W-:Y:S05]  /*309a0*/  WARPSYNC.COLLECTIVE R15, `(.L_x_2717) ;  /* 0x000000000f087348 */ /* 0x000fea0003c00000 */
[----:B------:R0:W1:Y:S02]  /*309b0*/  SHFL.IDX P6, R14, R13, R12, R11 ;  /* 0x0000000c0d0e7389 */ /* 0x00006400000c000b */
[----:B01----:R-:W-:Y:S01]  /*309c0*/  ENDCOLLECTIVE ;  /* 0x000000000000791b */ /* 0x003fe20003800000 */
.L_x_2717:
[----:B------:R-:W-:Y:S02]  /*309d0*/  IMAD.MOV.U32 R13, RZ, RZ, R34 ;  /* 0x000000ffff0d7224 */ /* 0x000fe400078e0022 */
[----:B------:R-:W-:Y:S02]  /*309e0*/  IMAD.MOV.U32 R12, RZ, RZ, R9 ;  /* 0x000000ffff0c7224 */ /* 0x000fe400078e0009 */
[----:B------:R-:W-:-:S07]  /*309f0*/  IMAD.MOV.U32 R38, RZ, RZ, R14 ;  /* 0x000000ffff267224 */ /* 0x000fce00078e000e */
[----:B------:R-:W-:Y:S05]  /*30a00*/  WARPSYNC.COLLECTIVE R15, `(.L_x_2718) ;  /* 0x000000000f087348 */ /* 0x000fea0003c00000 */
[----:B------:R0:W1:Y:S02]  /*30a10*/  SHFL.IDX P6, R14, R13, R12, R11 ;  /* 0x0000000c0d0e7389 */ /* 0x00006400000c000b */
[----:B01----:R-:W-:Y:S01]  /*30a20*/  ENDCOLLECTIVE ;  /* 0x000000000000791b */ /* 0x003fe20003800000 */
.L_x_2718:
[----:B------:R-:W-:Y:S02]  /*30a30*/  SEL R70, R71, R38, P0 ;  /* 0x0000002647467207 */ /* 0x000fe40000000000 */
[----:B------:R-:W-:Y:S01]  /*30a40*/  SEL R71, R38, R71, P0 ;  /* 0x0000004726477207 */ /* 0x000fe20000000000 */
[----:B------:R-:W-:Y:S02]  /*30a50*/  IMAD.MOV.U32 R13, RZ, RZ, R32 ;  /* 0x000000ffff0d7224 */ /* 0x000fe400078e0020 */
[----:B------:R-:W-:-:S07]  /*30a60*/  IMAD.MOV.U32 R73, RZ, RZ, R14 ;  /* 0x000000ffff497224 */ /* 0x000fce00078e000e */
[----:B------:R-:W-:Y:S05]  /*30a70*/  WARPSYNC.COLLECTIVE R15, `(.L_x_2719) ;  /* 0x000000000f087348 */ /* 0x000fea0003c00000 */
[----:B------:R0:W1:Y:S02]  /*30a80*/  SHFL.IDX P6, R14, R13, R12, R11 ;  /* 0x0000000c0d0e7389 */ /* 0x00006400000c000b */
[----:B01----:R-:W-:Y:S01]  /*30a90*/  ENDCOLLECTIVE ;  /* 0x000000000000791b */ /* 0x003fe20003800000 */
.L_x_2719:
[----:B------:R-:W-:Y:S02]  /*30aa0*/  IMAD.MOV.U32 R13, RZ, RZ, R37 ;  /* 0x000000ffff0d7224 */ /* 0x000fe400078e0025 */
[----:B------:R-:W-:Y:S01]  /*30ab0*/  IMAD.MOV.U32 R12, RZ, RZ, R10 ;  /* 0x000000ffff0c7224 */ /* 0x000fe200078e000a */
[----:B------:R-:W-:-:S07]  /*30ac0*/  MOV R75, R14 ;  /* 0x0000000e004b7202 */ /* 0x000fce0000000f00 */
[----:B------:R-:W-:Y:S05]  /*30ad0*/  WARPSYNC.COLLECTIVE R15, `(.L_x_2720) ;  /* 0x000000000f087348 */ /* 0x000fea0003c00000 */
[----:B------:R0:W1:Y:S02]  /*30ae0*/  SHFL.IDX P6, R14, R13, R12, R11 ;  /* 0x0000000c0d0e7389 */ /* 0x00006400000c000b */
[----:B01----:R-:W-:Y:S01]  /*30af0*/  ENDCOLLECTIVE ;  /* 0x000000000000791b */ /* 0x003fe20003800000 */
.L_x_2720:
[----:B------:R-:W-:Y:S02]  /*30b00*/  IMAD.MOV.U32 R13, RZ, RZ, R35 ;  /* 0x000000ffff0d7224 */ /* 0x000fe400078e0023 */
[----:B------:R-:W-:-:S07]  /*30b10*/  IMAD.MOV.U32 R32, RZ, RZ, R14 ;  /* 0x000000ffff207224 */ /* 0x000fce00078e000e */
[----:B------:R-:W-:Y:S05]  /*30b20*/  WARPSYNC.COLLECTIVE R15, `(.L_x_2721) ;  /* 0x000000000f087348 */ /* 0x000fea0003c00000 */
[----:B------:R0:W1:Y:S02]  /*30b30*/  SHFL.IDX P6, R14, R13, R12, R11 ;  /* 0x0000000c0d0e7389 */ /* 0x00006400000c000b */
[----:B01----:R-:W-:Y:S01]  /*30b40*/  ENDCOLLECTIVE ;  /* 0x000000000000791b */ /* 0x003fe20003800000 */
.L_x_2721:
        /* <DEDUP_REMOVED lines=8> */
.L_x_2722:
[----:B------:R-:W-:Y:S02]  /*30bd0*/  SEL R74, R75, R34, P0 ;  /* 0x000000224b4a7207 */ /* 0x000fe40000000000 */
[----:B------:R-:W-:Y:S01]  /*30be0*/  SEL R75, R34, R75, P0 ;  /* 0x0000004b224b7207 */ /* 0x000fe20000000000 */
[----:B------:R-:W-:Y:S01]  /*30bf0*/  IMAD.MOV.U32 R13, RZ, RZ, R28 ;  /* 0x000000ffff0d7224 */ /* 0x000fe200078e001c */
[----:B------:R-:W-:-:S07]  /*30c00*/  MOV R87, R14 ;  /* 0x0000000e00577202 */ /* 0x000fce0000000f00 */
[----:B------:R-:W-:Y:S05]  /*30c10*/  WARPSYNC.COLLECTIVE R15, `(.L_x_2723) ;  /* 0x000000000f087348 */ /* 0x000fea0003c00000 */
[----:B------:R0:W1:Y:S02]  /*30c20*/  SHFL.IDX P6, R14, R13, R12, R11 ;  /* 0x0000000c0d0e7389 */ /* 0x00006400000c000b */
[----:B01----:R-:W-:Y:S01]  /*30c30*/  ENDCOLLECTIVE ;  /* 0x000000000000791b */ /* 0x003fe20003800000 */
.L_x_2723:
[----:B------:R-:W-:Y:S01]  /*30c40*/  IMAD.MOV.U32 R13, RZ, RZ, R57 ;  /* 0x000000ffff0d7224 */ /* 0x000fe200078e0039 */
        /* <DEDUP_REMOVED lines=10> */
.L_x_2724:
[----:B------:R-:W-:Y:S02]  /*30cf0*/  IMAD.MOV.U32 R13, RZ, RZ, R39 ;  /* 0x000000ffff0d7224 */ /* 0x000fe400078e0027 */
[----:B------:R-:W-:-:S07]  /*30d00*/  IMAD.MOV.U32 R28, RZ, RZ, R14 ;  /* 0x000000ffff1c7224 */ /* 0x000fce00078e000e */
[----:B------:R-:W-:Y:S05]  /*30d10*/  WARPSYNC.COLLECTIVE R15, `(.L_x_2725) ;  /* 0x000000000f087348 */ /* 0x000fea0003c00000 */
[----:B------:R0:W1:Y:S02]  /*30d20*/  SHFL.IDX P6, R14, R13, R12, R11 ;  /* 0x0000000c0d0e7389 */ /* 0x00006400000c000b */
[----:B01----:R-:W-:Y:S01]  /*30d30*/  ENDCOLLECTIVE ;  /* 0x000000000000791b */ /* 0x003fe20003800000 */
.L_x_2725:
        /* <DEDUP_REMOVED lines=8> */
.L_x_2726:
[----:B------:R-:W-:Y:S02]  /*30dc0*/  SEL R90, R91, R30, P0 ;  /* 0x0000001e5b5a7207 */ /* 0x000fe40000000000 */
[----:B------:R-:W-:Y:S01]  /*30dd0*/  SEL R91, R30, R91, P0 ;  /* 0x0000005b1e5b7207 */ /* 0x000fe20000000000 */
[----:B------:R-:W-:Y:S02]  /*30de0*/  IMAD.MOV.U32 R13, RZ, RZ, R24 ;  /* 0x000000ffff0d7224 */ /* 0x000fe400078e0018 */
[----:B------:R-:W-:-:S07]  /*30df0*/  IMAD.MOV.U32 R93, RZ, RZ, R14 ;  /* 0x000000ffff5d7224 */ /* 0x000fce00078e000e */
[----:B------:R-:W-:Y:S05]  /*30e00*/  WARPSYNC.COLLECTIVE R15, `(.L_x_2727) ;  /* 0x000000000f087348 */ /* 0x000fea0003c00000 */
[----:B------:R0:W1:Y:S02]  /*30e10*/  SHFL.IDX P6, R14, R13, R12, R11 ;  /* 0x0000000c0d0e7389 */ /* 0x00006400000c000b */
[----:B01----:R-:W-:Y:S01]  /*30e20*/  ENDCOLLECTIVE ;  /* 0x000000000000791b */ /* 0x003fe20003800000 */
.L_x_2727:
[----:B------:R-:W-:Y:S01]  /*30e30*/  IMAD.MOV.U32 R13, RZ, RZ, R59 ;  /* 0x000000ffff0d7224 */ /* 0x000fe200078e003b */
[----:B------:R-:W-:Y:S01]  /*30e40*/  SEL R59, R63, R62, P0 ;  /* 0x0000003e3f3b7207 */ /* 0x000fe20000000000 */
[----:B------:R-:W-:Y:S02]  /*30e50*/  IMAD.MOV.U32 R12, RZ, RZ, R10 ;  /* 0x000000ffff0c7224 */ /* 0x000fe400078e000a */
[----:B------:R-:W-:-:S07]  /*30e60*/  IMAD.MOV.U32 R95, RZ, RZ, R14 ;  /* 0x000000ffff5f7224 */ /* 0x000fce00078e000e */
[----:B------:R-:W-:Y:S05]  /*30e70*/  WARPSYNC.COLLECTIVE R15, `(.L_x_2728) ;  /* 0x000000000f087348 */ /* 0x000fea0003c00000 */
[----:B------:R0:W1:Y:S02]  /*30e80*/  SHFL.IDX P6, R14, R13, R12, R11 ;  /* 0x0000000c0d0e7389 */ /* 0x00006400000c000b */
[----:B01----:R-:W-:Y:S01]  /*30e90*/  ENDCOLLECTIVE ;  /* 0x000000000000791b */ /* 0x003fe20003800000 */
.L_x_2728:
[----:B------:R-:W-:Y:S01]  /*30ea0*/  MOV R13, R29 ;  /* 0x0000001d000d7202 */ /* 0x000fe20000000f00 */
[----:B------:R-:W-:-:S07]  /*30eb0*/  IMAD.MOV.U32 R24, RZ, RZ, R14 ;  /* 0x000000ffff187224 */ /* 0x000fce00078e000e */
[----:B------:R-:W-:Y:S05]  /*30ec0*/  WARPSYNC.COLLECTIVE R15, `(.L_x_2729) ;  /* 0x000000000f087348 */ /* 0x000fea0003c00000 */
[----:B------:R0:W1:Y:S02]  /*30ed0*/  SHFL.IDX P6, R14, R13, R12, R11 ;  /* 0x0000000c0d0e7389 */ /* 0x00006400000c000b */
[----:B01----:R-:W-:Y:S01]  /*30ee0*/  ENDCOLLECTIVE ;  /* 0x000000000000791b */ /* 0x003fe20003800000 */
.L_x_2729:
        /* <DEDUP_REMOVED lines=8> */
.L_x_2730:
[----:B------:R-:W-:Y:S02]  /*30f70*/  SEL R94, R95, R26, P0 ;  /* 0x0000001a5f5e7207 */ /* 0x000fe40000000000 */
[----:B------:R-:W-:Y:S01]  /*30f80*/  SEL R95, R26, R95, P0 ;  /* 0x0000005f1a5f7207 */ /* 0x000fe20000000000 */
[----:B------:R-:W-:Y:S02]  /*30f90*/  IMAD.MOV.U32 R13, RZ, RZ, R64 ;  /* 0x000000ffff0d7224 */ /* 0x000fe400078e0040 */
[----:B------:R-:W-:-:S07]  /*30fa0*/  IMAD.MOV.U32 R8, RZ, RZ, R14 ;  /* 0x000000ffff087224 */ /* 0x000fce00078e000e */
[----:B------:R-:W-:Y:S05]  /*30fb0*/  WARPSYNC.COLLECTIVE R15, `(.L_x_2731) ;  /* 0x000000000f087348 */ /* 0x000fea0003c00000 */
[----:B------:R0:W1:Y:S02]  /*30fc0*/  SHFL.IDX P6, R14, R13, R12, R11 ;  /* 0x0000000c0d0e7389 */ /* 0x00006400000c000b */
[----:B01----:R-:W-:Y:S01]  /*30fd0*/  ENDCOLLECTIVE ;  /* 0x000000000000791b */ /* 0x003fe20003800000 */
.L_x_2731:
[----:B------:R-:W-:Y:S01]  /*30fe0*/  IMAD.MOV.U32 R13, RZ, RZ, R27 ;  /* 0x000000ffff0d7224 */ /* 0x000fe200078e001b */
[----:B------:R-:W-:Y:S01]  /*30ff0*/  MOV R12, R10 ;  /* 0x0000000a000c7202 */ /* 0x000fe20000000f00 */
[----:B------:R-:W-:-:S07]  /*31000*/  IMAD.MOV.U32 R64, RZ, RZ, R14 ;  /* 0x000000ffff407224 */ /* 0x000fce00078e000e */
[----:B------:R-:W-:Y:S05]  /*31010*/  WARPSYNC.COLLECTIVE R15, `(.L_x_2732) ;  /* 0x000000000f087348 */ /* 0x000fea0003c00000 */
[----:B------:R0:W1:Y:S02]  /*31020*/  SHFL.IDX P6, R14, R13, R12, R11 ;  /* 0x0000000c0d0e7389 */ /* 0x00006400000c000b */
[----:B01----:R-:W-:Y:S01]  /*31030*/  ENDCOLLECTIVE ;  /* 0x000000000000791b */ /* 0x003fe20003800000 */
.L_x_2732:
[----:B------:R-:W-:Y:S02]  /*31040*/  IMAD.MOV.U32 R13, RZ, RZ, R25 ;  /* 0x000000ffff0d7224 */ /* 0x000fe400078e0019 */
[----:B------:R-:W-:-:S07]  /*31050*/  IMAD.MOV.U32 R27, RZ, RZ, R14 ;  /* 0x000000ffff1b7224 */ /* 0x000fce00078e000e */
[----:B------:R-:W-:Y:S05]  /*31060*/  WARPSYNC.COLLECTIVE R15, `(.L_x_2733) ;  /* 0x000000000f087348 */ /* 0x000fea0003c00000 */
[----:B------:R0:W1:Y:S02]  /*31070*/  SHFL.IDX P6, R14, R13, R12, R11 ;  /* 0x0000000c0d0e7389 */ /* 0x00006400000c000b */
[----:B01----:R-:W-:Y:S01]  /*31080*/  ENDCOLLECTIVE ;  /* 0x000000000000791b */ /* 0x003fe20003800000 */
.L_x_2733:
[----:B------:R-:W-:Y:S05]  /*31090*/  BRA `(.L_x_2734) ;  /* 0xffffff2c00647947 */ /* 0x000fea000383ffff */
.L_x_2482:
[----:B------:R-:W-:Y:S02]  /*310a0*/  IMAD.MOV.U32 R13, RZ, RZ, R3 ;  /* 0x000000ffff0d7224 */ /* 0x000fe400078e0003 */
[----:B------:R-:W-:Y:S02]  /*310b0*/  IMAD.MOV.U32 R12, RZ, RZ, RZ ;  /* 0x000000ffff0c7224 */ /* 0x000fe400078e00ff */
[----:B------:R-:W-:Y:S02]  /*310c0*/  IMAD.MOV.U32 R11, RZ, RZ, 0x181f ;  /* 0x0000181fff0b7424 */ /* 0x000fe400078e00ff */
[----:B------:R-:W-:-:S07]  /*310d0*/  IMAD.MOV.U32 R15, RZ, RZ, -0x1 ;  /* 0xffffffffff0f7424 */ /* 0x000fce00078e00ff */
[----:B-----5:R-:W-:Y:S05]  /*310e0*/  WARPSYNC.COLLECTIVE R15, `(.L_x_2735) ;  /* 0x000000000f087348 */ /* 0x020fea0003c00000 */
[----:B------:R0:W1:Y:S02]  /*310f0*/  SHFL.IDX P6, R14, R13, R12, R11 ;  /* 0x0000000c0d0e7389 */ /* 0x00006400000c000b */
[----:B01---5:R-:W-:Y:S01]  /*31100*/  ENDCOLLECTIVE ;  /* 0x000000000000791b */ /* 0x023fe20003800000 */
.L_x_2735:
[----:B------:R-:W-:Y:S01]  /*31110*/  IMAD.MOV.U32 R13, RZ, RZ, R2 ;  /* 0x000000ffff0d7224 */ /* 0x000fe200078e0002 */
[----:B------:R-:W-:-:S07]  /*31120*/  MOV R0, R14 ;  /* 0x0000000e00007202 */ /* 0x000fce0000000f00 */
[----:B------:R-:W-:Y:S05]  /*31130*/  WARPSYNC.COLLECTIVE R15, `(.L_x_2736) ;  /* 0x000000000f087348 */ /* 0x000fea0003c00000 */
[----:B------:R0:W1:Y:S02]  /*31140*/  SHFL.IDX P6, R14, R13, R12, R11 ;  /* 0x0000000c0d0e7389 */ /* 0x00006400000c000b */
[----:B01----:R-:W-:Y:S01]  /*31150*/  ENDCOLLECTIVE ;  /* 0x000000000000791b */ /* 0x003fe20003800000 */
.L_x_2736:
[----:B------:R-:W-:Y:S05]  /*31160*/  BRA `(.L_x_2737) ;  /* 0xffffff3800d87947 */ /* 0x000fea000383ffff */
.L_x_2485:
        /* <DEDUP_REMOVED lines=8> */
.L_x_2739:
[----:B------:R-:W-:Y:S05]  /*311f0*/  BSYNC B1 ;  /* 0x0000000000017941 */ /* 0x000fea0003800000 */
.L_x_2738:
        /* <DEDUP_REMOVED lines=8> */
.L_x_2740:
[----:B------:R-:W-:Y:S05]  /*31280*/  BRA `(.L_x_2741) ;  /* 0xffffff3800e07947 */ /* 0x000fea000383ffff */
.L_x_2488:
[----:B------:R-:W-:Y:S01]  /*31290*/  BSSY B1, `(.L_x_2742) ;  /* 0x0000008000017945 */ /* 0x000fe20003800000 */
[----:B------:R-:W-:Y:S02]  /*312a0*/  IMAD.MOV.U32 R13, RZ, RZ, R3 ;  /* 0x000000ffff0d7224 */ /* 0x000fe400078e0003 */
[----:B------:R-:W-:Y:S02]  /*312b0*/  IMAD.MOV.U32 R12, RZ, RZ, 0x2 ;  /* 0x00000002ff0c7424 */ /* 0x000fe400078e00ff */
[----:B------:R-:W-:Y:S02]  /*312c0*/  IMAD.MOV.U32 R11, RZ, RZ, 0x181f ;  /* 0x0000181fff0b7424 */ /* 0x000fe400078e00ff */
[----:B---3--:R-:W-:-:S07]  /*312d0*/  IMAD.MOV.U32 R15, RZ, RZ, -0x1 ;  /* 0xffffffffff0f7424 */ /* 0x008fce00078e00ff */
[----:B012-45:R-:W-:Y:S05]  /*312e0*/  WARPSYNC.COLLECTIVE R15, `(.L_x_2743) ;  /* 0x000000000f087348 */ /* 0x037fea0003c00000 */
[----:B--2---:R2:W3:Y:S02]  /*312f0*/  SHFL.IDX P6, R14, R13, R12, R11 ;  /* 0x0000000c0d0e7389 */ /* 0x0044e400000c000b */
[----:B012345:R-:W-:Y:S01]  /*31300*/  ENDCOLLECTIVE ;  /* 0x000000000000791b */ /* 0x03ffe20003800000 */
.L_x_2743:
[----:B------:R-:W-:Y:S05]  /*31310*/  BSYNC B1 ;  /* 0x0000000000017941 */ /* 0x000fea0003800000 */
.L_x_2742:
        /* <DEDUP_REMOVED lines=8> */
.L_x_2744:
[----:B------:R-:W-:Y:S05]  /*313a0*/  BRA `(.L_x_2745) ;  /* 0xffffff3800e87947 */ /* 0x000fea000383ffff */
.L_x_2491:
        /* <DEDUP_REMOVED lines=8> */
.L_x_2747:
[----:B------:R-:W-:Y:S05]  /*31430*/  BSYNC B1 ;  /* 0x0000000000017941 */ /* 0x000fea0003800000 */
.L_x_2746:
        /* <DEDUP_REMOVED lines=8> */
.L_x_2748:
[----:B------:R-:W-:Y:S05]  /*314c0*/  BRA `(.L_x_2749) ;  /* 0xffffff3800f07947 */ /* 0x000fea000383ffff */
.L_x_2493:
[----:B------:R-:W-:Y:S01]  /*314d0*/  IMAD.MOV.U32 R13, RZ, RZ, R27 ;  /* 0x000000ffff0d7224 */ /* 0x000fe200078e001b */
[----:B------:R-:W-:Y:S01]  /*314e0*/  MOV R15, 0xffffffff ;  /* 0xffffffff000f7802 */ /* 0x000fe20000000f00 */
[----:B------:R-:W-:Y:S02]  /*314f0*/  IMAD.MOV.U32 R12, RZ, RZ, RZ ;  /* 0x000000ffff0c7224 */ /* 0x000fe400078e00ff */
[----:B------:R-:W-:-:S07]  /*31500*/  IMAD.MOV.U32 R11, RZ, RZ, 0x1c1f ;  /* 0x00001c1fff0b7424 */ /* 0x000fce00078e00ff */
[----:B------:R-:W-:Y:S05]  /*31510*/  WARPSYNC.COLLECTIVE R15, `(.L_x_2750) ;  /* 0x000000000f087348 */ /* 0x000fea0003c00000 */
[----:B------:R0:W1:Y:S02]  /*31520*/  SHFL.IDX P6, R14, R13, R12, R11 ;  /* 0x0000000c0d0e7389 */ /* 0x00006400000c000b */
[----:B01----:R-:W-:Y:S01]  /*31530*/  ENDCOLLECTIVE ;  /* 0x000000000000791b */ /* 0x003fe20003800000 */
.L_x_2750:
[----:B------:R-:W-:Y:S02]  /*31540*/  IMAD.MOV.U32 R13, RZ, RZ, R26 ;  /* 0x000000ffff0d7224 */ /* 0x000fe400078e001a */
[----:B------:R-:W-:-:S07]  /*31550*/  IMAD.MOV.U32 R25, RZ, RZ, R14 ;  /* 0x000000ffff197224 */ /* 0x000fce00078e000e */
[----:B------:R-:W-:Y:S05]  /*31560*/  WARPSYNC.COLLECTIVE R15, `(.L_x_2751) ;  /* 0x000000000f087348 */ /* 0x000fea0003c00000 */
[----:B------:R0:W1:Y:S02]  /*31570*/  SHFL.IDX P6, R14, R13, R12, R11 ;  /* 0x0000000c0d0e7389 */ /* 0x00006400000c000b */
[----:B01----:R-:W-:Y:S01]  /*31580*/  ENDCOLLECTIVE ;  /* 0x000000000000791b */ /* 0x003fe20003800000 */
.L_x_2751:
[----:B------:R-:W-:Y:S05]  /*31590*/  BRA `(.L_x_2752) ;  /* 0xffffff3c00bc7947 */ /* 0x000fea000383ffff */
.L_x_2496:
[----:B------:R-:W-:Y:S01]  /*315a0*/  BSSY B1, `(.L_x_2753) ;  /* 0x0000008000017945 */ /* 0x000fe20003800000 */
[----:B------:R-:W-:Y:S02]  /*315b0*/  IMAD.MOV.U32 R13, RZ, RZ, R27 ;  /* 0x000000ffff0d7224 */ /* 0x000fe400078e001b */
[----:B------:R-:W-:Y:S02]  /*315c0*/  IMAD.MOV.U32 R12, RZ, RZ, 0x1 ;  /* 0x00000001ff0c7424 */ /* 0x000fe400078e00ff */
[----:B---3--:R-:W-:Y:S02]  /*315d0*/  IMAD.MOV.U32 R11, RZ, RZ, 0x1c1f ;  /* 0x00001c1fff0b7424 */ /* 0x008fe400078e00ff */
[----:B------:R-:W-:-:S07]  /*315e0*/  IMAD.MOV.U32 R15, RZ, RZ, -0x1 ;  /* 0xffffffffff0f7424 */ /* 0x000fce00078e00ff */
[----:B012---:R-:W-:Y:S05]  /*315f0*/  WARPSYNC.COLLECTIVE R15, `(.L_x_2754) ;  /* 0x000000000f087348 */ /* 0x007fea0003c00000 */
[----:B--2---:R2:W3:Y:S02]  /*31600*/  SHFL.IDX P6, R14, R13, R12, R11 ;  /* 0x0000000c0d0e7389 */ /* 0x0044e400000c000b */
[----:B0123--:R-:W-:Y:S01]  /*31610*/  ENDCOLLECTIVE ;  /* 0x000000000000791b */ /* 0x00ffe20003800000 */
.L_x_2754:
[----:B------:R-:W-:Y:S05]  /*31620*/  BSYNC B1 ;  /* 0x0000000000017941 */ /* 0x000fea0003800000 */
.L_x_2753:
        /* <DEDUP_REMOVED lines=8> */
.L_x_2755:
[----:B------:R-:W-:Y:S05]  /*316b0*/  BRA `(.L_x_2756) ;  /* 0xffffff4400507947 */ /* 0x000fea000383ffff */
.L_x_2500:
[----:B------:R-:W-:Y:S02]  /*316c0*/  IMAD.MOV.U32 R13, RZ, RZ, R3 ;  /* 0x000000ffff0d7224 */ /* 0x000fe400078e0003 */
[----:B------:R-:W-:Y:S02]  /*316d0*/  IMAD.MOV.U32 R12, RZ, RZ, RZ ;  /* 0x000000ffff0c7224 */ /* 0x000fe400078e00ff */
[----:B------:R-:W-:Y:S02]  /*316e0*/  IMAD.MOV.U32 R11, RZ, RZ, 0x181f ;  /* 0x0000181fff0b7424 */ /* 0x000fe400078e00ff */
[----:B------:R-:W-:-:S07]  /*316f0*/  IMAD.MOV.U32 R15, RZ, RZ, -0x1 ;  /* 0xffffffffff0f7424 */ /* 0x000fce00078e00ff */
[----:B0-----:R-:W-:Y:S05]  /*31700*/  WARPSYNC.COLLECTIVE R15, `(.L_x_2757) ;  /* 0x000000000f087348 */ /* 0x001fea0003c00000 */
[----:B------:R1:W2:Y:S02]  /*31710*/  SHFL.IDX P6, R14, R13, R12, R11 ;  /* 0x0000000c0d0e7389 */ /* 0x0002a400000c000b */
[----:B012---:R-:W-:Y:S01]  /*31720*/  ENDCOLLECTIVE ;  /* 0x000000000000791b */ /* 0x007fe20003800000 */
.L_x_2757:
[----:B------:R-:W-:Y:S01]  /*31730*/  IMAD.MOV.U32 R13, RZ, RZ, R2 ;  /* 0x000000ffff0d7224 */ /* 0x000fe200078e0002 */
[----:B------:R-:W-:-:S07]  /*31740*/  MOV R0, R14 ;  /* 0x0000000e00007202 */ /* 0x000fce0000000f00 */
[----:B------:R-:W-:Y:S05]  /*31750*/  WARPSYNC.COLLECTIVE R15, `(.L_x_2758) ;  /* 0x000000000f087348 */ /* 0x000fea0003c00000 */
[----:B------:R0:W1:Y:S02]  /*31760*/  SHFL.IDX P6, R14, R13, R12, R11 ;  /* 0x0000000c0d0e7389 */ /* 0x00006400000c000b */
[----:B01----:R-:W-:Y:S01]  /*31770*/  ENDCOLLECTIVE ;  /* 0x000000000000791b */ /* 0x003fe20003800000 */
.L_x_2758:
[----:B------:R-:W-:Y:S05]  /*31780*/  BRA `(.L_x_2759) ;  /* 0xffffff5000b87947 */ /* 0x000fea000383ffff */
.L_x_2503:
        /* <DEDUP_REMOVED lines=8> */
.L_x_2761:
[----:B------:R-:W-:Y:S05]  /*31810*/  BSYNC B1 ;  /* 0x0000000000017941 */ /* 0x000fea0003800000 */
.L_x_2760:
        /* <DEDUP_REMOVED lines=8> */
.L_x_2762:
[----:B------:R-:W-:Y:S05]  /*318a0*/  BRA `(.L_x_2763) ;  /* 0xffffff5000c47947 */ /* 0x000fea000383ffff */
.L_x_2506:
        /* <DEDUP_REMOVED lines=8> */
.L_x_2765:
[----:B------:R-:W-:Y:S05]  /*31930*/  BSYNC B1 ;  /* 0x0000000000017941 */ /* 0x000fea0003800000 */
.L_x_2764:
        /* <DEDUP_REMOVED lines=8> */
.L_x_2766:
[----:B------:R-:W-:Y:S05]  /*319c0*/  BRA `(.L_x_2767) ;  /* 0xffffff5000cc7947 */ /* 0x000fea000383ffff */
.L_x_2509:
        /* <DEDUP_REMOVED lines=8> */
.L_x_2769:
[----:B------:R-:W-:Y:S05]  /*31a50*/  BSYNC B1 ;  /* 0x0000000000017941 */ /* 0x000fea0003800000 */
.L_x_2768:
        /* <DEDUP_REMOVED lines=8> */
.L_x_2770:
[----:B------:R-:W-:Y:S05]  /*31ae0*/  BRA `(.L_x_2771) ;  /* 0xffffff5000d47947 */ /* 0x000fea000383ffff */
.L_x_2528:
[----:B------:R-:W0:Y:S01]  /*31af0*/  S2R R5, SR_TID.X ;  /* 0x0000000000057919 */ /* 0x000e220000002100 */
[----:B------:R-:W-:Y:S01]  /*31b00*/  BSSY B1, `(.L_x_2772) ;  /* 0x000000a000017945 */ /* 0x000fe20003800000 */
[----:B------:R-:W-:Y:S01]  /*31b10*/  IMAD.MOV.U32 R12, RZ, RZ, RZ ;  /* 0x000000ffff0c7224 */ /* 0x000fe200078e00ff */
[----:B------:R-:W-:Y:S01]  /*31b20*/  MOV R15, 0xffffffff ;  /* 0xffffffff000f7802 */ /* 0x000fe20000000f00 */
[----:B------:R-:W-:Y:S01]  /*31b30*/  IMAD.MOV.U32 R11, RZ, RZ, 0x1f ;  /* 0x0000001fff0b7424 */ /* 0x000fe200078e00ff */
[----:B0-----:R-:W-:-:S04]  /*31b40*/  SHF.R.U32.HI R5, RZ, 0x5, R5 ;  /* 0x00000005ff057819 */ /* 0x001fc80000011605 */
[----:B------:R-:W-:-:S05]  /*31b50*/  LOP3.LUT R5, R5, 0x3, RZ, 0xc0, !PT ;  /* 0x0000000305057812 */ /* 0x000fca00078ec0ff */
[----:B------:R-:W-:-:S07]  /*31b60*/  IMAD.MOV.U32 R13, RZ, RZ, R5 ;  /* 0x000000ffff0d7224 */ /* 0x000fce00078e0005 */
[----:B------:R-:W-:Y:S05]  /*31b70*/  WARPSYNC.COLLECTIVE R15, `(.L_x_2773) ;  /* 0x000000000f087348 */ /* 0x000fea0003c00000 */
[----:B------:R0:W1:Y:S02]  /*31b80*/  SHFL.IDX P6, R14, R13, R12, R11 ;  /* 0x0000000c0d0e7389 */ /* 0x00006400000c000b */
[----:B01----:R-:W-:Y:S01]  /*31b90*/  ENDCOLLECTIVE ;  /* 0x000000000000791b */ /* 0x003fe20003800000 */
.L_x_2773:
[----:B------:R-:W-:Y:S05]  /*31ba0*/  BSYNC B1 ;  /* 0x0000000000017941 */ /* 0x000fea0003800000 */
.L_x_2772:
[----:B------:R-:W-:Y:S05]  /*31bb0*/  BRA `(.L_x_2774) ;  /* 0xffffff7000987947 */ /* 0x000fea000383ffff */
.L_x_2530:
[----:B------:R-:W-:Y:S01]  /*31bc0*/  BSSY B1, `(.L_x_2775) ;  /* 0x0000006000017945 */ /* 0x000fe20003800000 */
[----:B------:R-:W-:-:S07]  /*31bd0*/  IMAD.MOV.U32 R15, RZ, RZ, -0x1 ;  /* 0xffffffffff0f7424 */ /* 0x000fce00078e00ff */
[----:B0-----:R-:W-:Y:S05]  /*31be0*/  WARPSYNC.COLLECTIVE R15, `(.L_x_2776) ;  /* 0x000000000f0c7348 */ /* 0x001fea0003c00000 */
[----:B------:R-:W-:Y:S02]  /*31bf0*/  ELECT P6, UR62, PT ;  /* 0x00000000003e782f */ /* 0x000fe400038c0000 */
[----:B------:R-:W-:Y:S01]  /*31c00*/  MOV R14, UR62 ;  /* 0x0000003e000e7c02 */ /* 0x000fe20008000f00 */
[----:B0-----:R-:W-:Y:S10]  /*31c10*/  ENDCOLLECTIVE ;  /* 0x000000000000791b */ /* 0x001ff40003800000 */
.L_x_2776:
[----:B------:R-:W-:Y:S05]  /*31c20*/  BSYNC B1 ;  /* 0x0000000000017941 */ /* 0x000fea0003800000 */
.L_x_2775:
[----:B------:R-:W-:Y:S05]  /*31c30*/  BRA `(.L_x_2529) ;  /* 0xffffff7000907947 */ /* 0x000fea000383ffff */
.L_x_2532:
[----:B0-----:R0:W1:Y:S02]  /*31c40*/  SYNCS.PHASECHK.TRANS64.TRYWAIT P0, [R18+URZ+0x29820], R4 ;  /* 0x02982004120075a7 */ /* 0x001064000800017f */
[----:B-1----:R-:W-:Y:S05]  /*31c50*/  @!P0 NANOSLEEP.SYNCS 0x989680 ;  /* 0x009896800000895d */ /* 0x002fea0003900000 */
[----:B------:R-:W1:Y:S02]  /*31c60*/  @!P0 SYNCS.PHASECHK.TRANS64 P0, [R18+URZ+0x29820], R4 ;  /* 0x02982004120085a7 */ /* 0x000e64000800007f */
[----:B-1----:R-:W-:Y:S05]  /*31c70*/  @!P0 BRA `(.L_x_2532) ;  /* 0xfffffffc00f08947 */ /* 0x002fea000383ffff */
[----:B------:R-:W-:Y:S05]  /*31c80*/  BRA `(.L_x_2777) ;  /* 0xffffff7000a07947 */ /* 0x000fea000383ffff */
.L_x_2536:
[----:B-1----:R1:W2:Y:S02]  /*31c90*/  SYNCS.PHASECHK.TRANS64.TRYWAIT P0, [R7+URZ+0x298a0], R10 ;  /* 0x0298a00a070075a7 */ /* 0x0022a4000800017f */
[----:B--2---:R-:W-:Y:S05]  /*31ca0*/  @!P0 NANOSLEEP.SYNCS 0x989680 ;  /* 0x009896800000895d */ /* 0x004fea0003900000 */
[----:B------:R-:W2:Y:S02]  /*31cb0*/  @!P0 SYNCS.PHASECHK.TRANS64 P0, [R7+URZ+0x298a0], R10 ;  /* 0x0298a00a070085a7 */ /* 0x000ea4000800007f */
[----:B--2---:R-:W-:Y:S05]  /*31cc0*/  @!P0 BRA `(.L_x_2536) ;  /* 0xfffffffc00f08947 */ /* 0x004fea000383ffff */
[----:B------:R-:W-:Y:S05]  /*31cd0*/  BRA `(.L_x_2778) ;  /* 0xffffff7000c07947 */ /* 0x000fea000383ffff */
.L_x_2543:
[----:B0-----:R0:W2:Y:S02]  /*31ce0*/  SYNCS.PHASECHK.TRANS64.TRYWAIT P0, [R7+URZ+0x298c0], R10 ;  /* 0x0298c00a070075a7 */ /* 0x0010a4000800017f */
[----:B--2---:R-:W-:Y:S05]  /*31cf0*/  @!P0 NANOSLEEP.SYNCS 0x989680 ;  /* 0x009896800000895d */ /* 0x004fea0003900000 */
[----:B------:R-:W2:Y:S02]  /*31d00*/  @!P0 SYNCS.PHASECHK.TRANS64 P0, [R7+URZ+0x298c0], R10 ;  /* 0x0298c00a070085a7 */ /* 0x000ea4000800007f */
[----:B--2---:R-:W-:Y:S05]  /*31d10*/  @!P0 BRA `(.L_x_2543) ;  /* 0xfffffffc00f08947 */ /* 0x004fea000383ffff */
[----:B------:R-:W-:Y:S05]  /*31d20*/  BRA `(.L_x_2779) ;  /* 0xffffff7400b87947 */ /* 0x000fea000383ffff */
.L_x_2550:
[----:B0-----:R0:W1:Y:S02]  /*31d30*/  SYNCS.PHASECHK.TRANS64.TRYWAIT P1, [R8+URZ+0x298a0], R7 ;  /* 0x0298a007080075a7 */ /* 0x001064000802017f */
[----:B-1----:R-:W-:Y:S05]  /*31d40*/  @!P1 NANOSLEEP.SYNCS 0x989680 ;  /* 0x009896800000995d */ /* 0x002fea0003900000 */
[----:B------:R-:W1:Y:S02]  /*31d50*/  @!P1 SYNCS.PHASECHK.TRANS64 P1, [R8+URZ+0x298a0], R7 ;  /* 0x0298a007080095a7 */ /* 0x000e64000802007f */
[----:B-1----:R-:W-:Y:S05]  /*31d60*/  @!P1 BRA `(.L_x_2550) ;  /* 0xfffffffc00f09947 */ /* 0x002fea000383ffff */
[----:B------:R-:W-:Y:S05]  /*31d70*/  BRA `(.L_x_2780) ;  /* 0xffffff7800947947 */ /* 0x000fea000383ffff */
.L_x_2557:
[----:B-1----:R1:W2:Y:S02]  /*31d80*/  SYNCS.PHASECHK.TRANS64.TRYWAIT P1, [R8+URZ+0x298c0], R7 ;  /* 0x0298c007080075a7 */ /* 0x0022a4000802017f */
[----:B--2---:R-:W-:Y:S05]  /*31d90*/  @!P1 NANOSLEEP.SYNCS 0x989680 ;  /* 0x009896800000995d */ /* 0x004fea0003900000 */
[----:B------:R-:W2:Y:S02]  /*31da0*/  @!P1 SYNCS.PHASECHK.TRANS64 P1, [R8+URZ+0x298c0], R7 ;  /* 0x0298c007080095a7 */ /* 0x000ea4000802007f */
[----:B--2---:R-:W-:Y:S05]  /*31db0*/  @!P1 BRA `(.L_x_2557) ;  /* 0xfffffffc00f09947 */ /* 0x004fea000383ffff */
[----:B------:R-:W-:Y:S05]  /*31dc0*/  BRA `(.L_x_2781) ;  /* 0xffffff7c00887947 */ /* 0x000fea000383ffff */
.L_x_2574:
        /* <DEDUP_REMOVED lines=8> */
[----:B-1----:R-:W-:Y:S05]  /*31e50*/  WARPSYNC.COLLECTIVE R15, `(.L_x_2783) ;  /* 0x000000000f087348 */ /* 0x002fea0003c00000 */
[----:B------:R0:W2:Y:S02]  /*31e60*/  SHFL.IDX P6, R14, R13, R12, R11 ;  /* 0x0000000c0d0e7389 */ /* 0x0000a400000c000b */
[----:B012---:R-:W-:Y:S01]  /*31e70*/  ENDCOLLECTIVE ;  /* 0x000000000000791b */ /* 0x007fe20003800000 */
.L_x_2783:
[----:B------:R-:W-:Y:S05]  /*31e80*/  BSYNC B0 ;  /* 0x0000000000007941 */ /* 0x000fea0003800000 */
.L_x_2782:
[----:B------:R-:W-:Y:S05]  /*31e90*/  BRA `(.L_x_2784) ;  /* 0xffffff8800ec7947 */ /* 0x000fea000383ffff */
.L_x_2576:
[----:B------:R-:W-:Y:S01]  /*31ea0*/  BSSY B0, `(.L_x_2785) ;  /* 0x0000006000007945 */ /* 0x000fe20003800000 */
[----:B------:R-:W-:-:S07]  /*31eb0*/  IMAD.MOV.U32 R15, RZ, RZ, -0x1 ;  /* 0xffffffffff0f7424 */ /* 0x000fce00078e00ff */
[----:B01----:R-:W-:Y:S05]  /*31ec0*/  WARPSYNC.COLLECTIVE R15, `(.L_x_2786) ;  /* 0x000000000f0c7348 */ /* 0x003fea0003c00000 */
[----:B------:R-:W-:Y:S02]  /*31ed0*/  ELECT P6, UR62, PT ;  /* 0x00000000003e782f */ /* 0x000fe400038c0000 */
[----:B------:R-:W-:Y:S01]  /*31ee0*/  MOV R14, UR62 ;  /* 0x0000003e000e7c02 */ /* 0x000fe20008000f00 */
[----:B01----:R-:W-:Y:S10]  /*31ef0*/  ENDCOLLECTIVE ;  /* 0x000000000000791b */ /* 0x003ff40003800000 */
.L_x_2786:
[----:B------:R-:W-:Y:S05]  /*31f00*/  BSYNC B0 ;  /* 0x0000000000007941 */ /* 0x000fea0003800000 */
.L_x_2785:
[----:B------:R-:W-:Y:S05]  /*31f10*/  BRA `(.L_x_2787) ;  /* 0xffffff8800f47947 */ /* 0x000fea000383ffff */
.L_x_2578:
[----:B0-----:R0:W1:Y:S02]  /*31f20*/  SYNCS.PHASECHK.TRANS64.TRYWAIT P0, [R2+URZ+0x29880], R3 ;  /* 0x02988003020075a7 */ /* 0x001064000800017f */
[----:B-1----:R-:W-:Y:S05]  /*31f30*/  @!P0 NANOSLEEP.SYNCS 0x989680 ;  /* 0x009896800000895d */ /* 0x002fea0003900000 */
[----:B------:R-:W1:Y:S02]  /*31f40*/  @!P0 SYNCS.PHASECHK.TRANS64 P0, [R2+URZ+0x29880], R3 ;  /* 0x02988003020085a7 */ /* 0x000e64000800007f */
[----:B-1----:R-:W-:Y:S05]  /*31f50*/  @!P0 BRA `(.L_x_2578) ;  /* 0xfffffffc00f08947 */ /* 0x002fea000383ffff */
[----:B------:R-:W-:Y:S05]  /*31f60*/  BRA `(.L_x_2788) ;  /* 0xffffff8c005c7947 */ /* 0x000fea000383ffff */
.L_x_2580:
[----:B-1----:R1:W2:Y:S02]  /*31f70*/  SYNCS.PHASECHK.TRANS64.TRYWAIT P0, [R2+URZ+0x29840], R3 ;  /* 0x02984003020075a7 */ /* 0x0022a4000800017f */
[----:B--2---:R-:W-:Y:S05]  /*31f80*/  @!P0 NANOSLEEP.SYNCS 0x989680 ;  /* 0x009896800000895d */ /* 0x004fea0003900000 */
[----:B------:R-:W2:Y:S02]  /*31f90*/  @!P0 SYNCS.PHASECHK.TRANS64 P0, [R2+URZ+0x29840], R3 ;  /* 0x02984003020085a7 */ /* 0x000ea4000800007f */
[----:B--2---:R-:W-:Y:S05]  /*31fa0*/  @!P0 BRA `(.L_x_2580) ;  /* 0xfffffffc00f08947 */ /* 0x004fea000383ffff */
[----:B------:R-:W-:Y:S05]  /*31fb0*/  BRA `(.L_x_2789) ;  /* 0xffffff8c00b07947 */ /* 0x000fea000383ffff */
.L_x_2584:
[----:B------:R-:W2:Y:S01]  /*31fc0*/  LDL.LU R11, [R1+0x44] ;  /* 0x00004400010b7983 */ /* 0x000ea20000300800 */
[----:B------:R-:W-:Y:S01]  /*31fd0*/  IMAD.MOV.U32 R13, RZ, RZ, R3 ;  /* 0x000000ffff0d7224 */ /* 0x000fe200078e0003 */
[----:B------:R-:W-:Y:S01]  /*31fe0*/  MOV R12, RZ ;  /* 0x000000ff000c7202 */ /* 0x000fe20000000f00 */
[----:B------:R-:W-:Y:S01]  /*31ff0*/  IMAD.MOV.U32 R15, RZ, RZ, -0x1 ;  /* 0xffffffffff0f7424 */ /* 0x000fe200078e00ff */
[----:B------:R-:W-:-:S04]  /*32000*/  LOP3.LUT R5, R5, 0x7f, RZ, 0xc0, !PT ;  /* 0x0000007f05057812 */ /* 0x000fc800078ec0ff */
[----:B------:R-:W-:-:S05]  /*32010*/  SHF.R.U32.HI R5, RZ, 0x2, R5 ;  /* 0x00000002ff057819 */ /* 0x000fca0000011605 */
[----:B------:R-:W-:-:S05]  /*32020*/  IMAD R0, R10, 0x80, R5 ;  /* 0x000000800a007824 */ /* 0x000fca00078e0205 */
[----:B------:R-:W-:Y:S01]  /*32030*/  IADD3 R5, R0, 0x20, RZ ;  /* 0x0000002000057810 */ /* 0x000fe20007ffe0ff */
[----:B--2---:R-:W-:Y:S02]  /*32040*/  IMAD R2, R11, R7, RZ ;  /* 0x000000070b027224 */ /* 0x004fe400078e02ff */
[----:B------:R-:W-:-:S03]  /*32050*/  IMAD.MOV.U32 R11, RZ, RZ, 0x1c1f ;  /* 0x00001c1fff0b7424 */ /* 0x000fc600078e00ff */
[----:B------:R-:W-:-:S13]  /*32060*/  ISETP.GE.AND P4, PT, R0, R2, PT ;  /* 0x000000020000720c */ /* 0x000fda0003f86270 */
[----:B-----5:R-:W-:Y:S05]  /*32070*/  WARPSYNC.COLLECTIVE R15, `(.L_x_2790) ;  /* 0x000000000f087348 */ /* 0x020fea0003c00000 */
[----:B------:R0:W1:Y:S02]  /*32080*/  SHFL.IDX P6, R14, R13, R12, R11 ;  /* 0x0000000c0d0e7389 */ /* 0x00006400000c000b */
[----:B01---5:R-:W-:Y:S01]  /*32090*/  ENDCOLLECTIVE ;  /* 0x000000000000791b */ /* 0x023fe20003800000 */
.L_x_2790:
[----:B------:R-:W-:Y:S02]  /*320a0*/  IMAD.MOV.U32 R13, RZ, RZ, R4 ;  /* 0x000000ffff0d7224 */ /* 0x000fe400078e0004 */
[----:B------:R-:W-:-:S07]  /*320b0*/  IMAD.MOV.U32 R6, RZ, RZ, R14 ;  /* 0x000000ffff067224 */ /* 0x000fce00078e000e */
[----:B------:R-:W-:Y:S05]  /*320c0*/  WARPSYNC.COLLECTIVE R15, `(.L_x_2791) ;  /* 0x000000000f087348 */ /* 0x000fea0003c00000 */
[----:B------:R0:W1:Y:S02]  /*320d0*/  SHFL.IDX P6, R14, R13, R12, R11 ;  /* 0x0000000c0d0e7389 */ /* 0x00006400000c000b */
[----:B01----:R-:W-:Y:S01]  /*320e0*/  ENDCOLLECTIVE ;  /* 0x000000000000791b */ /* 0x003fe20003800000 */
.L_x_2791:
[----:B------:R-:W-:Y:S02]  /*320f0*/  IMAD.MOV.U32 R13, RZ, RZ, R3 ;  /* 0x000000ffff0d7224 */ /* 0x000fe400078e0003 */
[----:B------:R-:W-:Y:S02]  /*32100*/  IMAD.MOV.U32 R12, RZ, RZ, 0x1 ;  /* 0x00000001ff0c7424 */ /* 0x000fe400078e00ff */
[----:B------:R-:W-:-:S07]  /*32110*/  IMAD.MOV.U32 R7, RZ, RZ, R14 ;  /* 0x000000ffff077224 */ /* 0x000fce00078e000e */
[----:B------:R-:W-:Y:S05]  /*32120*/  WARPSYNC.COLLECTIVE R15, `(.L_x_2792) ;  /* 0x000000000f087348 */ /* 0x000fea0003c00000 */
[----:B------:R0:W1:Y:S02]  /*32130*/  SHFL.IDX P6, R14, R13, R12, R11 ;  /* 0x0000000c0d0e7389 */ /* 0x00006400000c000b */
[----:B01----:R-:W-:Y:S01]  /*32140*/  ENDCOLLECTIVE ;  /* 0x000000000000791b */ /* 0x003fe20003800000 */
.L_x_2792:
        /* <DEDUP_REMOVED lines=17> */
.L_x_2793:
[----:B------:R-:W-:Y:S02]  /*32260*/  IMAD.MOV.U32 R13, RZ, RZ, R3 ;  /* 0x000000ffff0d7224 */ /* 0x000fe400078e0003 */
[----:B------:R-:W-:Y:S02]  /*32270*/  IMAD.MOV.U32 R12, RZ, RZ, 0x2 ;  /* 0x00000002ff0c7424 */ /* 0x000fe400078e00ff */
[----:B------:R-:W-:-:S07]  /*32280*/  IMAD.MOV.U32 R5, RZ, RZ, R14 ;  /* 0x000000ffff057224 */ /* 0x000fce00078e000e */
[----:B------:R-:W-:Y:S05]  /*32290*/  WARPSYNC.COLLECTIVE R15, `(.L_x_2794) ;  /* 0x000000000f087348 */ /* 0x000fea0003c00000 */
[----:B------:R0:W1:Y:S02]  /*322a0*/  SHFL.IDX P6, R14, R13, R12, R11 ;  /* 0x0000000c0d0e7389 */ /* 0x00006400000c000b */
[----:B01----:R-:W-:Y:S01]  /*322b0*/  ENDCOLLECTIVE ;  /* 0x000000000000791b */ /* 0x003fe20003800000 */
.L_x_2794:
[----:B------:R-:W-:-:S05]  /*322c0*/  @!P3 IADD3 R5, P4, R9, R5, RZ ;  /* 0x000000050905b210 */ /* 0x000fca0007f9e0ff */
[----:B------:R-:W-:-:S04]  /*322d0*/  @!P3 IMAD.X R6, RZ, RZ, R6, P4 ;  /* 0x000000ffff06b224 */ /* 0x000fc800020e0606 */
[----:B------:R-:W-:Y:S01]  /*322e0*/  @!P3 IMAD.MOV.U32 R7, RZ, RZ, R6 ;  /* 0x000000ffff07b224 */ /* 0x000fe200078e0006 */
[----:B------:R-:W-:Y:S01]  /*322f0*/  @!P3 MOV R6, R5 ;  /* 0x000000050006b202 */ /* 0x000fe20000000f00 */
[----:B------:R-:W-:Y:S02]  /*32300*/  IMAD.MOV.U32 R13, RZ, RZ, R4 ;  /* 0x000000ffff0d7224 */ /* 0x000fe400078e0004 */
[----:B------:R-:W-:Y:S02]  /*32310*/  VIADD R5, R0, 0x40 ;  /* 0x0000004000057836 */ /* 0x000fe40000000000 */
        /* <DEDUP_REMOVED lines=11> */
.L_x_2795:
[----:B------:R-:W-:Y:S02]  /*323d0*/  IMAD.MOV.U32 R13, RZ, RZ, R3 ;  /* 0x000000ffff0d7224 */ /* 0x000fe400078e0003 */
[----:B------:R-:W-:Y:S02]  /*323e0*/  IMAD.MOV.U32 R12, RZ, RZ, 0x3 ;  /* 0x00000003ff0c7424 */ /* 0x000fe400078e00ff */
[----:B------:R-:W-:-:S07]  /*323f0*/  IMAD.MOV.U32 R5, RZ, RZ, R14 ;  /* 0x000000ffff057224 */ /* 0x000fce00078e000e */
[----:B------:R-:W-:Y:S05]  /*32400*/  WARPSYNC.COLLECTIVE R15, `(.L_x_2796) ;  /* 0x000000000f087348 */ /* 0x000fea0003c00000 */
[----:B------:R0:W1:Y:S02]  /*32410*/  SHFL.IDX P6, R14, R13, R12, R11 ;  /* 0x0000000c0d0e7389 */ /* 0x00006400000c000b */
[----:B01----:R-:W-:Y:S01]  /*32420*/  ENDCOLLECTIVE ;  /* 0x000000000000791b */ /* 0x003fe20003800000 */
.L_x_2796:
[----:B------:R-:W-:-:S05]  /*32430*/  @!P3 IADD3 R5, P4, R9, R5, RZ ;  /* 0x000000050905b210 */ /* 0x000fca0007f9e0ff */
[----:B------:R-:W-:-:S05]  /*32440*/  @!P3 IMAD.X R6, RZ, RZ, R6, P4 ;  /* 0x000000ffff06b224 */ /* 0x000fca00020e0606 */
[----:B------:R-:W-:Y:S01]  /*32450*/  @!P3 MOV R7, R6 ;  /* 0x000000060007b202 */ /* 0x000fe20000000f00 */
        /* <DEDUP_REMOVED lines=11> */
.L_x_2797:
[----:B------:R-:W-:Y:S01]  /*32510*/  @!PT LDS RZ, [RZ] ;  /* 0x00000000fffff984 */ /* 0x000fe20000000800 */
[----:B------:R-:W-:Y:S01]  /*32520*/  @!PT LDS RZ, [RZ] ;  /* 0x00000000fffff984 */ /* 0x000fe20000000800 */
[----:B------:R-:W-:Y:S01]  /*32530*/  @!PT LDS RZ, [RZ] ;  /* 0x00000000fffff984 */ /* 0x000fe20000000800 */
[----:B------:R0:W-:Y:S01]  /*32540*/  @!P3 LDGSTS.E.BYPASS.LTC128B.128 [R8+0x19400], desc[UR54][R6.64+0x80], !P2 ;  /* 0x194000800608bfae */ /* 0x0001e2000d101d76 */
[----:B------:R-:W-:Y:S01]  /*32550*/  IMAD.MOV.U32 R3, RZ, RZ, R14 ;  /* 0x000000ffff037224 */ /* 0x000fe200078e000e */
[----:B------:R-:W-:Y:S06]  /*32560*/  BRA `(.L_x_2798) ;  /* 0xffffff9400147947 */ /* 0x000fec000383ffff */
.L_x_2589:
[----:B----4-:R4:W0:Y:S02]  /*32570*/  SYNCS.PHASECHK.TRANS64.TRYWAIT P0, [R18+URZ+0x29820], R0 ;  /* 0x02982000120075a7 */ /* 0x010824000800017f */
[----:B0-----:R-:W-:Y:S05]  /*32580*/  @!P0 NANOSLEEP.SYNCS 0x989680 ;  /* 0x009896800000895d */ /* 0x001fea0003900000 */
[----:B------:R-:W0:Y:S02]  /*32590*/  @!P0 SYNCS.PHASECHK.TRANS64 P0, [R18+URZ+0x29820], R0 ;  /* 0x02982000120085a7 */ /* 0x000e24000800007f */
[----:B0-----:R-:W-:Y:S05]  /*325a0*/  @!P0 BRA `(.L_x_2589) ;  /* 0xfffffffc00f08947 */ /* 0x001fea000383ffff */
[----:B------:R-:W-:Y:S05]  /*325b0*/  BRA `(.L_x_2799) ;  /* 0xffffff9400847947 */ /* 0x000fea000383ffff */
.L_x_2595:
[----:B0-----:R0:W2:Y:S02]  /*325c0*/  SYNCS.PHASECHK.TRANS64.TRYWAIT P0, [R5+URZ+0x29880], R4 ;  /* 0x02988004050075a7 */ /* 0x0010a4000800017f */
[----:B--2---:R-:W-:Y:S05]  /*325d0*/  @!P0 NANOSLEEP.SYNCS 0x989680 ;  /* 0x009896800000895d */ /* 0x004fea0003900000 */
[----:B------:R-:W2:Y:S02]  /*325e0*/  @!P0 SYNCS.PHASECHK.TRANS64 P0, [R5+URZ+0x29880], R4 ;  /* 0x02988004050085a7 */ /* 0x000ea4000800007f */
[----:B--2---:R-:W-:Y:S05]  /*325f0*/  @!P0 BRA `(.L_x_2595) ;  /* 0xfffffffc00f08947 */ /* 0x004fea000383ffff */
[----:B------:R-:W-:Y:S05]  /*32600*/  BRA `(.L_x_2800) ;  /* 0xffffff98003c7947 */ /* 0x000fea000383ffff */
.L_x_2600:
[----:B--2---:R2:W4:Y:S02]  /*32610*/  SYNCS.PHASECHK.TRANS64.TRYWAIT P0, [R5+URZ+0x29840], R4 ;  /* 0x02984004050075a7 */ /* 0x004524000800017f */
[----:B----4-:R-:W-:Y:S05]  /*32620*/  @!P0 NANOSLEEP.SYNCS 0x989680 ;  /* 0x009896800000895d */ /* 0x010fea0003900000 */
[----:B------:R-:W4:Y:S02]  /*32630*/  @!P0 SYNCS.PHASECHK.TRANS64 P0, [R5+URZ+0x29840], R4 ;  /* 0x02984004050085a7 */ /* 0x000f24000800007f */
[----:B----4-:R-:W-:Y:S05]  /*32640*/  @!P0 BRA `(.L_x_2600) ;  /* 0xfffffffc00f08947 */ /* 0x010fea000383ffff */
[----:B------:R-:W-:Y:S05]  /*32650*/  BRA `(.L_x_2801) ;  /* 0xffffff9800b87947 */ /* 0x000fea000383ffff */
.L_x_2608:
[----:B----4-:R4:W0:Y:S02]  /*32660*/  SYNCS.PHASECHK.TRANS64.TRYWAIT P0, [R20+URZ+0x29870], R4 ;  /* 0x02987004140075a7 */ /* 0x010824000800017f */
[----:B0-----:R-:W-:Y:S05]  /*32670*/  @!P0 NANOSLEEP.SYNCS 0x989680 ;  /* 0x009896800000895d */ /* 0x001fea0003900000 */
[----:B------:R-:W0:Y:S02]  /*32680*/  @!P0 SYNCS.PHASECHK.TRANS64 P0, [R20+URZ+0x29870], R4 ;  /* 0x02987004140085a7 */ /* 0x000e24000800007f */
[----:B0-----:R-:W-:Y:S05]  /*32690*/  @!P0 BRA `(.L_x_2608) ;  /* 0xfffffffc00f08947 */ /* 0x001fea000383ffff */
[----:B------:R-:W-:Y:S05]  /*326a0*/  BRA `(.L_x_2802) ;  /* 0xffffff9c00d07947 */ /* 0x000fea000383ffff */
.L_x_2610:
[----:B------:R0:W0:Y:S02]  /*326b0*/  SYNCS.PHASECHK.TRANS64.TRYWAIT P0, [R20+URZ+0x29860], R3 ;  /* 0x02986003140075a7 */ /* 0x000024000800017f */
[----:B0-----:R-:W-:Y:S05]  /*326c0*/  @!P0 NANOSLEEP.SYNCS 0x989680 ;  /* 0x009896800000895d */ /* 0x001fea0003900000 */
[----:B------:R-:W0:Y:S02]  /*326d0*/  @!P0 SYNCS.PHASECHK.TRANS64 P0, [R20+URZ+0x29860], R3 ;  /* 0x02986003140085a7 */ /* 0x000e24000800007f */
[----:B0-----:R-:W-:Y:S05]  /*326e0*/  @!P0 BRA `(.L_x_2610) ;  /* 0xfffffffc00f08947 */ /* 0x001fea000383ffff */
[----:B------:R-:W-:Y:S05]  /*326f0*/  BRA `(.L_x_2803) ;  /* 0xffffff9c00d87947 */ /* 0x000fea000383ffff */
.L_x_2617:
[----:B--2---:R2:W3:Y:S02]  /*32700*/  SYNCS.PHASECHK.TRANS64.TRYWAIT P1, [R16+URZ+0x29870], R0 ;  /* 0x02987000100075a7 */ /* 0x0044e4000802017f */
[----:B---3--:R-:W-:Y:S05]  /*32710*/  @!P1 NANOSLEEP.SYNCS 0x989680 ;  /* 0x009896800000995d */ /* 0x008fea0003900000 */
[----:B------:R-:W3:Y:S02]  /*32720*/  @!P1 SYNCS.PHASECHK.TRANS64 P1, [R16+URZ+0x29870], R0 ;  /* 0x02987000100095a7 */ /* 0x000ee4000802007f */
[----:B---3--:R-:W-:Y:S05]  /*32730*/  @!P1 BRA `(.L_x_2617) ;  /* 0xfffffffc00f09947 */ /* 0x008fea000383ffff */
[----:B------:R-:W-:Y:S05]  /*32740*/  BRA `(.L_x_2804) ;  /* 0xffffffa400bc7947 */ /* 0x000fea000383ffff */
.L_x_2619:
[----:B--2---:R2:W3:Y:S02]  /*32750*/  SYNCS.PHASECHK.TRANS64.TRYWAIT P1, [R16+URZ+0x29860], R0 ;  /* 0x02986000100075a7 */ /* 0x0044e4000802017f */
[----:B---3--:R-:W-:Y:S05]  /*32760*/  @!P1 NANOSLEEP.SYNCS 0x989680 ;  /* 0x009896800000995d */ /* 0x008fea0003900000 */
[----:B------:R-:W3:Y:S02]  /*32770*/  @!P1 SYNCS.PHASECHK.TRANS64 P1, [R16+URZ+0x29860], R0 ;  /* 0x02986000100095a7 */ /* 0x000ee4000802007f */
[----:B---3--:R-:W-:Y:S05]  /*32780*/  @!P1 BRA `(.L_x_2619) ;  /* 0xfffffffc00f09947 */ /* 0x008fea000383ffff */
[----:B------:R-:W-:Y:S05]  /*32790*/  BRA `(.L_x_2805) ;  /* 0xffffffa400c47947 */ /* 0x000fea000383ffff */
.L_x_2623:
[----:B------:R-:W2:Y:S01]  /*327a0*/  LDL R0, [R1] ;  /* 0x0000000001007983 */ /* 0x000ea20000100800 */
[----:B------:R-:W-:Y:S01]  /*327b0*/  BSSY B0, `(.L_x_2806) ;  /* 0x0000008000007945 */ /* 0x000fe20003800000 */
[----:B------:R-:W-:Y:S01]  /*327c0*/  MOV R12, RZ ;  /* 0x000000ff000c7202 */ /* 0x000fe20000000f00 */
[----:B------:R-:W-:Y:S02]  /*327d0*/  IMAD.MOV.U32 R11, RZ, RZ, 0x1f ;  /* 0x0000001fff0b7424 */ /* 0x000fe400078e00ff */
[----:B------:R-:W-:Y:S02]  /*327e0*/  IMAD.MOV.U32 R15, RZ, RZ, -0x1 ;  /* 0xffffffffff0f7424 */ /* 0x000fe400078e00ff */
[----:B--2---:R-:W-:-:S07]  /*327f0*/  IMAD.MOV.U32 R13, RZ, RZ, R0 ;  /* 0x000000ffff0d7224 */ /* 0x004fce00078e0000 */
[----:B-1----:R-:W-:Y:S05]  /*32800*/  WARPSYNC.COLLECTIVE R15, `(.L_x_2807) ;  /* 0x000000000f087348 */ /* 0x002fea0003c00000 */
[----:B------:R0:W2:Y:S02]  /*32810*/  SHFL.IDX P6, R14, R13, R12, R11 ;  /* 0x0000000c0d0e7389 */ /* 0x0000a400000c000b */
[----:B012---:R-:W-:Y:S01]  /*32820*/  ENDCOLLECTIVE ;  /* 0x000000000000791b */ /* 0x007fe20003800000 */
.L_x_2807:
[----:B------:R-:W-:Y:S05]  /*32830*/  BSYNC B0 ;  /* 0x0000000000007941 */ /* 0x000fea0003800000 */
.L_x_2806:
        /* <DEDUP_REMOVED lines=9> */
.L_x_2808:
[----:B------:R-:W-:Y:S01]  /*328d0*/  ULDC UR4, c[0x0][0xc3c] ;  /* 0x00030f0000047ab9 */ /* 0x000fe20000000800 */
[----:B------:R-:W-:Y:S01]  /*328e0*/  IMAD.IADD R4, R2, 0x1, R16 ;  /* 0x0000000102047824 */ /* 0x000fe200078e0210 */
[----:B------:R-:W-:-:S04]  /*328f0*/  MOV R0, R14 ;  /* 0x0000000e00007202 */ /* 0x000fc80000000f00 */
        /* <DEDUP_REMOVED lines=10> */
[C---:B------:R-:W-:Y:S01]  /*329a0*/  ISETP.GE.U32.AND P3, PT, R16.reuse, 0x4, PT ;  /* 0x000000041000780c */ /* 0x040fe20003f66070 */
[----:B------:R-:W-:Y:S01]  /*329b0*/  IMAD.MOV.U32 R11, RZ, RZ, RZ ;  /* 0x000000ffff0b7224 */ /* 0x000fe200078e00ff */
        /* <DEDUP_REMOVED lines=11> */
.L_x_2809:
        /* <DEDUP_REMOVED lines=8> */
.L_x_2810:
        /* <DEDUP_REMOVED lines=8> */
.L_x_2811:
        /* <DEDUP_REMOVED lines=8> */
.L_x_2812:
        /* <DEDUP_REMOVED lines=8> */
.L_x_2813:
        /* <DEDUP_REMOVED lines=9> */
.L_x_2814:
[----:B------:R-:W-:Y:S01]  /*32d00*/  IMAD.MOV.U32 R9, RZ, RZ, R14 ;  /* 0x000000ffff097224 */ /* 0x000fe200078e000e */
[----:B------:R-:W-:Y:S06]  /*32d10*/  BRA `(.L_x_2815) ;  /* 0xffffffa800c87947 */ /* 0x000fec000383ffff */
.L_x_2626:
[----:B------:R-:W-:Y:S01]  /*32d20*/  BSSY B0, `(.L_x_2816) ;  /* 0x0000008000007945 */ /* 0x000fe20003800000 */
[----:B------:R-:W-:Y:S01]  /*32d30*/  IMAD.MOV.U32 R13, RZ, RZ, R2 ;  /* 0x000000ffff0d7224 */ /* 0x000fe200078e0002 */
[----:B------:R-:W-:Y:S01]  /*32d40*/  MOV R12, 0x1 ;  /* 0x00000001000c7802 */ /* 0x000fe20000000f00 */
[----:B------:R-:W-:Y:S02]  /*32d50*/  IMAD.MOV.U32 R11, RZ, RZ, RZ ;  /* 0x000000ffff0b7224 */ /* 0x000fe400078e00ff */
[----:B------:R-:W-:-:S07]  /*32d60*/  IMAD.MOV.U32 R15, RZ, RZ, -0x1 ;  /* 0xffffffffff0f7424 */ /* 0x000fce00078e00ff */
[----:B-1----:R-:W-:Y:S05]  /*32d70*/  WARPSYNC.COLLECTIVE R15, `(.L_x_2817) ;  /* 0x000000000f087348 */ /* 0x002fea0003c00000 */
[----:B------:R0:W2:Y:S02]  /*32d80*/  SHFL.UP P6, R14, R13, R12, R11 ;  /* 0x0400000c0d0e7389 */ /* 0x0000a400000c000b */
[----:B012---:R-:W-:Y:S01]  /*32d90*/  ENDCOLLECTIVE ;  /* 0x000000000000791b */ /* 0x007fe20003800000 */
.L_x_2817:
[----:B------:R-:W-:Y:S05]  /*32da0*/  BSYNC B0 ;  /* 0x0000000000007941 */ /* 0x000fea0003800000 */
.L_x_2816:
[----:B------:R-:W-:Y:S01]  /*32db0*/  IMAD.MOV.U32 R3, RZ, RZ, R14 ;  /* 0x000000ffff037224 */ /* 0x000fe200078e000e */
[----:B------:R-:W-:Y:S01]  /*32dc0*/  MOV R15, 0xffffffff ;  /* 0xffffffff000f7802 */ /* 0x000fe20000000f00 */
[----:B------:R-:W-:Y:S02]  /*32dd0*/  IMAD.MOV.U32 R12, RZ, RZ, 0x2 ;  /* 0x00000002ff0c7424 */ /* 0x000fe400078e00ff */
[----:B------:R-:W-:Y:S01]  /*32de0*/  IMAD.MOV.U32 R11, RZ, RZ, RZ ;  /* 0x000000ffff0b7224 */ /* 0x000fe200078e00ff */
[----:B------:R-:W-:-:S05]  /*32df0*/  SEL R3, R3, RZ, P1 ;  /* 0x000000ff03037207 */ /* 0x000fca0000800000 */
[----:B------:R-:W-:-:S04]  /*32e00*/  IMAD.IADD R2, R2, 0x1, R3 ;  /* 0x0000000102027824 */ /* 0x000fc800078e0203 */
[----:B------:R-:W-:-:S07]  /*32e10*/  IMAD.MOV.U32 R13, RZ, RZ, R2 ;  /* 0x000000ffff0d7224 */ /* 0x000fce00078e0002 */
[----:B------:R-:W-:Y:S05]  /*32e20*/  WARPSYNC.COLLECTIVE R15, `(.L_x_2818) ;  /* 0x000000000f087348 */ /* 0x000fea0003c00000 */
[----:B------:R0:W1:Y:S02]  /*32e30*/  SHFL.UP P6, R14, R13, R12, R11 ;  /* 0x0400000c0d0e7389 */ /* 0x00006400000c000b */
[----:B01----:R-:W-:Y:S01]  /*32e40*/  ENDCOLLECTIVE ;  /* 0x000000000000791b */ /* 0x003fe20003800000 */
.L_x_2818:
        /* <DEDUP_REMOVED lines=8> */
.L_x_2819:
        /* <DEDUP_REMOVED lines=8> */
.L_x_2820:
        /* <DEDUP_REMOVED lines=8> */
.L_x_2821:
[----:B------:R-:W-:Y:S01]  /*32fd0*/  MOV R12, 0x1f ;  /* 0x0000001f000c7802 */ /* 0x000fe20000000f00 */
        /* <DEDUP_REMOVED lines=8> */
.L_x_2822:
[----:B------:R-:W-:Y:S01]  /*33060*/  IMAD.MOV.U32 R9, RZ, RZ, R14 ;  /* 0x000000ffff097224 */ /* 0x000fe200078e000e */
[----:B------:R-:W-:Y:S06]  /*33070*/  BRA `(.L_x_2823) ;  /* 0xffffffa800a07947 */ /* 0x000fec000383ffff */
.L_x_2628:
[----:B------:R-:W-:Y:S01]  /*33080*/  BSSY B0, `(.L_x_2824) ;  /* 0x0000006000007945 */ /* 0x000fe20003800000 */
[----:B------:R-:W-:Y:S01]  /*33090*/  PLOP3.LUT P6, PT, P6, PT, PT, 0x8, 0x0 ;  /* 0x000000000000781c */ /* 0x000fe200037ce170 */
[----:B------:R-:W-:-:S12]  /*330a0*/  IMAD.MOV.U32 R15, RZ, RZ, -0x1 ;  /* 0xffffffffff0f7424 */ /* 0x000fd800078e00ff */
[----:B01----:R-:W-:Y:S05]  /*330b0*/  WARPSYNC.COLLECTIVE R15, `(.L_x_2825) ;  /* 0x000000000f087348 */ /* 0x003fea0003c00000 */
[----:B------:R-:W-:Y:S01]  /*330c0*/  VOTE.ANY R14, PT, P6 ;  /* 0x00000000000e7806 */ /* 0x000fe200030e0100 */
[----:B01----:R-:W-:Y:S06]  /*330d0*/  ENDCOLLECTIVE ;  /* 0x000000000000791b */ /* 0x003fec0003800000 */
.L_x_2825:
[----:B------:R-:W-:Y:S05]  /*330e0*/  BSYNC B0 ;  /* 0x0000000000007941 */ /* 0x000fea0003800000 */
.L_x_2824:
[----:B------:R0:W5:Y:S01]  /*330f0*/  LDL.LU R10, [R1+0xc] ;  /* 0x00000c00010a7983 */ /* 0x0001620000300800 */
[----:B------:R-:W-:Y:S01]  /*33100*/  IMAD.MOV.U32 R3, RZ, RZ, R14 ;  /* 0x000000ffff037224 */ /* 0x000fe200078e000e */
[----:B------:R-:W-:Y:S01]  /*33110*/  MOV R15, 0xffffffff ;  /* 0xffffffff000f7802 */ /* 0x000fe20000000f00 */
[----:B------:R-:W-:Y:S02]  /*33120*/  IMAD.MOV.U32 R13, RZ, RZ, R4 ;  /* 0x000000ffff0d7224 */ /* 0x000fe400078e0004 */
[----:B------:R-:W1:Y:S01]  /*33130*/  POPC R0, R3 ;  /* 0x0000000300007309 */ /* 0x000e620000000000 */
[----:B------:R-:W-:Y:S02]  /*33140*/  IMAD.MOV.U32 R11, RZ, RZ, 0x1f ;  /* 0x0000001fff0b7424 */ /* 0x000fe400078e00ff */
[----:B01----:R-:W-:-:S07]  /*33150*/  IMAD.MOV.U32 R12, RZ, RZ, R0 ;  /* 0x000000ffff0c7224 */ /* 0x003fce00078e0000 */
[----:B-----5:R-:W-:Y:S05]  /*33160*/  WARPSYNC.COLLECTIVE R15, `(.L_x_2826) ;  /* 0x000000000f087348 */ /* 0x020fea0003c00000 */
[----:B------:R0:W1:Y:S02]  /*33170*/  SHFL.IDX P6, R14, R13, R12, R11 ;  /* 0x0000000c0d0e7389 */ /* 0x00006400000c000b */
[----:B01---5:R-:W-:Y:S01]  /*33180*/  ENDCOLLECTIVE ;  /* 0x000000000000791b */ /* 0x023fe20003800000 */
.L_x_2826:
[----:B------:R-:W-:Y:S02]  /*33190*/  IMAD.MOV.U32 R13, RZ, RZ, R6 ;  /* 0x000000ffff0d7224 */ /* 0x000fe400078e0006 */
[----:B------:R-:W-:-:S07]  /*331a0*/  IMAD.MOV.U32 R4, RZ, RZ, R14 ;  /* 0x000000ffff047224 */ /* 0x000fce00078e000e */
[----:B------:R-:W-:Y:S05]  /*331b0*/  WARPSYNC.COLLECTIVE R15, `(.L_x_2827) ;  /* 0x000000000f087348 */ /* 0x000fea0003c00000 */
[----:B------:R0:W1:Y:S02]  /*331c0*/  SHFL.IDX P6, R14, R13, R12, R11 ;  /* 0x0000000c0d0e7389 */ /* 0x00006400000c000b */
[----:B01----:R-:W-:Y:S01]  /*331d0*/  ENDCOLLECTIVE ;  /* 0x000000000000791b */ /* 0x003fe20003800000 */
.L_x_2827:
[----:B------:R-:W-:Y:S02]  /*331e0*/  IMAD.MOV.U32 R6, RZ, RZ, R14 ;  /* 0x000000ffff067224 */ /* 0x000fe400078e000e */
[----:B------:R-:W-:-:S05]  /*331f0*/  IMAD.IADD R10, R0, 0x1, R10 ;  /* 0x00000001000a7824 */ /* 0x000fca00078e020a */
[----:B------:R0:W-:Y:S01]  /*33200*/  STL [R1+0xc], R10 ;  /* 0x00000c0a01007387 */ /* 0x0001e20000100800 */
[----:B------:R-:W-:Y:S05]  /*33210*/  BRA `(.L_x_2828) ;  /* 0xffffffa800807947 */ /* 0x000fea000383ffff */
.L_x_2630:
[----:B------:R-:W-:Y:S01]  /*33220*/  BSSY B0, `(.L_x_2829) ;  /* 0x0000008000007945 */ /* 0x000fe20003800000 */
[----:B------:R-:W-:Y:S01]  /*33230*/  IMAD.MOV.U32 R13, RZ, RZ, R7 ;  /* 0x000000ffff0d7224 */ /* 0x000fe200078e0007 */
[----:B------:R-:W-:Y:S01]  /*33240*/  MOV R15, 0xffffffff ;  /* 0xffffffff000f7802 */ /* 0x000fe20000000f00 */
[----:B------:R-:W-:Y:S02]  /*33250*/  IMAD.MOV.U32 R12, RZ, RZ, R0 ;  /* 0x000000ffff0c7224 */ /* 0x000fe400078e0000 */
[----:B------:R-:W-:-:S07]  /*33260*/  IMAD.MOV.U32 R11, RZ, RZ, 0x1f ;  /* 0x0000001fff0b7424 */ /* 0x000fce00078e00ff */
[----:B01----:R-:W-:Y:S05]  /*33270*/  WARPSYNC.COLLECTIVE R15, `(.L_x_2830) ;  /* 0x000000000f087348 */ /* 0x003fea0003c00000 */
[----:B------:R2:W3:Y:S02]  /*33280*/  SHFL.IDX P6, R14, R13, R12, R11 ;  /* 0x0000000c0d0e7389 */ /* 0x0004e400000c000b */
[----:B0123--:R-:W-:Y:S01]  /*33290*/  ENDCOLLECTIVE ;  /* 0x000000000000791b */ /* 0x00ffe20003800000 */
.L_x_2830:
[----:B------:R-:W-:Y:S05]  /*332a0*/  BSYNC B0 ;  /* 0x0000000000007941 */ /* 0x000fea0003800000 */
.L_x_2829:
[----:B------:R-:W-:Y:S01]  /*332b0*/  IMAD.MOV.U32 R0, RZ, RZ, R14 ;  /* 0x000000ffff007224 */ /* 0x000fe200078e000e */
[----:B------:R-:W-:Y:S06]  /*332c0*/  BRA `(.L_x_2831) ;  /* 0xffffffa8006c7947 */ /* 0x000fec000383ffff */
.L_x_2636:
[----:B0-----:R0:W1:Y:S02]  /*332d0*/  SYNCS.PHASECHK.TRANS64.TRYWAIT P0, [R0+URZ+0x29820], R3 ;  /* 0x02982003000075a7 */ /* 0x001064000800017f */
[----:B-1----:R-:W-:Y:S05]  /*332e0*/  @!P0 NANOSLEEP.SYNCS 0x989680 ;  /* 0x009896800000895d */ /* 0x002fea0003900000 */
[----:B------:R-:W1:Y:S02]  /*332f0*/  @!P0 SYNCS.PHASECHK.TRANS64 P0, [R0+URZ+0x29820], R3 ;  /* 0x02982003000085a7 */ /* 0x000e64000800007f */
[----:B-1----:R-:W-:Y:S05]  /*33300*/  @!P0 BRA `(.L_x_2636) ;  /* 0xfffffffc00f08947 */ /* 0x002fea000383ffff */
[----:B------:R-:W-:Y:S05]  /*33310*/  BRA `(.L_x_2832) ;  /* 0xffffffb400107947 */ /* 0x000fea000383ffff */
.L_x_2637:
        /* <DEDUP_REMOVED lines=11> */
.L_x_2834:
[----:B------:R-:W-:Y:S05]  /*333d0*/  BSYNC B0 ;  /* 0x0000000000007941 */ /* 0x000fea0003800000 */
.L_x_2833:
[----:B------:R-:W-:Y:S05]  /*333e0*/  BRA `(.L_x_2835) ;  /* 0xffffffb000f87947 */ /* 0x000fea000383ffff */
.L_x_2638:
[----:B------:R-:W-:Y:S01]  /*333f0*/  BSSY B0, `(.L_x_2836) ;  /* 0x0000006000007945 */ /* 0x000fe20003800000 */
[----:B------:R-:W-:-:S07]  /*33400*/  IMAD.MOV.U32 R15, RZ, RZ, -0x1 ;  /* 0xffffffffff0f7424 */ /* 0x000fce00078e00ff */
[----:B01----:R-:W-:Y:S05]  /*33410*/  WARPSYNC.COLLECTIVE R15, `(.L_x_2837) ;  /* 0x000000000f0c7348 */ /* 0x003fea0003c00000 */
[----:B------:R-:W-:Y:S02]  /*33420*/  ELECT P6, UR62, PT ;  /* 0x00000000003e782f */ /* 0x000fe400038c0000 */
[----:B------:R-:W-:Y:S01]  /*33430*/  MOV R14, UR62 ;  /* 0x0000003e000e7c02 */ /* 0x000fe20008000f00 */
[----:B01----:R-:W-:Y:S10]  /*33440*/  ENDCOLLECTIVE ;  /* 0x000000000000791b */ /* 0x003ff40003800000 */
.L_x_2837:
[----:B------:R-:W-:Y:S05]  /*33450*/  BSYNC B0 ;  /* 0x0000000000007941 */ /* 0x000fea0003800000 */
.L_x_2836:
[----:B------:R-:W-:Y:S05]  /*33460*/  BRA `(.L_x_2838) ;  /* 0xffffffb000ec7947 */ /* 0x000fea000383ffff */
.L_x_2640:
[----:B0-----:R0:W1:Y:S02]  /*33470*/  SYNCS.PHASECHK.TRANS64.TRYWAIT P1, [R6+URZ], R5 ;  /* 0x00000005060075a7 */ /* 0x001064000802017f */
[----:B-1----:R-:W-:Y:S05]  /*33480*/  @!P1 NANOSLEEP.SYNCS 0x989680 ;  /* 0x009896800000995d */ /* 0x002fea0003900000 */
[----:B------:R-:W1:Y:S02]  /*33490*/  @!P1 SYNCS.PHASECHK.TRANS64 P1, [R6+URZ], R5 ;  /* 0x00000005060095a7 */ /* 0x000e64000802007f */
[----:B-1----:R-:W-:Y:S05]  /*334a0*/  @!P1 BRA `(.L_x_2640) ;  /* 0xfffffffc00f09947 */ /* 0x002fea000383ffff */
[----:B------:R-:W-:Y:S05]  /*334b0*/  BRA `(.L_x_2839) ;  /* 0xffffffb400247947 */ /* 0x000fea000383ffff */
.L_x_2641:
[----:B-1----:R1:W2:Y:S02]  /*334c0*/  SYNCS.PHASECHK.TRANS64.TRYWAIT P1, [R7+URZ], R2 ;  /* 0x00000002070075a7 */ /* 0x0022a4000802017f */
[----:B--2---:R-:W-:Y:S05]  /*334d0*/  @!P1 NANOSLEEP.SYNCS 0x989680 ;  /* 0x009896800000995d */ /* 0x004fea0003900000 */
[----:B------:R-:W2:Y:S02]  /*334e0*/  @!P1 SYNCS.PHASECHK.TRANS64 P1, [R7+URZ], R2 ;  /* 0x00000002070095a7 */ /* 0x000ea4000802007f */
[----:B--2---:R-:W-:Y:S05]  /*334f0*/  @!P1 BRA `(.L_x_2641) ;  /* 0xfffffffc00f09947 */ /* 0x004fea000383ffff */
[----:B------:R-:W-:Y:S05]  /*33500*/  BRA `(.L_x_2840) ;  /* 0xffffffb400187947 */ /* 0x000fea000383ffff */
.L_x_2643:
[----:B--2---:R2:W3:Y:S02]  /*33510*/  SYNCS.PHASECHK.TRANS64.TRYWAIT P1, [R4+URZ+0x29860], R5 ;  /* 0x02986005040075a7 */ /* 0x0044e4000802017f */
[----:B---3--:R-:W-:Y:S05]  /*33520*/  @!P1 NANOSLEEP.SYNCS 0x989680 ;  /* 0x009896800000995d */ /* 0x008fea0003900000 */
[----:B------:R-:W3:Y:S02]  /*33530*/  @!P1 SYNCS.PHASECHK.TRANS64 P1, [R4+URZ+0x29860], R5 ;  /* 0x02986005040095a7 */ /* 0x000ee4000802007f */
[----:B---3--:R-:W-:Y:S05]  /*33540*/  @!P1 BRA `(.L_x_2643) ;  /* 0xfffffffc00f09947 */ /* 0x008fea000383ffff */
[----:B------:R-:W-:Y:S05]  /*33550*/  BRA `(.L_x_2841) ;  /* 0xffffffb400187947 */ /* 0x000fea000383ffff */
.L_x_2645:
[----:B---3--:R3:W4:Y:S02]  /*33560*/  SYNCS.PHASECHK.TRANS64.TRYWAIT P1, [R3+URZ+0x29860], R2 ;  /* 0x02986002030075a7 */ /* 0x008724000802017f */
[----:B----4-:R-:W-:Y:S05]  /*33570*/  @!P1 NANOSLEEP.SYNCS 0x989680 ;  /* 0x009896800000995d */ /* 0x010fea0003900000 */
[----:B------:R-:W4:Y:S02]  /*33580*/  @!P1 SYNCS.PHASECHK.TRANS64 P1, [R3+URZ+0x29860], R2 ;  /* 0x02986002030095a7 */ /* 0x000f24000802007f */
[----:B----4-:R-:W-:Y:S05]  /*33590*/  @!P1 BRA `(.L_x_2645) ;  /* 0xfffffffc00f09947 */ /* 0x010fea000383ffff */
[----:B------:R-:W-:Y:S05]  /*335a0*/  BRA `(.L_x_2842) ;  /* 0xffffffb400187947 */ /* 0x000fea000383ffff */
.L_x_2647:
[----:B----4-:R4:W0:Y:S02]  /*335b0*/  SYNCS.PHASECHK.TRANS64.TRYWAIT P0, [R4+URZ+0x29880], R5 ;  /* 0x02988005040075a7 */ /* 0x010824000800017f */
[----:B0-----:R-:W-:Y:S05]  /*335c0*/  @!P0 NANOSLEEP.SYNCS 0x989680 ;  /* 0x009896800000895d */ /* 0x001fea0003900000 */
[----:B------:R-:W0:Y:S02]  /*335d0*/  @!P0 SYNCS.PHASECHK.TRANS64 P0, [R4+URZ+0x29880], R5 ;  /* 0x02988005040085a7 */ /* 0x000e24000800007f */
[----:B0-----:R-:W-:Y:S05]  /*335e0*/  @!P0 BRA `(.L_x_2647) ;  /* 0xfffffffc00f08947 */ /* 0x001fea000383ffff */
[----:B------:R-:W-:Y:S05]  /*335f0*/  BRA `(.L_x_2648) ;  /* 0xffffffb400147947 */ /* 0x000fea000383ffff */
.L_x_2843:
        /* <DEDUP_REMOVED lines=16> */
.L_x_2852:


//--------------------- .nv.global.init           --------------------------
	.section	.nv.global.init,"aw",@progbits
	.align	4
.nv.global.init:
	.type		_ZZN5flash28permute_output_fp8_VcolmajorIN4cute6TensorINS1_11ArrayEngineIfLm64EEENS1_6LayoutINS1_5tupleIJNS6_IJNS1_1CILi2EEES8_NS7_ILi16EEEEEENS7_ILi1EEESB_EEENS6_IJNS6_IJSB_S8_NS7_ILi4EEEEEENS7_ILi0EEESF_EEEEEEEEEvRT_E9upper_map,@object
	.size		_ZZN5flash28permute_output_fp8_VcolmajorIN4cute6TensorINS1_11ArrayEngineIfLm64EEENS1_6LayoutINS1_5tupleIJNS6_IJNS1_1CILi2EEES8_NS7_ILi16EEEEEENS7_ILi1EEESB_EEENS6_IJNS6_IJSB_S8_NS7_ILi4EEEEEENS7_ILi0EEESF_EEEEEEEEEvRT_E9upper_map,($str$23 - _ZZN5flash28permute_output_fp8_VcolmajorIN4cute6TensorINS1_11ArrayEngineIfLm64EEENS1_6LayoutINS1_5tupleIJNS6_IJNS1_1CILi2EEES8_NS7_ILi16EEEEEENS7_ILi1EEESB_EEENS6_IJNS6_IJSB_S8_NS7_ILi4EEEEEENS7_ILi0EEESF_EEEEEEEEEvRT_E9upper_map)
_ZZN5flash28permute_output_fp8_VcolmajorIN4cute6TensorINS1_11ArrayEngineIfLm64EEENS1_6LayoutINS1_5tupleIJNS6_IJNS1_1CILi2EEES8_NS7_ILi16EEEEEENS7_ILi1EEESB_EEENS6_IJNS6_IJSB_S8_NS7_ILi4EEEEEENS7_ILi0EEESF_EEEEEEEEEvRT_E9upper_map:
        /*0000*/ 	.byte	0x00, 0x00, 0x00, 0x00, 0x02, 0x00, 0x00, 0x00, 0x03, 0x00, 0x00, 0x00, 0x01, 0x00, 0x00, 0x00
	.type		$str$23,@object
	.size		$str$23,($str$24 - $str$23)
$str$23:
        /*0010*/ 	.byte	0x28, 0x61, 0x64, 0x64, 0x72, 0x65, 0x73, 0x73, 0x20, 0x26, 0x20, 0x6d, 0x61, 0x73, 0x6b, 0x29
        /*0020*/ 	.byte	0x20, 0x3d, 0x3d, 0x20, 0x30, 0x00
	.type		$str$24,@object
	.size		$str$24,(__unnamed_5 - $str$24)
$str$24:
        /*0026*/ 	.byte	0x2f, 0x74, 0x6d, 0x70, 0x2f, 0x6f, 0x73, 0x73, 0x5f, 0x6b, 0x65, 0x72, 0x6e, 0x65, 0x6c, 0x73
        /*0036*/ 	.byte	0x5f, 0x73, 0x72, 0x63, 0x2f, 0x66, 0x6c, 0x61, 0x73, 0x68, 0x5f, 0x61, 0x74, 0x74, 0x65, 0x6e
        /*0046*/ 	.byte	0x74, 0x69, 0x6f, 0x6e, 0x2f, 0x63, 0x73, 0x72, 0x63, 0x2f, 0x63, 0x75, 0x74, 0x6c, 0x61, 0x73
        /*0056*/ 	.byte	0x73, 0x2f, 0x69, 0x6e, 0x63, 0x6c, 0x75, 0x64, 0x65, 0x2f, 0x63, 0x75, 0x74, 0x65, 0x2f, 0x70
        /*0066*/ 	.byte	0x6f, 0x69, 0x6e, 0x74, 0x65, 0x72, 0x5f, 0x66, 0x6c, 0x61, 0x67, 0x67, 0x65, 0x64, 0x2e, 0x68
        /*0076*/ 	.byte	0x70, 0x70, 0x00
	.type		__unnamed_5,@object
	.size		__unnamed_5,(__unnamed_7 - __unnamed_5)
__unnamed_5:
        /* <DEDUP_REMOVED lines=24> */
        /*01f9*/ 	.byte	0x3e, 0x3e, 0x20, 0x26, 0x5d, 0x00
	.type		__unnamed_7,@object
	.size		__unnamed_7,(__unnamed_3 - __unnamed_7)
__unnamed_7:
        /* <DEDUP_REMOVED lines=25> */
	.type		__unnamed_3,@object
	.size		__unnamed_3,(__unnamed_2 - __unnamed_3)
__unnamed_3:
        /* <DEDUP_REMOVED lines=29> */
        /*0555*/ 	.byte	0x5d, 0x00
	.type		__unnamed_2,@object
	.size		__unnamed_2,(__unnamed_4 - __unnamed_2)
__unnamed_2:
        /* <DEDUP_REMOVED lines=30> */
	.type		__unnamed_4,@object
	.size		__unnamed_4,(__unnamed_6 - __unnamed_4)
__unnamed_4:
        /* <DEDUP_REMOVED lines=30> */
	.type		__unnamed_6,@object
	.size		__unnamed_6,(__unnamed_1 - __unnamed_6)
__unnamed_6:
        /* <DEDUP_REMOVED lines=29> */
        /*0acb*/ 	.byte	0x3e, 0x5d, 0x00
	.type		__unnamed_1,@object
	.size		__unnamed_1,(.L_0 - __unnamed_1)
__unnamed_1:
        /* <DEDUP_REMOVED lines=29> */
        /*0c9e*/ 	.byte	0x3e, 0x20, 0x26, 0x5d, 0x00
.L_0:


//--------------------- .nv.shared._ZN7cutlass13device_kernelIN5flash11enable_sm90INS1_16FlashAttnFwdSm90INS1_25CollectiveMainloopFwdSm90ILi2EN4cute5tupleIJNS5_1CILi1EEES8_S8_EEENS6_IJNS7_ILi128EEENS7_ILi160EEENS7_ILi192EEEEEELi128ENS_12float_e4m3_tEfNS_4arch4Sm90ELb0ELb0ELb0ELb0ELb0ELb0ELb0ELb1ELb1ELb1ELb1ELb0EEENS1_21CollectiveEpilogueFwdINS6_IJSA_SA_SB_EEES9_NS_10bfloat16_tESG_Li256ELb0ELb1ELb1ELb1EEENS1_19SingleTileSchedulerILb0ELb1ELb1ELi128EEEEEEEEEvNT_6ParamsE --------------------------
	.section	.nv.shared._ZN7cutlass13device_kernelIN5flash11enable_sm90INS1_16FlashAttnFwdSm90INS1_25CollectiveMainloopFwdSm90ILi2EN4cute5tupleIJNS5_1CILi1EEES8_S8_EEENS6_IJNS7_ILi128EEENS7_ILi160EEENS7_ILi192EEEEEELi128ENS_12float_e4m3_tEfNS_4arch4Sm90ELb0ELb0ELb0ELb0ELb0ELb0ELb0ELb1ELb1ELb1ELb1ELb0EEENS1_21CollectiveEpilogueFwdINS6_IJSA_SA_SB_EEES9_NS_10bfloat16_tESG_Li256ELb0ELb1ELb1ELb1EEENS1_19SingleTileSchedulerILb0ELb1ELb1ELi128EEEEEEEEEvNT_6ParamsE,"aw",@nobits
	.sectionflags	@""
	.align	16
	.zero		1024


//--------------------- .nv.shared.reserved.0     --------------------------
	.section	.nv.shared.reserved.0,"aw",@nobits
	.weak		__nv_reservedSMEM_offset_0_alias
	.size		__nv_reservedSMEM_offset_0_alias, 0, 0
	.other		__nv_reservedSMEM_offset_0_alias,@"STO_CUDA_RESERVED_SHARED STV_DEFAULT"
__nv_reservedSMEM_offset_0_alias:
	.zero		0


//--------------------- .nv.global                --------------------------
	.section	.nv.global,"aw",@nobits
.nv.global:
	.type		_ZN76_INTERNAL_afc1836f_40_flash_fwd_hdim192_128_e4m3_split_sm90_cu_49158569_31834cute1_E,@object
	.size		_ZN76_INTERNAL_afc1836f_40_flash_fwd_hdim192_128_e4m3_split_sm90_cu_49158569_31834cute1_E,(_ZN76_INTERNAL_afc1836f_40_flash_fwd_hdim192_128_e4m3_split_sm90_cu_49158569_31834cuda3std3__45__cpo6cbeginE - _ZN76_INTERNAL_afc1836f_40_flash_fwd_hdim192_128_e4m3_split_sm90_cu_49158569_31834cute1_E)
_ZN76_INTERNAL_afc1836f_40_flash_fwd_hdim192_128_e4m3_split_sm90_cu_49158569_31834cute1_E:
	.zero		1
	.type		_ZN76_INTERNAL_afc1836f_40_flash_fwd_hdim192_128_e4m3_split_sm90_cu_49158569_31834cuda3std3__45__cpo6cbeginE,@object
	.size		_ZN76_INTERNAL_afc1836f_40_flash_fwd_hdim192_128_e4m3_split_sm90_cu_49158569_31834cuda3std3__45__cpo6cbeginE,(_ZN76_INTERNAL_afc1836f_40_flash_fwd_hdim192_128_e4m3_split_sm90_cu_49158569_31834cuda3std3__48in_placeE - _ZN76_INTERNAL_afc1836f_40_flash_fwd_hdim192_128_e4m3_split_sm90_cu_49158569_31834cuda3std3__45__cpo6cbeginE)
_ZN76_INTERNAL_afc1836f_40_flash_fwd_hdim192_128_e4m3_split_sm90_cu_49158569_31834cuda3std3__45__cpo6cbeginE:
	.zero		1
	.type		_ZN76_INTERNAL_afc1836f_40_flash_fwd_hdim192_128_e4m3_split_sm90_cu_49158569_31834cuda3std3__48in_placeE,@object
	.size		_ZN76_INTERNAL_afc1836f_40_flash_fwd_hdim192_128_e4m3_split_sm90_cu_49158569_31834cuda3std3__48in_placeE,(_ZN76_INTERNAL_afc1836f_40_flash_fwd_hdim192_128_e4m3_split_sm90_cu_49158569_31834cuda3std6ranges3__45__cpo9iter_moveE - _ZN76_INTERNAL_afc1836f_40_flash_fwd_hdim192_128_e4m3_split_sm90_cu_49158569_31834cuda3std3__48in_placeE)
_ZN76_INTERNAL_afc1836f_40_flash_fwd_hdim192_128_e4m3_split_sm90_cu_49158569_31834cuda3std3__48in_placeE:
	.zero		1
	.type		_ZN76_INTERNAL_afc1836f_40_flash_fwd_hdim192_128_e4m3_split_sm90_cu_49158569_31834cuda3std6ranges3__45__cpo9iter_moveE,@object
	.size		_ZN76_INTERNAL_afc1836f_40_flash_fwd_hdim192_128_e4m3_split_sm90_cu_49158569_31834cuda3std6ranges3__45__cpo9iter_moveE,(_ZN76_INTERNAL_afc1836f_40_flash_fwd_hdim192_128_e4m3_split_sm90_cu_49158569_31834cuda3std3__45__cpo5beginE - _ZN76_INTERNAL_afc1836f_40_flash_fwd_hdim192_128_e4m3_split_sm90_cu_49158569_31834cuda3std6ranges3__45__cpo9iter_moveE)
_ZN76_INTERNAL_afc1836f_40_flash_fwd_hdim192_128_e4m3_split_sm90_cu_49158569_31834cuda3std6ranges3__45__cpo9iter_moveE:
	.zero		1
	.type		_ZN76_INTERNAL_afc1836f_40_flash_fwd_hdim192_128_e4m3_split_sm90_cu_49158569_31834cuda3std3__45__cpo5beginE,@object
	.size		_ZN76_INTERNAL_afc1836f_40_flash_fwd_hdim192_128_e4m3_split_sm90_cu_49158569_31834cuda3std3__45__cpo5beginE,(_ZN76_INTERNAL_afc1836f_40_flash_fwd_hdim192_128_e4m3_split_sm90_cu_49158569_31834cuda3std3__478_GLOBAL__N__afc1836f_40_flash_fwd_hdim192_128_e4m3_split_sm90_cu_49158569_31836ignoreE - _ZN76_INTERNAL_afc1836f_40_flash_fwd_hdim192_128_e4m3_split_sm90_cu_49158569_31834cuda3std3__45__cpo5beginE)
_ZN76_INTERNAL_afc1836f_40_flash_fwd_hdim192_128_e4m3_split_sm90_cu_49158569_31834cuda3std3__45__cpo5beginE:
	.zero		1
	.type		_ZN76_INTERNAL_afc1836f_40_flash_fwd_hdim192_128_e4m3_split_sm90_cu_49158569_31834cuda3std3__478_GLOBAL__N__afc1836f_40_flash_fwd_hdim192_128_e4m3_split_sm90_cu_49158569_31836ignoreE,@object
	.size		_ZN76_INTERNAL_afc1836f_40_flash_fwd_hdim192_128_e4m3_split_sm90_cu_49158569_31834cuda3std3__478_GLOBAL__N__afc1836f_40_flash_fwd_hdim192_128_e4m3_split_sm90_cu_49158569_31836ignoreE,(_ZN76_INTERNAL_afc1836f_40_flash_fwd_hdim192_128_e4m3_split_sm90_cu_49158569_31834cute7productE - _ZN76_INTERNAL_afc1836f_40_flash_fwd_hdim192_128_e4m3_split_sm90_cu_49158569_31834cuda3std3__478_GLOBAL__N__afc1836f_40_flash_fwd_hdim192_128_e4m3_split_sm90_cu_49158569_31836ignoreE)
_ZN76_INTERNAL_afc1836f_40_flash_fwd_hdim192_128_e4m3_split_sm90_cu_49158569_31834cuda3std3__478_GLOBAL__N__afc1836f_40_flash_fwd_hdim192_128_e4m3_split_sm90_cu_49158569_31836ignoreE:
	.zero		1
	.type		_ZN76_INTERNAL_afc1836f_40_flash_fwd_hdim192_128_e4m3_split_sm90_cu_49158569_31834cute7productE,@object
	.size		_ZN76_INTERNAL_afc1836f_40_flash_fwd_hdim192_128_e4m3_split_sm90_cu_49158569_31834cute7productE,(_ZN76_INTERNAL_afc1836f_40_flash_fwd_hdim192_128_e4m3_split_sm90_cu_49158569_31834cuda3std3__45__cpo3endE - _ZN76_INTERNAL_afc1836f_40_flash_fwd_hdim192_128_e4m3_split_sm90_cu_49158569_31834cute7productE)
_ZN76_INTERNAL_afc1836f_40_flash_fwd_hdim192_128_e4m3_split_sm90_cu_49158569_31834cute7productE:
	.zero		1
	.type		_ZN76_INTERNAL_afc1836f_40_flash_fwd_hdim192_128_e4m3_split_sm90_cu_49158569_31834cuda3std3__45__cpo3endE,@object
	.size		_ZN76_INTERNAL_afc1836f_40_flash_fwd_hdim192_128_e4m3_split_sm90_cu_49158569_31834cuda3std3__45__cpo3endE,(_ZN76_INTERNAL_afc1836f_40_flash_fwd_hdim192_128_e4m3_split_sm90_cu_49158569_31834cuda3std3__419piecewise_constructE - _ZN76_INTERNAL_afc1836f_40_flash_fwd_hdim192_128_e4m3_split_sm90_cu_49158569_31834cuda3std3__45__cpo3endE)
_ZN76_INTERNAL_afc1836f_40_flash_fwd_hdim192_128_e4m3_split_sm90_cu_49158569_31834cuda3std3__45__cpo3endE:
	.zero		1
	.type		_ZN76_INTERNAL_afc1836f_40_flash_fwd_hdim192_128_e4m3_split_sm90_cu_49158569_31834cuda3std3__419piecewise_constructE,@object
	.size		_ZN76_INTERNAL_afc1836f_40_flash_fwd_hdim192_128_e4m3_split_sm90_cu_49158569_31834cuda3std3__419piecewise_constructE,(_ZN76_INTERNAL_afc1836f_40_flash_fwd_hdim192_128_e4m3_split_sm90_cu_49158569_31834cuda3std3__45__cpo4cendE - _ZN76_INTERNAL_afc1836f_40_flash_fwd_hdim192_128_e4m3_split_sm90_cu_49158569_31834cuda3std3__419piecewise_constructE)
_ZN76_INTERNAL_afc1836f_40_flash_fwd_hdim192_128_e4m3_split_sm90_cu_49158569_31834cuda3std3__419piecewise_constructE:
	.zero		1
	.type		_ZN76_INTERNAL_afc1836f_40_flash_fwd_hdim192_128_e4m3_split_sm90_cu_49158569_31834cuda3std3__45__cpo4cendE,@object
	.size		_ZN76_INTERNAL_afc1836f_40_flash_fwd_hdim192_128_e4m3_split_sm90_cu_49158569_31834cuda3std3__45__cpo4cendE,(_ZN76_INTERNAL_afc1836f_40_flash_fwd_hdim192_128_e4m3_split_sm90_cu_49158569_31834cuda3std6ranges3__45__cpo4swapE - _ZN76_INTERNAL_afc1836f_40_flash_fwd_hdim192_128_e4m3_split_sm90_cu_49158569_31834cuda3std3__45__cpo4cendE)
_ZN76_INTERNAL_afc1836f_40_flash_fwd_hdim192_128_e4m3_split_sm90_cu_49158569_31834cuda3std3__45__cpo4cendE:
	.zero		1
	.type		_ZN76_INTERNAL_afc1836f_40_flash_fwd_hdim192_128_e4m3_split_sm90_cu_49158569_31834cuda3std6ranges3__45__cpo4swapE,@object
	.size		_ZN76_INTERNAL_afc1836f_40_flash_fwd_hdim192_128_e4m3_split_sm90_cu_49158569_31834cuda3std6ranges3__45__cpo4swapE,(.L_15 - _ZN76_INTERNAL_afc1836f_40_flash_fwd_hdim192_128_e4m3_split_sm90_cu_49158569_31834cuda3std6ranges3__45__cpo4swapE)
_ZN76_INTERNAL_afc1836f_40_flash_fwd_hdim192_128_e4m3_split_sm90_cu_49158569_31834cuda3std6ranges3__45__cpo4swapE:
	.zero		1
.L_15:


//--------------------- .nv.shared._ZN7cutlass13device_kernelIN5flash11enable_sm90INS1_16FlashAttnFwdSm90INS1_25CollectiveMainloopFwdSm90ILi2EN4cute5tupleIJNS5_1CILi1EEES8_S8_EEENS6_IJNS7_ILi128EEENS7_ILi160EEENS7_ILi192EEEEEELi128ENS_12float_e4m3_tEfNS_4arch4Sm90ELb0ELb0ELb0ELb1ELb0ELb0ELb0ELb1ELb1ELb1ELb1ELb0EEENS1_21CollectiveEpilogueFwdINS6_IJSA_SA_SB_EEES9_NS_10bfloat16_tESG_Li256ELb1ELb1ELb1ELb1EEENS1_36VarlenDynamicPersistentTileSchedulerILi128ELi160ELi256ELi128ELb1ELb1ELb1ELb0ELb1ELb1EEEEEEEEEvNT_6ParamsE --------------------------
	.section	.nv.shared._ZN7cutlass13device_kernelIN5flash11enable_sm90INS1_16FlashAttnFwdSm90INS1_25CollectiveMainloopFwdSm90ILi2EN4cute5tupleIJNS5_1CILi1EEES8_S8_EEENS6_IJNS7_ILi128EEENS7_ILi160EEENS7_ILi192EEEEEELi128ENS_12float_e4m3_tEfNS_4arch4Sm90ELb0ELb0ELb0ELb1ELb0ELb0ELb0ELb1ELb1ELb1ELb1ELb0EEENS1_21CollectiveEpilogueFwdINS6_IJSA_SA_SB_EEES9_NS_10bfloat16_tESG_Li256ELb1ELb1ELb1ELb1EEENS1_36VarlenDynamicPersistentTileSchedulerILi128ELi160ELi256ELi128ELb1ELb1ELb1ELb0ELb1ELb1EEEEEEEEEvNT_6ParamsE,"aw",@nobits
	.sectionflags	@""
	.align	16
	.zero		1024


//--------------------- .nv.shared._ZN7cutlass13device_kernelIN5flash11enable_sm90INS1_16FlashAttnFwdSm90INS1_25CollectiveMainloopFwdSm90ILi2EN4cute5tupleIJNS5_1CILi1EEES8_S8_EEENS6_IJNS7_ILi128EEENS7_ILi160EEENS7_ILi192EEEEEELi128ENS_12float_e4m3_tEfNS_4arch4Sm90ELb0ELb0ELb0ELb1ELb0ELb1ELb0ELb1ELb1ELb1ELb1ELb0EEENS1_21CollectiveEpilogueFwdINS6_IJSA_SA_SB_EEES9_NS_10bfloat16_tESG_Li256ELb1ELb1ELb1ELb1EEENS1_36VarlenDynamicPersistentTileSchedulerILi128ELi160ELi256ELi128ELb1ELb1ELb1ELb0ELb1ELb1EEEEEEEEEvNT_6ParamsE --------------------------
	.section	.nv.shared._ZN7cutlass13device_kernelIN5flash11enable_sm90INS1_16FlashAttnFwdSm90INS1_25CollectiveMainloopFwdSm90ILi2EN4cute5tupleIJNS5_1CILi1EEES8_S8_EEENS6_IJNS7_ILi128EEENS7_ILi160EEENS7_ILi192EEEEEELi128ENS_12float_e4m3_tEfNS_4arch4Sm90ELb0ELb0ELb0ELb1ELb0ELb1ELb0ELb1ELb1ELb1ELb1ELb0EEENS1_21CollectiveEpilogueFwdINS6_IJSA_SA_SB_EEES9_NS_10bfloat16_tESG_Li256ELb1ELb1ELb1ELb1EEENS1_36VarlenDynamicPersistentTileSchedulerILi128ELi160ELi256ELi128ELb1ELb1ELb1ELb0ELb1ELb1EEEEEEEEEvNT_6ParamsE,"aw",@nobits
	.sectionflags	@""
	.align	16
	.zero		1024


//--------------------- .nv.shared._ZN7cutlass13device_kernelIN5flash11enable_sm90INS1_16FlashAttnFwdSm90INS1_25CollectiveMainloopFwdSm90ILi2EN4cute5tupleIJNS5_1CILi1EEES8_S8_EEENS6_IJNS7_ILi128EEENS7_ILi160EEENS7_ILi192EEEEEELi128ENS_12float_e4m3_tEfNS_4arch4Sm90ELb0ELb1ELb0ELb0ELb0ELb0ELb0ELb1ELb1ELb1ELb1ELb0EEENS1_21CollectiveEpilogueFwdINS6_IJSA_SA_SB_EEES9_NS_10bfloat16_tESG_Li256ELb0ELb1ELb1ELb1EEENS1_19SingleTileSchedulerILb0ELb1ELb1ELi128EEEEEEEEEvNT_6ParamsE --------------------------
	.section	.nv.shared._ZN7cutlass13device_kernelIN5flash11enable_sm90INS1_16FlashAttnFwdSm90INS1_25CollectiveMainloopFwdSm90ILi2EN4cute5tupleIJNS5_1CILi1EEES8_S8_EEENS6_IJNS7_ILi128EEENS7_ILi160EEENS7_ILi192EEEEEELi128ENS_12float_e4m3_tEfNS_4arch4Sm90ELb0ELb1ELb0ELb0ELb0ELb0ELb0ELb1ELb1ELb1ELb1ELb0EEENS1_21CollectiveEpilogueFwdINS6_IJSA_SA_SB_EEES9_NS_10bfloat16_tESG_Li256ELb0ELb1ELb1ELb1EEENS1_19SingleTileSchedulerILb0ELb1ELb1ELi128EEEEEEEEEvNT_6ParamsE,"aw",@nobits
	.sectionflags	@""
	.align	16
	.zero		1024


//--------------------- .nv.shared._ZN7cutlass13device_kernelIN5flash11enable_sm90INS1_16FlashAttnFwdSm90INS1_25CollectiveMainloopFwdSm90ILi2EN4cute5tupleIJNS5_1CILi1EEES8_S8_EEENS6_IJNS7_ILi128EEENS7_ILi160EEENS7_ILi192EEEEEELi128ENS_12float_e4m3_tEfNS_4arch4Sm90ELb0ELb1ELb0ELb1ELb0ELb0ELb0ELb1ELb1ELb1ELb1ELb0EEENS1_21CollectiveEpilogueFwdINS6_IJSA_SA_SB_EEES9_NS_10bfloat16_tESG_Li256ELb1ELb1ELb1ELb1EEENS1_36VarlenDynamicPersistentTileSchedulerILi128ELi160ELi256ELi128ELb1ELb1ELb1ELb1ELb0ELb1EEEEEEEEEvNT_6ParamsE --------------------------
	.section	.nv.shared._ZN7cutlass13device_kernelIN5flash11enable_sm90INS1_16FlashAttnFwdSm90INS1_25CollectiveMainloopFwdSm90ILi2EN4cute5tupleIJNS5_1CILi1EEES8_S8_EEENS6_IJNS7_ILi128EEENS7_ILi160EEENS7_ILi192EEEEEELi128ENS_12float_e4m3_tEfNS_4arch4Sm90ELb0ELb1ELb0ELb1ELb0ELb0ELb0ELb1ELb1ELb1ELb1ELb0EEENS1_21CollectiveEpilogueFwdINS6_IJSA_SA_SB_EEES9_NS_10bfloat16_tESG_Li256ELb1ELb1ELb1ELb1EEENS1_36VarlenDynamicPersistentTileSchedulerILi128ELi160ELi256ELi128ELb1ELb1ELb1ELb1ELb0ELb1EEEEEEEEEvNT_6ParamsE,"aw",@nobits
	.sectionflags	@""
	.align	16
	.zero		1024


//--------------------- .nv.shared._ZN7cutlass13device_kernelIN5flash11enable_sm90INS1_16FlashAttnFwdSm90INS1_25CollectiveMainloopFwdSm90ILi2EN4cute5tupleIJNS5_1CILi1EEES8_S8_EEENS6_IJNS7_ILi128EEENS7_ILi160EEENS7_ILi192EEEEEELi128ENS_12float_e4m3_tEfNS_4arch4Sm90ELb0ELb1ELb0ELb1ELb0ELb1ELb0ELb1ELb1ELb1ELb1ELb0EEENS1_21CollectiveEpilogueFwdINS6_IJSA_SA_SB_EEES9_NS_10bfloat16_tESG_Li256ELb1ELb1ELb1ELb1EEENS1_36VarlenDynamicPersistentTileSchedulerILi128ELi160ELi256ELi128ELb1ELb1ELb1ELb1ELb0ELb1EEEEEEEEEvNT_6ParamsE --------------------------
	.section	.nv.shared._ZN7cutlass13device_kernelIN5flash11enable_sm90INS1_16FlashAttnFwdSm90INS1_25CollectiveMainloopFwdSm90ILi2EN4cute5tupleIJNS5_1CILi1EEES8_S8_EEENS6_IJNS7_ILi128EEENS7_ILi160EEENS7_ILi192EEEEEELi128ENS_12float_e4m3_tEfNS_4arch4Sm90ELb0ELb1ELb0ELb1ELb0ELb1ELb0ELb1ELb1ELb1ELb1ELb0EEENS1_21CollectiveEpilogueFwdINS6_IJSA_SA_SB_EEES9_NS_10bfloat16_tESG_Li256ELb1ELb1ELb1ELb1EEENS1_36VarlenDynamicPersistentTileSchedulerILi128ELi160ELi256ELi128ELb1ELb1ELb1ELb1ELb0ELb1EEEEEEEEEvNT_6ParamsE,"aw",@nobits
	.sectionflags	@""
	.align	16
	.zero		1024


//--------------------- .nv.shared._ZN7cutlass13device_kernelIN5flash11enable_sm90INS1_16FlashAttnFwdSm90INS1_25CollectiveMainloopFwdSm90ILi2EN4cute5tupleIJNS5_1CILi1EEES8_S8_EEENS6_IJNS7_ILi128EEENS7_ILi160EEENS7_ILi192EEEEEELi128ENS_12float_e4m3_tEfNS_4arch4Sm90ELb1ELb0ELb0ELb0ELb0ELb0ELb0ELb1ELb1ELb1ELb1ELb0EEENS1_21CollectiveEpilogueFwdINS6_IJSA_SA_SB_EEES9_NS_10bfloat16_tESG_Li256ELb0ELb1ELb1ELb1EEENS1_19SingleTileSchedulerILb0ELb1ELb1ELi128EEEEEEEEEvNT_6ParamsE --------------------------
	.section	.nv.shared._ZN7cutlass13device_kernelIN5flash11enable_sm90INS1_16FlashAttnFwdSm90INS1_25CollectiveMainloopFwdSm90ILi2EN4cute5tupleIJNS5_1CILi1EEES8_S8_EEENS6_IJNS7_ILi128EEENS7_ILi160EEENS7_ILi192EEEEEELi128ENS_12float_e4m3_tEfNS_4arch4Sm90ELb1ELb0ELb0ELb0ELb0ELb0ELb0ELb1ELb1ELb1ELb1ELb0EEENS1_21CollectiveEpilogueFwdINS6_IJSA_SA_SB_EEES9_NS_10bfloat16_tESG_Li256ELb0ELb1ELb1ELb1EEENS1_19SingleTileSchedulerILb0ELb1ELb1ELi128EEEEEEEEEvNT_6ParamsE,"aw",@nobits
	.sectionflags	@""
	.align	16
	.zero		1024


//--------------------- .nv.shared._ZN7cutlass13device_kernelIN5flash11enable_sm90INS1_16FlashAttnFwdSm90INS1_25CollectiveMainloopFwdSm90ILi2EN4cute5tupleIJNS5_1CILi1EEES8_S8_EEENS6_IJNS7_ILi128EEENS7_ILi160EEENS7_ILi192EEEEEELi128ENS_12float_e4m3_tEfNS_4arch4Sm90ELb1ELb0ELb0ELb1ELb0ELb0ELb0ELb1ELb1ELb1ELb1ELb0EEENS1_21CollectiveEpilogueFwdINS6_IJSA_SA_SB_EEES9_NS_10bfloat16_tESG_Li256ELb1ELb1ELb1ELb1EEENS1_36VarlenDynamicPersistentTileSchedulerILi128ELi160ELi256ELi128ELb1ELb1ELb1ELb1ELb1ELb1EEEEEEEEEvNT_6ParamsE --------------------------
	.section	.nv.shared._ZN7cutlass13device_kernelIN5flash11enable_sm90INS1_16FlashAttnFwdSm90INS1_25CollectiveMainloopFwdSm90ILi2EN4cute5tupleIJNS5_1CILi1EEES8_S8_EEENS6_IJNS7_ILi128EEENS7_ILi160EEENS7_ILi192EEEEEELi128ENS_12float_e4m3_tEfNS_4arch4Sm90ELb1ELb0ELb0ELb1ELb0ELb0ELb0ELb1ELb1ELb1ELb1ELb0EEENS1_21CollectiveEpilogueFwdINS6_IJSA_SA_SB_EEES9_NS_10bfloat16_tESG_Li256ELb1ELb1ELb1ELb1EEENS1_36VarlenDynamicPersistentTileSchedulerILi128ELi160ELi256ELi128ELb1ELb1ELb1ELb1ELb1ELb1EEEEEEEEEvNT_6ParamsE,"aw",@nobits
	.sectionflags	@""
	.align	16
	.zero		1024


//--------------------- .nv.shared._ZN7cutlass13device_kernelIN5flash11enable_sm90INS1_16FlashAttnFwdSm90INS1_25CollectiveMainloopFwdSm90ILi2EN4cute5tupleIJNS5_1CILi1EEES8_S8_EEENS6_IJNS7_ILi128EEENS7_ILi160EEENS7_ILi192EEEEEELi128ENS_12float_e4m3_tEfNS_4arch4Sm90ELb1ELb0ELb0ELb1ELb0ELb1ELb0ELb1ELb1ELb1ELb1ELb0EEENS1_21CollectiveEpilogueFwdINS6_IJSA_SA_SB_EEES9_NS_10bfloat16_tESG_Li256ELb1ELb1ELb1ELb1EEENS1_36VarlenDynamicPersistentTileSchedulerILi128ELi160ELi256ELi128ELb1ELb1ELb1ELb1ELb1ELb1EEEEEEEEEvNT_6ParamsE --------------------------
	.section	.nv.shared._ZN7cutlass13device_kernelIN5flash11enable_sm90INS1_16FlashAttnFwdSm90INS1_25CollectiveMainloopFwdSm90ILi2EN4cute5tupleIJNS5_1CILi1EEES8_S8_EEENS6_IJNS7_ILi128EEENS7_ILi160EEENS7_ILi192EEEEEELi128ENS_12float_e4m3_tEfNS_4arch4Sm90ELb1ELb0ELb0ELb1ELb0ELb1ELb0ELb1ELb1ELb1ELb1ELb0EEENS1_21CollectiveEpilogueFwdINS6_IJSA_SA_SB_EEES9_NS_10bfloat16_tESG_Li256ELb1ELb1ELb1ELb1EEENS1_36VarlenDynamicPersistentTileSchedulerILi128ELi160ELi256ELi128ELb1ELb1ELb1ELb1ELb1ELb1EEEEEEEEEvNT_6ParamsE,"aw",@nobits
	.sectionflags	@""
	.align	16
	.zero		1024


//--------------------- .nv.constant0._ZN7cutlass13device_kernelIN5flash11enable_sm90INS1_16FlashAttnFwdSm90INS1_25CollectiveMainloopFwdSm90ILi2EN4cute5tupleIJNS5_1CILi1EEES8_S8_EEENS6_IJNS7_ILi128EEENS7_ILi160EEENS7_ILi192EEEEEELi128ENS_12float_e4m3_tEfNS_4arch4Sm90ELb0ELb0ELb0ELb0ELb0ELb0ELb0ELb1ELb1ELb1ELb1ELb0EEENS1_21CollectiveEpilogueFwdINS6_IJSA_SA_SB_EEES9_NS_10bfloat16_tESG_Li256ELb0ELb1ELb1ELb1EEENS1_19SingleTileSchedulerILb0ELb1ELb1ELi128EEEEEEEEEvNT_6ParamsE --------------------------
	.section	.nv.constant0._ZN7cutlass13device_kernelIN5flash11enable_sm90INS1_16FlashAttnFwdSm90INS1_25CollectiveMainloopFwdSm90ILi2EN4cute5tupleIJNS5_1CILi1EEES8_S8_EEENS6_IJNS7_ILi128EEENS7_ILi160EEENS7_ILi192EEEEEELi128ENS_12float_e4m3_tEfNS_4arch4Sm90ELb0ELb0ELb0ELb0ELb0ELb0ELb0ELb1ELb1ELb1ELb1ELb0EEENS1_21CollectiveEpilogueFwdINS6_IJSA_SA_SB_EEES9_NS_10bfloat16_tESG_Li256ELb0ELb1ELb1ELb1EEENS1_19SingleTileSchedulerILb0ELb1ELb1ELi128EEEEEEEEEvNT_6ParamsE,"a",@progbits
	.sectionflags	@""
	.align	4
.nv.constant0._ZN7cutlass13device_kernelIN5flash11enable_sm90INS1_16FlashAttnFwdSm90INS1_25CollectiveMainloopFwdSm90ILi2EN4cute5tupleIJNS5_1CILi1EEES8_S8_EEENS6_IJNS7_ILi128EEENS7_ILi160EEENS7_ILi192EEEEEELi128ENS_12float_e4m3_tEfNS_4arch4Sm90ELb0ELb0ELb0ELb0ELb0ELb0ELb0ELb1ELb1ELb1ELb1ELb0EEENS1_21CollectiveEpilogueFwdINS6_IJSA_SA_SB_EEES9_NS_10bfloat16_tESG_Li256ELb0ELb1ELb1ELb1EEENS1_19SingleTileSchedulerILb0ELb1ELb1ELi128EEEEEEEEEvNT_6ParamsE:
	.zero		3200


//--------------------- .nv.constant0._ZN7cutlass13device_kernelIN5flash11enable_sm90INS1_16FlashAttnFwdSm90INS1_25CollectiveMainloopFwdSm90ILi2EN4cute5tupleIJNS5_1CILi1EEES8_S8_EEENS6_IJNS7_ILi128EEENS7_ILi160EEENS7_ILi192EEEEEELi128ENS_12float_e4m3_tEfNS_4arch4Sm90ELb0ELb0ELb0ELb1ELb0ELb0ELb0ELb1ELb1ELb1ELb1ELb0EEENS1_21CollectiveEpilogueFwdINS6_IJSA_SA_SB_EEES9_NS_10bfloat16_tESG_Li256ELb1ELb1ELb1ELb1EEENS1_36VarlenDynamicPersistentTileSchedulerILi128ELi160ELi256ELi128ELb1ELb1ELb1ELb0ELb1ELb1EEEEEEEEEvNT_6ParamsE --------------------------
	.section	.nv.constant0._ZN7cutlass13device_kernelIN5flash11enable_sm90INS1_16FlashAttnFwdSm90INS1_25CollectiveMainloopFwdSm90ILi2EN4cute5tupleIJNS5_1CILi1EEES8_S8_EEENS6_IJNS7_ILi128EEENS7_ILi160EEENS7_ILi192EEEEEELi128ENS_12float_e4m3_tEfNS_4arch4Sm90ELb0ELb0ELb0ELb1ELb0ELb0ELb0ELb1ELb1ELb1ELb1ELb0EEENS1_21CollectiveEpilogueFwdINS6_IJSA_SA_SB_EEES9_NS_10bfloat16_tESG_Li256ELb1ELb1ELb1ELb1EEENS1_36VarlenDynamicPersistentTileSchedulerILi128ELi160ELi256ELi128ELb1ELb1ELb1ELb0ELb1ELb1EEEEEEEEEvNT_6ParamsE,"a",@progbits
	.sectionflags	@""
	.align	4
.nv.constant0._ZN7cutlass13device_kernelIN5flash11enable_sm90INS1_16FlashAttnFwdSm90INS1_25CollectiveMainloopFwdSm90ILi2EN4cute5tupleIJNS5_1CILi1EEES8_S8_EEENS6_IJNS7_ILi128EEENS7_ILi160EEENS7_ILi192EEEEEELi128ENS_12float_e4m3_tEfNS_4arch4Sm90ELb0ELb0ELb0ELb1ELb0ELb0ELb0ELb1ELb1ELb1ELb1ELb0EEENS1_21CollectiveEpilogueFwdINS6_IJSA_SA_SB_EEES9_NS_10bfloat16_tESG_Li256ELb1ELb1ELb1ELb1EEENS1_36VarlenDynamicPersistentTileSchedulerILi128ELi160ELi256ELi128ELb1ELb1ELb1ELb0ELb1ELb1EEEEEEEEEvNT_6ParamsE:
	.zero		3328


//--------------------- .nv.constant0._ZN7cutlass13device_kernelIN5flash11enable_sm90INS1_16FlashAttnFwdSm90INS1_25CollectiveMainloopFwdSm90ILi2EN4cute5tupleIJNS5_1CILi1EEES8_S8_EEENS6_IJNS7_ILi128EEENS7_ILi160EEENS7_ILi192EEEEEELi128ENS_12float_e4m3_tEfNS_4arch4Sm90ELb0ELb0ELb0ELb1ELb0ELb1ELb0ELb1ELb1ELb1ELb1ELb0EEENS1_21CollectiveEpilogueFwdINS6_IJSA_SA_SB_EEES9_NS_10bfloat16_tESG_Li256ELb1ELb1ELb1ELb1EEENS1_36VarlenDynamicPersistentTileSchedulerILi128ELi160ELi256ELi128ELb1ELb1ELb1ELb0ELb1ELb1EEEEEEEEEvNT_6ParamsE --------------------------
	.section	.nv.constant0._ZN7cutlass13device_kernelIN5flash11enable_sm90INS1_16FlashAttnFwdSm90INS1_25CollectiveMainloopFwdSm90ILi2EN4cute5tupleIJNS5_1CILi1EEES8_S8_EEENS6_IJNS7_ILi128EEENS7_ILi160EEENS7_ILi192EEEEEELi128ENS_12float_e4m3_tEfNS_4arch4Sm90ELb0ELb0ELb0ELb1ELb0ELb1ELb0ELb1ELb1ELb1ELb1ELb0EEENS1_21CollectiveEpilogueFwdINS6_IJSA_SA_SB_EEES9_NS_10bfloat16_tESG_Li256ELb1ELb1ELb1ELb1EEENS1_36VarlenDynamicPersistentTileSchedulerILi128ELi160ELi256ELi128ELb1ELb1ELb1ELb0ELb1ELb1EEEEEEEEEvNT_6ParamsE,"a",@progbits
	.sectionflags	@""
	.align	4
.nv.constant0._ZN7cutlass13device_kernelIN5flash11enable_sm90INS1_16FlashAttnFwdSm90INS1_25CollectiveMainloopFwdSm90ILi2EN4cute5tupleIJNS5_1CILi1EEES8_S8_EEENS6_IJNS7_ILi128EEENS7_ILi160EEENS7_ILi192EEEEEELi128ENS_12float_e4m3_tEfNS_4arch4Sm90ELb0ELb0ELb0ELb1ELb0ELb1ELb0ELb1ELb1ELb1ELb1ELb0EEENS1_21CollectiveEpilogueFwdINS6_IJSA_SA_SB_EEES9_NS_10bfloat16_tESG_Li256ELb1ELb1ELb1ELb1EEENS1_36VarlenDynamicPersistentTileSchedulerILi128ELi160ELi256ELi128ELb1ELb1ELb1ELb0ELb1ELb1EEEEEEEEEvNT_6ParamsE:
	.zero		3328


//--------------------- .nv.constant0._ZN7cutlass13device_kernelIN5flash11enable_sm90INS1_16FlashAttnFwdSm90INS1_25CollectiveMainloopFwdSm90ILi2EN4cute5tupleIJNS5_1CILi1EEES8_S8_EEENS6_IJNS7_ILi128EEENS7_ILi160EEENS7_ILi192EEEEEELi128ENS_12float_e4m3_tEfNS_4arch4Sm90ELb0ELb1ELb0ELb0ELb0ELb0ELb0ELb1ELb1ELb1ELb1ELb0EEENS1_21CollectiveEpilogueFwdINS6_IJSA_SA_SB_EEES9_NS_10bfloat16_tESG_Li256ELb0ELb1ELb1ELb1EEENS1_19SingleTileSchedulerILb0ELb1ELb1ELi128EEEEEEEEEvNT_6ParamsE --------------------------
	.section	.nv.constant0._ZN7cutlass13device_kernelIN5flash11enable_sm90INS1_16FlashAttnFwdSm90INS1_25CollectiveMainloopFwdSm90ILi2EN4cute5tupleIJNS5_1CILi1EEES8_S8_EEENS6_IJNS7_ILi128EEENS7_ILi160EEENS7_ILi192EEEEEELi128ENS_12float_e4m3_tEfNS_4arch4Sm90ELb0ELb1ELb0ELb0ELb0ELb0ELb0ELb1ELb1ELb1ELb1ELb0EEENS1_21CollectiveEpilogueFwdINS6_IJSA_SA_SB_EEES9_NS_10bfloat16_tESG_Li256ELb0ELb1ELb1ELb1EEENS1_19SingleTileSchedulerILb0ELb1ELb1ELi128EEEEEEEEEvNT_6ParamsE,"a",@progbits
	.sectionflags	@""
	.align	4
.nv.constant0._ZN7cutlass13device_kernelIN5flash11enable_sm90INS1_16FlashAttnFwdSm90INS1_25CollectiveMainloopFwdSm90ILi2EN4cute5tupleIJNS5_1CILi1EEES8_S8_EEENS6_IJNS7_ILi128EEENS7_ILi160EEENS7_ILi192EEEEEELi128ENS_12float_e4m3_tEfNS_4arch4Sm90ELb0ELb1ELb0ELb0ELb0ELb0ELb0ELb1ELb1ELb1ELb1ELb0EEENS1_21CollectiveEpilogueFwdINS6_IJSA_SA_SB_EEES9_NS_10bfloat16_tESG_Li256ELb0ELb1ELb1ELb1EEENS1_19SingleTileSchedulerILb0ELb1ELb1ELi128EEEEEEEEEvNT_6ParamsE:
	.zero		3200


//--------------------- .nv.constant0._ZN7cutlass13device_kernelIN5flash11enable_sm90INS1_16FlashAttnFwdSm90INS1_25CollectiveMainloopFwdSm90ILi2EN4cute5tupleIJNS5_1CILi1EEES8_S8_EEENS6_IJNS7_ILi128EEENS7_ILi160EEENS7_ILi192EEEEEELi128ENS_12float_e4m3_tEfNS_4arch4Sm90ELb0ELb1ELb0ELb1ELb0ELb0ELb0ELb1ELb1ELb1ELb1ELb0EEENS1_21CollectiveEpilogueFwdINS6_IJSA_SA_SB_EEES9_NS_10bfloat16_tESG_Li256ELb1ELb1ELb1ELb1EEENS1_36VarlenDynamicPersistentTileSchedulerILi128ELi160ELi256ELi128ELb1ELb1ELb1ELb1ELb0ELb1EEEEEEEEEvNT_6ParamsE --------------------------
	.section	.nv.constant0._ZN7cutlass13device_kernelIN5flash11enable_sm90INS1_16FlashAttnFwdSm90INS1_25CollectiveMainloopFwdSm90ILi2EN4cute5tupleIJNS5_1CILi1EEES8_S8_EEENS6_IJNS7_ILi128EEENS7_ILi160EEENS7_ILi192EEEEEELi128ENS_12float_e4m3_tEfNS_4arch4Sm90ELb0ELb1ELb0ELb1ELb0ELb0ELb0ELb1ELb1ELb1ELb1ELb0EEENS1_21CollectiveEpilogueFwdINS6_IJSA_SA_SB_EEES9_NS_10bfloat16_tESG_Li256ELb1ELb1ELb1ELb1EEENS1_36VarlenDynamicPersistentTileSchedulerILi128ELi160ELi256ELi128ELb1ELb1ELb1ELb1ELb0ELb1EEEEEEEEEvNT_6ParamsE,"a",@progbits
	.sectionflags	@""
	.align	4
.nv.constant0._ZN7cutlass13device_kernelIN5flash11enable_sm90INS1_16FlashAttnFwdSm90INS1_25CollectiveMainloopFwdSm90ILi2EN4cute5tupleIJNS5_1CILi1EEES8_S8_EEENS6_IJNS7_ILi128EEENS7_ILi160EEENS7_ILi192EEEEEELi128ENS_12float_e4m3_tEfNS_4arch4Sm90ELb0ELb1ELb0ELb1ELb0ELb0ELb0ELb1ELb1ELb1ELb1ELb0EEENS1_21CollectiveEpilogueFwdINS6_IJSA_SA_SB_EEES9_NS_10bfloat16_tESG_Li256ELb1ELb1ELb1ELb1EEENS1_36VarlenDynamicPersistentTileSchedulerILi128ELi160ELi256ELi128ELb1ELb1ELb1ELb1ELb0ELb1EEEEEEEEEvNT_6ParamsE:
	.zero		3328


//--------------------- .nv.constant0._ZN7cutlass13device_kernelIN5flash11enable_sm90INS1_16FlashAttnFwdSm90INS1_25CollectiveMainloopFwdSm90ILi2EN4cute5tupleIJNS5_1CILi1EEES8_S8_EEENS6_IJNS7_ILi128EEENS7_ILi160EEENS7_ILi192EEEEEELi128ENS_12float_e4m3_tEfNS_4arch4Sm90ELb0ELb1ELb0ELb1ELb0ELb1ELb0ELb1ELb1ELb1ELb1ELb0EEENS1_21CollectiveEpilogueFwdINS6_IJSA_SA_SB_EEES9_NS_10bfloat16_tESG_Li256ELb1ELb1ELb1ELb1EEENS1_36VarlenDynamicPersistentTileSchedulerILi128ELi160ELi256ELi128ELb1ELb1ELb1ELb1ELb0ELb1EEEEEEEEEvNT_6ParamsE --------------------------
	.section	.nv.constant0._ZN7cutlass13device_kernelIN5flash11enable_sm90INS1_16FlashAttnFwdSm90INS1_25CollectiveMainloopFwdSm90ILi2EN4cute5tupleIJNS5_1CILi1EEES8_S8_EEENS6_IJNS7_ILi128EEENS7_ILi160EEENS7_ILi192EEEEEELi128ENS_12float_e4m3_tEfNS_4arch4Sm90ELb0ELb1ELb0ELb1ELb0ELb1ELb0ELb1ELb1ELb1ELb1ELb0EEENS1_21CollectiveEpilogueFwdINS6_IJSA_SA_SB_EEES9_NS_10bfloat16_tESG_Li256ELb1ELb1ELb1ELb1EEENS1_36VarlenDynamicPersistentTileSchedulerILi128ELi160ELi256ELi128ELb1ELb1ELb1ELb1ELb0ELb1EEEEEEEEEvNT_6ParamsE,"a",@progbits
	.sectionflags	@""
	.align	4
.nv.constant0._ZN7cutlass13device_kernelIN5flash11enable_sm90INS1_16FlashAttnFwdSm90INS1_25CollectiveMainloopFwdSm90ILi2EN4cute5tupleIJNS5_1CILi1EEES8_S8_EEENS6_IJNS7_ILi128EEENS7_ILi160EEENS7_ILi192EEEEEELi128ENS_12float_e4m3_tEfNS_4arch4Sm90ELb0ELb1ELb0ELb1ELb0ELb1ELb0ELb1ELb1ELb1ELb1ELb0EEENS1_21CollectiveEpilogueFwdINS6_IJSA_SA_SB_EEES9_NS_10bfloat16_tESG_Li256ELb1ELb1ELb1ELb1EEENS1_36VarlenDynamicPersistentTileSchedulerILi128ELi160ELi256ELi128ELb1ELb1ELb1ELb1ELb0ELb1EEEEEEEEEvNT_6ParamsE:
	.zero		3328


//--------------------- .nv.constant0._ZN7cutlass13device_kernelIN5flash11enable_sm90INS1_16FlashAttnFwdSm90INS1_25CollectiveMainloopFwdSm90ILi2EN4cute5tupleIJNS5_1CILi1EEES8_S8_EEENS6_IJNS7_ILi128EEENS7_ILi160EEENS7_ILi192EEEEEELi128ENS_12float_e4m3_tEfNS_4arch4Sm90ELb1ELb0ELb0ELb0ELb0ELb0ELb0ELb1ELb1ELb1ELb1ELb0EEENS1_21CollectiveEpilogueFwdINS6_IJSA_SA_SB_EEES9_NS_10bfloat16_tESG_Li256ELb0ELb1ELb1ELb1EEENS1_19SingleTileSchedulerILb0ELb1ELb1ELi128EEEEEEEEEvNT_6ParamsE --------------------------
	.section	.nv.constant0._ZN7cutlass13device_kernelIN5flash11enable_sm90INS1_16FlashAttnFwdSm90INS1_25CollectiveMainloopFwdSm90ILi2EN4cute5tupleIJNS5_1CILi1EEES8_S8_EEENS6_IJNS7_ILi128EEENS7_ILi160EEENS7_ILi192EEEEEELi128ENS_12float_e4m3_tEfNS_4arch4Sm90ELb1ELb0ELb0ELb0ELb0ELb0ELb0ELb1ELb1ELb1ELb1ELb0EEENS1_21CollectiveEpilogueFwdINS6_IJSA_SA_SB_EEES9_NS_10bfloat16_tESG_Li256ELb0ELb1ELb1ELb1EEENS1_19SingleTileSchedulerILb0ELb1ELb1ELi128EEEEEEEEEvNT_6ParamsE,"a",@progbits
	.sectionflags	@""
	.align	4
.nv.constant0._ZN7cutlass13device_kernelIN5flash11enable_sm90INS1_16FlashAttnFwdSm90INS1_25CollectiveMainloopFwdSm90ILi2EN4cute5tupleIJNS5_1CILi1EEES8_S8_EEENS6_IJNS7_ILi128EEENS7_ILi160EEENS7_ILi192EEEEEELi128ENS_12float_e4m3_tEfNS_4arch4Sm90ELb1ELb0ELb0ELb0ELb0ELb0ELb0ELb1ELb1ELb1ELb1ELb0EEENS1_21CollectiveEpilogueFwdINS6_IJSA_SA_SB_EEES9_NS_10bfloat16_tESG_Li256ELb0ELb1ELb1ELb1EEENS1_19SingleTileSchedulerILb0ELb1ELb1ELi128EEEEEEEEEvNT_6ParamsE:
	.zero		3200


//--------------------- .nv.constant0._ZN7cutlass13device_kernelIN5flash11enable_sm90INS1_16FlashAttnFwdSm90INS1_25CollectiveMainloopFwdSm90ILi2EN4cute5tupleIJNS5_1CILi1EEES8_S8_EEENS6_IJNS7_ILi128EEENS7_ILi160EEENS7_ILi192EEEEEELi128ENS_12float_e4m3_tEfNS_4arch4Sm90ELb1ELb0ELb0ELb1ELb0ELb0ELb0ELb1ELb1ELb1ELb1ELb0EEENS1_21CollectiveEpilogueFwdINS6_IJSA_SA_SB_EEES9_NS_10bfloat16_tESG_Li256ELb1ELb1ELb1ELb1EEENS1_36VarlenDynamicPersistentTileSchedulerILi128ELi160ELi256ELi128ELb1ELb1ELb1ELb1ELb1ELb1EEEEEEEEEvNT_6ParamsE --------------------------
	.section	.nv.constant0._ZN7cutlass13device_kernelIN5flash11enable_sm90INS1_16FlashAttnFwdSm90INS1_25CollectiveMainloopFwdSm90ILi2EN4cute5tupleIJNS5_1CILi1EEES8_S8_EEENS6_IJNS7_ILi128EEENS7_ILi160EEENS7_ILi192EEEEEELi128ENS_12float_e4m3_tEfNS_4arch4Sm90ELb1ELb0ELb0ELb1ELb0ELb0ELb0ELb1ELb1ELb1ELb1ELb0EEENS1_21CollectiveEpilogueFwdINS6_IJSA_SA_SB_EEES9_NS_10bfloat16_tESG_Li256ELb1ELb1ELb1ELb1EEENS1_36VarlenDynamicPersistentTileSchedulerILi128ELi160ELi256ELi128ELb1ELb1ELb1ELb1ELb1ELb1EEEEEEEEEvNT_6ParamsE,"a",@progbits
	.sectionflags	@""
	.align	4
.nv.constant0._ZN7cutlass13device_kernelIN5flash11enable_sm90INS1_16FlashAttnFwdSm90INS1_25CollectiveMainloopFwdSm90ILi2EN4cute5tupleIJNS5_1CILi1EEES8_S8_EEENS6_IJNS7_ILi128EEENS7_ILi160EEENS7_ILi192EEEEEELi128ENS_12float_e4m3_tEfNS_4arch4Sm90ELb1ELb0ELb0ELb1ELb0ELb0ELb0ELb1ELb1ELb1ELb1ELb0EEENS1_21CollectiveEpilogueFwdINS6_IJSA_SA_SB_EEES9_NS_10bfloat16_tESG_Li256ELb1ELb1ELb1ELb1EEENS1_36VarlenDynamicPersistentTileSchedulerILi128ELi160ELi256ELi128ELb1ELb1ELb1ELb1ELb1ELb1EEEEEEEEEvNT_6ParamsE:
	.zero		3328


//--------------------- .nv.constant0._ZN7cutlass13device_kernelIN5flash11enable_sm90INS1_16FlashAttnFwdSm90INS1_25CollectiveMainloopFwdSm90ILi2EN4cute5tupleIJNS5_1CILi1EEES8_S8_EEENS6_IJNS7_ILi128EEENS7_ILi160EEENS7_ILi192EEEEEELi128ENS_12float_e4m3_tEfNS_4arch4Sm90ELb1ELb0ELb0ELb1ELb0ELb1ELb0ELb1ELb1ELb1ELb1ELb0EEENS1_21CollectiveEpilogueFwdINS6_IJSA_SA_SB_EEES9_NS_10bfloat16_tESG_Li256ELb1ELb1ELb1ELb1EEENS1_36VarlenDynamicPersistentTileSchedulerILi128ELi160ELi256ELi128ELb1ELb1ELb1ELb1ELb1ELb1EEEEEEEEEvNT_6ParamsE --------------------------
	.section	.nv.constant0._ZN7cutlass13device_kernelIN5flash11enable_sm90INS1_16FlashAttnFwdSm90INS1_25CollectiveMainloopFwdSm90ILi2EN4cute5tupleIJNS5_1CILi1EEES8_S8_EEENS6_IJNS7_ILi128EEENS7_ILi160EEENS7_ILi192EEEEEELi128ENS_12float_e4m3_tEfNS_4arch4Sm90ELb1ELb0ELb0ELb1ELb0ELb1ELb0ELb1ELb1ELb1ELb1ELb0EEENS1_21CollectiveEpilogueFwdINS6_IJSA_SA_SB_EEES9_NS_10bfloat16_tESG_Li256ELb1ELb1ELb1ELb1EEENS1_36VarlenDynamicPersistentTileSchedulerILi128ELi160ELi256ELi128ELb1ELb1ELb1ELb1ELb1ELb1EEEEEEEEEvNT_6ParamsE,"a",@progbits
	.sectionflags	@""
	.align	4
.nv.constant0._ZN7cutlass13device_kernelIN5flash11enable_sm90INS1_16FlashAttnFwdSm90INS1_25CollectiveMainloopFwdSm90ILi2EN4cute5tupleIJNS5_1CILi1EEES8_S8_EEENS6_IJNS7_ILi128EEENS7_ILi160EEENS7_ILi192EEEEEELi128ENS_12float_e4m3_tEfNS_4arch4Sm90ELb1ELb0ELb0ELb1ELb0ELb1ELb0ELb1ELb1ELb1ELb1ELb0EEENS1_21CollectiveEpilogueFwdINS6_IJSA_SA_SB_EEES9_NS_10bfloat16_tESG_Li256ELb1ELb1ELb1ELb1EEENS1_36VarlenDynamicPersistentTileSchedulerILi128ELi160ELi256ELi128ELb1ELb1ELb1ELb1ELb1ELb1EEEEEEEEEvNT_6ParamsE:
	.zero		3328


//--------------------- SYMBOLS --------------------------

	.type		.nv.reservedSmem.offset0,@object
	.size		.nv.reservedSmem.offset0,0x4
	.type		__assertfail,@function
